// Copyright (c) 2024, Jay Shah, Ganesh Bikshandi, Ying Zhang, Vijay Thakkar, Pradeep Ramani, Tri Dao.
// Splitting the different template instantiations to different files to speed up compilation.
// This file is auto-generated. See "generate_kernels.py"

#include "flash_fwd_hdim192_128_e4m3_sm90.cu"

// ===== COMPILED SASS (sm_90a) =====

	.target	sm_90a

	.elftype	@"ET_EXEC"


//--------------------- .note.nv.tkinfo           --------------------------
	.section	.note.nv.tkinfo,"",@"SHT_NOTE"
	.sectionflags	@"SHF_NOTE_NV_TKINFO"
	.tkinfo
        /*0018*/ 	.word	0x00000002
        /*0030*/ 	.string	""
        /*0030*/ 	.string	"ptxas"
        /*0030*/ 	.string	"Cuda compilation tools, release 13.0, V13.0.88"
        /*0030*/ 	.string	"Build cuda_13.0.r13.0/compiler.36424714_0"
        /*0030*/ 	.string	"-arch sm_90a -m 64 "



//--------------------- .note.nv.cuinfo           --------------------------
	.section	.note.nv.cuinfo,"",@"SHT_NOTE"
	.sectionflags	@"SHF_NOTE_NV_CUINFO"
        /*0018*/ 	.short	0x0002
        /*001a*/ 	.short	0x005a
        /*001c*/ 	.short	0x0082
	.zero		2


//--------------------- .nv.info                  --------------------------
	.section	.nv.info,"",@"SHT_CUDA_INFO"
	.align	4


	//----- nvinfo : EIATTR_REGCOUNT
	.align		4
        /*0000*/ 	.byte	0x04, 0x2f
        /*0002*/ 	.short	(.L_22 - .L_21)
	.align		4
.L_21:
        /*0004*/ 	.word	index@(_ZN7cutlass13device_kernelIN5flash11enable_sm90INS1_16FlashAttnFwdSm90INS1_25CollectiveMainloopFwdSm90ILi2EN4cute5tupleIJNS5_1CILi1EEES8_S8_EEENS6_IJNS7_ILi128EEENS7_ILi160EEENS7_ILi192EEEEEELi128ENS_12float_e4m3_tEfNS_4arch4Sm90ELb1ELb0ELb0ELb1ELb0ELb1ELb0ELb1ELb1ELb0ELb0ELb0EEENS1_21CollectiveEpilogueFwdINS6_IJSA_SA_SB_EEES9_NS_10bfloat16_tESG_Li256ELb1ELb0ELb0ELb1EEENS1_36VarlenDynamicPersistentTileSchedulerILi128ELi160ELi256ELi128ELb0ELb0ELb1ELb1ELb1ELb1EEEEEEEEEvNT_6ParamsE)
        /*0008*/ 	.word	0x000000a8


	//----- nvinfo : EIATTR_FRAME_SIZE
	.align		4
.L_22:
        /*000c*/ 	.byte	0x04, 0x11
        /*000e*/ 	.short	(.L_24 - .L_23)
	.align		4
.L_23:
        /*0010*/ 	.word	index@(_ZN7cutlass13device_kernelIN5flash11enable_sm90INS1_16FlashAttnFwdSm90INS1_25CollectiveMainloopFwdSm90ILi2EN4cute5tupleIJNS5_1CILi1EEES8_S8_EEENS6_IJNS7_ILi128EEENS7_ILi160EEENS7_ILi192EEEEEELi128ENS_12float_e4m3_tEfNS_4arch4Sm90ELb1ELb0ELb0ELb1ELb0ELb1ELb0ELb1ELb1ELb0ELb0ELb0EEENS1_21CollectiveEpilogueFwdINS6_IJSA_SA_SB_EEES9_NS_10bfloat16_tESG_Li256ELb1ELb0ELb0ELb1EEENS1_36VarlenDynamicPersistentTileSchedulerILi128ELi160ELi256ELi128ELb0ELb0ELb1ELb1ELb1ELb1EEEEEEEEEvNT_6ParamsE)
        /*0014*/ 	.word	0x00000040


	//----- nvinfo : EIATTR_REGCOUNT
	.align		4
.L_24:
        /*0018*/ 	.byte	0x04, 0x2f
        /*001a*/ 	.short	(.L_26 - .L_25)
	.align		4
.L_25:
        /*001c*/ 	.word	index@(_ZN7cutlass13device_kernelIN5flash11enable_sm90INS1_16FlashAttnFwdSm90INS1_25CollectiveMainloopFwdSm90ILi2EN4cute5tupleIJNS5_1CILi1EEES8_S8_EEENS6_IJNS7_ILi128EEENS7_ILi160EEENS7_ILi192EEEEEELi128ENS_12float_e4m3_tEfNS_4arch4Sm90ELb1ELb0ELb0ELb1ELb0ELb0ELb0ELb1ELb1ELb0ELb0ELb0EEENS1_21CollectiveEpilogueFwdINS6_IJSA_SA_SB_EEES9_NS_10bfloat16_tESG_Li256ELb1ELb0ELb0ELb1EEENS1_36VarlenDynamicPersistentTileSchedulerILi128ELi160ELi256ELi128ELb0ELb0ELb1ELb1ELb1ELb1EEEEEEEEEvNT_6ParamsE)
        /*0020*/ 	.word	0x000000a8


	//----- nvinfo : EIATTR_FRAME_SIZE
	.align		4
.L_26:
        /*0024*/ 	.byte	0x04, 0x11
        /*0026*/ 	.short	(.L_28 - .L_27)
	.align		4
.L_27:
        /*0028*/ 	.word	index@(_ZN7cutlass13device_kernelIN5flash11enable_sm90INS1_16FlashAttnFwdSm90INS1_25CollectiveMainloopFwdSm90ILi2EN4cute5tupleIJNS5_1CILi1EEES8_S8_EEENS6_IJNS7_ILi128EEENS7_ILi160EEENS7_ILi192EEEEEELi128ENS_12float_e4m3_tEfNS_4arch4Sm90ELb1ELb0ELb0ELb1ELb0ELb0ELb0ELb1ELb1ELb0ELb0ELb0EEENS1_21CollectiveEpilogueFwdINS6_IJSA_SA_SB_EEES9_NS_10bfloat16_tESG_Li256ELb1ELb0ELb0ELb1EEENS1_36VarlenDynamicPersistentTileSchedulerILi128ELi160ELi256ELi128ELb0ELb0ELb1ELb1ELb1ELb1EEEEEEEEEvNT_6ParamsE)
        /*002c*/ 	.word	0x00000038


	//----- nvinfo : EIATTR_REGCOUNT
	.align		4
.L_28:
        /*0030*/ 	.byte	0x04, 0x2f
        /*0032*/ 	.short	(.L_30 - .L_29)
	.align		4
.L_29:
        /*0034*/ 	.word	index@(_ZN7cutlass13device_kernelIN5flash11enable_sm90INS1_16FlashAttnFwdSm90INS1_25CollectiveMainloopFwdSm90ILi2EN4cute5tupleIJNS5_1CILi1EEES8_S8_EEENS6_IJNS7_ILi128EEENS7_ILi160EEENS7_ILi192EEEEEELi128ENS_12float_e4m3_tEfNS_4arch4Sm90ELb1ELb0ELb0ELb0ELb0ELb0ELb0ELb1ELb1ELb0ELb0ELb0EEENS1_21CollectiveEpilogueFwdINS6_IJSA_SA_SB_EEES9_NS_10bfloat16_tESG_Li256ELb0ELb0ELb0ELb1EEENS1_30DynamicPersistentTileSchedulerILi256ELi128ELb0ELb0ELb1EEEEEEEEEvNT_6ParamsE)
        /*0038*/ 	.word	0x000000a8


	//----- nvinfo : EIATTR_FRAME_SIZE
	.align		4
.L_30:
        /*003c*/ 	.byte	0x04, 0x11
        /*003e*/ 	.short	(.L_32 - .L_31)
	.align		4
.L_31:
        /*0040*/ 	.word	index@(_ZN7cutlass13device_kernelIN5flash11enable_sm90INS1_16FlashAttnFwdSm90INS1_25CollectiveMainloopFwdSm90ILi2EN4cute5tupleIJNS5_1CILi1EEES8_S8_EEENS6_IJNS7_ILi128EEENS7_ILi160EEENS7_ILi192EEEEEELi128ENS_12float_e4m3_tEfNS_4arch4Sm90ELb1ELb0ELb0ELb0ELb0ELb0ELb0ELb1ELb1ELb0ELb0ELb0EEENS1_21CollectiveEpilogueFwdINS6_IJSA_SA_SB_EEES9_NS_10bfloat16_tESG_Li256ELb0ELb0ELb0ELb1EEENS1_30DynamicPersistentTileSchedulerILi256ELi128ELb0ELb0ELb1EEEEEEEEEvNT_6ParamsE)
        /*0044*/ 	.word	0x00000030


	//----- nvinfo : EIATTR_REGCOUNT
	.align		4
.L_32:
        /*0048*/ 	.byte	0x04, 0x2f
        /*004a*/ 	.short	(.L_34 - .L_33)
	.align		4
.L_33:
        /*004c*/ 	.word	index@(_ZN7cutlass13device_kernelIN5flash11enable_sm90INS1_16FlashAttnFwdSm90INS1_25CollectiveMainloopFwdSm90ILi2EN4cute5tupleIJNS5_1CILi1EEES8_S8_EEENS6_IJNS7_ILi128EEENS7_ILi160EEENS7_ILi192EEEEEELi128ENS_12float_e4m3_tEfNS_4arch4Sm90ELb0ELb1ELb0ELb1ELb0ELb1ELb0ELb1ELb1ELb0ELb0ELb0EEENS1_21CollectiveEpilogueFwdINS6_IJSA_SA_SB_EEES9_NS_10bfloat16_tESG_Li256ELb1ELb0ELb0ELb1EEENS1_36VarlenDynamicPersistentTileSchedulerILi128ELi160ELi256ELi128ELb0ELb0ELb1ELb1ELb0ELb1EEEEEEEEEvNT_6ParamsE)
        /*0050*/ 	.word	0x000000a8


	//----- nvinfo : EIATTR_FRAME_SIZE
	.align		4
.L_34:
        /*0054*/ 	.byte	0x04, 0x11
        /*0056*/ 	.short	(.L_36 - .L_35)
	.align		4
.L_35:
        /*0058*/ 	.word	index@(_ZN7cutlass13device_kernelIN5flash11enable_sm90INS1_16FlashAttnFwdSm90INS1_25CollectiveMainloopFwdSm90ILi2EN4cute5tupleIJNS5_1CILi1EEES8_S8_EEENS6_IJNS7_ILi128EEENS7_ILi160EEENS7_ILi192EEEEEELi128ENS_12float_e4m3_tEfNS_4arch4Sm90ELb0ELb1ELb0ELb1ELb0ELb1ELb0ELb1ELb1ELb0ELb0ELb0EEENS1_21CollectiveEpilogueFwdINS6_IJSA_SA_SB_EEES9_NS_10bfloat16_tESG_Li256ELb1ELb0ELb0ELb1EEENS1_36VarlenDynamicPersistentTileSchedulerILi128ELi160ELi256ELi128ELb0ELb0ELb1ELb1ELb0ELb1EEEEEEEEEvNT_6ParamsE)
        /*005c*/ 	.word	0x00000038


	//----- nvinfo : EIATTR_REGCOUNT
	.align		4
.L_36:
        /*0060*/ 	.byte	0x04, 0x2f
        /*0062*/ 	.short	(.L_38 - .L_37)
	.align		4
.L_37:
        /*0064*/ 	.word	index@(_ZN7cutlass13device_kernelIN5flash11enable_sm90INS1_16FlashAttnFwdSm90INS1_25CollectiveMainloopFwdSm90ILi2EN4cute5tupleIJNS5_1CILi1EEES8_S8_EEENS6_IJNS7_ILi128EEENS7_ILi160EEENS7_ILi192EEEEEELi128ENS_12float_e4m3_tEfNS_4arch4Sm90ELb0ELb1ELb0ELb1ELb0ELb0ELb0ELb1ELb1ELb0ELb0ELb0EEENS1_21CollectiveEpilogueFwdINS6_IJSA_SA_SB_EEES9_NS_10bfloat16_tESG_Li256ELb1ELb0ELb0ELb1EEENS1_36VarlenDynamicPersistentTileSchedulerILi128ELi160ELi256ELi128ELb0ELb0ELb1ELb1ELb0ELb1EEEEEEEEEvNT_6ParamsE)
        /*0068*/ 	.word	0x000000a8


	//----- nvinfo : EIATTR_FRAME_SIZE
	.align		4
.L_38:
        /*006c*/ 	.byte	0x04, 0x11
        /*006e*/ 	.short	(.L_40 - .L_39)
	.align		4
.L_39:
        /*0070*/ 	.word	index@(_ZN7cutlass13device_kernelIN5flash11enable_sm90INS1_16FlashAttnFwdSm90INS1_25CollectiveMainloopFwdSm90ILi2EN4cute5tupleIJNS5_1CILi1EEES8_S8_EEENS6_IJNS7_ILi128EEENS7_ILi160EEENS7_ILi192EEEEEELi128ENS_12float_e4m3_tEfNS_4arch4Sm90ELb0ELb1ELb0ELb1ELb0ELb0ELb0ELb1ELb1ELb0ELb0ELb0EEENS1_21CollectiveEpilogueFwdINS6_IJSA_SA_SB_EEES9_NS_10bfloat16_tESG_Li256ELb1ELb0ELb0ELb1EEENS1_36VarlenDynamicPersistentTileSchedulerILi128ELi160ELi256ELi128ELb0ELb0ELb1ELb1ELb0ELb1EEEEEEEEEvNT_6ParamsE)
        /*0074*/ 	.word	0x00000038


	//----- nvinfo : EIATTR_REGCOUNT
	.align		4
.L_40:
        /*0078*/ 	.byte	0x04, 0x2f
        /*007a*/ 	.short	(.L_42 - .L_41)
	.align		4
.L_41:
        /*007c*/ 	.word	index@(_ZN7cutlass13device_kernelIN5flash11enable_sm90INS1_16FlashAttnFwdSm90INS1_25CollectiveMainloopFwdSm90ILi2EN4cute5tupleIJNS5_1CILi1EEES8_S8_EEENS6_IJNS7_ILi128EEENS7_ILi160EEENS7_ILi192EEEEEELi128ENS_12float_e4m3_tEfNS_4arch4Sm90ELb0ELb1ELb0ELb0ELb0ELb0ELb0ELb1ELb1ELb0ELb0ELb0EEENS1_21CollectiveEpilogueFwdINS6_IJSA_SA_SB_EEES9_NS_10bfloat16_tESG_Li256ELb0ELb0ELb0ELb1EEENS1_30DynamicPersistentTileSchedulerILi256ELi128ELb0ELb0ELb1EEEEEEEEEvNT_6ParamsE)
        /*0080*/ 	.word	0x000000a8


	//----- nvinfo : EIATTR_FRAME_SIZE
	.align		4
.L_42:
        /*0084*/ 	.byte	0x04, 0x11
        /*0086*/ 	.short	(.L_44 - .L_43)
	.align		4
.L_43:
        /*0088*/ 	.word	index@(_ZN7cutlass13device_kernelIN5flash11enable_sm90INS1_16FlashAttnFwdSm90INS1_25CollectiveMainloopFwdSm90ILi2EN4cute5tupleIJNS5_1CILi1EEES8_S8_EEENS6_IJNS7_ILi128EEENS7_ILi160EEENS7_ILi192EEEEEELi128ENS_12float_e4m3_tEfNS_4arch4Sm90ELb0ELb1ELb0ELb0ELb0ELb0ELb0ELb1ELb1ELb0ELb0ELb0EEENS1_21CollectiveEpilogueFwdINS6_IJSA_SA_SB_EEES9_NS_10bfloat16_tESG_Li256ELb0ELb0ELb0ELb1EEENS1_30DynamicPersistentTileSchedulerILi256ELi128ELb0ELb0ELb1EEEEEEEEEvNT_6ParamsE)
        /*008c*/ 	.word	0x00000030


	//----- nvinfo : EIATTR_REGCOUNT
	.align		4
.L_44:
        /*0090*/ 	.byte	0x04, 0x2f
        /*0092*/ 	.short	(.L_46 - .L_45)
	.align		4
.L_45:
        /*0094*/ 	.word	index@(_ZN7cutlass13device_kernelIN5flash11enable_sm90INS1_16FlashAttnFwdSm90INS1_25CollectiveMainloopFwdSm90ILi2EN4cute5tupleIJNS5_1CILi1EEES8_S8_EEENS6_IJNS7_ILi128EEENS7_ILi160EEENS7_ILi192EEEEEELi128ENS_12float_e4m3_tEfNS_4arch4Sm90ELb0ELb0ELb0ELb1ELb0ELb1ELb0ELb1ELb1ELb0ELb0ELb0EEENS1_21CollectiveEpilogueFwdINS6_IJSA_SA_SB_EEES9_NS_10bfloat16_tESG_Li256ELb1ELb0ELb0ELb1EEENS1_36VarlenDynamicPersistentTileSchedulerILi128ELi160ELi256ELi128ELb0ELb0ELb1ELb0ELb1ELb1EEEEEEEEEvNT_6ParamsE)
        /*0098*/ 	.word	0x000000a8


	//----- nvinfo : EIATTR_FRAME_SIZE
	.align		4
.L_46:
        /*009c*/ 	.byte	0x04, 0x11
        /*009e*/ 	.short	(.L_48 - .L_47)
	.align		4
.L_47:
        /*00a0*/ 	.word	index@(_ZN7cutlass13device_kernelIN5flash11enable_sm90INS1_16FlashAttnFwdSm90INS1_25CollectiveMainloopFwdSm90ILi2EN4cute5tupleIJNS5_1CILi1EEES8_S8_EEENS6_IJNS7_ILi128EEENS7_ILi160EEENS7_ILi192EEEEEELi128ENS_12float_e4m3_tEfNS_4arch4Sm90ELb0ELb0ELb0ELb1ELb0ELb1ELb0ELb1ELb1ELb0ELb0ELb0EEENS1_21CollectiveEpilogueFwdINS6_IJSA_SA_SB_EEES9_NS_10bfloat16_tESG_Li256ELb1ELb0ELb0ELb1EEENS1_36VarlenDynamicPersistentTileSchedulerILi128ELi160ELi256ELi128ELb0ELb0ELb1ELb0ELb1ELb1EEEEEEEEEvNT_6ParamsE)
        /*00a4*/ 	.word	0x00000048


	//----- nvinfo : EIATTR_REGCOUNT
	.align		4
.L_48:
        /*00a8*/ 	.byte	0x04, 0x2f
        /*00aa*/ 	.short	(.L_50 - .L_49)
	.align		4
.L_49:
        /*00ac*/ 	.word	index@(_ZN7cutlass13device_kernelIN5flash11enable_sm90INS1_16FlashAttnFwdSm90INS1_25CollectiveMainloopFwdSm90ILi2EN4cute5tupleIJNS5_1CILi1EEES8_S8_EEENS6_IJNS7_ILi128EEENS7_ILi160EEENS7_ILi192EEEEEELi128ENS_12float_e4m3_tEfNS_4arch4Sm90ELb0ELb0ELb0ELb1ELb0ELb0ELb0ELb1ELb1ELb0ELb0ELb0EEENS1_21CollectiveEpilogueFwdINS6_IJSA_SA_SB_EEES9_NS_10bfloat16_tESG_Li256ELb1ELb0ELb0ELb1EEENS1_36VarlenDynamicPersistentTileSchedulerILi128ELi160ELi256ELi128ELb0ELb0ELb1ELb0ELb1ELb1EEEEEEEEEvNT_6ParamsE)
        /*00b0*/ 	.word	0x000000a8


	//----- nvinfo : EIATTR_FRAME_SIZE
	.align		4
.L_50:
        /*00b4*/ 	.byte	0x04, 0x11
        /*00b6*/ 	.short	(.L_52 - .L_51)
	.align		4
.L_51:
        /*00b8*/ 	.word	index@(_ZN7cutlass13device_kernelIN5flash11enable_sm90INS1_16FlashAttnFwdSm90INS1_25CollectiveMainloopFwdSm90ILi2EN4cute5tupleIJNS5_1CILi1EEES8_S8_EEENS6_IJNS7_ILi128EEENS7_ILi160EEENS7_ILi192EEEEEELi128ENS_12float_e4m3_tEfNS_4arch4Sm90ELb0ELb0ELb0ELb1ELb0ELb0ELb0ELb1ELb1ELb0ELb0ELb0EEENS1_21CollectiveEpilogueFwdINS6_IJSA_SA_SB_EEES9_NS_10bfloat16_tESG_Li256ELb1ELb0ELb0ELb1EEENS1_36VarlenDynamicPersistentTileSchedulerILi128ELi160ELi256ELi128ELb0ELb0ELb1ELb0ELb1ELb1EEEEEEEEEvNT_6ParamsE)
        /*00bc*/ 	.word	0x00000038


	//----- nvinfo : EIATTR_REGCOUNT
	.align		4
.L_52:
        /*00c0*/ 	.byte	0x04, 0x2f
        /*00c2*/ 	.short	(.L_54 - .L_53)
	.align		4
.L_53:
        /*00c4*/ 	.word	index@(_ZN7cutlass13device_kernelIN5flash11enable_sm90INS1_16FlashAttnFwdSm90INS1_25CollectiveMainloopFwdSm90ILi2EN4cute5tupleIJNS5_1CILi2EEENS7_ILi1EEES9_EEENS6_IJNS7_ILi128EEENS7_ILi160EEENS7_ILi192EEEEEELi128ENS_12float_e4m3_tEfNS_4arch4Sm90ELb0ELb0ELb0ELb0ELb0ELb0ELb0ELb1ELb1ELb0ELb0ELb0EEENS1_21CollectiveEpilogueFwdINS6_IJSB_SB_SC_EEESA_NS_10bfloat16_tESH_Li256ELb0ELb0ELb0ELb1EEENS1_29StaticPersistentTileSchedulerILb0EEEEEEEEEvNT_6ParamsE)
        /*00c8*/ 	.word	0x000000a8


	//----- nvinfo : EIATTR_FRAME_SIZE
	.align		4
.L_54:
        /*00cc*/ 	.byte	0x04, 0x11
        /*00ce*/ 	.short	(.L_56 - .L_55)
	.align		4
.L_55:
        /*00d0*/ 	.word	index@(_ZN7cutlass13device_kernelIN5flash11enable_sm90INS1_16FlashAttnFwdSm90INS1_25CollectiveMainloopFwdSm90ILi2EN4cute5tupleIJNS5_1CILi2EEENS7_ILi1EEES9_EEENS6_IJNS7_ILi128EEENS7_ILi160EEENS7_ILi192EEEEEELi128ENS_12float_e4m3_tEfNS_4arch4Sm90ELb0ELb0ELb0ELb0ELb0ELb0ELb0ELb1ELb1ELb0ELb0ELb0EEENS1_21CollectiveEpilogueFwdINS6_IJSB_SB_SC_EEESA_NS_10bfloat16_tESH_Li256ELb0ELb0ELb0ELb1EEENS1_29StaticPersistentTileSchedulerILb0EEEEEEEEEvNT_6ParamsE)
        /*00d4*/ 	.word	0x00000030


	//----- nvinfo : EIATTR_REGCOUNT
	.align		4
.L_56:
        /*00d8*/ 	.byte	0x04, 0x2f
        /*00da*/ 	.short	(.L_58 - .L_57)
	.align		4
.L_57:
        /*00dc*/ 	.word	index@(_ZN7cutlass13device_kernelIN5flash11enable_sm90INS1_16FlashAttnFwdSm90INS1_25CollectiveMainloopFwdSm90ILi2EN4cute5tupleIJNS5_1CILi1EEES8_S8_EEENS6_IJNS7_ILi128EEENS7_ILi160EEENS7_ILi192EEEEEELi128ENS_12float_e4m3_tEfNS_4arch4Sm90ELb0ELb0ELb0ELb0ELb0ELb0ELb0ELb1ELb1ELb0ELb0ELb0EEENS1_21CollectiveEpilogueFwdINS6_IJSA_SA_SB_EEES9_NS_10bfloat16_tESG_Li256ELb0ELb0ELb0ELb1EEENS1_29StaticPersistentTileSchedulerILb0EEEEEEEEEvNT_6ParamsE)
        /*00e0*/ 	.word	0x000000a8


	//----- nvinfo : EIATTR_FRAME_SIZE
	.align		4
.L_58:
        /*00e4*/ 	.byte	0x04, 0x11
        /*00e6*/ 	.short	(.L_60 - .L_59)
	.align		4
.L_59:
        /*00e8*/ 	.word	index@(_ZN7cutlass13device_kernelIN5flash11enable_sm90INS1_16FlashAttnFwdSm90INS1_25CollectiveMainloopFwdSm90ILi2EN4cute5tupleIJNS5_1CILi1EEES8_S8_EEENS6_IJNS7_ILi128EEENS7_ILi160EEENS7_ILi192EEEEEELi128ENS_12float_e4m3_tEfNS_4arch4Sm90ELb0ELb0ELb0ELb0ELb0ELb0ELb0ELb1ELb1ELb0ELb0ELb0EEENS1_21CollectiveEpilogueFwdINS6_IJSA_SA_SB_EEES9_NS_10bfloat16_tESG_Li256ELb0ELb0ELb0ELb1EEENS1_29StaticPersistentTileSchedulerILb0EEEEEEEEEvNT_6ParamsE)
        /*00ec*/ 	.word	0x00000028


	//----- nvinfo : EIATTR_MIN_STACK_SIZE
	.align		4
.L_60:
        /*00f0*/ 	.byte	0x04, 0x12
        /*00f2*/ 	.short	(.L_62 - .L_61)
	.align		4
.L_61:
        /*00f4*/ 	.word	index@(_ZN7cutlass13device_kernelIN5flash11enable_sm90INS1_16FlashAttnFwdSm90INS1_25CollectiveMainloopFwdSm90ILi2EN4cute5tupleIJNS5_1CILi1EEES8_S8_EEENS6_IJNS7_ILi128EEENS7_ILi160EEENS7_ILi192EEEEEELi128ENS_12float_e4m3_tEfNS_4arch4Sm90ELb0ELb0ELb0ELb0ELb0ELb0ELb0ELb1ELb1ELb0ELb0ELb0EEENS1_21CollectiveEpilogueFwdINS6_IJSA_SA_SB_EEES9_NS_10bfloat16_tESG_Li256ELb0ELb0ELb0ELb1EEENS1_29StaticPersistentTileSchedulerILb0EEEEEEEEEvNT_6ParamsE)
        /*00f8*/ 	.word	0x00000028


	//----- nvinfo : EIATTR_MIN_STACK_SIZE
	.align		4
.L_62:
        /*00fc*/ 	.byte	0x04, 0x12
        /*00fe*/ 	.short	(.L_64 - .L_63)
	.align		4
.L_63:
        /*0100*/ 	.word	index@(_ZN7cutlass13device_kernelIN5flash11enable_sm90INS1_16FlashAttnFwdSm90INS1_25CollectiveMainloopFwdSm90ILi2EN4cute5tupleIJNS5_1CILi2EEENS7_ILi1EEES9_EEENS6_IJNS7_ILi128EEENS7_ILi160EEENS7_ILi192EEEEEELi128ENS_12float_e4m3_tEfNS_4arch4Sm90ELb0ELb0ELb0ELb0ELb0ELb0ELb0ELb1ELb1ELb0ELb0ELb0EEENS1_21CollectiveEpilogueFwdINS6_IJSB_SB_SC_EEESA_NS_10bfloat16_tESH_Li256ELb0ELb0ELb0ELb1EEENS1_29StaticPersistentTileSchedulerILb0EEEEEEEEEvNT_6ParamsE)
        /*0104*/ 	.word	0x00000030


	//----- nvinfo : EIATTR_MIN_STACK_SIZE
	.align		4
.L_64:
        /*0108*/ 	.byte	0x04, 0x12
        /*010a*/ 	.short	(.L_66 - .L_65)
	.align		4
.L_65:
        /*010c*/ 	.word	index@(_ZN7cutlass13device_kernelIN5flash11enable_sm90INS1_16FlashAttnFwdSm90INS1_25CollectiveMainloopFwdSm90ILi2EN4cute5tupleIJNS5_1CILi1EEES8_S8_EEENS6_IJNS7_ILi128EEENS7_ILi160EEENS7_ILi192EEEEEELi128ENS_12float_e4m3_tEfNS_4arch4Sm90ELb0ELb0ELb0ELb1ELb0ELb0ELb0ELb1ELb1ELb0ELb0ELb0EEENS1_21CollectiveEpilogueFwdINS6_IJSA_SA_SB_EEES9_NS_10bfloat16_tESG_Li256ELb1ELb0ELb0ELb1EEENS1_36VarlenDynamicPersistentTileSchedulerILi128ELi160ELi256ELi128ELb0ELb0ELb1ELb0ELb1ELb1EEEEEEEEEvNT_6ParamsE)
        /*0110*/ 	.word	0x00000038


	//----- nvinfo : EIATTR_MIN_STACK_SIZE
	.align		4
.L_66:
        /*0114*/ 	.byte	0x04, 0x12
        /*0116*/ 	.short	(.L_68 - .L_67)
	.align		4
.L_67:
        /*0118*/ 	.word	index@(_ZN7cutlass13device_kernelIN5flash11enable_sm90INS1_16FlashAttnFwdSm90INS1_25CollectiveMainloopFwdSm90ILi2EN4cute5tupleIJNS5_1CILi1EEES8_S8_EEENS6_IJNS7_ILi128EEENS7_ILi160EEENS7_ILi192EEEEEELi128ENS_12float_e4m3_tEfNS_4arch4Sm90ELb0ELb0ELb0ELb1ELb0ELb1ELb0ELb1ELb1ELb0ELb0ELb0EEENS1_21CollectiveEpilogueFwdINS6_IJSA_SA_SB_EEES9_NS_10bfloat16_tESG_Li256ELb1ELb0ELb0ELb1EEENS1_36VarlenDynamicPersistentTileSchedulerILi128ELi160ELi256ELi128ELb0ELb0ELb1ELb0ELb1ELb1EEEEEEEEEvNT_6ParamsE)
        /*011c*/ 	.word	0x00000048


	//----- nvinfo : EIATTR_MIN_STACK_SIZE
	.align		4
.L_68:
        /*0120*/ 	.byte	0x04, 0x12
        /*0122*/ 	.short	(.L_70 - .L_69)
	.align		4
.L_69:
        /*0124*/ 	.word	index@(_ZN7cutlass13device_kernelIN5flash11enable_sm90INS1_16FlashAttnFwdSm90INS1_25CollectiveMainloopFwdSm90ILi2EN4cute5tupleIJNS5_1CILi1EEES8_S8_EEENS6_IJNS7_ILi128EEENS7_ILi160EEENS7_ILi192EEEEEELi128ENS_12float_e4m3_tEfNS_4arch4Sm90ELb0ELb1ELb0ELb0ELb0ELb0ELb0ELb1ELb1ELb0ELb0ELb0EEENS1_21CollectiveEpilogueFwdINS6_IJSA_SA_SB_EEES9_NS_10bfloat16_tESG_Li256ELb0ELb0ELb0ELb1EEENS1_30DynamicPersistentTileSchedulerILi256ELi128ELb0ELb0ELb1EEEEEEEEEvNT_6ParamsE)
        /*0128*/ 	.word	0x00000030


	//----- nvinfo : EIATTR_MIN_STACK_SIZE
	.align		4
.L_70:
        /*012c*/ 	.byte	0x04, 0x12
        /*012e*/ 	.short	(.L_72 - .L_71)
	.align		4
.L_71:
        /*0130*/ 	.word	index@(_ZN7cutlass13device_kernelIN5flash11enable_sm90INS1_16FlashAttnFwdSm90INS1_25CollectiveMainloopFwdSm90ILi2EN4cute5tupleIJNS5_1CILi1EEES8_S8_EEENS6_IJNS7_ILi128EEENS7_ILi160EEENS7_ILi192EEEEEELi128ENS_12float_e4m3_tEfNS_4arch4Sm90ELb0ELb1ELb0ELb1ELb0ELb0ELb0ELb1ELb1ELb0ELb0ELb0EEENS1_21CollectiveEpilogueFwdINS6_IJSA_SA_SB_EEES9_NS_10bfloat16_tESG_Li256ELb1ELb0ELb0ELb1EEENS1_36VarlenDynamicPersistentTileSchedulerILi128ELi160ELi256ELi128ELb0ELb0ELb1ELb1ELb0ELb1EEEEEEEEEvNT_6ParamsE)
        /*0134*/ 	.word	0x00000038


	//----- nvinfo : EIATTR_MIN_STACK_SIZE
	.align		4
.L_72:
        /*0138*/ 	.byte	0x04, 0x12
        /*013a*/ 	.short	(.L_74 - .L_73)
	.align		4
.L_73:
        /*013c*/ 	.word	index@(_ZN7cutlass13device_kernelIN5flash11enable_sm90INS1_16FlashAttnFwdSm90INS1_25CollectiveMainloopFwdSm90ILi2EN4cute5tupleIJNS5_1CILi1EEES8_S8_EEENS6_IJNS7_ILi128EEENS7_ILi160EEENS7_ILi192EEEEEELi128ENS_12float_e4m3_tEfNS_4arch4Sm90ELb0ELb1ELb0ELb1ELb0ELb1ELb0ELb1ELb1ELb0ELb0ELb0EEENS1_21CollectiveEpilogueFwdINS6_IJSA_SA_SB_EEES9_NS_10bfloat16_tESG_Li256ELb1ELb0ELb0ELb1EEENS1_36VarlenDynamicPersistentTileSchedulerILi128ELi160ELi256ELi128ELb0ELb0ELb1ELb1ELb0ELb1EEEEEEEEEvNT_6ParamsE)
        /*0140*/ 	.word	0x00000038


	//----- nvinfo : EIATTR_MIN_STACK_SIZE
	.align		4
.L_74:
        /*0144*/ 	.byte	0x04, 0x12
        /*0146*/ 	.short	(.L_76 - .L_75)
	.align		4
.L_75:
        /*0148*/ 	.word	index@(_ZN7cutlass13device_kernelIN5flash11enable_sm90INS1_16FlashAttnFwdSm90INS1_25CollectiveMainloopFwdSm90ILi2EN4cute5tupleIJNS5_1CILi1EEES8_S8_EEENS6_IJNS7_ILi128EEENS7_ILi160EEENS7_ILi192EEEEEELi128ENS_12float_e4m3_tEfNS_4arch4Sm90ELb1ELb0ELb0ELb0ELb0ELb0ELb0ELb1ELb1ELb0ELb0ELb0EEENS1_21CollectiveEpilogueFwdINS6_IJSA_SA_SB_EEES9_NS_10bfloat16_tESG_Li256ELb0ELb0ELb0ELb1EEENS1_30DynamicPersistentTileSchedulerILi256ELi128ELb0ELb0ELb1EEEEEEEEEvNT_6ParamsE)
        /*014c*/ 	.word	0x00000030


	//----- nvinfo : EIATTR_MIN_STACK_SIZE
	.align		4
.L_76:
        /*0150*/ 	.byte	0x04, 0x12
        /*0152*/ 	.short	(.L_78 - .L_77)
	.align		4
.L_77:
        /*0154*/ 	.word	index@(_ZN7cutlass13device_kernelIN5flash11enable_sm90INS1_16FlashAttnFwdSm90INS1_25CollectiveMainloopFwdSm90ILi2EN4cute5tupleIJNS5_1CILi1EEES8_S8_EEENS6_IJNS7_ILi128EEENS7_ILi160EEENS7_ILi192EEEEEELi128ENS_12float_e4m3_tEfNS_4arch4Sm90ELb1ELb0ELb0ELb1ELb0ELb0ELb0ELb1ELb1ELb0ELb0ELb0EEENS1_21CollectiveEpilogueFwdINS6_IJSA_SA_SB_EEES9_NS_10bfloat16_tESG_Li256ELb1ELb0ELb0ELb1EEENS1_36VarlenDynamicPersistentTileSchedulerILi128ELi160ELi256ELi128ELb0ELb0ELb1ELb1ELb1ELb1EEEEEEEEEvNT_6ParamsE)
        /*0158*/ 	.word	0x00000038


	//----- nvinfo : EIATTR_MIN_STACK_SIZE
	.align		4
.L_78:
        /*015c*/ 	.byte	0x04, 0x12
        /*015e*/ 	.short	(.L_80 - .L_79)
	.align		4
.L_79:
        /*0160*/ 	.word	index@(_ZN7cutlass13device_kernelIN5flash11enable_sm90INS1_16FlashAttnFwdSm90INS1_25CollectiveMainloopFwdSm90ILi2EN4cute5tupleIJNS5_1CILi1EEES8_S8_EEENS6_IJNS7_ILi128EEENS7_ILi160EEENS7_ILi192EEEEEELi128ENS_12float_e4m3_tEfNS_4arch4Sm90ELb1ELb0ELb0ELb1ELb0ELb1ELb0ELb1ELb1ELb0ELb0ELb0EEENS1_21CollectiveEpilogueFwdINS6_IJSA_SA_SB_EEES9_NS_10bfloat16_tESG_Li256ELb1ELb0ELb0ELb1EEENS1_36VarlenDynamicPersistentTileSchedulerILi128ELi160ELi256ELi128ELb0ELb0ELb1ELb1ELb1ELb1EEEEEEEEEvNT_6ParamsE)
        /*0164*/ 	.word	0x00000040
.L_80:


//--------------------- .nv.compat                --------------------------
	.section	.nv.compat,"",@"SHT_CUDA_COMPAT_INFO"
	.align	4
        /*0000*/ 	.byte	0x02, 0x09, 0x01, 0x00, 0x02, 0x02, 0x04, 0x00, 0x02, 0x05, 0x05, 0x00, 0x03, 0x07, 0x01, 0x01
        /*0010*/ 	.byte	0x02, 0x03, 0x01, 0x00, 0x02, 0x06, 0x01, 0x00, 0x04, 0x0b, 0x08, 0x00, 0x00, 0x00, 0x00, 0x00
        /*0020*/ 	.byte	0x00, 0x00, 0x00, 0x00


//--------------------- .nv.info._ZN7cutlass13device_kernelIN5flash11enable_sm90INS1_16FlashAttnFwdSm90INS1_25CollectiveMainloopFwdSm90ILi2EN4cute5tupleIJNS5_1CILi1EEES8_S8_EEENS6_IJNS7_ILi128EEENS7_ILi160EEENS7_ILi192EEEEEELi128ENS_12float_e4m3_tEfNS_4arch4Sm90ELb0ELb0ELb0ELb0ELb0ELb0ELb0ELb1ELb1ELb0ELb0ELb0EEENS1_21CollectiveEpilogueFwdINS6_IJSA_SA_SB_EEES9_NS_10bfloat16_tESG_Li256ELb0ELb0ELb0ELb1EEENS1_29StaticPersistentTileSchedulerILb0EEEEEEEEEvNT_6ParamsE --------------------------
	.section	.nv.info._ZN7cutlass13device_kernelIN5flash11enable_sm90INS1_16FlashAttnFwdSm90INS1_25CollectiveMainloopFwdSm90ILi2EN4cute5tupleIJNS5_1CILi1EEES8_S8_EEENS6_IJNS7_ILi128EEENS7_ILi160EEENS7_ILi192EEEEEELi128ENS_12float_e4m3_tEfNS_4arch4Sm90ELb0ELb0ELb0ELb0ELb0ELb0ELb0ELb1ELb1ELb0ELb0ELb0EEENS1_21CollectiveEpilogueFwdINS6_IJSA_SA_SB_EEES9_NS_10bfloat16_tESG_Li256ELb0ELb0ELb0ELb1EEENS1_29StaticPersistentTileSchedulerILb0EEEEEEEEEvNT_6ParamsE,"",@"SHT_CUDA_INFO"
	.sectionflags	@""
	.align	4


	//----- nvinfo : EIATTR_CUDA_API_VERSION
	.align		4
        /*0000*/ 	.byte	0x04, 0x37
        /*0002*/ 	.short	(.L_82 - .L_81)
.L_81:
        /*0004*/ 	.word	0x00000082


	//----- nvinfo : EIATTR_KPARAM_INFO
	.align		4
.L_82:
        /*0008*/ 	.byte	0x04, 0x17
        /*000a*/ 	.short	(.L_84 - .L_83)
.L_83:
        /*000c*/ 	.word	0x00000000
        /*0010*/ 	.short	0x0000
        /*0012*/ 	.short	0x0070
        /*0014*/ 	.byte	0x00, 0xf0, 0x01, 0x2e


	//----- nvinfo : EIATTR_SPARSE_MMA_MASK
	.align		4
.L_84:
        /*0018*/ 	.byte	0x03, 0x50
        /*001a*/ 	.short	0x0000


	//----- nvinfo : EIATTR_MAXREG_COUNT
	.align		4
        /*001c*/ 	.byte	0x03, 0x1b
        /*001e*/ 	.short	0x00a8


	//----- nvinfo : EIATTR_NUM_BARRIERS
	.align		4
        /*0020*/ 	.byte	0x02, 0x4c
        /*0022*/ 	.byte	0x10
	.zero		1


	//----- nvinfo : EIATTR_EXTERNS
	.align		4
        /*0024*/ 	.byte	0x04, 0x0f
        /*0026*/ 	.short	(.L_86 - .L_85)


	//   ....[0]....
	.align		4
.L_85:
        /*0028*/ 	.word	index@(__assertfail)


	//----- nvinfo : EIATTR_ANNOTATIONS
	.align		4
.L_86:
        /*002c*/ 	.byte	0x04, 0x55
        /*002e*/ 	.short	(.L_88 - .L_87)


	//   ....[0]....
.L_87:
        /*0030*/ 	.word	0x00000001
        /*0034*/ 	.byte	0x20, 0x90, 0x00, 0x00, 0x01, 0x00, 0x00, 0x00, 0x40, 0x90, 0x00, 0x00, 0x01, 0x00, 0x00, 0x00
        /* <DEDUP_REMOVED lines=24> */
        /*01c4*/ 	.byte	0x80, 0xc4, 0x00, 0x00, 0x01, 0x00, 0x00, 0x00, 0xe0, 0xc4, 0x00, 0x00


	//----- nvinfo : EIATTR_MERCURY_ISA_VERSION
	.align		4
.L_88:
        /*01d0*/ 	.byte	0x03, 0x5f
        /*01d2*/ 	.short	0x0101


	//----- nvinfo : EIATTR_INT_WARP_WIDE_INSTR_OFFSETS
	.align		4
        /*01d4*/ 	.byte	0x04, 0x31
        /*01d6*/ 	.short	(.L_90 - .L_89)


	//   ....[0]....
.L_89:
        /*01d8*/ 	.word	0x00000190


	//   ....[1]....
        /*01dc*/ 	.word	0x000001c0


	//   ....[2]....
        /*01e0*/ 	.word	0x000001d0


	//   ....[3]....
        /*01e4*/ 	.word	0x00009ad0


	//----- nvinfo : EIATTR_COOP_GROUP_MASK_REGIDS
	.align		4
.L_90:
        /*01e8*/ 	.byte	0x04, 0x29
        /*01ea*/ 	.short	(.L_92 - .L_91)


	//   ....[0]....
.L_91:
        /*01ec*/ 	.word	0xffffffff


	//   ....[1]....
        /*01f0*/ 	.word	0xffffffff


	//   ....[2]....
        /*01f4*/ 	.word	0xffffffff


	//   ....[3]....
        /*01f8*/ 	.word	0xffffffff


	//   ....[4]....
        /*01fc*/ 	.word	0xffffffff


	//   ....[5]....
        /*0200*/ 	.word	0xffffffff


	//   ....[6]....
        /*0204*/ 	.word	0xffffffff


	//   ....[7]....
        /*0208*/ 	.word	0xffffffff


	//   ....[8]....
        /*020c*/ 	.word	0xffffffff


	//   ....[9]....
        /*0210*/ 	.word	0xffffffff


	//   ....[10]....
        /*0214*/ 	.word	0xffffffff


	//   ....[11]....
        /*0218*/ 	.word	0xffffffff


	//   ....[12]....
        /*021c*/ 	.word	0xffffffff


	//   ....[13]....
        /*0220*/ 	.word	0xffffffff


	//   ....[14]....
        /*0224*/ 	.word	0xffffffff


	//   ....[15]....
        /*0228*/ 	.word	0xffffffff


	//   ....[16]....
        /*022c*/ 	.word	0xffffffff


	//   ....[17]....
        /*0230*/ 	.word	0xffffffff


	//   ....[18]....
        /*0234*/ 	.word	0xffffffff


	//   ....[19]....
        /*0238*/ 	.word	0xffffffff


	//   ....[20]....
        /*023c*/ 	.word	0xffffffff


	//   ....[21]....
        /*0240*/ 	.word	0xffffffff


	//   ....[22]....
        /*0244*/ 	.word	0xffffffff


	//   ....[23]....
        /*0248*/ 	.word	0xffffffff


	//   ....[24]....
        /*024c*/ 	.word	0xffffffff


	//   ....[25]....
        /*0250*/ 	.word	0xffffffff


	//   ....[26]....
        /*0254*/ 	.word	0xffffffff


	//   ....[27]....
        /*0258*/ 	.word	0xffffffff


	//   ....[28]....
        /*025c*/ 	.word	0xffffffff


	//   ....[29]....
        /*0260*/ 	.word	0xffffffff


	//   ....[30]....
        /*0264*/ 	.word	0xffffffff


	//   ....[31]....
        /*0268*/ 	.word	0xffffffff


	//   ....[32]....
        /*026c*/ 	.word	0xffffffff


	//   ....[33]....
        /*0270*/ 	.word	0xffffffff


	//   ....[34]....
        /*0274*/ 	.word	0xffffffff


	//   ....[35]....
        /*0278*/ 	.word	0xffffffff


	//   ....[36]....
        /*027c*/ 	.word	0xffffffff


	//   ....[37]....
        /*0280*/ 	.word	0xffffffff


	//   ....[38]....
        /*0284*/ 	.word	0xffffffff


	//   ....[39]....
        /*0288*/ 	.word	0xffffffff


	//   ....[40]....
        /*028c*/ 	.word	0xffffffff


	//   ....[41]....
        /*0290*/ 	.word	0xffffffff


	//   ....[42]....
        /*0294*/ 	.word	0xffffffff


	//   ....[43]....
        /*0298*/ 	.word	0xffffffff


	//   ....[44]....
        /*029c*/ 	.word	0xffffffff


	//   ....[45]....
        /*02a0*/ 	.word	0xffffffff


	//   ....[46]....
        /*02a4*/ 	.word	0xffffffff


	//   ....[47]....
        /*02a8*/ 	.word	0xffffffff


	//   ....[48]....
        /*02ac*/ 	.word	0xffffffff


	//   ....[49]....
        /*02b0*/ 	.word	0xffffffff


	//   ....[50]....
        /*02b4*/ 	.word	0xffffffff


	//   ....[51]....
        /*02b8*/ 	.word	0xffffffff


	//   ....[52]....
        /*02bc*/ 	.word	0xffffffff


	//   ....[53]....
        /*02c0*/ 	.word	0xffffffff


	//   ....[54]....
        /*02c4*/ 	.word	0xffffffff


	//   ....[55]....
        /*02c8*/ 	.word	0x0500000f


	//----- nvinfo : EIATTR_COOP_GROUP_INSTR_OFFSETS
	.align		4
.L_92:
        /*02cc*/ 	.byte	0x04, 0x28
        /*02ce*/ 	.short	(.L_94 - .L_93)


	//   ....[0]....
.L_93:
        /*02d0*/ 	.word	0x00000070


	//   ....[1]....
        /*02d4*/ 	.word	0x000001a0


	//   ....[2]....
        /*02d8*/ 	.word	0x000001f0


	//   ....[3]....
        /*02dc*/ 	.word	0x000003e0


	//   ....[4]....
        /*02e0*/ 	.word	0x00000540


	//   ....[5]....
        /*02e4*/ 	.word	0x00000660


	//   ....[6]....
        /*02e8*/ 	.word	0x000007c0


	//   ....[7]....
        /*02ec*/ 	.word	0x00000e10


	//   ....[8]....
        /*02f0*/ 	.word	0x00002d20


	//   ....[9]....
        /*02f4*/ 	.word	0x00002e20


	//   ....[10]....
        /*02f8*/ 	.word	0x00003250


	//   ....[11]....
        /*02fc*/ 	.word	0x00003340


	//   ....[12]....
        /*0300*/ 	.word	0x00005bd0


	//   ....[13]....
        /*0304*/ 	.word	0x00005c30


	//   ....[14]....
        /*0308*/ 	.word	0x00005c70


	//   ....[15]....
        /*030c*/ 	.word	0x00005c90


	//   ....[16]....
        /*0310*/ 	.word	0x00007870


	//   ....[17]....
        /*0314*/ 	.word	0x00007880


	//   ....[18]....
        /*0318*/ 	.word	0x00007900


	//   ....[19]....
        /*031c*/ 	.word	0x00007910


	//   ....[20]....
        /*0320*/ 	.word	0x00008830


	//   ....[21]....
        /*0324*/ 	.word	0x00008840


	//   ....[22]....
        /*0328*/ 	.word	0x00008850


	//   ....[23]....
        /*032c*/ 	.word	0x00008860


	//   ....[24]....
        /*0330*/ 	.word	0x00008870


	//   ....[25]....
        /*0334*/ 	.word	0x00008880


	//   ....[26]....
        /*0338*/ 	.word	0x00008890


	//   ....[27]....
        /*033c*/ 	.word	0x000088a0


	//   ....[28]....
        /*0340*/ 	.word	0x000088b0


	//   ....[29]....
        /*0344*/ 	.word	0x000088c0


	//   ....[30]....
        /*0348*/ 	.word	0x000088f0


	//   ....[31]....
        /*034c*/ 	.word	0x00008900


	//   ....[32]....
        /*0350*/ 	.word	0x00008930


	//   ....[33]....
        /*0354*/ 	.word	0x00008990


	//   ....[34]....
        /*0358*/ 	.word	0x000089a0


	//   ....[35]....
        /*035c*/ 	.word	0x000089b0


	//   ....[36]....
        /*0360*/ 	.word	0x000089c0


	//   ....[37]....
        /*0364*/ 	.word	0x000089f0


	//   ....[38]....
        /*0368*/ 	.word	0x00008a00


	//   ....[39]....
        /*036c*/ 	.word	0x00008a10


	//   ....[40]....
        /*0370*/ 	.word	0x00008a30


	//   ....[41]....
        /*0374*/ 	.word	0x00008a40


	//   ....[42]....
        /*0378*/ 	.word	0x00008a50


	//   ....[43]....
        /*037c*/ 	.word	0x00008a60


	//   ....[44]....
        /*0380*/ 	.word	0x00008a90


	//   ....[45]....
        /*0384*/ 	.word	0x00008aa0


	//   ....[46]....
        /*0388*/ 	.word	0x00008ad0


	//   ....[47]....
        /*038c*/ 	.word	0x00008ae0


	//   ....[48]....
        /*0390*/ 	.word	0x00008af0


	//   ....[49]....
        /*0394*/ 	.word	0x00008b00


	//   ....[50]....
        /*0398*/ 	.word	0x00008b10


	//   ....[51]....
        /*039c*/ 	.word	0x00008b20


	//   ....[52]....
        /*03a0*/ 	.word	0x00008d90


	//   ....[53]....
        /*03a4*/ 	.word	0x00009c60


	//   ....[54]....
        /*03a8*/ 	.word	0x0000bd10


	//   ....[55]....
        /*03ac*/ 	.word	0x0000c230


	//----- nvinfo : EIATTR_REG_RECONFIG
	.align		4
.L_94:
        /*03b0*/ 	.byte	0x01, 0x54
	.zero		2


	//----- nvinfo : EIATTR_SYSCALL_OFFSETS
	.align		4
        /*03b4*/ 	.byte	0x04, 0x46
        /*03b6*/ 	.short	(.L_96 - .L_95)


	//   ....[0]....
.L_95:
        /*03b8*/ 	.word	0x000014a0


	//   ....[1]....
        /*03bc*/ 	.word	0x00009590


	//   ....[2]....
        /*03c0*/ 	.word	0x000096d0


	//   ....[3]....
        /*03c4*/ 	.word	0x00009810


	//   ....[4]....
        /*03c8*/ 	.word	0x00009930


	//----- nvinfo : EIATTR_MBARRIER_INSTR_OFFSETS
	.align		4
.L_96:
        /*03cc*/ 	.byte	0x04, 0x39
        /*03ce*/ 	.short	(.L_98 - .L_97)


	//   ....[0]....
.L_97:
        /*03d0*/ 	.word	0x00000290
        /*03d4*/ 	.word	0x000000ff
        /*03d8*/ 	.word	0x00029800
        /*03dc*/ 	.short	0x0100
        /*03de*/ 	.byte	0x06
	.zero		1


	//   ....[1]....
        /*03e0*/ 	.word	0x000002a0
        /*03e4*/ 	.word	0x000000ff
        /*03e8*/ 	.word	0x00029820
        /*03ec*/ 	.short	0x0100
        /*03ee*/ 	.byte	0x06
	.zero		1


	//   ....[2]....
        /*03f0*/ 	.word	0x00000390
        /*03f4*/ 	.word	0x000000ff
        /*03f8*/ 	.word	0x00029830
        /*03fc*/ 	.short	0x0100
        /*03fe*/ 	.byte	0x08
	.zero		1


	//   ....[3]....
        /*0400*/ 	.word	0x000003a0
        /*0404*/ 	.word	0x000000ff
        /*0408*/ 	.word	0x00029840
        /*040c*/ 	.short	0x0100
        /*040e*/ 	.byte	0x08
	.zero		1


	//   ....[4]....
        /*0410*/ 	.word	0x000003b0
        /*0414*/ 	.word	0x000000ff
        /*0418*/ 	.word	0x00029838
        /*041c*/ 	.short	0x0100
        /*041e*/ 	.byte	0x08
	.zero		1


	//   ....[5]....
        /*0420*/ 	.word	0x000003c0
        /*0424*/ 	.word	0x000000ff
        /*0428*/ 	.word	0x00029848
        /*042c*/ 	.short	0x0100
        /*042e*/ 	.byte	0x08
	.zero		1


	//   ....[6]....
        /*0430*/ 	.word	0x000004f0
        /*0434*/ 	.word	0x000000ff
        /*0438*/ 	.word	0x00029850
        /*043c*/ 	.short	0x0100
        /*043e*/ 	.byte	0x08
	.zero		1


	//   ....[7]....
        /*0440*/ 	.word	0x00000500
        /*0444*/ 	.word	0x000000ff
        /*0448*/ 	.word	0x00029860
        /*044c*/ 	.short	0x0100
        /*044e*/ 	.byte	0x08
	.zero		1


	//   ....[8]....
        /*0450*/ 	.word	0x00000510
        /*0454*/ 	.word	0x000000ff
        /*0458*/ 	.word	0x00029858
        /*045c*/ 	.short	0x0100
        /*045e*/ 	.byte	0x08
	.zero		1


	//   ....[9]....
        /*0460*/ 	.word	0x00000520
        /*0464*/ 	.word	0x000000ff
        /*0468*/ 	.word	0x00029868
        /*046c*/ 	.short	0x0100
        /*046e*/ 	.byte	0x08
	.zero		1


	//   ....[10]....
        /*0470*/ 	.word	0x00000610
        /*0474*/ 	.word	0x000000ff
        /*0478*/ 	.word	0x00029870
        /*047c*/ 	.short	0x0100
        /*047e*/ 	.byte	0x06
	.zero		1


	//   ....[11]....
        /*0480*/ 	.word	0x00000620
        /*0484*/ 	.word	0x000000ff
        /*0488*/ 	.word	0x00029880
        /*048c*/ 	.short	0x0100
        /*048e*/ 	.byte	0x06
	.zero		1


	//   ....[12]....
        /*0490*/ 	.word	0x00000630
        /*0494*/ 	.word	0x000000ff
        /*0498*/ 	.word	0x00029878
        /*049c*/ 	.short	0x0100
        /*049e*/ 	.byte	0x06
	.zero		1


	//   ....[13]....
        /*04a0*/ 	.word	0x00000640
        /*04a4*/ 	.word	0x000000ff
        /*04a8*/ 	.word	0x00029888
        /*04ac*/ 	.short	0x0100
        /*04ae*/ 	.byte	0x06
	.zero		1


	//   ....[14]....
        /*04b0*/ 	.word	0x00000770
        /*04b4*/ 	.word	0x000000ff
        /*04b8*/ 	.word	0x00029890
        /*04bc*/ 	.short	0x0100
        /*04be*/ 	.byte	0x08
	.zero		1


	//   ....[15]....
        /*04c0*/ 	.word	0x00000780
        /*04c4*/ 	.word	0x000000ff
        /*04c8*/ 	.word	0x000298a0
        /*04cc*/ 	.short	0x0100
        /*04ce*/ 	.byte	0x08
	.zero		1


	//   ....[16]....
        /*04d0*/ 	.word	0x00000790
        /*04d4*/ 	.word	0x000000ff
        /*04d8*/ 	.word	0x00029898
        /*04dc*/ 	.short	0x0100
        /*04de*/ 	.byte	0x08
	.zero		1


	//   ....[17]....
        /*04e0*/ 	.word	0x000007a0
        /*04e4*/ 	.word	0x000000ff
        /*04e8*/ 	.word	0x000298a8
        /*04ec*/ 	.short	0x0100
        /*04ee*/ 	.byte	0x08
	.zero		1


	//   ....[18]....
        /*04f0*/ 	.word	0x000008d0
        /*04f4*/ 	.word	0x000000ff
        /*04f8*/ 	.word	0x000298b0
        /*04fc*/ 	.short	0x0100
        /*04fe*/ 	.byte	0x08
	.zero		1


	//   ....[19]....
        /*0500*/ 	.word	0x000008e0
        /*0504*/ 	.word	0x000000ff
        /*0508*/ 	.word	0x000298c0
        /*050c*/ 	.short	0x0100
        /*050e*/ 	.byte	0x08
	.zero		1


	//   ....[20]....
        /*0510*/ 	.word	0x000008f0
        /*0514*/ 	.word	0x000000ff
        /*0518*/ 	.word	0x000298b8
        /*051c*/ 	.short	0x0100
        /*051e*/ 	.byte	0x08
	.zero		1


	//   ....[21]....
        /*0520*/ 	.word	0x00000900
        /*0524*/ 	.word	0x000000ff
        /*0528*/ 	.word	0x000298c8
        /*052c*/ 	.short	0x0100
        /*052e*/ 	.byte	0x08
	.zero		1


	//   ....[22]....
        /*0530*/ 	.word	0x00001500
        /*0534*/ 	.word	0x000000ff
        /*0538*/ 	.word	0x00029800
        /*053c*/ 	.short	0x010a
        /*053e*/ 	.byte	0x26
	.zero		1


	//   ....[23]....
        /*0540*/ 	.word	0x00001580
        /*0544*/ 	.word	0x00000004
        /*0548*/ 	.word	0x00029830
        /*054c*/ 	.short	0x010a
        /*054e*/ 	.byte	0x3f
	.zero		1


	//   ....[24]....
        /*0550*/ 	.word	0x000015f0
        /*0554*/ 	.word	0x00000004
        /*0558*/ 	.word	0x00029830
        /*055c*/ 	.short	0x010a
        /*055e*/ 	.byte	0x3f
	.zero		1


	//   ....[25]....
        /*0560*/ 	.word	0x00003320
        /*0564*/ 	.word	0x00000004
        /*0568*/ 	.word	0x00000000
        /*056c*/ 	.short	0x0101
        /*056e*/ 	.byte	0x3f
	.zero		1


	//   ....[26]....
        /*0570*/ 	.word	0x00004950
        /*0574*/ 	.word	0x000000ff
        /*0578*/ 	.word	0x00029830
        /*057c*/ 	.short	0x010a
        /*057e*/ 	.byte	0x06
	.zero		1


	//   ....[27]....
        /*0580*/ 	.word	0x00004990
        /*0584*/ 	.word	0x000000ff
        /*0588*/ 	.word	0x00029830
        /*058c*/ 	.short	0x010a
        /*058e*/ 	.byte	0x06
	.zero		1


	//   ....[28]....
        /*0590*/ 	.word	0x000055b0
        /*0594*/ 	.word	0x000000ff
        /*0598*/ 	.word	0x00029850
        /*059c*/ 	.short	0x010a
        /*059e*/ 	.byte	0x06
	.zero		1


	//   ....[29]....
        /*05a0*/ 	.word	0x000055f0
        /*05a4*/ 	.word	0x000000ff
        /*05a8*/ 	.word	0x00029850
        /*05ac*/ 	.short	0x010a
        /*05ae*/ 	.byte	0x06
	.zero		1


	//   ....[30]....
        /*05b0*/ 	.word	0x00006c90
        /*05b4*/ 	.word	0x00000004
        /*05b8*/ 	.word	0x00000000
        /*05bc*/ 	.short	0x0101
        /*05be*/ 	.byte	0x3f
	.zero		1


	//   ....[31]....
        /*05c0*/ 	.word	0x00006ee0
        /*05c4*/ 	.word	0x000000ff
        /*05c8*/ 	.word	0x00000000
        /*05cc*/ 	.short	0x0101
        /*05ce*/ 	.byte	0x06
	.zero		1


	//   ....[32]....
        /*05d0*/ 	.word	0x00007560
        /*05d4*/ 	.word	0x000000ff
        /*05d8*/ 	.word	0x00029850
        /*05dc*/ 	.short	0x010a
        /*05de*/ 	.byte	0x08
	.zero		1


	//   ....[33]....
        /*05e0*/ 	.word	0x000075a0
        /*05e4*/ 	.word	0x000000ff
        /*05e8*/ 	.word	0x00029850
        /*05ec*/ 	.short	0x010a
        /*05ee*/ 	.byte	0x08
	.zero		1


	//   ....[34]....
        /*05f0*/ 	.word	0x000083d0
        /*05f4*/ 	.word	0x000000ff
        /*05f8*/ 	.word	0x00000000
        /*05fc*/ 	.short	0x0101
        /*05fe*/ 	.byte	0x08
	.zero		1


	//   ....[35]....
        /*0600*/ 	.word	0x00008f20
        /*0604*/ 	.word	0x000000ff
        /*0608*/ 	.word	0x00000000
        /*060c*/ 	.short	0x0101
        /*060e*/ 	.byte	0x06
	.zero		1


	//   ....[36]....
        /*0610*/ 	.word	0x00009e80
        /*0614*/ 	.word	0x00000005
        /*0618*/ 	.word	0x00029880
        /*061c*/ 	.short	0x010a
        /*061e*/ 	.byte	0x3f
	.zero		1


	//   ....[37]....
        /*0620*/ 	.word	0x0000a030
        /*0624*/ 	.word	0x00000005
        /*0628*/ 	.word	0x00029840
        /*062c*/ 	.short	0x010a
        /*062e*/ 	.byte	0x3f
	.zero		1


	//   ....[38]....
        /*0630*/ 	.word	0x0000a4b0
        /*0634*/ 	.word	0x000000ff
        /*0638*/ 	.word	0x00029820
        /*063c*/ 	.short	0x010a
        /*063e*/ 	.byte	0x28
	.zero		1


	//   ....[39]....
        /*0640*/ 	.word	0x0000a770
        /*0644*/ 	.word	0x00000009
        /*0648*/ 	.word	0x00029880
        /*064c*/ 	.short	0x010a
        /*064e*/ 	.byte	0x3f
	.zero		1


	//   ....[40]....
        /*0650*/ 	.word	0x0000a9e0
        /*0654*/ 	.word	0x00000009
        /*0658*/ 	.word	0x00029840
        /*065c*/ 	.short	0x010a
        /*065e*/ 	.byte	0x3f
	.zero		1


	//   ....[41]....
        /*0660*/ 	.word	0x0000aed0
        /*0664*/ 	.word	0x00000003
        /*0668*/ 	.word	0x00029870
        /*066c*/ 	.short	0x010a
        /*066e*/ 	.byte	0x3f
	.zero		1


	//   ....[42]....
        /*0670*/ 	.word	0x0000af60
        /*0674*/ 	.word	0x00000002
        /*0678*/ 	.word	0x00029860
        /*067c*/ 	.short	0x010a
        /*067e*/ 	.byte	0x3f
	.zero		1


	//   ....[43]....
        /*0680*/ 	.word	0x0000b4a0
        /*0684*/ 	.word	0x00000003
        /*0688*/ 	.word	0x00029850
        /*068c*/ 	.short	0x0101
        /*068e*/ 	.byte	0x3f
	.zero		1


	//   ....[44]....
        /*0690*/ 	.word	0x0000b4e0
        /*0694*/ 	.word	0x00000002
        /*0698*/ 	.word	0x00000000
        /*069c*/ 	.short	0x0101
        /*069e*/ 	.byte	0x3f
	.zero		1


	//   ....[45]....
        /*06a0*/ 	.word	0x0000b5a0
        /*06a4*/ 	.word	0x00000014
        /*06a8*/ 	.word	0x00029870
        /*06ac*/ 	.short	0x010a
        /*06ae*/ 	.byte	0x3f
	.zero		1


	//   ....[46]....
        /*06b0*/ 	.word	0x0000b630
        /*06b4*/ 	.word	0x00000014
        /*06b8*/ 	.word	0x00029860
        /*06bc*/ 	.short	0x010a
        /*06be*/ 	.byte	0x3f
	.zero		1


	//   ....[47]....
        /*06c0*/ 	.word	0x0000bb40
        /*06c4*/ 	.word	0x00000014
        /*06c8*/ 	.word	0x00029850
        /*06cc*/ 	.short	0x0101
        /*06ce*/ 	.byte	0x3f
	.zero		1


	//   ....[48]....
        /*06d0*/ 	.word	0x0000bbd0
        /*06d4*/ 	.word	0x00000000
        /*06d8*/ 	.word	0x00000000
        /*06dc*/ 	.short	0x0101
        /*06de*/ 	.byte	0x3f
	.zero		1


	//   ....[49]....
        /*06e0*/ 	.word	0x0000bcc0
        /*06e4*/ 	.word	0x00000009
        /*06e8*/ 	.word	0x00029820
        /*06ec*/ 	.short	0x010a
        /*06ee*/ 	.byte	0x3f
	.zero		1


	//   ....[50]....
        /*06f0*/ 	.word	0x0000be30
        /*06f4*/ 	.word	0x00000005
        /*06f8*/ 	.word	0x00000000
        /*06fc*/ 	.short	0x010a
        /*06fe*/ 	.byte	0x3f
	.zero		1


	//   ....[51]....
        /*0700*/ 	.word	0x0000bea0
        /*0704*/ 	.word	0x00000007
        /*0708*/ 	.word	0x00000000
        /*070c*/ 	.short	0x010a
        /*070e*/ 	.byte	0x3f
	.zero		1


	//   ....[52]....
        /*0710*/ 	.word	0x0000bf00
        /*0714*/ 	.word	0x00000005
        /*0718*/ 	.word	0x00029860
        /*071c*/ 	.short	0x010a
        /*071e*/ 	.byte	0x3f
	.zero		1


	//   ....[53]....
        /*0720*/ 	.word	0x0000bf50
        /*0724*/ 	.word	0x00000003
        /*0728*/ 	.word	0x00029860
        /*072c*/ 	.short	0x010a
        /*072e*/ 	.byte	0x3f
	.zero		1


	//   ....[54]....
        /*0730*/ 	.word	0x0000bf90
        /*0734*/ 	.word	0x00000005
        /*0738*/ 	.word	0x00029880
        /*073c*/ 	.short	0x010a
        /*073e*/ 	.byte	0x3f
	.zero		1


	//   ....[55]....
        /*0740*/ 	.word	0x0000bfb0
        /*0744*/ 	.word	0x00000003
        /*0748*/ 	.word	0x00029880
        /*074c*/ 	.short	0x010a
        /*074e*/ 	.byte	0x3f
	.zero		1


	//   ....[56]....
        /*0750*/ 	.word	0x0000c020
        /*0754*/ 	.word	0x00000003
        /*0758*/ 	.word	0x00029800
        /*075c*/ 	.short	0x010a
        /*075e*/ 	.byte	0x3f
	.zero		1


	//   ....[57]....
        /*0760*/ 	.word	0x0000c070
        /*0764*/ 	.word	0x00000004
        /*0768*/ 	.word	0x00029830
        /*076c*/ 	.short	0x010a
        /*076e*/ 	.byte	0x3f
	.zero		1


	//   ....[58]....
        /*0770*/ 	.word	0x0000c0d0
        /*0774*/ 	.word	0x00000003
        /*0778*/ 	.word	0x00029830
        /*077c*/ 	.short	0x010a
        /*077e*/ 	.byte	0x3f
	.zero		1


	//   ....[59]....
        /*0780*/ 	.word	0x0000c130
        /*0784*/ 	.word	0x00000003
        /*0788*/ 	.word	0x00029850
        /*078c*/ 	.short	0x010a
        /*078e*/ 	.byte	0x3f
	.zero		1


	//   ....[60]....
        /*0790*/ 	.word	0x0000c190
        /*0794*/ 	.word	0x00000007
        /*0798*/ 	.word	0x00029850
        /*079c*/ 	.short	0x010a
        /*079e*/ 	.byte	0x3f
	.zero		1


	//   ....[61]....
        /*07a0*/ 	.word	0x0000c2e0
        /*07a4*/ 	.word	0x00000005
        /*07a8*/ 	.word	0x00029880
        /*07ac*/ 	.short	0x010a
        /*07ae*/ 	.byte	0x3f
	.zero		1


	//   ....[62]....
        /*07b0*/ 	.word	0x0000c330
        /*07b4*/ 	.word	0x00000005
        /*07b8*/ 	.word	0x00029840
        /*07bc*/ 	.short	0x010a
        /*07be*/ 	.byte	0x3f
	.zero		1


	//   ....[63]....
        /*07c0*/ 	.word	0x0000c390
        /*07c4*/ 	.word	0x00000003
        /*07c8*/ 	.word	0x00029820
        /*07cc*/ 	.short	0x010a
        /*07ce*/ 	.byte	0x3f
	.zero		1


	//   ....[64]....
        /*07d0*/ 	.word	0x0000c3e0
        /*07d4*/ 	.word	0x00000009
        /*07d8*/ 	.word	0x00029880
        /*07dc*/ 	.short	0x010a
        /*07de*/ 	.byte	0x3f
	.zero		1


	//   ....[65]....
        /*07e0*/ 	.word	0x0000c430
        /*07e4*/ 	.word	0x00000009
        /*07e8*/ 	.word	0x00029840
        /*07ec*/ 	.short	0x010a
        /*07ee*/ 	.byte	0x3f
	.zero		1


	//   ....[66]....
        /*07f0*/ 	.word	0x0000c490
        /*07f4*/ 	.word	0x00000003
        /*07f8*/ 	.word	0x00029870
        /*07fc*/ 	.short	0x010a
        /*07fe*/ 	.byte	0x3f
	.zero		1


	//   ....[67]....
        /*0800*/ 	.word	0x0000c4f0
        /*0804*/ 	.word	0x00000004
        /*0808*/ 	.word	0x00029860
        /*080c*/ 	.short	0x010a
        /*080e*/ 	.byte	0x3f
	.zero		1


	//   ....[68]....
        /*0810*/ 	.word	0x0000c540
        /*0814*/ 	.word	0x00000014
        /*0818*/ 	.word	0x00029870
        /*081c*/ 	.short	0x010a
        /*081e*/ 	.byte	0x3f
	.zero		1


	//   ....[69]....
        /*0820*/ 	.word	0x0000c590
        /*0824*/ 	.word	0x00000014
        /*0828*/ 	.word	0x00029860
        /*082c*/ 	.short	0x010a
        /*082e*/ 	.byte	0x3f
	.zero		1


	//   ....[70]....
        /*0830*/ 	.word	0x0000c5e0
        /*0834*/ 	.word	0x00000009
        /*0838*/ 	.word	0x00029820
        /*083c*/ 	.short	0x010a
        /*083e*/ 	.byte	0x3f
	.zero		1


	//   ....[71]....
        /*0840*/ 	.word	0x0000c630
        /*0844*/ 	.word	0x00000005
        /*0848*/ 	.word	0x00000000
        /*084c*/ 	.short	0x010a
        /*084e*/ 	.byte	0x3f
	.zero		1


	//   ....[72]....
        /*0850*/ 	.word	0x0000c680
        /*0854*/ 	.word	0x00000007
        /*0858*/ 	.word	0x00000000
        /*085c*/ 	.short	0x010a
        /*085e*/ 	.byte	0x3f
	.zero		1


	//   ....[73]....
        /*0860*/ 	.word	0x0000c6d0
        /*0864*/ 	.word	0x00000005
        /*0868*/ 	.word	0x00029860
        /*086c*/ 	.short	0x010a
        /*086e*/ 	.byte	0x3f
	.zero		1


	//   ....[74]....
        /*0870*/ 	.word	0x0000c720
        /*0874*/ 	.word	0x00000003
        /*0878*/ 	.word	0x00029860
        /*087c*/ 	.short	0x010a
        /*087e*/ 	.byte	0x3f
	.zero		1


	//   ....[75]....
        /*0880*/ 	.word	0x0000c770
        /*0884*/ 	.word	0x00000005
        /*0888*/ 	.word	0x00029880
        /*088c*/ 	.short	0x010a
        /*088e*/ 	.byte	0x3f
	.zero		1


	//----- nvinfo : EIATTR_NUM_MBARRIERS
	.align		4
.L_98:
        /*0890*/ 	.byte	0x03, 0x38
        /*0892*/ 	.short	0x0016


	//----- nvinfo : EIATTR_EXIT_INSTR_OFFSETS
	.align		4
        /*0894*/ 	.byte	0x04, 0x1c
        /*0896*/ 	.short	(.L_100 - .L_99)


	//   ....[0]....
.L_99:
        /*0898*/ 	.word	0x00000a50


	//   ....[1]....
        /*089c*/ 	.word	0x00008fd0


	//   ....[2]....
        /*08a0*/ 	.word	0x0000bd30


	//   ....[3]....
        /*08a4*/ 	.word	0x0000c000


	//----- nvinfo : EIATTR_MAX_THREADS
	.align		4
.L_100:
        /*08a8*/ 	.byte	0x04, 0x05
        /*08aa*/ 	.short	(.L_102 - .L_101)
.L_101:
        /*08ac*/ 	.word	0x00000180
        /*08b0*/ 	.word	0x00000001
        /*08b4*/ 	.word	0x00000001


	//----- nvinfo : EIATTR_CRS_STACK_SIZE
	.align		4
.L_102:
        /*08b8*/ 	.byte	0x04, 0x1e
        /*08ba*/ 	.short	(.L_104 - .L_103)
.L_103:
        /*08bc*/ 	.word	0x00000000


	//----- nvinfo : EIATTR_CBANK_PARAM_SIZE
	.align		4
.L_104:
        /*08c0*/ 	.byte	0x03, 0x19
        /*08c2*/ 	.short	0x0bf0


	//----- nvinfo : EIATTR_PARAM_CBANK
	.align		4
        /*08c4*/ 	.byte	0x04, 0x0a
        /*08c6*/ 	.short	(.L_106 - .L_105)
	.align		4
.L_105:
        /*08c8*/ 	.word	index@(.nv.constant0._ZN7cutlass13device_kernelIN5flash11enable_sm90INS1_16FlashAttnFwdSm90INS1_25CollectiveMainloopFwdSm90ILi2EN4cute5tupleIJNS5_1CILi1EEES8_S8_EEENS6_IJNS7_ILi128EEENS7_ILi160EEENS7_ILi192EEEEEELi128ENS_12float_e4m3_tEfNS_4arch4Sm90ELb0ELb0ELb0ELb0ELb0ELb0ELb0ELb1ELb1ELb0ELb0ELb0EEENS1_21CollectiveEpilogueFwdINS6_IJSA_SA_SB_EEES9_NS_10bfloat16_tESG_Li256ELb0ELb0ELb0ELb1EEENS1_29StaticPersistentTileSchedulerILb0EEEEEEEEEvNT_6ParamsE)
        /*08cc*/ 	.short	0x0210
        /*08ce*/ 	.short	0x0bf0


	//----- nvinfo : EIATTR_SW_WAR
	.align		4
.L_106:
        /*08d0*/ 	.byte	0x04, 0x36
        /*08d2*/ 	.short	(.L_108 - .L_107)
.L_107:
        /*08d4*/ 	.word	0x00000008
.L_108:


//--------------------- .nv.info._ZN7cutlass13device_kernelIN5flash11enable_sm90INS1_16FlashAttnFwdSm90INS1_25CollectiveMainloopFwdSm90ILi2EN4cute5tupleIJNS5_1CILi2EEENS7_ILi1EEES9_EEENS6_IJNS7_ILi128EEENS7_ILi160EEENS7_ILi192EEEEEELi128ENS_12float_e4m3_tEfNS_4arch4Sm90ELb0ELb0ELb0ELb0ELb0ELb0ELb0ELb1ELb1ELb0ELb0ELb0EEENS1_21CollectiveEpilogueFwdINS6_IJSB_SB_SC_EEESA_NS_10bfloat16_tESH_Li256ELb0ELb0ELb0ELb1EEENS1_29StaticPersistentTileSchedulerILb0EEEEEEEEEvNT_6ParamsE --------------------------
	.section	.nv.info._ZN7cutlass13device_kernelIN5flash11enable_sm90INS1_16FlashAttnFwdSm90INS1_25CollectiveMainloopFwdSm90ILi2EN4cute5tupleIJNS5_1CILi2EEENS7_ILi1EEES9_EEENS6_IJNS7_ILi128EEENS7_ILi160EEENS7_ILi192EEEEEELi128ENS_12float_e4m3_tEfNS_4arch4Sm90ELb0ELb0ELb0ELb0ELb0ELb0ELb0ELb1ELb1ELb0ELb0ELb0EEENS1_21CollectiveEpilogueFwdINS6_IJSB_SB_SC_EEESA_NS_10bfloat16_tESH_Li256ELb0ELb0ELb0ELb1EEENS1_29StaticPersistentTileSchedulerILb0EEEEEEEEEvNT_6ParamsE,"",@"SHT_CUDA_INFO"
	.sectionflags	@""
	.align	4


	//----- nvinfo : EIATTR_CUDA_API_VERSION
	.align		4
        /*0000*/ 	.byte	0x04, 0x37
        /*0002*/ 	.short	(.L_110 - .L_109)
.L_109:
        /*0004*/ 	.word	0x00000082


	//----- nvinfo : EIATTR_KPARAM_INFO
	.align		4
.L_110:
        /*0008*/ 	.byte	0x04, 0x17
        /*000a*/ 	.short	(.L_112 - .L_111)
.L_111:
        /*000c*/ 	.word	0x00000000
        /*0010*/ 	.short	0x0000
        /*0012*/ 	.short	0x0070
        /*0014*/ 	.byte	0x00, 0xf0, 0x01, 0x2e


	//----- nvinfo : EIATTR_SPARSE_MMA_MASK
	.align		4
.L_112:
        /*0018*/ 	.byte	0x03, 0x50
        /*001a*/ 	.short	0x0000


	//----- nvinfo : EIATTR_MAXREG_COUNT
	.align		4
        /*001c*/ 	.byte	0x03, 0x1b
        /*001e*/ 	.short	0x00a8


	//----- nvinfo : EIATTR_NUM_BARRIERS
	.align		4
        /*0020*/ 	.byte	0x02, 0x4c
        /*0022*/ 	.byte	0x10
	.zero		1


	//----- nvinfo : EIATTR_EXTERNS
	.align		4
        /*0024*/ 	.byte	0x04, 0x0f
        /*0026*/ 	.short	(.L_114 - .L_113)


	//   ....[0]....
	.align		4
.L_113:
        /*0028*/ 	.word	index@(__assertfail)


	//----- nvinfo : EIATTR_ANNOTATIONS
	.align		4
.L_114:
        /*002c*/ 	.byte	0x04, 0x55
        /*002e*/ 	.short	(.L_116 - .L_115)


	//   ....[0]....
.L_115:
        /* <DEDUP_REMOVED lines=34> */


	//----- nvinfo : EIATTR_MERCURY_ISA_VERSION
	.align		4
.L_116:
        /*0240*/ 	.byte	0x03, 0x5f
        /*0242*/ 	.short	0x0101


	//----- nvinfo : EIATTR_INT_WARP_WIDE_INSTR_OFFSETS
	.align		4
        /*0244*/ 	.byte	0x04, 0x31
        /*0246*/ 	.short	(.L_118 - .L_117)


	//   ....[0]....
.L_117:
        /*0248*/ 	.word	0x00000190


	//   ....[1]....
        /*024c*/ 	.word	0x000001d0


	//   ....[2]....
        /*0250*/ 	.word	0x00000240


	//   ....[3]....
        /*0254*/ 	.word	0x00009df0


	//----- nvinfo : EIATTR_COOP_GROUP_MASK_REGIDS
	.align		4
.L_118:
        /*0258*/ 	.byte	0x04, 0x29
        /*025a*/ 	.short	(.L_120 - .L_119)


	//   ....[0]....
.L_119:
        /*025c*/ 	.word	0xffffffff


	//   ....[1]....
        /*0260*/ 	.word	0xffffffff


	//   ....[2]....
        /*0264*/ 	.word	0xffffffff


	//   ....[3]....
        /*0268*/ 	.word	0xffffffff


	//   ....[4]....
        /*026c*/ 	.word	0xffffffff


	//   ....[5]....
        /*0270*/ 	.word	0xffffffff


	//   ....[6]....
        /*0274*/ 	.word	0xffffffff


	//   ....[7]....
        /*0278*/ 	.word	0xffffffff


	//   ....[8]....
        /*027c*/ 	.word	0xffffffff


	//   ....[9]....
        /*0280*/ 	.word	0xffffffff


	//   ....[10]....
        /*0284*/ 	.word	0xffffffff


	//   ....[11]....
        /*0288*/ 	.word	0xffffffff


	//   ....[12]....
        /*028c*/ 	.word	0xffffffff


	//   ....[13]....
        /*0290*/ 	.word	0xffffffff


	//   ....[14]....
        /*0294*/ 	.word	0xffffffff


	//   ....[15]....
        /*0298*/ 	.word	0xffffffff


	//   ....[16]....
        /*029c*/ 	.word	0xffffffff


	//   ....[17]....
        /*02a0*/ 	.word	0xffffffff


	//   ....[18]....
        /*02a4*/ 	.word	0xffffffff


	//   ....[19]....
        /*02a8*/ 	.word	0xffffffff


	//   ....[20]....
        /*02ac*/ 	.word	0xffffffff


	//   ....[21]....
        /*02b0*/ 	.word	0xffffffff


	//   ....[22]....
        /*02b4*/ 	.word	0xffffffff


	//   ....[23]....
        /*02b8*/ 	.word	0xffffffff


	//   ....[24]....
        /*02bc*/ 	.word	0xffffffff


	//   ....[25]....
        /*02c0*/ 	.word	0xffffffff


	//   ....[26]....
        /*02c4*/ 	.word	0xffffffff


	//   ....[27]....
        /*02c8*/ 	.word	0xffffffff


	//   ....[28]....
        /*02cc*/ 	.word	0xffffffff


	//   ....[29]....
        /*02d0*/ 	.word	0xffffffff


	//   ....[30]....
        /*02d4*/ 	.word	0xffffffff


	//   ....[31]....
        /*02d8*/ 	.word	0xffffffff


	//   ....[32]....
        /*02dc*/ 	.word	0xffffffff


	//   ....[33]....
        /*02e0*/ 	.word	0xffffffff


	//   ....[34]....
        /*02e4*/ 	.word	0xffffffff


	//   ....[35]....
        /*02e8*/ 	.word	0xffffffff


	//   ....[36]....
        /*02ec*/ 	.word	0xffffffff


	//   ....[37]....
        /*02f0*/ 	.word	0xffffffff


	//   ....[38]....
        /*02f4*/ 	.word	0xffffffff


	//   ....[39]....
        /*02f8*/ 	.word	0xffffffff


	//   ....[40]....
        /*02fc*/ 	.word	0xffffffff


	//   ....[41]....
        /*0300*/ 	.word	0xffffffff


	//   ....[42]....
        /*0304*/ 	.word	0xffffffff


	//   ....[43]....
        /*0308*/ 	.word	0xffffffff


	//   ....[44]....
        /*030c*/ 	.word	0xffffffff


	//   ....[45]....
        /*0310*/ 	.word	0xffffffff


	//   ....[46]....
        /*0314*/ 	.word	0xffffffff


	//   ....[47]....
        /*0318*/ 	.word	0xffffffff


	//   ....[48]....
        /*031c*/ 	.word	0xffffffff


	//   ....[49]....
        /*0320*/ 	.word	0xffffffff


	//   ....[50]....
        /*0324*/ 	.word	0xffffffff


	//   ....[51]....
        /*0328*/ 	.word	0xffffffff


	//   ....[52]....
        /*032c*/ 	.word	0xffffffff


	//   ....[53]....
        /*0330*/ 	.word	0xffffffff


	//   ....[54]....
        /*0334*/ 	.word	0xffffffff


	//   ....[55]....
        /*0338*/ 	.word	0xffffffff


	//   ....[56]....
        /*033c*/ 	.word	0x0500000f


	//----- nvinfo : EIATTR_COOP_GROUP_INSTR_OFFSETS
	.align		4
.L_120:
        /*0340*/ 	.byte	0x04, 0x28
        /*0342*/ 	.short	(.L_122 - .L_121)


	//   ....[0]....
.L_121:
        /*0344*/ 	.word	0x00000070


	//   ....[1]....
        /*0348*/ 	.word	0x000001a0


	//   ....[2]....
        /*034c*/ 	.word	0x000001f0


	//   ....[3]....
        /*0350*/ 	.word	0x00000430


	//   ....[4]....
        /*0354*/ 	.word	0x00000650


	//   ....[5]....
        /*0358*/ 	.word	0x00000880


	//   ....[6]....
        /*035c*/ 	.word	0x00000b00


	//   ....[7]....
        /*0360*/ 	.word	0x00000e40


	//   ....[8]....
        /*0364*/ 	.word	0x00001370


	//   ....[9]....
        /*0368*/ 	.word	0x000032a0


	//   ....[10]....
        /*036c*/ 	.word	0x000033a0


	//   ....[11]....
        /*0370*/ 	.word	0x000038a0


	//   ....[12]....
        /*0374*/ 	.word	0x00003940


	//   ....[13]....
        /*0378*/ 	.word	0x00005f60


	//   ....[14]....
        /*037c*/ 	.word	0x00005f70


	//   ....[15]....
        /*0380*/ 	.word	0x00005fa0


	//   ....[16]....
        /*0384*/ 	.word	0x00005fb0


	//   ....[17]....
        /*0388*/ 	.word	0x00007a90


	//   ....[18]....
        /*038c*/ 	.word	0x00007aa0


	//   ....[19]....
        /*0390*/ 	.word	0x00007b20


	//   ....[20]....
        /*0394*/ 	.word	0x00007b30


	//   ....[21]....
        /*0398*/ 	.word	0x00008a50


	//   ....[22]....
        /*039c*/ 	.word	0x00008a60


	//   ....[23]....
        /*03a0*/ 	.word	0x00008a70


	//   ....[24]....
        /*03a4*/ 	.word	0x00008a80


	//   ....[25]....
        /*03a8*/ 	.word	0x00008a90


	//   ....[26]....
        /*03ac*/ 	.word	0x00008aa0


	//   ....[27]....
        /*03b0*/ 	.word	0x00008ab0


	//   ....[28]....
        /*03b4*/ 	.word	0x00008ac0


	//   ....[29]....
        /*03b8*/ 	.word	0x00008af0


	//   ....[30]....
        /*03bc*/ 	.word	0x00008b00


	//   ....[31]....
        /*03c0*/ 	.word	0x00008b30


	//   ....[32]....
        /*03c4*/ 	.word	0x00008b40


	//   ....[33]....
        /*03c8*/ 	.word	0x00008b70


	//   ....[34]....
        /*03cc*/ 	.word	0x00008b80


	//   ....[35]....
        /*03d0*/ 	.word	0x00008bd0


	//   ....[36]....
        /*03d4*/ 	.word	0x00008be0


	//   ....[37]....
        /*03d8*/ 	.word	0x00008bf0


	//   ....[38]....
        /*03dc*/ 	.word	0x00008c00


	//   ....[39]....
        /*03e0*/ 	.word	0x00008c20


	//   ....[40]....
        /*03e4*/ 	.word	0x00008c30


	//   ....[41]....
        /*03e8*/ 	.word	0x00008c40


	//   ....[42]....
        /*03ec*/ 	.word	0x00008c50


	//   ....[43]....
        /*03f0*/ 	.word	0x00008c60


	//   ....[44]....
        /*03f4*/ 	.word	0x00008c70


	//   ....[45]....
        /*03f8*/ 	.word	0x00008c80


	//   ....[46]....
        /*03fc*/ 	.word	0x00008cb0


	//   ....[47]....
        /*0400*/ 	.word	0x00008cc0


	//   ....[48]....
        /*0404*/ 	.word	0x00008cd0


	//   ....[49]....
        /*0408*/ 	.word	0x00008ce0


	//   ....[50]....
        /*040c*/ 	.word	0x00008cf0


	//   ....[51]....
        /*0410*/ 	.word	0x00008d00


	//   ....[52]....
        /*0414*/ 	.word	0x00008d10


	//   ....[53]....
        /*0418*/ 	.word	0x00008fc0


	//   ....[54]....
        /*041c*/ 	.word	0x00009f70


	//   ....[55]....
        /*0420*/ 	.word	0x0000c340


	//   ....[56]....
        /*0424*/ 	.word	0x0000c860


	//----- nvinfo : EIATTR_REG_RECONFIG
	.align		4
.L_122:
        /*0428*/ 	.byte	0x01, 0x54
	.zero		2


	//----- nvinfo : EIATTR_SYSCALL_OFFSETS
	.align		4
        /*042c*/ 	.byte	0x04, 0x46
        /*042e*/ 	.short	(.L_124 - .L_123)


	//   ....[0]....
.L_123:
        /*0430*/ 	.word	0x00001a00


	//   ....[1]....
        /*0434*/ 	.word	0x00009850


	//   ....[2]....
        /*0438*/ 	.word	0x000099d0


	//   ....[3]....
        /*043c*/ 	.word	0x00009b10


	//   ....[4]....
        /*0440*/ 	.word	0x00009c30


	//----- nvinfo : EIATTR_MBARRIER_INSTR_OFFSETS
	.align		4
.L_124:
        /*0444*/ 	.byte	0x04, 0x39
        /*0446*/ 	.short	(.L_126 - .L_125)


	//   ....[0]....
.L_125:
        /*0448*/ 	.word	0x000002d0
        /*044c*/ 	.word	0x000000ff
        /*0450*/ 	.word	0x00029800
        /*0454*/ 	.short	0x0100
        /*0456*/ 	.byte	0x08
	.zero		1


	//   ....[1]....
        /*0458*/ 	.word	0x000002e0
        /*045c*/ 	.word	0x000000ff
        /*0460*/ 	.word	0x00029820
        /*0464*/ 	.short	0x0100
        /*0466*/ 	.byte	0x08
	.zero		1


	//   ....[2]....
        /*0468*/ 	.word	0x000003d0
        /*046c*/ 	.word	0x000000ff
        /*0470*/ 	.word	0x00029830
        /*0474*/ 	.short	0x0100
        /*0476*/ 	.byte	0x08
	.zero		1


	//   ....[3]....
        /*0478*/ 	.word	0x000003e0
        /*047c*/ 	.word	0x000000ff
        /*0480*/ 	.word	0x00029840
        /*0484*/ 	.short	0x0100
        /*0486*/ 	.byte	0x08
	.zero		1


	//   ....[4]....
        /*0488*/ 	.word	0x000003f0
        /*048c*/ 	.word	0x000000ff
        /*0490*/ 	.word	0x00029838
        /*0494*/ 	.short	0x0100
        /*0496*/ 	.byte	0x08
	.zero		1


	//   ....[5]....
        /*0498*/ 	.word	0x00000400
        /*049c*/ 	.word	0x000000ff
        /*04a0*/ 	.word	0x00029848
        /*04a4*/ 	.short	0x0100
        /*04a6*/ 	.byte	0x08
	.zero		1


	//   ....[6]....
        /*04a8*/ 	.word	0x00000600
        /*04ac*/ 	.word	0x000000ff
        /*04b0*/ 	.word	0x00029850
        /*04b4*/ 	.short	0x0100
        /*04b6*/ 	.byte	0x08
	.zero		1


	//   ....[7]....
        /*04b8*/ 	.word	0x00000610
        /*04bc*/ 	.word	0x000000ff
        /*04c0*/ 	.word	0x00029860
        /*04c4*/ 	.short	0x0100
        /*04c6*/ 	.byte	0x08
	.zero		1


	//   ....[8]....
        /*04c8*/ 	.word	0x00000620
        /*04cc*/ 	.word	0x000000ff
        /*04d0*/ 	.word	0x00029858
        /*04d4*/ 	.short	0x0100
        /*04d6*/ 	.byte	0x08
	.zero		1


	//   ....[9]....
        /*04d8*/ 	.word	0x00000630
        /*04dc*/ 	.word	0x000000ff
        /*04e0*/ 	.word	0x00029868
        /*04e4*/ 	.short	0x0100
        /*04e6*/ 	.byte	0x08
	.zero		1


	//   ....[10]....
        /*04e8*/ 	.word	0x00000830
        /*04ec*/ 	.word	0x000000ff
        /*04f0*/ 	.word	0x00029870
        /*04f4*/ 	.short	0x0100
        /*04f6*/ 	.byte	0x08
	.zero		1


	//   ....[11]....
        /*04f8*/ 	.word	0x00000840
        /*04fc*/ 	.word	0x000000ff
        /*0500*/ 	.word	0x00029880
        /*0504*/ 	.short	0x0100
        /*0506*/ 	.byte	0x08
	.zero		1


	//   ....[12]....
        /*0508*/ 	.word	0x00000850
        /*050c*/ 	.word	0x000000ff
        /*0510*/ 	.word	0x00029878
        /*0514*/ 	.short	0x0100
        /*0516*/ 	.byte	0x08
	.zero		1


	//   ....[13]....
        /*0518*/ 	.word	0x00000860
        /*051c*/ 	.word	0x000000ff
        /*0520*/ 	.word	0x00029888
        /*0524*/ 	.short	0x0100
        /*0526*/ 	.byte	0x08
	.zero		1


	//   ....[14]....
        /*0528*/ 	.word	0x00000ab0
        /*052c*/ 	.word	0x000000ff
        /*0530*/ 	.word	0x00029890
        /*0534*/ 	.short	0x0100
        /*0536*/ 	.byte	0x08
	.zero		1


	//   ....[15]....
        /*0538*/ 	.word	0x00000ac0
        /*053c*/ 	.word	0x000000ff
        /*0540*/ 	.word	0x000298a0
        /*0544*/ 	.short	0x0100
        /*0546*/ 	.byte	0x08
	.zero		1


	//   ....[16]....
        /*0548*/ 	.word	0x00000ad0
        /*054c*/ 	.word	0x000000ff
        /*0550*/ 	.word	0x00029898
        /*0554*/ 	.short	0x0100
        /*0556*/ 	.byte	0x08
	.zero		1


	//   ....[17]....
        /*0558*/ 	.word	0x00000ae0
        /*055c*/ 	.word	0x000000ff
        /*0560*/ 	.word	0x000298a8
        /*0564*/ 	.short	0x0100
        /*0566*/ 	.byte	0x08
	.zero		1


	//   ....[18]....
        /*0568*/ 	.word	0x00000d90
        /*056c*/ 	.word	0x000000ff
        /*0570*/ 	.word	0x000298b0
        /*0574*/ 	.short	0x0100
        /*0576*/ 	.byte	0x08
	.zero		1


	//   ....[19]....
        /*0578*/ 	.word	0x00000da0
        /*057c*/ 	.word	0x000000ff
        /*0580*/ 	.word	0x000298c0
        /*0584*/ 	.short	0x0100
        /*0586*/ 	.byte	0x08
	.zero		1


	//   ....[20]....
        /*0588*/ 	.word	0x00000db0
        /*058c*/ 	.word	0x000000ff
        /*0590*/ 	.word	0x000298b8
        /*0594*/ 	.short	0x0100
        /*0596*/ 	.byte	0x08
	.zero		1


	//   ....[21]....
        /*0598*/ 	.word	0x00000dc0
        /*059c*/ 	.word	0x000000ff
        /*05a0*/ 	.word	0x000298c8
        /*05a4*/ 	.short	0x0100
        /*05a6*/ 	.byte	0x08
	.zero		1


	//   ....[22]....
        /*05a8*/ 	.word	0x00001a60
        /*05ac*/ 	.word	0x000000ff
        /*05b0*/ 	.word	0x00029800
        /*05b4*/ 	.short	0x010a
        /*05b6*/ 	.byte	0x26
	.zero		1


	//   ....[23]....
        /*05b8*/ 	.word	0x00001ae0
        /*05bc*/ 	.word	0x00000004
        /*05c0*/ 	.word	0x00029830
        /*05c4*/ 	.short	0x010a
        /*05c6*/ 	.byte	0x3f
	.zero		1


	//   ....[24]....
        /*05c8*/ 	.word	0x00001b20
        /*05cc*/ 	.word	0x00000004
        /*05d0*/ 	.word	0x00029830
        /*05d4*/ 	.short	0x010a
        /*05d6*/ 	.byte	0x3f
	.zero		1


	//   ....[25]....
        /*05d8*/ 	.word	0x00003df0
        /*05dc*/ 	.word	0x0000003d
        /*05e0*/ 	.word	0x00000000
        /*05e4*/ 	.short	0x0101
        /*05e6*/ 	.byte	0x3f
	.zero		1


	//   ....[26]....
        /*05e8*/ 	.word	0x00004b60
        /*05ec*/ 	.word	0x000000ff
        /*05f0*/ 	.word	0x00029830
        /*05f4*/ 	.short	0x010a
        /*05f6*/ 	.byte	0x06
	.zero		1


	//   ....[27]....
        /*05f8*/ 	.word	0x00004ba0
        /*05fc*/ 	.word	0x000000ff
        /*0600*/ 	.word	0x00029830
        /*0604*/ 	.short	0x010a
        /*0606*/ 	.byte	0x06
	.zero		1


	//   ....[28]....
        /*0608*/ 	.word	0x000057c0
        /*060c*/ 	.word	0x000000ff
        /*0610*/ 	.word	0x00029850
        /*0614*/ 	.short	0x010a
        /*0616*/ 	.byte	0x06
	.zero		1


	//   ....[29]....
        /*0618*/ 	.word	0x00005800
        /*061c*/ 	.word	0x000000ff
        /*0620*/ 	.word	0x00029850
        /*0624*/ 	.short	0x010a
        /*0626*/ 	.byte	0x06
	.zero		1


	//   ....[30]....
        /*0628*/ 	.word	0x00006dd0
        /*062c*/ 	.word	0x00000005
        /*0630*/ 	.word	0x00000000
        /*0634*/ 	.short	0x0101
        /*0636*/ 	.byte	0x3f
	.zero		1


	//   ....[31]....
        /*0638*/ 	.word	0x00007100
        /*063c*/ 	.word	0x000000ff
        /*0640*/ 	.word	0x00000000
        /*0644*/ 	.short	0x0101
        /*0646*/ 	.byte	0x06
	.zero		1


	//   ....[32]....
        /*0648*/ 	.word	0x00007780
        /*064c*/ 	.word	0x000000ff
        /*0650*/ 	.word	0x00029850
        /*0654*/ 	.short	0x010a
        /*0656*/ 	.byte	0x08
	.zero		1


	//   ....[33]....
        /*0658*/ 	.word	0x000077c0
        /*065c*/ 	.word	0x000000ff
        /*0660*/ 	.word	0x00029850
        /*0664*/ 	.short	0x010a
        /*0666*/ 	.byte	0x08
	.zero		1


	//   ....[34]....
        /*0668*/ 	.word	0x00008510
        /*066c*/ 	.word	0x000000ff
        /*0670*/ 	.word	0x00000000
        /*0674*/ 	.short	0x0101
        /*0676*/ 	.byte	0x08
	.zero		1


	//   ....[35]....
        /*0678*/ 	.word	0x00009160
        /*067c*/ 	.word	0x000000ff
        /*0680*/ 	.word	0x00000000
        /*0684*/ 	.short	0x0101
        /*0686*/ 	.byte	0x07
	.zero		1


	//   ....[36]....
        /*0688*/ 	.word	0x00009170
        /*068c*/ 	.word	0x000000ff
        /*0690*/ 	.word	0x00000000
        /*0694*/ 	.short	0x0101
        /*0696*/ 	.byte	0x06
	.zero		1


	//   ....[37]....
        /*0698*/ 	.word	0x0000a170
        /*069c*/ 	.word	0x00000002
        /*06a0*/ 	.word	0x00029880
        /*06a4*/ 	.short	0x010a
        /*06a6*/ 	.byte	0x3f
	.zero		1


	//   ....[38]....
        /*06a8*/ 	.word	0x0000a3f0
        /*06ac*/ 	.word	0x00000002
        /*06b0*/ 	.word	0x00029840
        /*06b4*/ 	.short	0x010a
        /*06b6*/ 	.byte	0x3f
	.zero		1


	//   ....[39]....
        /*06b8*/ 	.word	0x0000a900
        /*06bc*/ 	.word	0x000000ff
        /*06c0*/ 	.word	0x00029820
        /*06c4*/ 	.short	0x010a
        /*06c6*/ 	.byte	0x28
	.zero		1


	//   ....[40]....
        /*06c8*/ 	.word	0x0000abb0
        /*06cc*/ 	.word	0x00000004
        /*06d0*/ 	.word	0x00029880
        /*06d4*/ 	.short	0x010a
        /*06d6*/ 	.byte	0x3f
	.zero		1


	//   ....[41]....
        /*06d8*/ 	.word	0x0000aed0
        /*06dc*/ 	.word	0x00000004
        /*06e0*/ 	.word	0x00029840
        /*06e4*/ 	.short	0x010a
        /*06e6*/ 	.byte	0x3f
	.zero		1


	//   ....[42]....
        /*06e8*/ 	.word	0x0000b460
        /*06ec*/ 	.word	0x00000003
        /*06f0*/ 	.word	0x00029870
        /*06f4*/ 	.short	0x010a
        /*06f6*/ 	.byte	0x3f
	.zero		1


	//   ....[43]....
        /*06f8*/ 	.word	0x0000b4d0
        /*06fc*/ 	.word	0x00000002
        /*0700*/ 	.word	0x00029860
        /*0704*/ 	.short	0x010a
        /*0706*/ 	.byte	0x3f
	.zero		1


	//   ....[44]....
        /*0708*/ 	.word	0x0000b9d0
        /*070c*/ 	.word	0x00000002
        /*0710*/ 	.word	0x00029850
        /*0714*/ 	.short	0x0101
        /*0716*/ 	.byte	0x3f
	.zero		1


	//   ....[45]....
        /*0718*/ 	.word	0x0000ba60
        /*071c*/ 	.word	0x00000002
        /*0720*/ 	.word	0x00000000
        /*0724*/ 	.short	0x0101
        /*0726*/ 	.byte	0x3f
	.zero		1


	//   ....[46]....
        /*0728*/ 	.word	0x0000bb70
        /*072c*/ 	.word	0x00000014
        /*0730*/ 	.word	0x00029870
        /*0734*/ 	.short	0x010a
        /*0736*/ 	.byte	0x3f
	.zero		1


	//   ....[47]....
        /*0738*/ 	.word	0x0000bc00
        /*073c*/ 	.word	0x00000014
        /*0740*/ 	.word	0x00029860
        /*0744*/ 	.short	0x010a
        /*0746*/ 	.byte	0x3f
	.zero		1


	//   ....[48]....
        /*0748*/ 	.word	0x0000c100
        /*074c*/ 	.word	0x00000014
        /*0750*/ 	.word	0x00029850
        /*0754*/ 	.short	0x0101
        /*0756*/ 	.byte	0x3f
	.zero		1


	//   ....[49]....
        /*0758*/ 	.word	0x0000c190
        /*075c*/ 	.word	0x00000014
        /*0760*/ 	.word	0x00000000
        /*0764*/ 	.short	0x0101
        /*0766*/ 	.byte	0x3f
	.zero		1


	//   ....[50]....
        /*0768*/ 	.word	0x0000c2f0
        /*076c*/ 	.word	0x00000009
        /*0770*/ 	.word	0x00029820
        /*0774*/ 	.short	0x010a
        /*0776*/ 	.byte	0x3f
	.zero		1


	//   ....[51]....
        /*0778*/ 	.word	0x0000c460
        /*077c*/ 	.word	0x00000005
        /*0780*/ 	.word	0x00000000
        /*0784*/ 	.short	0x010a
        /*0786*/ 	.byte	0x3f
	.zero		1


	//   ....[52]....
        /*0788*/ 	.word	0x0000c4d0
        /*078c*/ 	.word	0x00000007
        /*0790*/ 	.word	0x00000000
        /*0794*/ 	.short	0x010a
        /*0796*/ 	.byte	0x3f
	.zero		1


	//   ....[53]....
        /*0798*/ 	.word	0x0000c530
        /*079c*/ 	.word	0x00000005
        /*07a0*/ 	.word	0x00029860
        /*07a4*/ 	.short	0x010a
        /*07a6*/ 	.byte	0x3f
	.zero		1


	//   ....[54]....
        /*07a8*/ 	.word	0x0000c580
        /*07ac*/ 	.word	0x00000003
        /*07b0*/ 	.word	0x00029860
        /*07b4*/ 	.short	0x010a
        /*07b6*/ 	.byte	0x3f
	.zero		1


	//   ....[55]....
        /*07b8*/ 	.word	0x0000c5c0
        /*07bc*/ 	.word	0x00000005
        /*07c0*/ 	.word	0x00029880
        /*07c4*/ 	.short	0x010a
        /*07c6*/ 	.byte	0x3f
	.zero		1


	//   ....[56]....
        /*07c8*/ 	.word	0x0000c5e0
        /*07cc*/ 	.word	0x00000003
        /*07d0*/ 	.word	0x00029880
        /*07d4*/ 	.short	0x010a
        /*07d6*/ 	.byte	0x3f
	.zero		1


	//   ....[57]....
        /*07d8*/ 	.word	0x0000c650
        /*07dc*/ 	.word	0x00000003
        /*07e0*/ 	.word	0x00029800
        /*07e4*/ 	.short	0x010a
        /*07e6*/ 	.byte	0x3f
	.zero		1


	//   ....[58]....
        /*07e8*/ 	.word	0x0000c6a0
        /*07ec*/ 	.word	0x00000004
        /*07f0*/ 	.word	0x00029830
        /*07f4*/ 	.short	0x010a
        /*07f6*/ 	.byte	0x3f
	.zero		1


	//   ....[59]....
        /*07f8*/ 	.word	0x0000c700
        /*07fc*/ 	.word	0x00000003
        /*0800*/ 	.word	0x00029830
        /*0804*/ 	.short	0x010a
        /*0806*/ 	.byte	0x3f
	.zero		1


	//   ....[60]....
        /*0808*/ 	.word	0x0000c760
        /*080c*/ 	.word	0x00000003
        /*0810*/ 	.word	0x00029850
        /*0814*/ 	.short	0x010a
        /*0816*/ 	.byte	0x3f
	.zero		1


	//   ....[61]....
        /*0818*/ 	.word	0x0000c7c0
        /*081c*/ 	.word	0x00000007
        /*0820*/ 	.word	0x00029850
        /*0824*/ 	.short	0x010a
        /*0826*/ 	.byte	0x3f
	.zero		1


	//   ....[62]....
        /*0828*/ 	.word	0x0000c910
        /*082c*/ 	.word	0x00000002
        /*0830*/ 	.word	0x00029880
        /*0834*/ 	.short	0x010a
        /*0836*/ 	.byte	0x3f
	.zero		1


	//   ....[63]....
        /*0838*/ 	.word	0x0000c960
        /*083c*/ 	.word	0x00000002
        /*0840*/ 	.word	0x00029840
        /*0844*/ 	.short	0x010a
        /*0846*/ 	.byte	0x3f
	.zero		1


	//   ....[64]....
        /*0848*/ 	.word	0x0000c9c0
        /*084c*/ 	.word	0x00000003
        /*0850*/ 	.word	0x00029820
        /*0854*/ 	.short	0x010a
        /*0856*/ 	.byte	0x3f
	.zero		1


	//   ....[65]....
        /*0858*/ 	.word	0x0000ca10
        /*085c*/ 	.word	0x00000004
        /*0860*/ 	.word	0x00029880
        /*0864*/ 	.short	0x010a
        /*0866*/ 	.byte	0x3f
	.zero		1


	//   ....[66]....
        /*0868*/ 	.word	0x0000ca60
        /*086c*/ 	.word	0x00000004
        /*0870*/ 	.word	0x00029840
        /*0874*/ 	.short	0x010a
        /*0876*/ 	.byte	0x3f
	.zero		1


	//   ....[67]....
        /*0878*/ 	.word	0x0000cac0
        /*087c*/ 	.word	0x00000003
        /*0880*/ 	.word	0x00029870
        /*0884*/ 	.short	0x010a
        /*0886*/ 	.byte	0x3f
	.zero		1


	//   ....[68]....
        /*0888*/ 	.word	0x0000cb20
        /*088c*/ 	.word	0x00000004
        /*0890*/ 	.word	0x00029860
        /*0894*/ 	.short	0x010a
        /*0896*/ 	.byte	0x3f
	.zero		1


	//   ....[69]....
        /*0898*/ 	.word	0x0000cb70
        /*089c*/ 	.word	0x00000014
        /*08a0*/ 	.word	0x00029870
        /*08a4*/ 	.short	0x010a
        /*08a6*/ 	.byte	0x3f
	.zero		1


	//   ....[70]....
        /*08a8*/ 	.word	0x0000cbc0
        /*08ac*/ 	.word	0x00000014
        /*08b0*/ 	.word	0x00029860
        /*08b4*/ 	.short	0x010a
        /*08b6*/ 	.byte	0x3f
	.zero		1


	//   ....[71]....
        /*08b8*/ 	.word	0x0000cc10
        /*08bc*/ 	.word	0x00000009
        /*08c0*/ 	.word	0x00029820
        /*08c4*/ 	.short	0x010a
        /*08c6*/ 	.byte	0x3f
	.zero		1


	//   ....[72]....
        /*08c8*/ 	.word	0x0000cc60
        /*08cc*/ 	.word	0x00000005
        /*08d0*/ 	.word	0x00000000
        /*08d4*/ 	.short	0x010a
        /*08d6*/ 	.byte	0x3f
	.zero		1


	//   ....[73]....
        /*08d8*/ 	.word	0x0000ccb0
        /*08dc*/ 	.word	0x00000007
        /*08e0*/ 	.word	0x00000000
        /*08e4*/ 	.short	0x010a
        /*08e6*/ 	.byte	0x3f
	.zero		1


	//   ....[74]....
        /*08e8*/ 	.word	0x0000cd00
        /*08ec*/ 	.word	0x00000005
        /*08f0*/ 	.word	0x00029860
        /*08f4*/ 	.short	0x010a
        /*08f6*/ 	.byte	0x3f
	.zero		1


	//   ....[75]....
        /*08f8*/ 	.word	0x0000cd50
        /*08fc*/ 	.word	0x00000003
        /*0900*/ 	.word	0x00029860
        /*0904*/ 	.short	0x010a
        /*0906*/ 	.byte	0x3f
	.zero		1


	//   ....[76]....
        /*0908*/ 	.word	0x0000cda0
        /*090c*/ 	.word	0x00000005
        /*0910*/ 	.word	0x00029880
        /*0914*/ 	.short	0x010a
        /*0916*/ 	.byte	0x3f
	.zero		1


	//----- nvinfo : EIATTR_NUM_MBARRIERS
	.align		4
.L_126:
        /*0918*/ 	.byte	0x03, 0x38
        /*091a*/ 	.short	0x0016


	//----- nvinfo : EIATTR_EXIT_INSTR_OFFSETS
	.align		4
        /*091c*/ 	.byte	0x04, 0x1c
        /*091e*/ 	.short	(.L_128 - .L_127)


	//   ....[0]....
.L_127:
        /*0920*/ 	.word	0x00000fb0


	//   ....[1]....
        /*0924*/ 	.word	0x00009220


	//   ....[2]....
        /*0928*/ 	.word	0x0000c360


	//   ....[3]....
        /*092c*/ 	.word	0x0000c630


	//----- nvinfo : EIATTR_MAX_THREADS
	.align		4
.L_128:
        /*0930*/ 	.byte	0x04, 0x05
        /*0932*/ 	.short	(.L_130 - .L_129)
.L_129:
        /*0934*/ 	.word	0x00000180
        /*0938*/ 	.word	0x00000001
        /*093c*/ 	.word	0x00000001


	//----- nvinfo : EIATTR_CRS_STACK_SIZE
	.align		4
.L_130:
        /*0940*/ 	.byte	0x04, 0x1e
        /*0942*/ 	.short	(.L_132 - .L_131)
.L_131:
        /*0944*/ 	.word	0x00000000


	//----- nvinfo : EIATTR_CBANK_PARAM_SIZE
	.align		4
.L_132:
        /*0948*/ 	.byte	0x03, 0x19
        /*094a*/ 	.short	0x0bf0


	//----- nvinfo : EIATTR_PARAM_CBANK
	.align		4
        /*094c*/ 	.byte	0x04, 0x0a
        /*094e*/ 	.short	(.L_134 - .L_133)
	.align		4
.L_133:
        /*0950*/ 	.word	index@(.nv.constant0._ZN7cutlass13device_kernelIN5flash11enable_sm90INS1_16FlashAttnFwdSm90INS1_25CollectiveMainloopFwdSm90ILi2EN4cute5tupleIJNS5_1CILi2EEENS7_ILi1EEES9_EEENS6_IJNS7_ILi128EEENS7_ILi160EEENS7_ILi192EEEEEELi128ENS_12float_e4m3_tEfNS_4arch4Sm90ELb0ELb0ELb0ELb0ELb0ELb0ELb0ELb1ELb1ELb0ELb0ELb0EEENS1_21CollectiveEpilogueFwdINS6_IJSB_SB_SC_EEESA_NS_10bfloat16_tESH_Li256ELb0ELb0ELb0ELb1EEENS1_29StaticPersistentTileSchedulerILb0EEEEEEEEEvNT_6ParamsE)
        /*0954*/ 	.short	0x0210
        /*0956*/ 	.short	0x0bf0


	//----- nvinfo : EIATTR_SW_WAR
	.align		4
.L_134:
        /*0958*/ 	.byte	0x04, 0x36
        /*095a*/ 	.short	(.L_136 - .L_135)
.L_135:
        /*095c*/ 	.word	0x00000008
.L_136:


//--------------------- .nv.info._ZN7cutlass13device_kernelIN5flash11enable_sm90INS1_16FlashAttnFwdSm90INS1_25CollectiveMainloopFwdSm90ILi2EN4cute5tupleIJNS5_1CILi1EEES8_S8_EEENS6_IJNS7_ILi128EEENS7_ILi160EEENS7_ILi192EEEEEELi128ENS_12float_e4m3_tEfNS_4arch4Sm90ELb0ELb0ELb0ELb1ELb0ELb0ELb0ELb1ELb1ELb0ELb0ELb0EEENS1_21CollectiveEpilogueFwdINS6_IJSA_SA_SB_EEES9_NS_10bfloat16_tESG_Li256ELb1ELb0ELb0ELb1EEENS1_36VarlenDynamicPersistentTileSchedulerILi128ELi160ELi256ELi128ELb0ELb0ELb1ELb0ELb1ELb1EEEEEEEEEvNT_6ParamsE --------------------------
	.section	.nv.info._ZN7cutlass13device_kernelIN5flash11enable_sm90INS1_16FlashAttnFwdSm90INS1_25CollectiveMainloopFwdSm90ILi2EN4cute5tupleIJNS5_1CILi1EEES8_S8_EEENS6_IJNS7_ILi128EEENS7_ILi160EEENS7_ILi192EEEEEELi128ENS_12float_e4m3_tEfNS_4arch4Sm90ELb0ELb0ELb0ELb1ELb0ELb0ELb0ELb1ELb1ELb0ELb0ELb0EEENS1_21CollectiveEpilogueFwdINS6_IJSA_SA_SB_EEES9_NS_10bfloat16_tESG_Li256ELb1ELb0ELb0ELb1EEENS1_36VarlenDynamicPersistentTileSchedulerILi128ELi160ELi256ELi128ELb0ELb0ELb1ELb0ELb1ELb1EEEEEEEEEvNT_6ParamsE,"",@"SHT_CUDA_INFO"
	.sectionflags	@""
	.align	4


	//----- nvinfo : EIATTR_CUDA_API_VERSION
	.align		4
        /*0000*/ 	.byte	0x04, 0x37
        /*0002*/ 	.short	(.L_138 - .L_137)
.L_137:
        /*0004*/ 	.word	0x00000082


	//----- nvinfo : EIATTR_KPARAM_INFO
	.align		4
.L_138:
        /*0008*/ 	.byte	0x04, 0x17
        /*000a*/ 	.short	(.L_140 - .L_139)
.L_139:
        /*000c*/ 	.word	0x00000000
        /*0010*/ 	.short	0x0000
        /*0012*/ 	.short	0x0070
        /*0014*/ 	.byte	0x00, 0xf0, 0x01, 0x28


	//----- nvinfo : EIATTR_SPARSE_MMA_MASK
	.align		4
.L_140:
        /*0018*/ 	.byte	0x03, 0x50
        /*001a*/ 	.short	0x0000


	//----- nvinfo : EIATTR_MAXREG_COUNT
	.align		4
        /*001c*/ 	.byte	0x03, 0x1b
        /*001e*/ 	.short	0x00a8


	//----- nvinfo : EIATTR_NUM_BARRIERS
	.align		4
        /*0020*/ 	.byte	0x02, 0x4c
        /*0022*/ 	.byte	0x10
	.zero		1


	//----- nvinfo : EIATTR_EXTERNS
	.align		4
        /*0024*/ 	.byte	0x04, 0x0f
        /*0026*/ 	.short	(.L_142 - .L_141)


	//   ....[0]....
	.align		4
.L_141:
        /*0028*/ 	.word	index@(__assertfail)


	//----- nvinfo : EIATTR_ANNOTATIONS
	.align		4
.L_142:
        /*002c*/ 	.byte	0x04, 0x55
        /*002e*/ 	.short	(.L_144 - .L_143)


	//   ....[0]....
.L_143:
        /* <DEDUP_REMOVED lines=43> */


	//----- nvinfo : EIATTR_MERCURY_ISA_VERSION
	.align		4
.L_144:
        /*02d0*/ 	.byte	0x03, 0x5f
        /*02d2*/ 	.short	0x0101


	//----- nvinfo : EIATTR_UNUSED_LOAD_BYTE_OFFSET
	.align		4
        /*02d4*/ 	.byte	0x04, 0x44
        /*02d6*/ 	.short	(.L_146 - .L_145)


	//   ....[0]....
.L_145:
        /*02d8*/ 	.word	0x00000a70
        /*02dc*/ 	.word	0x0000fff0


	//   ....[1]....
        /*02e0*/ 	.word	0x00008670
        /*02e4*/ 	.word	0x0000fff0


	//----- nvinfo : EIATTR_INT_WARP_WIDE_INSTR_OFFSETS
	.align		4
.L_146:
        /*02e8*/ 	.byte	0x04, 0x31
        /*02ea*/ 	.short	(.L_148 - .L_147)


	//   ....[0]....
.L_147:
        /*02ec*/ 	.word	0x00000160


	//   ....[1]....
        /*02f0*/ 	.word	0x000001a0


	//   ....[2]....
        /*02f4*/ 	.word	0x00000210


	//   ....[3]....
        /*02f8*/ 	.word	0x0000bd40


	//   ....[4]....
        /*02fc*/ 	.word	0x0000bdd0


	//   ....[5]....
        /*0300*/ 	.word	0x0000c590


	//   ....[6]....
        /*0304*/ 	.word	0x0000e080


	//   ....[7]....
        /*0308*/ 	.word	0x0000e110


	//----- nvinfo : EIATTR_COOP_GROUP_MASK_REGIDS
	.align		4
.L_148:
        /*030c*/ 	.byte	0x04, 0x29
        /*030e*/ 	.short	(.L_150 - .L_149)


	//   ....[0]....
.L_149:
        /*0310*/ 	.word	0xffffffff


	//   ....[1]....
        /*0314*/ 	.word	0xffffffff


	//   ....[2]....
        /*0318*/ 	.word	0xffffffff


	//   ....[3]....
        /*031c*/ 	.word	0xffffffff


	//   ....[4]....
        /*0320*/ 	.word	0xffffffff


	//   ....[5]....
        /*0324*/ 	.word	0xffffffff


	//   ....[6]....
        /*0328*/ 	.word	0xffffffff


	//   ....[7]....
        /*032c*/ 	.word	0xffffffff


	//   ....[8]....
        /*0330*/ 	.word	0xffffffff


	//   ....[9]....
        /*0334*/ 	.word	0xffffffff


	//   ....[10]....
        /*0338*/ 	.word	0xffffffff


	//   ....[11]....
        /*033c*/ 	.word	0xffffffff


	//   ....[12]....
        /*0340*/ 	.word	0xffffffff


	//   ....[13]....
        /*0344*/ 	.word	0xffffffff


	//   ....[14]....
        /*0348*/ 	.word	0xffffffff


	//   ....[15]....
        /*034c*/ 	.word	0xffffffff


	//   ....[16]....
        /*0350*/ 	.word	0xffffffff


	//   ....[17]....
        /*0354*/ 	.word	0xffffffff


	//   ....[18]....
        /*0358*/ 	.word	0xffffffff


	//   ....[19]....
        /*035c*/ 	.word	0xffffffff


	//   ....[20]....
        /*0360*/ 	.word	0xffffffff


	//   ....[21]....
        /*0364*/ 	.word	0xffffffff


	//   ....[22]....
        /*0368*/ 	.word	0xffffffff


	//   ....[23]....
        /*036c*/ 	.word	0xffffffff


	//   ....[24]....
        /*0370*/ 	.word	0xffffffff


	//   ....[25]....
        /*0374*/ 	.word	0xffffffff


	//   ....[26]....
        /*0378*/ 	.word	0xffffffff


	//   ....[27]....
        /*037c*/ 	.word	0xffffffff


	//   ....[28]....
        /*0380*/ 	.word	0xffffffff


	//   ....[29]....
        /*0384*/ 	.word	0xffffffff


	//   ....[30]....
        /*0388*/ 	.word	0xffffffff


	//   ....[31]....
        /*038c*/ 	.word	0xffffffff


	//   ....[32]....
        /*0390*/ 	.word	0xffffffff


	//   ....[33]....
        /*0394*/ 	.word	0xffffffff


	//   ....[34]....
        /*0398*/ 	.word	0xffffffff


	//   ....[35]....
        /*039c*/ 	.word	0xffffffff


	//   ....[36]....
        /*03a0*/ 	.word	0xffffffff


	//   ....[37]....
        /*03a4*/ 	.word	0xffffffff


	//   ....[38]....
        /*03a8*/ 	.word	0xffffffff


	//   ....[39]....
        /*03ac*/ 	.word	0xffffffff


	//   ....[40]....
        /*03b0*/ 	.word	0xffffffff


	//   ....[41]....
        /*03b4*/ 	.word	0xffffffff


	//   ....[42]....
        /*03b8*/ 	.word	0xffffffff


	//   ....[43]....
        /*03bc*/ 	.word	0xffffffff


	//   ....[44]....
        /*03c0*/ 	.word	0xffffffff


	//   ....[45]....
        /*03c4*/ 	.word	0xffffffff


	//   ....[46]....
        /*03c8*/ 	.word	0xffffffff


	//   ....[47]....
        /*03cc*/ 	.word	0xffffffff


	//   ....[48]....
        /*03d0*/ 	.word	0xffffffff


	//   ....[49]....
        /*03d4*/ 	.word	0xffffffff


	//   ....[50]....
        /*03d8*/ 	.word	0xffffffff


	//   ....[51]....
        /*03dc*/ 	.word	0xffffffff


	//   ....[52]....
        /*03e0*/ 	.word	0xffffffff


	//   ....[53]....
        /*03e4*/ 	.word	0xffffffff


	//   ....[54]....
        /*03e8*/ 	.word	0xffffffff


	//   ....[55]....
        /*03ec*/ 	.word	0xffffffff


	//   ....[56]....
        /*03f0*/ 	.word	0xffffffff


	//   ....[57]....
        /*03f4*/ 	.word	0xffffffff


	//   ....[58]....
        /*03f8*/ 	.word	0xffffffff


	//   ....[59]....
        /*03fc*/ 	.word	0xffffffff


	//   ....[60]....
        /*0400*/ 	.word	0xffffffff


	//   ....[61]....
        /*0404*/ 	.word	0xffffffff


	//   ....[62]....
        /*0408*/ 	.word	0xffffffff


	//   ....[63]....
        /*040c*/ 	.word	0xffffffff


	//   ....[64]....
        /*0410*/ 	.word	0xffffffff


	//   ....[65]....
        /*0414*/ 	.word	0xffffffff


	//   ....[66]....
        /*0418*/ 	.word	0xffffffff


	//   ....[67]....
        /*041c*/ 	.word	0xffffffff


	//   ....[68]....
        /*0420*/ 	.word	0xffffffff


	//   ....[69]....
        /*0424*/ 	.word	0xffffffff


	//   ....[70]....
        /*0428*/ 	.word	0xffffffff


	//   ....[71]....
        /*042c*/ 	.word	0xffffffff


	//   ....[72]....
        /*0430*/ 	.word	0xffffffff


	//   ....[73]....
        /*0434*/ 	.word	0xffffffff


	//   ....[74]....
        /*0438*/ 	.word	0xffffffff


	//   ....[75]....
        /*043c*/ 	.word	0xffffffff


	//   ....[76]....
        /*0440*/ 	.word	0xffffffff


	//   ....[77]....
        /*0444*/ 	.word	0xffffffff


	//   ....[78]....
        /*0448*/ 	.word	0xffffffff


	//   ....[79]....
        /*044c*/ 	.word	0xffffffff


	//   ....[80]....
        /*0450*/ 	.word	0xffffffff


	//   ....[81]....
        /*0454*/ 	.word	0xffffffff


	//   ....[82]....
        /*0458*/ 	.word	0xffffffff


	//   ....[83]....
        /*045c*/ 	.word	0xffffffff


	//   ....[84]....
        /*0460*/ 	.word	0xffffffff


	//   ....[85]....
        /*0464*/ 	.word	0xffffffff


	//   ....[86]....
        /*0468*/ 	.word	0xffffffff


	//   ....[87]....
        /*046c*/ 	.word	0x0500000f


	//   ....[88]....
        /*0470*/ 	.word	0x0500000f


	//----- nvinfo : EIATTR_COOP_GROUP_INSTR_OFFSETS
	.align		4
.L_150:
        /*0474*/ 	.byte	0x04, 0x28
        /*0476*/ 	.short	(.L_152 - .L_151)


	//   ....[0]....
.L_151:
        /*0478*/ 	.word	0x00000070


	//   ....[1]....
        /*047c*/ 	.word	0x00000170


	//   ....[2]....
        /*0480*/ 	.word	0x000001c0


	//   ....[3]....
        /*0484*/ 	.word	0x000003f0


	//   ....[4]....
        /*0488*/ 	.word	0x00000550


	//   ....[5]....
        /*048c*/ 	.word	0x00000670


	//   ....[6]....
        /*0490*/ 	.word	0x000007d0


	//   ....[7]....
        /*0494*/ 	.word	0x00001730


	//   ....[8]....
        /*0498*/ 	.word	0x00003210


	//   ....[9]....
        /*049c*/ 	.word	0x000032e0


	//   ....[10]....
        /*04a0*/ 	.word	0x000037c0


	//   ....[11]....
        /*04a4*/ 	.word	0x000038b0


	//   ....[12]....
        /*04a8*/ 	.word	0x000060a0


	//   ....[13]....
        /*04ac*/ 	.word	0x000060c0


	//   ....[14]....
        /*04b0*/ 	.word	0x000060f0


	//   ....[15]....
        /*04b4*/ 	.word	0x00006120


	//   ....[16]....
        /*04b8*/ 	.word	0x00007ed0


	//   ....[17]....
        /*04bc*/ 	.word	0x00007ee0


	//   ....[18]....
        /*04c0*/ 	.word	0x00007f60


	//   ....[19]....
        /*04c4*/ 	.word	0x00007f70


	//   ....[20]....
        /*04c8*/ 	.word	0x00008ef0


	//   ....[21]....
        /*04cc*/ 	.word	0x00008f00


	//   ....[22]....
        /*04d0*/ 	.word	0x00008f10


	//   ....[23]....
        /*04d4*/ 	.word	0x00008f20


	//   ....[24]....
        /*04d8*/ 	.word	0x00008f30


	//   ....[25]....
        /*04dc*/ 	.word	0x00008f40


	//   ....[26]....
        /*04e0*/ 	.word	0x00008f50


	//   ....[27]....
        /*04e4*/ 	.word	0x00008f60


	//   ....[28]....
        /*04e8*/ 	.word	0x00008f90


	//   ....[29]....
        /*04ec*/ 	.word	0x00008fa0


	//   ....[30]....
        /*04f0*/ 	.word	0x00008fd0


	//   ....[31]....
        /*04f4*/ 	.word	0x00008fe0


	//   ....[32]....
        /*04f8*/ 	.word	0x00008ff0


	//   ....[33]....
        /*04fc*/ 	.word	0x00009000


	//   ....[34]....
        /*0500*/ 	.word	0x00009030


	//   ....[35]....
        /*0504*/ 	.word	0x00009060


	//   ....[36]....
        /*0508*/ 	.word	0x00009070


	//   ....[37]....
        /*050c*/ 	.word	0x00009080


	//   ....[38]....
        /*0510*/ 	.word	0x000090a0


	//   ....[39]....
        /*0514*/ 	.word	0x000090b0


	//   ....[40]....
        /*0518*/ 	.word	0x000090e0


	//   ....[41]....
        /*051c*/ 	.word	0x00009110


	//   ....[42]....
        /*0520*/ 	.word	0x00009120


	//   ....[43]....
        /*0524*/ 	.word	0x00009130


	//   ....[44]....
        /*0528*/ 	.word	0x00009140


	//   ....[45]....
        /*052c*/ 	.word	0x00009150


	//   ....[46]....
        /*0530*/ 	.word	0x00009160


	//   ....[47]....
        /*0534*/ 	.word	0x00009170


	//   ....[48]....
        /*0538*/ 	.word	0x00009180


	//   ....[49]....
        /*053c*/ 	.word	0x000091d0


	//   ....[50]....
        /*0540*/ 	.word	0x00009200


	//   ....[51]....
        /*0544*/ 	.word	0x00009230


	//   ....[52]....
        /*0548*/ 	.word	0x0000ac20


	//   ....[53]....
        /*054c*/ 	.word	0x0000ae30


	//   ....[54]....
        /*0550*/ 	.word	0x0000ae60


	//   ....[55]....
        /*0554*/ 	.word	0x0000ae90


	//   ....[56]....
        /*0558*/ 	.word	0x0000aed0


	//   ....[57]....
        /*055c*/ 	.word	0x0000af00


	//   ....[58]....
        /*0560*/ 	.word	0x0000af30


	//   ....[59]....
        /*0564*/ 	.word	0x0000b0c0


	//   ....[60]....
        /*0568*/ 	.word	0x0000b0f0


	//   ....[61]....
        /*056c*/ 	.word	0x0000b120


	//   ....[62]....
        /*0570*/ 	.word	0x0000b150


	//   ....[63]....
        /*0574*/ 	.word	0x0000b180


	//   ....[64]....
        /*0578*/ 	.word	0x0000b1c0


	//   ....[65]....
        /*057c*/ 	.word	0x0000b250


	//   ....[66]....
        /*0580*/ 	.word	0x0000b290


	//   ....[67]....
        /*0584*/ 	.word	0x0000b320


	//   ....[68]....
        /*0588*/ 	.word	0x0000c6e0


	//   ....[69]....
        /*058c*/ 	.word	0x0000ea80


	//   ....[70]....
        /*0590*/ 	.word	0x0000eab0


	//   ....[71]....
        /*0594*/ 	.word	0x0000eae0


	//   ....[72]....
        /*0598*/ 	.word	0x0000eb10


	//   ....[73]....
        /*059c*/ 	.word	0x0000eb40


	//   ....[74]....
        /*05a0*/ 	.word	0x0000eb50


	//   ....[75]....
        /*05a4*/ 	.word	0x0000eb90


	//   ....[76]....
        /*05a8*/ 	.word	0x0000eba0


	//   ....[77]....
        /*05ac*/ 	.word	0x0000ece0


	//   ....[78]....
        /*05b0*/ 	.word	0x0000ed10


	//   ....[79]....
        /*05b4*/ 	.word	0x0000ed40


	//   ....[80]....
        /*05b8*/ 	.word	0x0000ed70


	//   ....[81]....
        /*05bc*/ 	.word	0x0000eda0


	//   ....[82]....
        /*05c0*/ 	.word	0x0000ede0


	//   ....[83]....
        /*05c4*/ 	.word	0x0000ee70


	//   ....[84]....
        /*05c8*/ 	.word	0x0000eeb0


	//   ....[85]....
        /*05cc*/ 	.word	0x0000ef40


	//   ....[86]....
        /*05d0*/ 	.word	0x0000f3b0


	//   ....[87]....
        /*05d4*/ 	.word	0x0000f8d0


	//   ....[88]....
        /*05d8*/ 	.word	0x0000fd60


	//----- nvinfo : EIATTR_REG_RECONFIG
	.align		4
.L_152:
        /*05dc*/ 	.byte	0x01, 0x54
	.zero		2


	//----- nvinfo : EIATTR_SYSCALL_OFFSETS
	.align		4
        /*05e0*/ 	.byte	0x04, 0x46
        /*05e2*/ 	.short	(.L_154 - .L_153)


	//   ....[0]....
.L_153:
        /*05e4*/ 	.word	0x00001910


	//   ....[1]....
        /*05e8*/ 	.word	0x0000bf70


	//   ....[2]....
        /*05ec*/ 	.word	0x0000c0f0


	//   ....[3]....
        /*05f0*/ 	.word	0x0000c230


	//   ....[4]....
        /*05f4*/ 	.word	0x0000c350


	//----- nvinfo : EIATTR_MBARRIER_INSTR_OFFSETS
	.align		4
.L_154:
        /*05f8*/ 	.byte	0x04, 0x39
        /*05fa*/ 	.short	(.L_156 - .L_155)


	//   ....[0]....
.L_155:
        /*05fc*/ 	.word	0x000002a0
        /*0600*/ 	.word	0x000000ff
        /*0604*/ 	.word	0x00029800
        /*0608*/ 	.short	0x0100
        /*060a*/ 	.byte	0x08
	.zero		1


	//   ....[1]....
        /*060c*/ 	.word	0x000002b0
        /*0610*/ 	.word	0x000000ff
        /*0614*/ 	.word	0x00029820
        /*0618*/ 	.short	0x0100
        /*061a*/ 	.byte	0x08
	.zero		1


	//   ....[2]....
        /*061c*/ 	.word	0x000003a0
        /*0620*/ 	.word	0x000000ff
        /*0624*/ 	.word	0x00029830
        /*0628*/ 	.short	0x0100
        /*062a*/ 	.byte	0x08
	.zero		1


	//   ....[3]....
        /*062c*/ 	.word	0x000003b0
        /*0630*/ 	.word	0x000000ff
        /*0634*/ 	.word	0x00029840
        /*0638*/ 	.short	0x0100
        /*063a*/ 	.byte	0x08
	.zero		1


	//   ....[4]....
        /*063c*/ 	.word	0x000003c0
        /*0640*/ 	.word	0x000000ff
        /*0644*/ 	.word	0x00029838
        /*0648*/ 	.short	0x0100
        /*064a*/ 	.byte	0x08
	.zero		1


	//   ....[5]....
        /*064c*/ 	.word	0x000003d0
        /*0650*/ 	.word	0x000000ff
        /*0654*/ 	.word	0x00029848
        /*0658*/ 	.short	0x0100
        /*065a*/ 	.byte	0x08
	.zero		1


	//   ....[6]....
        /*065c*/ 	.word	0x00000500
        /*0660*/ 	.word	0x000000ff
        /*0664*/ 	.word	0x00029850
        /*0668*/ 	.short	0x0100
        /*066a*/ 	.byte	0x08
	.zero		1


	//   ....[7]....
        /*066c*/ 	.word	0x00000510
        /*0670*/ 	.word	0x000000ff
        /*0674*/ 	.word	0x00029860
        /*0678*/ 	.short	0x0100
        /*067a*/ 	.byte	0x08
	.zero		1


	//   ....[8]....
        /*067c*/ 	.word	0x00000520
        /*0680*/ 	.word	0x000000ff
        /*0684*/ 	.word	0x00029858
        /*0688*/ 	.short	0x0100
        /*068a*/ 	.byte	0x08
	.zero		1


	//   ....[9]....
        /*068c*/ 	.word	0x00000530
        /*0690*/ 	.word	0x000000ff
        /*0694*/ 	.word	0x00029868
        /*0698*/ 	.short	0x0100
        /*069a*/ 	.byte	0x08
	.zero		1


	//   ....[10]....
        /*069c*/ 	.word	0x00000620
        /*06a0*/ 	.word	0x000000ff
        /*06a4*/ 	.word	0x00029870
        /*06a8*/ 	.short	0x0100
        /*06aa*/ 	.byte	0x06
	.zero		1


	//   ....[11]....
        /*06ac*/ 	.word	0x00000630
        /*06b0*/ 	.word	0x000000ff
        /*06b4*/ 	.word	0x00029880
        /*06b8*/ 	.short	0x0100
        /*06ba*/ 	.byte	0x06
	.zero		1


	//   ....[12]....
        /*06bc*/ 	.word	0x00000640
        /*06c0*/ 	.word	0x000000ff
        /*06c4*/ 	.word	0x00029878
        /*06c8*/ 	.short	0x0100
        /*06ca*/ 	.byte	0x06
	.zero		1


	//   ....[13]....
        /*06cc*/ 	.word	0x00000650
        /*06d0*/ 	.word	0x000000ff
        /*06d4*/ 	.word	0x00029888
        /*06d8*/ 	.short	0x0100
        /*06da*/ 	.byte	0x06
	.zero		1


	//   ....[14]....
        /*06dc*/ 	.word	0x00000780
        /*06e0*/ 	.word	0x000000ff
        /*06e4*/ 	.word	0x00029890
        /*06e8*/ 	.short	0x0100
        /*06ea*/ 	.byte	0x08
	.zero		1


	//   ....[15]....
        /*06ec*/ 	.word	0x00000790
        /*06f0*/ 	.word	0x000000ff
        /*06f4*/ 	.word	0x000298a0
        /*06f8*/ 	.short	0x0100
        /*06fa*/ 	.byte	0x08
	.zero		1


	//   ....[16]....
        /*06fc*/ 	.word	0x000007a0
        /*0700*/ 	.word	0x000000ff
        /*0704*/ 	.word	0x00029898
        /*0708*/ 	.short	0x0100
        /*070a*/ 	.byte	0x08
	.zero		1


	//   ....[17]....
        /*070c*/ 	.word	0x000007b0
        /*0710*/ 	.word	0x000000ff
        /*0714*/ 	.word	0x000298a8
        /*0718*/ 	.short	0x0100
        /*071a*/ 	.byte	0x08
	.zero		1


	//   ....[18]....
        /*071c*/ 	.word	0x000008e0
        /*0720*/ 	.word	0x000000ff
        /*0724*/ 	.word	0x000298b0
        /*0728*/ 	.short	0x0100
        /*072a*/ 	.byte	0x08
	.zero		1


	//   ....[19]....
        /*072c*/ 	.word	0x000008f0
        /*0730*/ 	.word	0x000000ff
        /*0734*/ 	.word	0x000298c0
        /*0738*/ 	.short	0x0100
        /*073a*/ 	.byte	0x08
	.zero		1


	//   ....[20]....
        /*073c*/ 	.word	0x00000900
        /*0740*/ 	.word	0x000000ff
        /*0744*/ 	.word	0x000298b8
        /*0748*/ 	.short	0x0100
        /*074a*/ 	.byte	0x08
	.zero		1


	//   ....[21]....
        /*074c*/ 	.word	0x00000910
        /*0750*/ 	.word	0x000000ff
        /*0754*/ 	.word	0x000298c8
        /*0758*/ 	.short	0x0100
        /*075a*/ 	.byte	0x08
	.zero		1


	//   ....[22]....
        /*075c*/ 	.word	0x000019d0
        /*0760*/ 	.word	0x00000000
        /*0764*/ 	.word	0x00029800
        /*0768*/ 	.short	0x010a
        /*076a*/ 	.byte	0x3f
	.zero		1


	//   ....[23]....
        /*076c*/ 	.word	0x00001a50
        /*0770*/ 	.word	0x00000006
        /*0774*/ 	.word	0x00029830
        /*0778*/ 	.short	0x010a
        /*077a*/ 	.byte	0x3f
	.zero		1


	//   ....[24]....
        /*077c*/ 	.word	0x00001ac0
        /*0780*/ 	.word	0x00000006
        /*0784*/ 	.word	0x00029830
        /*0788*/ 	.short	0x010a
        /*078a*/ 	.byte	0x3f
	.zero		1


	//   ....[25]....
        /*078c*/ 	.word	0x00003850
        /*0790*/ 	.word	0x00000006
        /*0794*/ 	.word	0x00000000
        /*0798*/ 	.short	0x0101
        /*079a*/ 	.byte	0x3f
	.zero		1


	//   ....[26]....
        /*079c*/ 	.word	0x00004e60
        /*07a0*/ 	.word	0x000000ff
        /*07a4*/ 	.word	0x00029830
        /*07a8*/ 	.short	0x010a
        /*07aa*/ 	.byte	0x06
	.zero		1


	//   ....[27]....
        /*07ac*/ 	.word	0x00004ea0
        /*07b0*/ 	.word	0x000000ff
        /*07b4*/ 	.word	0x00029830
        /*07b8*/ 	.short	0x010a
        /*07ba*/ 	.byte	0x06
	.zero		1


	//   ....[28]....
        /*07bc*/ 	.word	0x00005af0
        /*07c0*/ 	.word	0x000000ff
        /*07c4*/ 	.word	0x00029850
        /*07c8*/ 	.short	0x010a
        /*07ca*/ 	.byte	0x06
	.zero		1


	//   ....[29]....
        /*07cc*/ 	.word	0x00005b30
        /*07d0*/ 	.word	0x000000ff
        /*07d4*/ 	.word	0x00029850
        /*07d8*/ 	.short	0x010a
        /*07da*/ 	.byte	0x06
	.zero		1


	//   ....[30]....
        /*07dc*/ 	.word	0x000072d0
        /*07e0*/ 	.word	0x00000006
        /*07e4*/ 	.word	0x00000000
        /*07e8*/ 	.short	0x0101
        /*07ea*/ 	.byte	0x3f
	.zero		1


	//   ....[31]....
        /*07ec*/ 	.word	0x000074c0
        /*07f0*/ 	.word	0x0000000a
        /*07f4*/ 	.word	0x00000000
        /*07f8*/ 	.short	0x0101
        /*07fa*/ 	.byte	0x3f
	.zero		1


	//   ....[32]....
        /*07fc*/ 	.word	0x00007b10
        /*0800*/ 	.word	0x0000000f
        /*0804*/ 	.word	0x00029850
        /*0808*/ 	.short	0x010a
        /*080a*/ 	.byte	0x3f
	.zero		1


	//   ....[33]....
        /*080c*/ 	.word	0x00007ba0
        /*0810*/ 	.word	0x0000000f
        /*0814*/ 	.word	0x00029850
        /*0818*/ 	.short	0x010a
        /*081a*/ 	.byte	0x3f
	.zero		1


	//   ....[34]....
        /*081c*/ 	.word	0x00008210
        /*0820*/ 	.word	0x00000004
        /*0824*/ 	.word	0x00000000
        /*0828*/ 	.short	0x0101
        /*082a*/ 	.byte	0x3f
	.zero		1


	//   ....[35]....
        /*082c*/ 	.word	0x00009bc0
        /*0830*/ 	.word	0x00000003
        /*0834*/ 	.word	0x00000000
        /*0838*/ 	.short	0x0101
        /*083a*/ 	.byte	0x3f
	.zero		1


	//   ....[36]....
        /*083c*/ 	.word	0x0000c920
        /*0840*/ 	.word	0x00000002
        /*0844*/ 	.word	0x00029880
        /*0848*/ 	.short	0x010a
        /*084a*/ 	.byte	0x3f
	.zero		1


	//   ....[37]....
        /*084c*/ 	.word	0x0000cae0
        /*0850*/ 	.word	0x00000002
        /*0854*/ 	.word	0x00029840
        /*0858*/ 	.short	0x010a
        /*085a*/ 	.byte	0x3f
	.zero		1


	//   ....[38]....
        /*085c*/ 	.word	0x0000cfb0
        /*0860*/ 	.word	0x000000ff
        /*0864*/ 	.word	0x00029820
        /*0868*/ 	.short	0x010a
        /*086a*/ 	.byte	0x29
	.zero		1


	//   ....[39]....
        /*086c*/ 	.word	0x0000d2b0
        /*0870*/ 	.word	0x00000004
        /*0874*/ 	.word	0x00029880
        /*0878*/ 	.short	0x010a
        /*087a*/ 	.byte	0x3f
	.zero		1


	//   ....[40]....
        /*087c*/ 	.word	0x0000d530
        /*0880*/ 	.word	0x00000004
        /*0884*/ 	.word	0x00029840
        /*0888*/ 	.short	0x010a
        /*088a*/ 	.byte	0x3f
	.zero		1


	//   ....[41]....
        /*088c*/ 	.word	0x0000da40
        /*0890*/ 	.word	0x00000003
        /*0894*/ 	.word	0x00029870
        /*0898*/ 	.short	0x010a
        /*089a*/ 	.byte	0x3f
	.zero		1


	//   ....[42]....
        /*089c*/ 	.word	0x0000dab0
        /*08a0*/ 	.word	0x00000002
        /*08a4*/ 	.word	0x00029860
        /*08a8*/ 	.short	0x010a
        /*08aa*/ 	.byte	0x3f
	.zero		1


	//   ....[43]....
        /*08ac*/ 	.word	0x0000dff0
        /*08b0*/ 	.word	0x00000003
        /*08b4*/ 	.word	0x00029850
        /*08b8*/ 	.short	0x0101
        /*08ba*/ 	.byte	0x3f
	.zero		1


	//   ....[44]....
        /*08bc*/ 	.word	0x0000e030
        /*08c0*/ 	.word	0x00000002
        /*08c4*/ 	.word	0x00000000
        /*08c8*/ 	.short	0x0101
        /*08ca*/ 	.byte	0x3f
	.zero		1


	//   ....[45]....
        /*08cc*/ 	.word	0x0000e1f0
        /*08d0*/ 	.word	0x00000014
        /*08d4*/ 	.word	0x00029870
        /*08d8*/ 	.short	0x010a
        /*08da*/ 	.byte	0x3f
	.zero		1


	//   ....[46]....
        /*08dc*/ 	.word	0x0000e280
        /*08e0*/ 	.word	0x00000014
        /*08e4*/ 	.word	0x00029860
        /*08e8*/ 	.short	0x010a
        /*08ea*/ 	.byte	0x3f
	.zero		1


	//   ....[47]....
        /*08ec*/ 	.word	0x0000e790
        /*08f0*/ 	.word	0x00000014
        /*08f4*/ 	.word	0x00029850
        /*08f8*/ 	.short	0x0101
        /*08fa*/ 	.byte	0x3f
	.zero		1


	//   ....[48]....
        /*08fc*/ 	.word	0x0000e7e0
        /*0900*/ 	.word	0x00000000
        /*0904*/ 	.word	0x00000000
        /*0908*/ 	.short	0x0101
        /*090a*/ 	.byte	0x3f
	.zero		1


	//   ....[49]....
        /*090c*/ 	.word	0x0000f330
        /*0910*/ 	.word	0x00000000
        /*0914*/ 	.word	0x00029820
        /*0918*/ 	.short	0x010a
        /*091a*/ 	.byte	0x3f
	.zero		1


	//   ....[50]....
        /*091c*/ 	.word	0x0000f4f0
        /*0920*/ 	.word	0x00000006
        /*0924*/ 	.word	0x00000000
        /*0928*/ 	.short	0x010a
        /*092a*/ 	.byte	0x3f
	.zero		1


	//   ....[51]....
        /*092c*/ 	.word	0x0000f560
        /*0930*/ 	.word	0x00000007
        /*0934*/ 	.word	0x00000000
        /*0938*/ 	.short	0x010a
        /*093a*/ 	.byte	0x3f
	.zero		1


	//   ....[52]....
        /*093c*/ 	.word	0x0000f5c0
        /*0940*/ 	.word	0x00000004
        /*0944*/ 	.word	0x00029860
        /*0948*/ 	.short	0x010a
        /*094a*/ 	.byte	0x3f
	.zero		1


	//   ....[53]....
        /*094c*/ 	.word	0x0000f610
        /*0950*/ 	.word	0x00000003
        /*0954*/ 	.word	0x00029860
        /*0958*/ 	.short	0x010a
        /*095a*/ 	.byte	0x3f
	.zero		1


	//   ....[54]....
        /*095c*/ 	.word	0x0000f650
        /*0960*/ 	.word	0x00000004
        /*0964*/ 	.word	0x00029880
        /*0968*/ 	.short	0x010a
        /*096a*/ 	.byte	0x3f
	.zero		1


	//   ....[55]....
        /*096c*/ 	.word	0x0000f670
        /*0970*/ 	.word	0x00000003
        /*0974*/ 	.word	0x00029880
        /*0978*/ 	.short	0x010a
        /*097a*/ 	.byte	0x3f
	.zero		1


	//   ....[56]....
        /*097c*/ 	.word	0x0000f6d0
        /*0980*/ 	.word	0x00000000
        /*0984*/ 	.word	0x00029800
        /*0988*/ 	.short	0x010a
        /*098a*/ 	.byte	0x3f
	.zero		1


	//   ....[57]....
        /*098c*/ 	.word	0x0000f720
        /*0990*/ 	.word	0x00000006
        /*0994*/ 	.word	0x00029830
        /*0998*/ 	.short	0x010a
        /*099a*/ 	.byte	0x3f
	.zero		1


	//   ....[58]....
        /*099c*/ 	.word	0x0000f780
        /*09a0*/ 	.word	0x00000003
        /*09a4*/ 	.word	0x00029830
        /*09a8*/ 	.short	0x010a
        /*09aa*/ 	.byte	0x3f
	.zero		1


	//   ....[59]....
        /*09ac*/ 	.word	0x0000f7e0
        /*09b0*/ 	.word	0x00000003
        /*09b4*/ 	.word	0x00029850
        /*09b8*/ 	.short	0x010a
        /*09ba*/ 	.byte	0x3f
	.zero		1


	//   ....[60]....
        /*09bc*/ 	.word	0x0000f830
        /*09c0*/ 	.word	0x0000000f
        /*09c4*/ 	.word	0x00029850
        /*09c8*/ 	.short	0x010a
        /*09ca*/ 	.byte	0x3f
	.zero		1


	//   ....[61]....
        /*09cc*/ 	.word	0x0000f980
        /*09d0*/ 	.word	0x00000002
        /*09d4*/ 	.word	0x00029880
        /*09d8*/ 	.short	0x010a
        /*09da*/ 	.byte	0x3f
	.zero		1


	//   ....[62]....
        /*09dc*/ 	.word	0x0000f9d0
        /*09e0*/ 	.word	0x00000002
        /*09e4*/ 	.word	0x00029840
        /*09e8*/ 	.short	0x010a
        /*09ea*/ 	.byte	0x3f
	.zero		1


	//   ....[63]....
        /*09ec*/ 	.word	0x0000fa30
        /*09f0*/ 	.word	0x00000003
        /*09f4*/ 	.word	0x00029820
        /*09f8*/ 	.short	0x010a
        /*09fa*/ 	.byte	0x3f
	.zero		1


	//   ....[64]....
        /*09fc*/ 	.word	0x0000fa80
        /*0a00*/ 	.word	0x00000004
        /*0a04*/ 	.word	0x00029880
        /*0a08*/ 	.short	0x010a
        /*0a0a*/ 	.byte	0x3f
	.zero		1


	//   ....[65]....
        /*0a0c*/ 	.word	0x0000fad0
        /*0a10*/ 	.word	0x00000004
        /*0a14*/ 	.word	0x00029840
        /*0a18*/ 	.short	0x010a
        /*0a1a*/ 	.byte	0x3f
	.zero		1


	//   ....[66]....
        /*0a1c*/ 	.word	0x0000fb30
        /*0a20*/ 	.word	0x00000003
        /*0a24*/ 	.word	0x00029870
        /*0a28*/ 	.short	0x010a
        /*0a2a*/ 	.byte	0x3f
	.zero		1


	//   ....[67]....
        /*0a2c*/ 	.word	0x0000fb90
        /*0a30*/ 	.word	0x00000004
        /*0a34*/ 	.word	0x00029860
        /*0a38*/ 	.short	0x010a
        /*0a3a*/ 	.byte	0x3f
	.zero		1


	//   ....[68]....
        /*0a3c*/ 	.word	0x0000fbe0
        /*0a40*/ 	.word	0x00000014
        /*0a44*/ 	.word	0x00029870
        /*0a48*/ 	.short	0x010a
        /*0a4a*/ 	.byte	0x3f
	.zero		1


	//   ....[69]....
        /*0a4c*/ 	.word	0x0000fc30
        /*0a50*/ 	.word	0x00000014
        /*0a54*/ 	.word	0x00029860
        /*0a58*/ 	.short	0x010a
        /*0a5a*/ 	.byte	0x3f
	.zero		1


	//   ....[70]....
        /*0a5c*/ 	.word	0x0000fc80
        /*0a60*/ 	.word	0x00000000
        /*0a64*/ 	.word	0x00029820
        /*0a68*/ 	.short	0x010a
        /*0a6a*/ 	.byte	0x3f
	.zero		1


	//   ....[71]....
        /*0a6c*/ 	.word	0x0000fe20
        /*0a70*/ 	.word	0x00000006
        /*0a74*/ 	.word	0x00000000
        /*0a78*/ 	.short	0x010a
        /*0a7a*/ 	.byte	0x3f
	.zero		1


	//   ....[72]....
        /*0a7c*/ 	.word	0x0000fe70
        /*0a80*/ 	.word	0x00000007
        /*0a84*/ 	.word	0x00000000
        /*0a88*/ 	.short	0x010a
        /*0a8a*/ 	.byte	0x3f
	.zero		1


	//   ....[73]....
        /*0a8c*/ 	.word	0x0000fec0
        /*0a90*/ 	.word	0x00000004
        /*0a94*/ 	.word	0x00029860
        /*0a98*/ 	.short	0x010a
        /*0a9a*/ 	.byte	0x3f
	.zero		1


	//   ....[74]....
        /*0a9c*/ 	.word	0x0000ff10
        /*0aa0*/ 	.word	0x00000003
        /*0aa4*/ 	.word	0x00029860
        /*0aa8*/ 	.short	0x010a
        /*0aaa*/ 	.byte	0x3f
	.zero		1


	//   ....[75]....
        /*0aac*/ 	.word	0x0000ff60
        /*0ab0*/ 	.word	0x00000004
        /*0ab4*/ 	.word	0x00029880
        /*0ab8*/ 	.short	0x010a
        /*0aba*/ 	.byte	0x3f
	.zero		1


	//----- nvinfo : EIATTR_NUM_MBARRIERS
	.align		4
.L_156:
        /*0abc*/ 	.byte	0x03, 0x38
        /*0abe*/ 	.short	0x0016


	//----- nvinfo : EIATTR_EXIT_INSTR_OFFSETS
	.align		4
        /*0ac0*/ 	.byte	0x04, 0x1c
        /*0ac2*/ 	.short	(.L_158 - .L_157)


	//   ....[0]....
.L_157:
        /*0ac4*/ 	.word	0x00000ab0


	//   ....[1]....
        /*0ac8*/ 	.word	0x0000abd0


	//   ....[2]....
        /*0acc*/ 	.word	0x0000f6c0


	//----- nvinfo : EIATTR_MAX_THREADS
	.align		4
.L_158:
        /*0ad0*/ 	.byte	0x04, 0x05
        /*0ad2*/ 	.short	(.L_160 - .L_159)
.L_159:
        /*0ad4*/ 	.word	0x00000180
        /*0ad8*/ 	.word	0x00000001
        /*0adc*/ 	.word	0x00000001


	//----- nvinfo : EIATTR_CRS_STACK_SIZE
	.align		4
.L_160:
        /*0ae0*/ 	.byte	0x04, 0x1e
        /*0ae2*/ 	.short	(.L_162 - .L_161)
.L_161:
        /*0ae4*/ 	.word	0x00000000


	//----- nvinfo : EIATTR_CBANK_PARAM_SIZE
	.align		4
.L_162:
        /*0ae8*/ 	.byte	0x03, 0x19
        /*0aea*/ 	.short	0x0a70


	//----- nvinfo : EIATTR_PARAM_CBANK
	.align		4
        /*0aec*/ 	.byte	0x04, 0x0a
        /*0aee*/ 	.short	(.L_164 - .L_163)
	.align		4
.L_163:
        /*0af0*/ 	.word	index@(.nv.constant0._ZN7cutlass13device_kernelIN5flash11enable_sm90INS1_16FlashAttnFwdSm90INS1_25CollectiveMainloopFwdSm90ILi2EN4cute5tupleIJNS5_1CILi1EEES8_S8_EEENS6_IJNS7_ILi128EEENS7_ILi160EEENS7_ILi192EEEEEELi128ENS_12float_e4m3_tEfNS_4arch4Sm90ELb0ELb0ELb0ELb1ELb0ELb0ELb0ELb1ELb1ELb0ELb0ELb0EEENS1_21CollectiveEpilogueFwdINS6_IJSA_SA_SB_EEES9_NS_10bfloat16_tESG_Li256ELb1ELb0ELb0ELb1EEENS1_36VarlenDynamicPersistentTileSchedulerILi128ELi160ELi256ELi128ELb0ELb0ELb1ELb0ELb1ELb1EEEEEEEEEvNT_6ParamsE)
        /*0af4*/ 	.short	0x0210
        /*0af6*/ 	.short	0x0a70


	//----- nvinfo : EIATTR_SW_WAR
	.align		4
.L_164:
        /*0af8*/ 	.byte	0x04, 0x36
        /*0afa*/ 	.short	(.L_166 - .L_165)
.L_165:
        /*0afc*/ 	.word	0x00000008
.L_166:


//--------------------- .nv.info._ZN7cutlass13device_kernelIN5flash11enable_sm90INS1_16FlashAttnFwdSm90INS1_25CollectiveMainloopFwdSm90ILi2EN4cute5tupleIJNS5_1CILi1EEES8_S8_EEENS6_IJNS7_ILi128EEENS7_ILi160EEENS7_ILi192EEEEEELi128ENS_12float_e4m3_tEfNS_4arch4Sm90ELb0ELb0ELb0ELb1ELb0ELb1ELb0ELb1ELb1ELb0ELb0ELb0EEENS1_21CollectiveEpilogueFwdINS6_IJSA_SA_SB_EEES9_NS_10bfloat16_tESG_Li256ELb1ELb0ELb0ELb1EEENS1_36VarlenDynamicPersistentTileSchedulerILi128ELi160ELi256ELi128ELb0ELb0ELb1ELb0ELb1ELb1EEEEEEEEEvNT_6ParamsE --------------------------
	.section	.nv.info._ZN7cutlass13device_kernelIN5flash11enable_sm90INS1_16FlashAttnFwdSm90INS1_25CollectiveMainloopFwdSm90ILi2EN4cute5tupleIJNS5_1CILi1EEES8_S8_EEENS6_IJNS7_ILi128EEENS7_ILi160EEENS7_ILi192EEEEEELi128ENS_12float_e4m3_tEfNS_4arch4Sm90ELb0ELb0ELb0ELb1ELb0ELb1ELb0ELb1ELb1ELb0ELb0ELb0EEENS1_21CollectiveEpilogueFwdINS6_IJSA_SA_SB_EEES9_NS_10bfloat16_tESG_Li256ELb1ELb0ELb0ELb1EEENS1_36VarlenDynamicPersistentTileSchedulerILi128ELi160ELi256ELi128ELb0ELb0ELb1ELb0ELb1ELb1EEEEEEEEEvNT_6ParamsE,"",@"SHT_CUDA_INFO"
	.sectionflags	@""
	.align	4


	//----- nvinfo : EIATTR_CUDA_API_VERSION
	.align		4
        /*0000*/ 	.byte	0x04, 0x37
        /*0002*/ 	.short	(.L_168 - .L_167)
.L_167:
        /*0004*/ 	.word	0x00000082


	//----- nvinfo : EIATTR_KPARAM_INFO
	.align		4
.L_168:
        /*0008*/ 	.byte	0x04, 0x17
        /*000a*/ 	.short	(.L_170 - .L_169)
.L_169:
        /*000c*/ 	.word	0x00000000
        /*0010*/ 	.short	0x0000
        /*0012*/ 	.short	0x0070
        /*0014*/ 	.byte	0x00, 0xf0, 0x01, 0x28


	//----- nvinfo : EIATTR_SPARSE_MMA_MASK
	.align		4
.L_170:
        /*0018*/ 	.byte	0x03, 0x50
        /*001a*/ 	.short	0x0000


	//----- nvinfo : EIATTR_MAXREG_COUNT
	.align		4
        /*001c*/ 	.byte	0x03, 0x1b
        /*001e*/ 	.short	0x00a8


	//----- nvinfo : EIATTR_NUM_BARRIERS
	.align		4
        /*0020*/ 	.byte	0x02, 0x4c
        /*0022*/ 	.byte	0x10
	.zero		1


	//----- nvinfo : EIATTR_EXTERNS
	.align		4
        /*0024*/ 	.byte	0x04, 0x0f
        /*0026*/ 	.short	(.L_172 - .L_171)


	//   ....[0]....
	.align		4
.L_171:
        /*0028*/ 	.word	index@(__assertfail)


	//----- nvinfo : EIATTR_ANNOTATIONS
	.align		4
.L_172:
        /*002c*/ 	.byte	0x04, 0x55
        /*002e*/ 	.short	(.L_174 - .L_173)


	//   ....[0]....
.L_173:
        /* <DEDUP_REMOVED lines=72> */
        /*04a4*/ 	.byte	0xd0, 0x8a, 0x02, 0x00


	//----- nvinfo : EIATTR_MERCURY_ISA_VERSION
	.align		4
.L_174:
        /*04a8*/ 	.byte	0x03, 0x5f
        /*04aa*/ 	.short	0x0101


	//----- nvinfo : EIATTR_UNUSED_LOAD_BYTE_OFFSET
	.align		4
        /*04ac*/ 	.byte	0x04, 0x44
        /*04ae*/ 	.short	(.L_176 - .L_175)


	//   ....[0]....
.L_175:
        /*04b0*/ 	.word	0x00000b10
        /*04b4*/ 	.word	0x0000fff0


	//   ....[1]....
        /*04b8*/ 	.word	0x0001e260
        /*04bc*/ 	.word	0x0000fff0


	//----- nvinfo : EIATTR_INT_WARP_WIDE_INSTR_OFFSETS
	.align		4
.L_176:
        /*04c0*/ 	.byte	0x04, 0x31
        /*04c2*/ 	.short	(.L_178 - .L_177)


	//   ....[0]....
.L_177:
        /*04c4*/ 	.word	0x000001c0


	//   ....[1]....
        /*04c8*/ 	.word	0x00000200


	//   ....[2]....
        /*04cc*/ 	.word	0x00000270


	//   ....[3]....
        /*04d0*/ 	.word	0x00022b40


	//   ....[4]....
        /*04d4*/ 	.word	0x00022bd0


	//   ....[5]....
        /*04d8*/ 	.word	0x00023350


	//   ....[6]....
        /*04dc*/ 	.word	0x00023380


	//   ....[7]....
        /*04e0*/ 	.word	0x00023450


	//   ....[8]....
        /*04e4*/ 	.word	0x00023520


	//   ....[9]....
        /*04e8*/ 	.word	0x00025260


	//   ....[10]....
        /*04ec*/ 	.word	0x000252f0


	//----- nvinfo : EIATTR_COOP_GROUP_MASK_REGIDS
	.align		4
.L_178:
        /*04f0*/ 	.byte	0x04, 0x29
        /*04f2*/ 	.short	(.L_180 - .L_179)


	//   ....[0]....
.L_179:
        /*04f4*/ 	.word	0xffffffff


	//   ....[1]....
        /*04f8*/ 	.word	0xffffffff


	//   ....[2]....
        /*04fc*/ 	.word	0xffffffff


	//   ....[3]....
        /*0500*/ 	.word	0xffffffff


	//   ....[4]....
        /*0504*/ 	.word	0xffffffff


	//   ....[5]....
        /*0508*/ 	.word	0xffffffff


	//   ....[6]....
        /*050c*/ 	.word	0xffffffff


	//   ....[7]....
        /*0510*/ 	.word	0xffffffff


	//   ....[8]....
        /*0514*/ 	.word	0xffffffff


	//   ....[9]....
        /*0518*/ 	.word	0xffffffff


	//   ....[10]....
        /*051c*/ 	.word	0xffffffff


	//   ....[11]....
        /*0520*/ 	.word	0xffffffff


	//   ....[12]....
        /*0524*/ 	.word	0xffffffff


	//   ....[13]....
        /*0528*/ 	.word	0xffffffff


	//   ....[14]....
        /*052c*/ 	.word	0xffffffff


	//   ....[15]....
        /*0530*/ 	.word	0xffffffff


	//   ....[16]....
        /*0534*/ 	.word	0xffffffff


	//   ....[17]....
        /*0538*/ 	.word	0xffffffff


	//   ....[18]....
        /*053c*/ 	.word	0xffffffff


	//   ....[19]....
        /*0540*/ 	.word	0xffffffff


	//   ....[20]....
        /*0544*/ 	.word	0xffffffff


	//   ....[21]....
        /*0548*/ 	.word	0xffffffff


	//   ....[22]....
        /*054c*/ 	.word	0xffffffff


	//   ....[23]....
        /*0550*/ 	.word	0xffffffff


	//   ....[24]....
        /*0554*/ 	.word	0xffffffff


	//   ....[25]....
        /*0558*/ 	.word	0xffffffff


	//   ....[26]....
        /*055c*/ 	.word	0xffffffff


	//   ....[27]....
        /*0560*/ 	.word	0xffffffff


	//   ....[28]....
        /*0564*/ 	.word	0xffffffff


	//   ....[29]....
        /*0568*/ 	.word	0xffffffff


	//   ....[30]....
        /*056c*/ 	.word	0xffffffff


	//   ....[31]....
        /*0570*/ 	.word	0xffffffff


	//   ....[32]....
        /*0574*/ 	.word	0xffffffff


	//   ....[33]....
        /*0578*/ 	.word	0xffffffff


	//   ....[34]....
        /*057c*/ 	.word	0xffffffff


	//   ....[35]....
        /*0580*/ 	.word	0xffffffff


	//   ....[36]....
        /*0584*/ 	.word	0xffffffff


	//   ....[37]....
        /*0588*/ 	.word	0xffffffff


	//   ....[38]....
        /*058c*/ 	.word	0xffffffff


	//   ....[39]....
        /*0590*/ 	.word	0xffffffff


	//   ....[40]....
        /*0594*/ 	.word	0xffffffff


	//   ....[41]....
        /*0598*/ 	.word	0xffffffff


	//   ....[42]....
        /*059c*/ 	.word	0xffffffff


	//   ....[43]....
        /*05a0*/ 	.word	0xffffffff


	//   ....[44]....
        /*05a4*/ 	.word	0xffffffff


	//   ....[45]....
        /*05a8*/ 	.word	0xffffffff


	//   ....[46]....
        /*05ac*/ 	.word	0xffffffff


	//   ....[47]....
        /*05b0*/ 	.word	0xffffffff


	//   ....[48]....
        /*05b4*/ 	.word	0xffffffff


	//   ....[49]....
        /*05b8*/ 	.word	0xffffffff


	//   ....[50]....
        /*05bc*/ 	.word	0xffffffff


	//   ....[51]....
        /*05c0*/ 	.word	0xffffffff


	//   ....[52]....
        /*05c4*/ 	.word	0xffffffff


	//   ....[53]....
        /*05c8*/ 	.word	0xffffffff


	//   ....[54]....
        /*05cc*/ 	.word	0xffffffff


	//   ....[55]....
        /*05d0*/ 	.word	0xffffffff


	//   ....[56]....
        /*05d4*/ 	.word	0xffffffff


	//   ....[57]....
        /*05d8*/ 	.word	0xffffffff


	//   ....[58]....
        /*05dc*/ 	.word	0xffffffff


	//   ....[59]....
        /*05e0*/ 	.word	0xffffffff


	//   ....[60]....
        /*05e4*/ 	.word	0xffffffff


	//   ....[61]....
        /*05e8*/ 	.word	0xffffffff


	//   ....[62]....
        /*05ec*/ 	.word	0xffffffff


	//   ....[63]....
        /*05f0*/ 	.word	0xffffffff


	//   ....[64]....
        /*05f4*/ 	.word	0xffffffff


	//   ....[65]....
        /*05f8*/ 	.word	0xffffffff


	//   ....[66]....
        /*05fc*/ 	.word	0xffffffff


	//   ....[67]....
        /*0600*/ 	.word	0xffffffff


	//   ....[68]....
        /*0604*/ 	.word	0xffffffff


	//   ....[69]....
        /*0608*/ 	.word	0xffffffff


	//   ....[70]....
        /*060c*/ 	.word	0xffffffff


	//   ....[71]....
        /*0610*/ 	.word	0xffffffff


	//   ....[72]....
        /*0614*/ 	.word	0xffffffff


	//   ....[73]....
        /*0618*/ 	.word	0xffffffff


	//   ....[74]....
        /*061c*/ 	.word	0xffffffff


	//   ....[75]....
        /*0620*/ 	.word	0xffffffff


	//   ....[76]....
        /*0624*/ 	.word	0xffffffff


	//   ....[77]....
        /*0628*/ 	.word	0xffffffff


	//   ....[78]....
        /*062c*/ 	.word	0xffffffff


	//   ....[79]....
        /*0630*/ 	.word	0xffffffff


	//   ....[80]....
        /*0634*/ 	.word	0xffffffff


	//   ....[81]....
        /*0638*/ 	.word	0xffffffff


	//   ....[82]....
        /*063c*/ 	.word	0xffffffff


	//   ....[83]....
        /*0640*/ 	.word	0xffffffff


	//   ....[84]....
        /*0644*/ 	.word	0xffffffff


	//   ....[85]....
        /*0648*/ 	.word	0xffffffff


	//   ....[86]....
        /*064c*/ 	.word	0xffffffff


	//   ....[87]....
        /*0650*/ 	.word	0xffffffff


	//   ....[88]....
        /*0654*/ 	.word	0x0500000f


	//   ....[89]....
        /*0658*/ 	.word	0x0500000f


	//   ....[90]....
        /*065c*/ 	.word	0x0500000f


	//   ....[91]....
        /*0660*/ 	.word	0x0500000f


	//   ....[92]....
        /*0664*/ 	.word	0x0500000f


	//   ....[93]....
        /*0668*/ 	.word	0x0500000f


	//   ....[94]....
        /*066c*/ 	.word	0x0500000f


	//   ....[95]....
        /*0670*/ 	.word	0x0500000f


	//   ....[96]....
        /*0674*/ 	.word	0x0500000f


	//   ....[97]....
        /*0678*/ 	.word	0x0500000f


	//   ....[98]....
        /*067c*/ 	.word	0x0500000f


	//   ....[99]....
        /*0680*/ 	.word	0x0500000f


	//   ....[100]....
        /*0684*/ 	.word	0x0500000f


	//   ....[101]....
        /*0688*/ 	.word	0x0500000f


	//   ....[102]....
        /*068c*/ 	.word	0x0500000f


	//   ....[103]....
        /*0690*/ 	.word	0x0500000f


	//   ....[104]....
        /*0694*/ 	.word	0x0500000f


	//   ....[105]....
        /*0698*/ 	.word	0x0500000f


	//   ....[106]....
        /*069c*/ 	.word	0x0500000f


	//   ....[107]....
        /*06a0*/ 	.word	0x0500000f


	//   ....[108]....
        /*06a4*/ 	.word	0x0500000f


	//   ....[109]....
        /*06a8*/ 	.word	0x0500000f


	//   ....[110]....
        /*06ac*/ 	.word	0x0500000f


	//   ....[111]....
        /*06b0*/ 	.word	0x0500000f


	//   ....[112]....
        /*06b4*/ 	.word	0x0500000f


	//   ....[113]....
        /*06b8*/ 	.word	0x0500000f


	//   ....[114]....
        /*06bc*/ 	.word	0x0500000f


	//   ....[115]....
        /*06c0*/ 	.word	0x0500000f


	//   ....[116]....
        /*06c4*/ 	.word	0x0500000f


	//   ....[117]....
        /*06c8*/ 	.word	0x0500000f


	//   ....[118]....
        /*06cc*/ 	.word	0x0500000f


	//   ....[119]....
        /*06d0*/ 	.word	0x0500000f


	//   ....[120]....
        /*06d4*/ 	.word	0x0500000f


	//   ....[121]....
        /*06d8*/ 	.word	0x0500000f


	//   ....[122]....
        /*06dc*/ 	.word	0x0500000f


	//   ....[123]....
        /*06e0*/ 	.word	0x0500000f


	//   ....[124]....
        /*06e4*/ 	.word	0x0500000f


	//   ....[125]....
        /*06e8*/ 	.word	0x0500000f


	//   ....[126]....
        /*06ec*/ 	.word	0x0500000f


	//   ....[127]....
        /*06f0*/ 	.word	0x0500000f


	//   ....[128]....
        /*06f4*/ 	.word	0x0500000f


	//   ....[129]....
        /*06f8*/ 	.word	0x0500000f


	//   ....[130]....
        /*06fc*/ 	.word	0x0500000f


	//   ....[131]....
        /*0700*/ 	.word	0x0500000f


	//   ....[132]....
        /*0704*/ 	.word	0x0500000f


	//   ....[133]....
        /*0708*/ 	.word	0x0500000f


	//   ....[134]....
        /*070c*/ 	.word	0x0500000f


	//   ....[135]....
        /*0710*/ 	.word	0x0500000f


	//   ....[136]....
        /*0714*/ 	.word	0x0500000f


	//   ....[137]....
        /*0718*/ 	.word	0x0500000f


	//   ....[138]....
        /*071c*/ 	.word	0x0500000f


	//   ....[139]....
        /*0720*/ 	.word	0x0500000f


	//   ....[140]....
        /*0724*/ 	.word	0x0500000f


	//   ....[141]....
        /*0728*/ 	.word	0x0500000f


	//   ....[142]....
        /*072c*/ 	.word	0x0500000f


	//   ....[143]....
        /*0730*/ 	.word	0x0500000f


	//   ....[144]....
        /*0734*/ 	.word	0x0500000f


	//   ....[145]....
        /*0738*/ 	.word	0x0500000f


	//   ....[146]....
        /*073c*/ 	.word	0x0500000f


	//   ....[147]....
        /*0740*/ 	.word	0x0500000f


	//   ....[148]....
        /*0744*/ 	.word	0x0500000f


	//----- nvinfo : EIATTR_COOP_GROUP_INSTR_OFFSETS
	.align		4
.L_180:
        /*0748*/ 	.byte	0x04, 0x28
        /*074a*/ 	.short	(.L_182 - .L_181)


	//   ....[0]....
.L_181:
        /*074c*/ 	.word	0x00000070


	//   ....[1]....
        /*0750*/ 	.word	0x000001d0


	//   ....[2]....
        /*0754*/ 	.word	0x00000220


	//   ....[3]....
        /*0758*/ 	.word	0x00000450


	//   ....[4]....
        /*075c*/ 	.word	0x000005b0


	//   ....[5]....
        /*0760*/ 	.word	0x000006d0


	//   ....[6]....
        /*0764*/ 	.word	0x00000830


	//   ....[7]....
        /*0768*/ 	.word	0x00010070


	//   ....[8]....
        /*076c*/ 	.word	0x000188c0


	//   ....[9]....
        /*0770*/ 	.word	0x00018930


	//   ....[10]....
        /*0774*/ 	.word	0x00018fd0


	//   ....[11]....
        /*0778*/ 	.word	0x00019070


	//   ....[12]....
        /*077c*/ 	.word	0x0001bc90


	//   ....[13]....
        /*0780*/ 	.word	0x0001bcc0


	//   ....[14]....
        /*0784*/ 	.word	0x0001bd30


	//   ....[15]....
        /*0788*/ 	.word	0x0001bd60


	//   ....[16]....
        /*078c*/ 	.word	0x0001dab0


	//   ....[17]....
        /*0790*/ 	.word	0x0001db10


	//   ....[18]....
        /*0794*/ 	.word	0x0001db30


	//   ....[19]....
        /*0798*/ 	.word	0x0001db50


	//   ....[20]....
        /*079c*/ 	.word	0x0001e8a0


	//   ....[21]....
        /*07a0*/ 	.word	0x0001e8d0


	//   ....[22]....
        /*07a4*/ 	.word	0x0001e900


	//   ....[23]....
        /*07a8*/ 	.word	0x0001e930


	//   ....[24]....
        /*07ac*/ 	.word	0x0001e960


	//   ....[25]....
        /*07b0*/ 	.word	0x0001e990


	//   ....[26]....
        /*07b4*/ 	.word	0x0001e9c0


	//   ....[27]....
        /*07b8*/ 	.word	0x0001e9f0


	//   ....[28]....
        /*07bc*/ 	.word	0x0001ea20


	//   ....[29]....
        /*07c0*/ 	.word	0x0001ea50


	//   ....[30]....
        /*07c4*/ 	.word	0x0001ea80


	//   ....[31]....
        /*07c8*/ 	.word	0x0001eab0


	//   ....[32]....
        /*07cc*/ 	.word	0x0001eae0


	//   ....[33]....
        /*07d0*/ 	.word	0x0001eb10


	//   ....[34]....
        /*07d4*/ 	.word	0x0001eb40


	//   ....[35]....
        /*07d8*/ 	.word	0x0001eb70


	//   ....[36]....
        /*07dc*/ 	.word	0x0001eba0


	//   ....[37]....
        /*07e0*/ 	.word	0x0001ebd0


	//   ....[38]....
        /*07e4*/ 	.word	0x0001ec00


	//   ....[39]....
        /*07e8*/ 	.word	0x0001ec40


	//   ....[40]....
        /*07ec*/ 	.word	0x0001ec70


	//   ....[41]....
        /*07f0*/ 	.word	0x0001eca0


	//   ....[42]....
        /*07f4*/ 	.word	0x0001ecd0


	//   ....[43]....
        /*07f8*/ 	.word	0x0001ecf0


	//   ....[44]....
        /*07fc*/ 	.word	0x0001ed00


	//   ....[45]....
        /*0800*/ 	.word	0x0001ed10


	//   ....[46]....
        /*0804*/ 	.word	0x0001ed20


	//   ....[47]....
        /*0808*/ 	.word	0x0001ed30


	//   ....[48]....
        /*080c*/ 	.word	0x0001ed40


	//   ....[49]....
        /*0810*/ 	.word	0x0001ed50


	//   ....[50]....
        /*0814*/ 	.word	0x0001ed80


	//   ....[51]....
        /*0818*/ 	.word	0x0001edb0


	//   ....[52]....
        /*081c*/ 	.word	0x000206e0


	//   ....[53]....
        /*0820*/ 	.word	0x000208e0


	//   ....[54]....
        /*0824*/ 	.word	0x00020910


	//   ....[55]....
        /*0828*/ 	.word	0x00020940


	//   ....[56]....
        /*082c*/ 	.word	0x00020980


	//   ....[57]....
        /*0830*/ 	.word	0x000209b0


	//   ....[58]....
        /*0834*/ 	.word	0x000209e0


	//   ....[59]....
        /*0838*/ 	.word	0x00020b60


	//   ....[60]....
        /*083c*/ 	.word	0x00020b90


	//   ....[61]....
        /*0840*/ 	.word	0x00020bc0


	//   ....[62]....
        /*0844*/ 	.word	0x00020bf0


	//   ....[63]....
        /*0848*/ 	.word	0x00020c20


	//   ....[64]....
        /*084c*/ 	.word	0x00020c50


	//   ....[65]....
        /*0850*/ 	.word	0x00020cf0


	//   ....[66]....
        /*0854*/ 	.word	0x00020d20


	//   ....[67]....
        /*0858*/ 	.word	0x00020db0


	//   ....[68]....
        /*085c*/ 	.word	0x00021970


	//   ....[69]....
        /*0860*/ 	.word	0x000236b0


	//   ....[70]....
        /*0864*/ 	.word	0x00025c80


	//   ....[71]....
        /*0868*/ 	.word	0x00025cb0


	//   ....[72]....
        /*086c*/ 	.word	0x00025cf0


	//   ....[73]....
        /*0870*/ 	.word	0x00025d20


	//   ....[74]....
        /*0874*/ 	.word	0x00025d50


	//   ....[75]....
        /*0878*/ 	.word	0x00025d80


	//   ....[76]....
        /*087c*/ 	.word	0x00025db0


	//   ....[77]....
        /*0880*/ 	.word	0x00025de0


	//   ....[78]....
        /*0884*/ 	.word	0x00025f80


	//   ....[79]....
        /*0888*/ 	.word	0x00025fb0


	//   ....[80]....
        /*088c*/ 	.word	0x00025fe0


	//   ....[81]....
        /*0890*/ 	.word	0x00026010


	//   ....[82]....
        /*0894*/ 	.word	0x00026040


	//   ....[83]....
        /*0898*/ 	.word	0x00026070


	//   ....[84]....
        /*089c*/ 	.word	0x00026130


	//   ....[85]....
        /*08a0*/ 	.word	0x00026150


	//   ....[86]....
        /*08a4*/ 	.word	0x000261c0


	//   ....[87]....
        /*08a8*/ 	.word	0x00026710


	//   ....[88]....
        /*08ac*/ 	.word	0x00026bc0


	//   ....[89]....
        /*08b0*/ 	.word	0x00026c70


	//   ....[90]....
        /*08b4*/ 	.word	0x00026d10


	//   ....[91]....
        /*08b8*/ 	.word	0x00026db0


	//   ....[92]....
        /*08bc*/ 	.word	0x00026e50


	//   ....[93]....
        /*08c0*/ 	.word	0x00026f40


	//   ....[94]....
        /*08c4*/ 	.word	0x00026fe0


	//   ....[95]....
        /*08c8*/ 	.word	0x00027080


	//   ....[96]....
        /*08cc*/ 	.word	0x00027120


	//   ....[97]....
        /*08d0*/ 	.word	0x00027360


	//   ....[98]....
        /*08d4*/ 	.word	0x00027480


	//   ....[99]....
        /*08d8*/ 	.word	0x000275a0


	//   ....[100]....
        /*08dc*/ 	.word	0x00027650


	//   ....[101]....
        /*08e0*/ 	.word	0x000276b0


	//   ....[102]....
        /*08e4*/ 	.word	0x00027730


	//   ....[103]....
        /*08e8*/ 	.word	0x00027790


	//   ....[104]....
        /*08ec*/ 	.word	0x00027810


	//   ....[105]....
        /*08f0*/ 	.word	0x00027870


	//   ....[106]....
        /*08f4*/ 	.word	0x000278f0


	//   ....[107]....
        /*08f8*/ 	.word	0x00027950


	//   ....[108]....
        /*08fc*/ 	.word	0x000279d0


	//   ....[109]....
        /*0900*/ 	.word	0x00027a30


	//   ....[110]....
        /*0904*/ 	.word	0x00027ab0


	//   ....[111]....
        /*0908*/ 	.word	0x00027b10


	//   ....[112]....
        /*090c*/ 	.word	0x00027b70


	//   ....[113]....
        /*0910*/ 	.word	0x00027bd0


	//   ....[114]....
        /*0914*/ 	.word	0x00027c50


	//   ....[115]....
        /*0918*/ 	.word	0x00027cb0


	//   ....[116]....
        /*091c*/ 	.word	0x00027d30


	//   ....[117]....
        /*0920*/ 	.word	0x00027d90


	//   ....[118]....
        /*0924*/ 	.word	0x00027e00


	//   ....[119]....
        /*0928*/ 	.word	0x00027e60


	//   ....[120]....
        /*092c*/ 	.word	0x00027ee0


	//   ....[121]....
        /*0930*/ 	.word	0x00027f40


	//   ....[122]....
        /*0934*/ 	.word	0x00027fc0


	//   ....[123]....
        /*0938*/ 	.word	0x00028020


	//   ....[124]....
        /*093c*/ 	.word	0x000280a0


	//   ....[125]....
        /*0940*/ 	.word	0x00028100


	//   ....[126]....
        /*0944*/ 	.word	0x00028170


	//   ....[127]....
        /*0948*/ 	.word	0x000281d0


	//   ....[128]....
        /*094c*/ 	.word	0x00028230


	//   ....[129]....
        /*0950*/ 	.word	0x00028370


	//   ....[130]....
        /*0954*/ 	.word	0x00028650


	//   ....[131]....
        /*0958*/ 	.word	0x00028aa0


	//   ....[132]....
        /*095c*/ 	.word	0x00028b40


	//   ....[133]....
        /*0960*/ 	.word	0x00028c70


	//   ....[134]....
        /*0964*/ 	.word	0x00028ce0


	//   ....[135]....
        /*0968*/ 	.word	0x00028d50


	//   ....[136]....
        /*096c*/ 	.word	0x00028dc0


	//   ....[137]....
        /*0970*/ 	.word	0x00028e30


	//   ....[138]....
        /*0974*/ 	.word	0x00028eb0


	//   ....[139]....
        /*0978*/ 	.word	0x00028f40


	//   ....[140]....
        /*097c*/ 	.word	0x00028fd0


	//   ....[141]....
        /*0980*/ 	.word	0x00029040


	//   ....[142]....
        /*0984*/ 	.word	0x000290b0


	//   ....[143]....
        /*0988*/ 	.word	0x00029120


	//   ....[144]....
        /*098c*/ 	.word	0x000291a0


	//   ....[145]....
        /*0990*/ 	.word	0x00029210


	//   ....[146]....
        /*0994*/ 	.word	0x000292b0


	//   ....[147]....
        /*0998*/ 	.word	0x00029340


	//   ....[148]....
        /*099c*/ 	.word	0x00029460


	//----- nvinfo : EIATTR_REG_RECONFIG
	.align		4
.L_182:
        /*09a0*/ 	.byte	0x01, 0x54
	.zero		2


	//----- nvinfo : EIATTR_SYSCALL_OFFSETS
	.align		4
        /*09a4*/ 	.byte	0x04, 0x46
        /*09a6*/ 	.short	(.L_184 - .L_183)


	//   ....[0]....
.L_183:
        /*09a8*/ 	.word	0x00001ac0


	//   ....[1]....
        /*09ac*/ 	.word	0x00001c10


	//   ....[2]....
        /*09b0*/ 	.word	0x00010200


	//   ....[3]....
        /*09b4*/ 	.word	0x00010650


	//   ....[4]....
        /*09b8*/ 	.word	0x00022d70


	//   ....[5]....
        /*09bc*/ 	.word	0x00022f20


	//   ....[6]....
        /*09c0*/ 	.word	0x00023060


	//   ....[7]....
        /*09c4*/ 	.word	0x00023190


	//----- nvinfo : EIATTR_MBARRIER_INSTR_OFFSETS
	.align		4
.L_184:
        /*09c8*/ 	.byte	0x04, 0x39
        /*09ca*/ 	.short	(.L_186 - .L_185)


	//   ....[0]....
.L_185:
        /*09cc*/ 	.word	0x00000300
        /*09d0*/ 	.word	0x000000ff
        /*09d4*/ 	.word	0x00029800
        /*09d8*/ 	.short	0x0100
        /*09da*/ 	.byte	0x08
	.zero		1


	//   ....[1]....
        /*09dc*/ 	.word	0x00000310
        /*09e0*/ 	.word	0x000000ff
        /*09e4*/ 	.word	0x00029820
        /*09e8*/ 	.short	0x0100
        /*09ea*/ 	.byte	0x08
	.zero		1


	//   ....[2]....
        /*09ec*/ 	.word	0x00000400
        /*09f0*/ 	.word	0x000000ff
        /*09f4*/ 	.word	0x00029830
        /*09f8*/ 	.short	0x0100
        /*09fa*/ 	.byte	0x08
	.zero		1


	//   ....[3]....
        /*09fc*/ 	.word	0x00000410
        /*0a00*/ 	.word	0x000000ff
        /*0a04*/ 	.word	0x00029840
        /*0a08*/ 	.short	0x0100
        /*0a0a*/ 	.byte	0x08
	.zero		1


	//   ....[4]....
        /*0a0c*/ 	.word	0x00000420
        /*0a10*/ 	.word	0x000000ff
        /*0a14*/ 	.word	0x00029838
        /*0a18*/ 	.short	0x0100
        /*0a1a*/ 	.byte	0x08
	.zero		1


	//   ....[5]....
        /*0a1c*/ 	.word	0x00000430
        /*0a20*/ 	.word	0x000000ff
        /*0a24*/ 	.word	0x00029848
        /*0a28*/ 	.short	0x0100
        /*0a2a*/ 	.byte	0x08
	.zero		1


	//   ....[6]....
        /*0a2c*/ 	.word	0x00000560
        /*0a30*/ 	.word	0x000000ff
        /*0a34*/ 	.word	0x00029850
        /*0a38*/ 	.short	0x0100
        /*0a3a*/ 	.byte	0x08
	.zero		1


	//   ....[7]....
        /*0a3c*/ 	.word	0x00000570
        /*0a40*/ 	.word	0x000000ff
        /*0a44*/ 	.word	0x00029860
        /*0a48*/ 	.short	0x0100
        /*0a4a*/ 	.byte	0x08
	.zero		1


	//   ....[8]....
        /*0a4c*/ 	.word	0x00000580
        /*0a50*/ 	.word	0x000000ff
        /*0a54*/ 	.word	0x00029858
        /*0a58*/ 	.short	0x0100
        /*0a5a*/ 	.byte	0x08
	.zero		1


	//   ....[9]....
        /*0a5c*/ 	.word	0x00000590
        /*0a60*/ 	.word	0x000000ff
        /*0a64*/ 	.word	0x00029868
        /*0a68*/ 	.short	0x0100
        /*0a6a*/ 	.byte	0x08
	.zero		1


	//   ....[10]....
        /*0a6c*/ 	.word	0x00000680
        /*0a70*/ 	.word	0x000000ff
        /*0a74*/ 	.word	0x00029870
        /*0a78*/ 	.short	0x0100
        /*0a7a*/ 	.byte	0x06
	.zero		1


	//   ....[11]....
        /*0a7c*/ 	.word	0x00000690
        /*0a80*/ 	.word	0x000000ff
        /*0a84*/ 	.word	0x00029880
        /*0a88*/ 	.short	0x0100
        /*0a8a*/ 	.byte	0x06
	.zero		1


	//   ....[12]....
        /*0a8c*/ 	.word	0x000006a0
        /*0a90*/ 	.word	0x000000ff
        /*0a94*/ 	.word	0x00029878
        /*0a98*/ 	.short	0x0100
        /*0a9a*/ 	.byte	0x06
	.zero		1


	//   ....[13]....
        /*0a9c*/ 	.word	0x000006b0
        /*0aa0*/ 	.word	0x000000ff
        /*0aa4*/ 	.word	0x00029888
        /*0aa8*/ 	.short	0x0100
        /*0aaa*/ 	.byte	0x06
	.zero		1


	//   ....[14]....
        /*0aac*/ 	.word	0x000007e0
        /*0ab0*/ 	.word	0x000000ff
        /*0ab4*/ 	.word	0x00029890
        /*0ab8*/ 	.short	0x0100
        /*0aba*/ 	.byte	0x08
	.zero		1


	//   ....[15]....
        /*0abc*/ 	.word	0x000007f0
        /*0ac0*/ 	.word	0x000000ff
        /*0ac4*/ 	.word	0x000298a0
        /*0ac8*/ 	.short	0x0100
        /*0aca*/ 	.byte	0x08
	.zero		1


	//   ....[16]....
        /*0acc*/ 	.word	0x00000800
        /*0ad0*/ 	.word	0x000000ff
        /*0ad4*/ 	.word	0x00029898
        /*0ad8*/ 	.short	0x0100
        /*0ada*/ 	.byte	0x08
	.zero		1


	//   ....[17]....
        /*0adc*/ 	.word	0x00000810
        /*0ae0*/ 	.word	0x000000ff
        /*0ae4*/ 	.word	0x000298a8
        /*0ae8*/ 	.short	0x0100
        /*0aea*/ 	.byte	0x08
	.zero		1


	//   ....[18]....
        /*0aec*/ 	.word	0x00000940
        /*0af0*/ 	.word	0x000000ff
        /*0af4*/ 	.word	0x000298b0
        /*0af8*/ 	.short	0x0100
        /*0afa*/ 	.byte	0x08
	.zero		1


	//   ....[19]....
        /*0afc*/ 	.word	0x00000950
        /*0b00*/ 	.word	0x000000ff
        /*0b04*/ 	.word	0x000298c0
        /*0b08*/ 	.short	0x0100
        /*0b0a*/ 	.byte	0x08
	.zero		1


	//   ....[20]....
        /*0b0c*/ 	.word	0x00000960
        /*0b10*/ 	.word	0x000000ff
        /*0b14*/ 	.word	0x000298b8
        /*0b18*/ 	.short	0x0100
        /*0b1a*/ 	.byte	0x08
	.zero		1


	//   ....[21]....
        /*0b1c*/ 	.word	0x00000970
        /*0b20*/ 	.word	0x000000ff
        /*0b24*/ 	.word	0x000298c8
        /*0b28*/ 	.short	0x0100
        /*0b2a*/ 	.byte	0x08
	.zero		1


	//   ....[22]....
        /*0b2c*/ 	.word	0x00003490
        /*0b30*/ 	.word	0x00000027
        /*0b34*/ 	.word	0x00029890
        /*0b38*/ 	.short	0x010a
        /*0b3a*/ 	.byte	0x3f
	.zero		1


	//   ....[23]....
        /*0b3c*/ 	.word	0x00009250
        /*0b40*/ 	.word	0x00000027
        /*0b44*/ 	.word	0x00029890
        /*0b48*/ 	.short	0x010a
        /*0b4a*/ 	.byte	0x3f
	.zero		1


	//   ....[24]....
        /*0b4c*/ 	.word	0x0000f130
        /*0b50*/ 	.word	0x00000027
        /*0b54*/ 	.word	0x00029890
        /*0b58*/ 	.short	0x010a
        /*0b5a*/ 	.byte	0x3f
	.zero		1


	//   ....[25]....
        /*0b5c*/ 	.word	0x0000f500
        /*0b60*/ 	.word	0x00000028
        /*0b64*/ 	.word	0x00000000
        /*0b68*/ 	.short	0x0101
        /*0b6a*/ 	.byte	0x3f
	.zero		1


	//   ....[26]....
        /*0b6c*/ 	.word	0x0000f540
        /*0b70*/ 	.word	0x00000027
        /*0b74*/ 	.word	0x000298b0
        /*0b78*/ 	.short	0x010a
        /*0b7a*/ 	.byte	0x3f
	.zero		1


	//   ....[27]....
        /*0b7c*/ 	.word	0x0000f9e0
        /*0b80*/ 	.word	0x00000027
        /*0b84*/ 	.word	0x00000000
        /*0b88*/ 	.short	0x0101
        /*0b8a*/ 	.byte	0x3f
	.zero		1


	//   ....[28]....
        /*0b8c*/ 	.word	0x00010290
        /*0b90*/ 	.word	0x00000012
        /*0b94*/ 	.word	0x00029800
        /*0b98*/ 	.short	0x010a
        /*0b9a*/ 	.byte	0x3f
	.zero		1


	//   ....[29]....
        /*0b9c*/ 	.word	0x000102e0
        /*0ba0*/ 	.word	0x00000012
        /*0ba4*/ 	.word	0x00029800
        /*0ba8*/ 	.short	0x010a
        /*0baa*/ 	.byte	0x3f
	.zero		1


	//   ....[30]....
        /*0bac*/ 	.word	0x00010ae0
        /*0bb0*/ 	.word	0x00000012
        /*0bb4*/ 	.word	0x00029800
        /*0bb8*/ 	.short	0x010a
        /*0bba*/ 	.byte	0x3f
	.zero		1


	//   ....[31]....
        /*0bbc*/ 	.word	0x00013d40
        /*0bc0*/ 	.word	0x00000012
        /*0bc4*/ 	.word	0x00029800
        /*0bc8*/ 	.short	0x010a
        /*0bca*/ 	.byte	0x3f
	.zero		1


	//   ....[32]....
        /*0bcc*/ 	.word	0x00016dc0
        /*0bd0*/ 	.word	0x00000003
        /*0bd4*/ 	.word	0x00029830
        /*0bd8*/ 	.short	0x010a
        /*0bda*/ 	.byte	0x3f
	.zero		1


	//   ....[33]....
        /*0bdc*/ 	.word	0x00016e40
        /*0be0*/ 	.word	0x00000003
        /*0be4*/ 	.word	0x00029830
        /*0be8*/ 	.short	0x010a
        /*0bea*/ 	.byte	0x3f
	.zero		1


	//   ....[34]....
        /*0bec*/ 	.word	0x00019330
        /*0bf0*/ 	.word	0x00000029
        /*0bf4*/ 	.word	0x00000000
        /*0bf8*/ 	.short	0x0101
        /*0bfa*/ 	.byte	0x3f
	.zero		1


	//   ....[35]....
        /*0bfc*/ 	.word	0x0001a570
        /*0c00*/ 	.word	0x0000000b
        /*0c04*/ 	.word	0x00029830
        /*0c08*/ 	.short	0x010a
        /*0c0a*/ 	.byte	0x3f
	.zero		1


	//   ....[36]....
        /*0c0c*/ 	.word	0x0001a5c0
        /*0c10*/ 	.word	0x0000000b
        /*0c14*/ 	.word	0x00029830
        /*0c18*/ 	.short	0x010a
        /*0c1a*/ 	.byte	0x3f
	.zero		1


	//   ....[37]....
        /*0c1c*/ 	.word	0x0001b6c0
        /*0c20*/ 	.word	0x0000000b
        /*0c24*/ 	.word	0x00029850
        /*0c28*/ 	.short	0x010a
        /*0c2a*/ 	.byte	0x3f
	.zero		1


	//   ....[38]....
        /*0c2c*/ 	.word	0x0001b710
        /*0c30*/ 	.word	0x0000000b
        /*0c34*/ 	.word	0x00029850
        /*0c38*/ 	.short	0x010a
        /*0c3a*/ 	.byte	0x3f
	.zero		1


	//   ....[39]....
        /*0c3c*/ 	.word	0x0001ce30
        /*0c40*/ 	.word	0x00000004
        /*0c44*/ 	.word	0x00000000
        /*0c48*/ 	.short	0x0101
        /*0c4a*/ 	.byte	0x3f
	.zero		1


	//   ....[40]....
        /*0c4c*/ 	.word	0x0001d080
        /*0c50*/ 	.word	0x00000009
        /*0c54*/ 	.word	0x00000000
        /*0c58*/ 	.short	0x0101
        /*0c5a*/ 	.byte	0x3f
	.zero		1


	//   ....[41]....
        /*0c5c*/ 	.word	0x0001d740
        /*0c60*/ 	.word	0x00000015
        /*0c64*/ 	.word	0x00029850
        /*0c68*/ 	.short	0x010a
        /*0c6a*/ 	.byte	0x3f
	.zero		1


	//   ....[42]....
        /*0c6c*/ 	.word	0x0001d7c0
        /*0c70*/ 	.word	0x00000015
        /*0c74*/ 	.word	0x00029850
        /*0c78*/ 	.short	0x010a
        /*0c7a*/ 	.byte	0x3f
	.zero		1


	//   ....[43]....
        /*0c7c*/ 	.word	0x0001ddf0
        /*0c80*/ 	.word	0x00000000
        /*0c84*/ 	.word	0x00000000
        /*0c88*/ 	.short	0x0101
        /*0c8a*/ 	.byte	0x3f
	.zero		1


	//   ....[44]....
        /*0c8c*/ 	.word	0x0001f700
        /*0c90*/ 	.word	0x00000000
        /*0c94*/ 	.word	0x00000000
        /*0c98*/ 	.short	0x0101
        /*0c9a*/ 	.byte	0x3f
	.zero		1


	//   ....[45]....
        /*0c9c*/ 	.word	0x00021a80
        /*0ca0*/ 	.word	0x0000000b
        /*0ca4*/ 	.word	0x00029820
        /*0ca8*/ 	.short	0x010a
        /*0caa*/ 	.byte	0x3f
	.zero		1


	//   ....[46]....
        /*0cac*/ 	.word	0x00021b50
        /*0cb0*/ 	.word	0x00000008
        /*0cb4*/ 	.word	0x000298a0
        /*0cb8*/ 	.short	0x010a
        /*0cba*/ 	.byte	0x3f
	.zero		1


	//   ....[47]....
        /*0cbc*/ 	.word	0x00021f70
        /*0cc0*/ 	.word	0x00000008
        /*0cc4*/ 	.word	0x000298c0
        /*0cc8*/ 	.short	0x010a
        /*0cca*/ 	.byte	0x3f
	.zero		1


	//   ....[48]....
        /*0ccc*/ 	.word	0x00022370
        /*0cd0*/ 	.word	0x00000007
        /*0cd4*/ 	.word	0x000298a0
        /*0cd8*/ 	.short	0x010a
        /*0cda*/ 	.byte	0x3f
	.zero		1


	//   ....[49]....
        /*0cdc*/ 	.word	0x00022770
        /*0ce0*/ 	.word	0x00000007
        /*0ce4*/ 	.word	0x000298c0
        /*0ce8*/ 	.short	0x010a
        /*0cea*/ 	.byte	0x3f
	.zero		1


	//   ....[50]....
        /*0cec*/ 	.word	0x00023940
        /*0cf0*/ 	.word	0x00000006
        /*0cf4*/ 	.word	0x00029880
        /*0cf8*/ 	.short	0x010a
        /*0cfa*/ 	.byte	0x3f
	.zero		1


	//   ....[51]....
        /*0cfc*/ 	.word	0x00023b20
        /*0d00*/ 	.word	0x00000006
        /*0d04*/ 	.word	0x00029840
        /*0d08*/ 	.short	0x010a
        /*0d0a*/ 	.byte	0x3f
	.zero		1


	//   ....[52]....
        /*0d0c*/ 	.word	0x000240c0
        /*0d10*/ 	.word	0x00000004
        /*0d14*/ 	.word	0x00029820
        /*0d18*/ 	.short	0x010a
        /*0d1a*/ 	.byte	0x3f
	.zero		1


	//   ....[53]....
        /*0d1c*/ 	.word	0x00024400
        /*0d20*/ 	.word	0x00000004
        /*0d24*/ 	.word	0x00029880
        /*0d28*/ 	.short	0x010a
        /*0d2a*/ 	.byte	0x3f
	.zero		1


	//   ....[54]....
        /*0d2c*/ 	.word	0x00024670
        /*0d30*/ 	.word	0x00000004
        /*0d34*/ 	.word	0x00029840
        /*0d38*/ 	.short	0x010a
        /*0d3a*/ 	.byte	0x3f
	.zero		1


	//   ....[55]....
        /*0d3c*/ 	.word	0x00024ba0
        /*0d40*/ 	.word	0x00000004
        /*0d44*/ 	.word	0x00029870
        /*0d48*/ 	.short	0x010a
        /*0d4a*/ 	.byte	0x3f
	.zero		1


	//   ....[56]....
        /*0d4c*/ 	.word	0x00024c30
        /*0d50*/ 	.word	0x00000004
        /*0d54*/ 	.word	0x00029860
        /*0d58*/ 	.short	0x010a
        /*0d5a*/ 	.byte	0x3f
	.zero		1


	//   ....[57]....
        /*0d5c*/ 	.word	0x000251d0
        /*0d60*/ 	.word	0x00000003
        /*0d64*/ 	.word	0x00029850
        /*0d68*/ 	.short	0x0101
        /*0d6a*/ 	.byte	0x3f
	.zero		1


	//   ....[58]....
        /*0d6c*/ 	.word	0x00025210
        /*0d70*/ 	.word	0x00000003
        /*0d74*/ 	.word	0x00000000
        /*0d78*/ 	.short	0x0101
        /*0d7a*/ 	.byte	0x3f
	.zero		1


	//   ....[59]....
        /*0d7c*/ 	.word	0x00025400
        /*0d80*/ 	.word	0x00000014
        /*0d84*/ 	.word	0x00029870
        /*0d88*/ 	.short	0x010a
        /*0d8a*/ 	.byte	0x3f
	.zero		1


	//   ....[60]....
        /*0d8c*/ 	.word	0x00025490
        /*0d90*/ 	.word	0x00000014
        /*0d94*/ 	.word	0x00029860
        /*0d98*/ 	.short	0x010a
        /*0d9a*/ 	.byte	0x3f
	.zero		1


	//   ....[61]....
        /*0d9c*/ 	.word	0x000259e0
        /*0da0*/ 	.word	0x00000014
        /*0da4*/ 	.word	0x00029850
        /*0da8*/ 	.short	0x0101
        /*0daa*/ 	.byte	0x3f
	.zero		1


	//   ....[62]....
        /*0dac*/ 	.word	0x00025a30
        /*0db0*/ 	.word	0x00000000
        /*0db4*/ 	.word	0x00000000
        /*0db8*/ 	.short	0x0101
        /*0dba*/ 	.byte	0x3f
	.zero		1


	//   ....[63]....
        /*0dbc*/ 	.word	0x00026690
        /*0dc0*/ 	.word	0x00000000
        /*0dc4*/ 	.word	0x00029820
        /*0dc8*/ 	.short	0x010a
        /*0dca*/ 	.byte	0x3f
	.zero		1


	//   ....[64]....
        /*0dcc*/ 	.word	0x00026840
        /*0dd0*/ 	.word	0x00000006
        /*0dd4*/ 	.word	0x00000000
        /*0dd8*/ 	.short	0x010a
        /*0dda*/ 	.byte	0x3f
	.zero		1


	//   ....[65]....
        /*0ddc*/ 	.word	0x000268b0
        /*0de0*/ 	.word	0x00000007
        /*0de4*/ 	.word	0x00000000
        /*0de8*/ 	.short	0x010a
        /*0dea*/ 	.byte	0x3f
	.zero		1


	//   ....[66]....
        /*0dec*/ 	.word	0x00026910
        /*0df0*/ 	.word	0x00000004
        /*0df4*/ 	.word	0x00029860
        /*0df8*/ 	.short	0x010a
        /*0dfa*/ 	.byte	0x3f
	.zero		1


	//   ....[67]....
        /*0dfc*/ 	.word	0x00026960
        /*0e00*/ 	.word	0x00000003
        /*0e04*/ 	.word	0x00029860
        /*0e08*/ 	.short	0x010a
        /*0e0a*/ 	.byte	0x3f
	.zero		1


	//   ....[68]....
        /*0e0c*/ 	.word	0x000269a0
        /*0e10*/ 	.word	0x00000004
        /*0e14*/ 	.word	0x00029880
        /*0e18*/ 	.short	0x010a
        /*0e1a*/ 	.byte	0x3f
	.zero		1


	//   ....[69]....
        /*0e1c*/ 	.word	0x000269c0
        /*0e20*/ 	.word	0x00000003
        /*0e24*/ 	.word	0x00029880
        /*0e28*/ 	.short	0x010a
        /*0e2a*/ 	.byte	0x3f
	.zero		1


	//   ....[70]....
        /*0e2c*/ 	.word	0x00026a20
        /*0e30*/ 	.word	0x00000027
        /*0e34*/ 	.word	0x00029890
        /*0e38*/ 	.short	0x010a
        /*0e3a*/ 	.byte	0x3f
	.zero		1


	//   ....[71]....
        /*0e3c*/ 	.word	0x00026a70
        /*0e40*/ 	.word	0x00000027
        /*0e44*/ 	.word	0x00029890
        /*0e48*/ 	.short	0x010a
        /*0e4a*/ 	.byte	0x3f
	.zero		1


	//   ....[72]....
        /*0e4c*/ 	.word	0x00026ac0
        /*0e50*/ 	.word	0x00000027
        /*0e54*/ 	.word	0x00029890
        /*0e58*/ 	.short	0x010a
        /*0e5a*/ 	.byte	0x3f
	.zero		1


	//   ....[73]....
        /*0e5c*/ 	.word	0x00026b10
        /*0e60*/ 	.word	0x00000027
        /*0e64*/ 	.word	0x000298b0
        /*0e68*/ 	.short	0x010a
        /*0e6a*/ 	.byte	0x3f
	.zero		1


	//   ....[74]....
        /*0e6c*/ 	.word	0x00026e90
        /*0e70*/ 	.word	0x00000012
        /*0e74*/ 	.word	0x00029800
        /*0e78*/ 	.short	0x010a
        /*0e7a*/ 	.byte	0x3f
	.zero		1


	//   ....[75]....
        /*0e7c*/ 	.word	0x00027160
        /*0e80*/ 	.word	0x00000012
        /*0e84*/ 	.word	0x00029800
        /*0e88*/ 	.short	0x010a
        /*0e8a*/ 	.byte	0x3f
	.zero		1


	//   ....[76]....
        /*0e8c*/ 	.word	0x000271b0
        /*0e90*/ 	.word	0x00000003
        /*0e94*/ 	.word	0x00029830
        /*0e98*/ 	.short	0x010a
        /*0e9a*/ 	.byte	0x3f
	.zero		1


	//   ....[77]....
        /*0e9c*/ 	.word	0x00027200
        /*0ea0*/ 	.word	0x0000000b
        /*0ea4*/ 	.word	0x00029830
        /*0ea8*/ 	.short	0x010a
        /*0eaa*/ 	.byte	0x3f
	.zero		1


	//   ....[78]....
        /*0eac*/ 	.word	0x00027250
        /*0eb0*/ 	.word	0x0000000b
        /*0eb4*/ 	.word	0x00029850
        /*0eb8*/ 	.short	0x010a
        /*0eba*/ 	.byte	0x3f
	.zero		1


	//   ....[79]....
        /*0ebc*/ 	.word	0x000272a0
        /*0ec0*/ 	.word	0x00000015
        /*0ec4*/ 	.word	0x00029850
        /*0ec8*/ 	.short	0x010a
        /*0eca*/ 	.byte	0x3f
	.zero		1


	//   ....[80]....
        /*0ecc*/ 	.word	0x00028430
        /*0ed0*/ 	.word	0x0000000b
        /*0ed4*/ 	.word	0x00029820
        /*0ed8*/ 	.short	0x010a
        /*0eda*/ 	.byte	0x3f
	.zero		1


	//   ....[81]....
        /*0edc*/ 	.word	0x00028480
        /*0ee0*/ 	.word	0x00000008
        /*0ee4*/ 	.word	0x000298a0
        /*0ee8*/ 	.short	0x010a
        /*0eea*/ 	.byte	0x3f
	.zero		1


	//   ....[82]....
        /*0eec*/ 	.word	0x000284d0
        /*0ef0*/ 	.word	0x00000008
        /*0ef4*/ 	.word	0x000298c0
        /*0ef8*/ 	.short	0x010a
        /*0efa*/ 	.byte	0x3f
	.zero		1


	//   ....[83]....
        /*0efc*/ 	.word	0x00028520
        /*0f00*/ 	.word	0x00000007
        /*0f04*/ 	.word	0x000298a0
        /*0f08*/ 	.short	0x010a
        /*0f0a*/ 	.byte	0x3f
	.zero		1


	//   ....[84]....
        /*0f0c*/ 	.word	0x00028570
        /*0f10*/ 	.word	0x00000007
        /*0f14*/ 	.word	0x000298c0
        /*0f18*/ 	.short	0x010a
        /*0f1a*/ 	.byte	0x3f
	.zero		1


	//   ....[85]....
        /*0f1c*/ 	.word	0x00028710
        /*0f20*/ 	.word	0x00000006
        /*0f24*/ 	.word	0x00029880
        /*0f28*/ 	.short	0x010a
        /*0f2a*/ 	.byte	0x3f
	.zero		1


	//   ....[86]....
        /*0f2c*/ 	.word	0x00028760
        /*0f30*/ 	.word	0x00000006
        /*0f34*/ 	.word	0x00029840
        /*0f38*/ 	.short	0x010a
        /*0f3a*/ 	.byte	0x3f
	.zero		1


	//   ....[87]....
        /*0f3c*/ 	.word	0x000287e0
        /*0f40*/ 	.word	0x00000004
        /*0f44*/ 	.word	0x00029820
        /*0f48*/ 	.short	0x010a
        /*0f4a*/ 	.byte	0x3f
	.zero		1


	//   ....[88]....
        /*0f4c*/ 	.word	0x00028830
        /*0f50*/ 	.word	0x00000004
        /*0f54*/ 	.word	0x00029880
        /*0f58*/ 	.short	0x010a
        /*0f5a*/ 	.byte	0x3f
	.zero		1


	//   ....[89]....
        /*0f5c*/ 	.word	0x00028880
        /*0f60*/ 	.word	0x00000004
        /*0f64*/ 	.word	0x00029840
        /*0f68*/ 	.short	0x010a
        /*0f6a*/ 	.byte	0x3f
	.zero		1


	//   ....[90]....
        /*0f6c*/ 	.word	0x000288e0
        /*0f70*/ 	.word	0x00000004
        /*0f74*/ 	.word	0x00029870
        /*0f78*/ 	.short	0x010a
        /*0f7a*/ 	.byte	0x3f
	.zero		1


	//   ....[91]....
        /*0f7c*/ 	.word	0x00028940
        /*0f80*/ 	.word	0x00000004
        /*0f84*/ 	.word	0x00029860
        /*0f88*/ 	.short	0x010a
        /*0f8a*/ 	.byte	0x3f
	.zero		1


	//   ....[92]....
        /*0f8c*/ 	.word	0x00028990
        /*0f90*/ 	.word	0x00000014
        /*0f94*/ 	.word	0x00029870
        /*0f98*/ 	.short	0x010a
        /*0f9a*/ 	.byte	0x3f
	.zero		1


	//   ....[93]....
        /*0f9c*/ 	.word	0x000289e0
        /*0fa0*/ 	.word	0x00000014
        /*0fa4*/ 	.word	0x00029860
        /*0fa8*/ 	.short	0x010a
        /*0faa*/ 	.byte	0x3f
	.zero		1


	//   ....[94]....
        /*0fac*/ 	.word	0x00029380
        /*0fb0*/ 	.word	0x00000000
        /*0fb4*/ 	.word	0x00029820
        /*0fb8*/ 	.short	0x010a
        /*0fba*/ 	.byte	0x3f
	.zero		1


	//   ....[95]....
        /*0fbc*/ 	.word	0x00029520
        /*0fc0*/ 	.word	0x00000006
        /*0fc4*/ 	.word	0x00000000
        /*0fc8*/ 	.short	0x010a
        /*0fca*/ 	.byte	0x3f
	.zero		1


	//   ....[96]....
        /*0fcc*/ 	.word	0x00029570
        /*0fd0*/ 	.word	0x00000007
        /*0fd4*/ 	.word	0x00000000
        /*0fd8*/ 	.short	0x010a
        /*0fda*/ 	.byte	0x3f
	.zero		1


	//   ....[97]....
        /*0fdc*/ 	.word	0x000295c0
        /*0fe0*/ 	.word	0x00000004
        /*0fe4*/ 	.word	0x00029860
        /*0fe8*/ 	.short	0x010a
        /*0fea*/ 	.byte	0x3f
	.zero		1


	//   ....[98]....
        /*0fec*/ 	.word	0x00029610
        /*0ff0*/ 	.word	0x00000003
        /*0ff4*/ 	.word	0x00029860
        /*0ff8*/ 	.short	0x010a
        /*0ffa*/ 	.byte	0x3f
	.zero		1


	//   ....[99]....
        /*0ffc*/ 	.word	0x00029660
        /*1000*/ 	.word	0x00000004
        /*1004*/ 	.word	0x00029880
        /*1008*/ 	.short	0x010a
        /*100a*/ 	.byte	0x3f
	.zero		1


	//----- nvinfo : EIATTR_NUM_MBARRIERS
	.align		4
.L_186:
        /*100c*/ 	.byte	0x03, 0x38
        /*100e*/ 	.short	0x0016


	//----- nvinfo : EIATTR_EXIT_INSTR_OFFSETS
	.align		4
        /*1010*/ 	.byte	0x04, 0x1c
        /*1012*/ 	.short	(.L_188 - .L_187)


	//   ....[0]....
.L_187:
        /*1014*/ 	.word	0x00026a10


	//----- nvinfo : EIATTR_MAX_THREADS
	.align		4
.L_188:
        /*1018*/ 	.byte	0x04, 0x05
        /*101a*/ 	.short	(.L_190 - .L_189)
.L_189:
        /*101c*/ 	.word	0x00000180
        /*1020*/ 	.word	0x00000001
        /*1024*/ 	.word	0x00000001


	//----- nvinfo : EIATTR_CRS_STACK_SIZE
	.align		4
.L_190:
        /*1028*/ 	.byte	0x04, 0x1e
        /*102a*/ 	.short	(.L_192 - .L_191)
.L_191:
        /*102c*/ 	.word	0x00000000


	//----- nvinfo : EIATTR_CBANK_PARAM_SIZE
	.align		4
.L_192:
        /*1030*/ 	.byte	0x03, 0x19
        /*1032*/ 	.short	0x0a70


	//----- nvinfo : EIATTR_PARAM_CBANK
	.align		4
        /*1034*/ 	.byte	0x04, 0x0a
        /*1036*/ 	.short	(.L_194 - .L_193)
	.align		4
.L_193:
        /*1038*/ 	.word	index@(.nv.constant0._ZN7cutlass13device_kernelIN5flash11enable_sm90INS1_16FlashAttnFwdSm90INS1_25CollectiveMainloopFwdSm90ILi2EN4cute5tupleIJNS5_1CILi1EEES8_S8_EEENS6_IJNS7_ILi128EEENS7_ILi160EEENS7_ILi192EEEEEELi128ENS_12float_e4m3_tEfNS_4arch4Sm90ELb0ELb0ELb0ELb1ELb0ELb1ELb0ELb1ELb1ELb0ELb0ELb0EEENS1_21CollectiveEpilogueFwdINS6_IJSA_SA_SB_EEES9_NS_10bfloat16_tESG_Li256ELb1ELb0ELb0ELb1EEENS1_36VarlenDynamicPersistentTileSchedulerILi128ELi160ELi256ELi128ELb0ELb0ELb1ELb0ELb1ELb1EEEEEEEEEvNT_6ParamsE)
        /*103c*/ 	.short	0x0210
        /*103e*/ 	.short	0x0a70


	//----- nvinfo : EIATTR_SW_WAR
	.align		4
.L_194:
        /*1040*/ 	.byte	0x04, 0x36
        /*1042*/ 	.short	(.L_196 - .L_195)
.L_195:
        /*1044*/ 	.word	0x00000008
.L_196:


//--------------------- .nv.info._ZN7cutlass13device_kernelIN5flash11enable_sm90INS1_16FlashAttnFwdSm90INS1_25CollectiveMainloopFwdSm90ILi2EN4cute5tupleIJNS5_1CILi1EEES8_S8_EEENS6_IJNS7_ILi128EEENS7_ILi160EEENS7_ILi192EEEEEELi128ENS_12float_e4m3_tEfNS_4arch4Sm90ELb0ELb1ELb0ELb0ELb0ELb0ELb0ELb1ELb1ELb0ELb0ELb0EEENS1_21CollectiveEpilogueFwdINS6_IJSA_SA_SB_EEES9_NS_10bfloat16_tESG_Li256ELb0ELb0ELb0ELb1EEENS1_30DynamicPersistentTileSchedulerILi256ELi128ELb0ELb0ELb1EEEEEEEEEvNT_6ParamsE --------------------------
	.section	.nv.info._ZN7cutlass13device_kernelIN5flash11enable_sm90INS1_16FlashAttnFwdSm90INS1_25CollectiveMainloopFwdSm90ILi2EN4cute5tupleIJNS5_1CILi1EEES8_S8_EEENS6_IJNS7_ILi128EEENS7_ILi160EEENS7_ILi192EEEEEELi128ENS_12float_e4m3_tEfNS_4arch4Sm90ELb0ELb1ELb0ELb0ELb0ELb0ELb0ELb1ELb1ELb0ELb0ELb0EEENS1_21CollectiveEpilogueFwdINS6_IJSA_SA_SB_EEES9_NS_10bfloat16_tESG_Li256ELb0ELb0ELb0ELb1EEENS1_30DynamicPersistentTileSchedulerILi256ELi128ELb0ELb0ELb1EEEEEEEEEvNT_6ParamsE,"",@"SHT_CUDA_INFO"
	.sectionflags	@""
	.align	4


	//----- nvinfo : EIATTR_CUDA_API_VERSION
	.align		4
        /*0000*/ 	.byte	0x04, 0x37
        /*0002*/ 	.short	(.L_198 - .L_197)
.L_197:
        /*0004*/ 	.word	0x00000082


	//----- nvinfo : EIATTR_KPARAM_INFO
	.align		4
.L_198:
        /*0008*/ 	.byte	0x04, 0x17
        /*000a*/ 	.short	(.L_200 - .L_199)
.L_199:
        /*000c*/ 	.word	0x00000000
        /*0010*/ 	.short	0x0000
        /*0012*/ 	.short	0x0070
        /*0014*/ 	.byte	0x00, 0xf0, 0x01, 0x2e


	//----- nvinfo : EIATTR_SPARSE_MMA_MASK
	.align		4
.L_200:
        /*0018*/ 	.byte	0x03, 0x50
        /*001a*/ 	.short	0x0000


	//----- nvinfo : EIATTR_MAXREG_COUNT
	.align		4
        /*001c*/ 	.byte	0x03, 0x1b
        /*001e*/ 	.short	0x00a8


	//----- nvinfo : EIATTR_NUM_BARRIERS
	.align		4
        /*0020*/ 	.byte	0x02, 0x4c
        /*0022*/ 	.byte	0x10
	.zero		1


	//----- nvinfo : EIATTR_EXTERNS
	.align		4
        /*0024*/ 	.byte	0x04, 0x0f
        /*0026*/ 	.short	(.L_202 - .L_201)


	//   ....[0]....
	.align		4
.L_201:
        /*0028*/ 	.word	index@(__assertfail)


	//----- nvinfo : EIATTR_ANNOTATIONS
	.align		4
.L_202:
        /*002c*/ 	.byte	0x04, 0x55
        /*002e*/ 	.short	(.L_204 - .L_203)


	//   ....[0]....
.L_203:
        /* <DEDUP_REMOVED lines=35> */


	//----- nvinfo : EIATTR_MERCURY_ISA_VERSION
	.align		4
.L_204:
        /*0248*/ 	.byte	0x03, 0x5f
        /*024a*/ 	.short	0x0101


	//----- nvinfo : EIATTR_INT_WARP_WIDE_INSTR_OFFSETS
	.align		4
        /*024c*/ 	.byte	0x04, 0x31
        /*024e*/ 	.short	(.L_206 - .L_205)


	//   ....[0]....
.L_205:
        /*0250*/ 	.word	0x00000190


	//   ....[1]....
        /*0254*/ 	.word	0x000001c0


	//   ....[2]....
        /*0258*/ 	.word	0x000001d0


	//   ....[3]....
        /*025c*/ 	.word	0x00014cc0


	//   ....[4]....
        /*0260*/ 	.word	0x00014d50


	//   ....[5]....
        /*0264*/ 	.word	0x00015470


	//   ....[6]....
        /*0268*/ 	.word	0x00016ef0


	//   ....[7]....
        /*026c*/ 	.word	0x00016f80


	//----- nvinfo : EIATTR_COOP_GROUP_MASK_REGIDS
	.align		4
.L_206:
        /*0270*/ 	.byte	0x04, 0x29
        /*0272*/ 	.short	(.L_208 - .L_207)


	//   ....[0]....
.L_207:
        /*0274*/ 	.word	0xffffffff


	//   ....[1]....
        /*0278*/ 	.word	0xffffffff


	//   ....[2]....
        /*027c*/ 	.word	0xffffffff


	//   ....[3]....
        /*0280*/ 	.word	0xffffffff


	//   ....[4]....
        /*0284*/ 	.word	0xffffffff


	//   ....[5]....
        /*0288*/ 	.word	0xffffffff


	//   ....[6]....
        /*028c*/ 	.word	0xffffffff


	//   ....[7]....
        /*0290*/ 	.word	0xffffffff


	//   ....[8]....
        /*0294*/ 	.word	0xffffffff


	//   ....[9]....
        /*0298*/ 	.word	0xffffffff


	//   ....[10]....
        /*029c*/ 	.word	0xffffffff


	//   ....[11]....
        /*02a0*/ 	.word	0xffffffff


	//   ....[12]....
        /*02a4*/ 	.word	0xffffffff


	//   ....[13]....
        /*02a8*/ 	.word	0xffffffff


	//   ....[14]....
        /*02ac*/ 	.word	0xffffffff


	//   ....[15]....
        /*02b0*/ 	.word	0xffffffff


	//   ....[16]....
        /*02b4*/ 	.word	0xffffffff


	//   ....[17]....
        /*02b8*/ 	.word	0xffffffff


	//   ....[18]....
        /*02bc*/ 	.word	0xffffffff


	//   ....[19]....
        /*02c0*/ 	.word	0xffffffff


	//   ....[20]....
        /*02c4*/ 	.word	0xffffffff


	//   ....[21]....
        /*02c8*/ 	.word	0xffffffff


	//   ....[22]....
        /*02cc*/ 	.word	0xffffffff


	//   ....[23]....
        /*02d0*/ 	.word	0xffffffff


	//   ....[24]....
        /*02d4*/ 	.word	0xffffffff


	//   ....[25]....
        /*02d8*/ 	.word	0xffffffff


	//   ....[26]....
        /*02dc*/ 	.word	0xffffffff


	//   ....[27]....
        /*02e0*/ 	.word	0xffffffff


	//   ....[28]....
        /*02e4*/ 	.word	0xffffffff


	//   ....[29]....
        /*02e8*/ 	.word	0xffffffff


	//   ....[30]....
        /*02ec*/ 	.word	0xffffffff


	//   ....[31]....
        /*02f0*/ 	.word	0xffffffff


	//   ....[32]....
        /*02f4*/ 	.word	0xffffffff


	//   ....[33]....
        /*02f8*/ 	.word	0xffffffff


	//   ....[34]....
        /*02fc*/ 	.word	0xffffffff


	//   ....[35]....
        /*0300*/ 	.word	0xffffffff


	//   ....[36]....
        /*0304*/ 	.word	0xffffffff


	//   ....[37]....
        /*0308*/ 	.word	0xffffffff


	//   ....[38]....
        /*030c*/ 	.word	0xffffffff


	//   ....[39]....
        /*0310*/ 	.word	0xffffffff


	//   ....[40]....
        /*0314*/ 	.word	0xffffffff


	//   ....[41]....
        /*0318*/ 	.word	0xffffffff


	//   ....[42]....
        /*031c*/ 	.word	0xffffffff


	//   ....[43]....
        /*0320*/ 	.word	0xffffffff


	//   ....[44]....
        /*0324*/ 	.word	0xffffffff


	//   ....[45]....
        /*0328*/ 	.word	0xffffffff


	//   ....[46]....
        /*032c*/ 	.word	0xffffffff


	//   ....[47]....
        /*0330*/ 	.word	0xffffffff


	//   ....[48]....
        /*0334*/ 	.word	0xffffffff


	//   ....[49]....
        /*0338*/ 	.word	0xffffffff


	//   ....[50]....
        /*033c*/ 	.word	0xffffffff


	//   ....[51]....
        /*0340*/ 	.word	0xffffffff


	//   ....[52]....
        /*0344*/ 	.word	0xffffffff


	//   ....[53]....
        /*0348*/ 	.word	0xffffffff


	//   ....[54]....
        /*034c*/ 	.word	0xffffffff


	//   ....[55]....
        /*0350*/ 	.word	0xffffffff


	//   ....[56]....
        /*0354*/ 	.word	0xffffffff


	//   ....[57]....
        /*0358*/ 	.word	0xffffffff


	//   ....[58]....
        /*035c*/ 	.word	0xffffffff


	//   ....[59]....
        /*0360*/ 	.word	0xffffffff


	//   ....[60]....
        /*0364*/ 	.word	0xffffffff


	//   ....[61]....
        /*0368*/ 	.word	0xffffffff


	//   ....[62]....
        /*036c*/ 	.word	0xffffffff


	//   ....[63]....
        /*0370*/ 	.word	0xffffffff


	//   ....[64]....
        /*0374*/ 	.word	0xffffffff


	//   ....[65]....
        /*0378*/ 	.word	0x0500000f


	//   ....[66]....
        /*037c*/ 	.word	0x0500000f


	//----- nvinfo : EIATTR_COOP_GROUP_INSTR_OFFSETS
	.align		4
.L_208:
        /*0380*/ 	.byte	0x04, 0x28
        /*0382*/ 	.short	(.L_210 - .L_209)


	//   ....[0]....
.L_209:
        /*0384*/ 	.word	0x00000070


	//   ....[1]....
        /*0388*/ 	.word	0x000001a0


	//   ....[2]....
        /*038c*/ 	.word	0x000001f0


	//   ....[3]....
        /*0390*/ 	.word	0x000003e0


	//   ....[4]....
        /*0394*/ 	.word	0x00000540


	//   ....[5]....
        /*0398*/ 	.word	0x00000660


	//   ....[6]....
        /*039c*/ 	.word	0x000007c0


	//   ....[7]....
        /*03a0*/ 	.word	0x00001ae0


	//   ....[8]....
        /*03a4*/ 	.word	0x000042e0


	//   ....[9]....
        /*03a8*/ 	.word	0x000043f0


	//   ....[10]....
        /*03ac*/ 	.word	0x00004eb0


	//   ....[11]....
        /*03b0*/ 	.word	0x00004f10


	//   ....[12]....
        /*03b4*/ 	.word	0x00008740


	//   ....[13]....
        /*03b8*/ 	.word	0x00008aa0


	//   ....[14]....
        /*03bc*/ 	.word	0x000093a0


	//   ....[15]....
        /*03c0*/ 	.word	0x00009420


	//   ....[16]....
        /*03c4*/ 	.word	0x0000bd70


	//   ....[17]....
        /*03c8*/ 	.word	0x0000bdd0


	//   ....[18]....
        /*03cc*/ 	.word	0x0000be00


	//   ....[19]....
        /*03d0*/ 	.word	0x0000be20


	//   ....[20]....
        /*03d4*/ 	.word	0x0000fdd0


	//   ....[21]....
        /*03d8*/ 	.word	0x0000fee0


	//   ....[22]....
        /*03dc*/ 	.word	0x00010a20


	//   ....[23]....
        /*03e0*/ 	.word	0x00010aa0


	//   ....[24]....
        /*03e4*/ 	.word	0x000121d0


	//   ....[25]....
        /*03e8*/ 	.word	0x000121e0


	//   ....[26]....
        /*03ec*/ 	.word	0x00012260


	//   ....[27]....
        /*03f0*/ 	.word	0x00012270


	//   ....[28]....
        /*03f4*/ 	.word	0x00013270


	//   ....[29]....
        /*03f8*/ 	.word	0x00013280


	//   ....[30]....
        /*03fc*/ 	.word	0x00013290


	//   ....[31]....
        /*0400*/ 	.word	0x000132a0


	//   ....[32]....
        /*0404*/ 	.word	0x000132b0


	//   ....[33]....
        /*0408*/ 	.word	0x000132c0


	//   ....[34]....
        /*040c*/ 	.word	0x000132d0


	//   ....[35]....
        /*0410*/ 	.word	0x000132e0


	//   ....[36]....
        /*0414*/ 	.word	0x00013310


	//   ....[37]....
        /*0418*/ 	.word	0x00013320


	//   ....[38]....
        /*041c*/ 	.word	0x00013350


	//   ....[39]....
        /*0420*/ 	.word	0x00013360


	//   ....[40]....
        /*0424*/ 	.word	0x00013390


	//   ....[41]....
        /*0428*/ 	.word	0x000133a0


	//   ....[42]....
        /*042c*/ 	.word	0x000133d0


	//   ....[43]....
        /*0430*/ 	.word	0x000133e0


	//   ....[44]....
        /*0434*/ 	.word	0x00013400


	//   ....[45]....
        /*0438*/ 	.word	0x00013410


	//   ....[46]....
        /*043c*/ 	.word	0x00013420


	//   ....[47]....
        /*0440*/ 	.word	0x00013430


	//   ....[48]....
        /*0444*/ 	.word	0x00013440


	//   ....[49]....
        /*0448*/ 	.word	0x00013460


	//   ....[50]....
        /*044c*/ 	.word	0x00013490


	//   ....[51]....
        /*0450*/ 	.word	0x000134b0


	//   ....[52]....
        /*0454*/ 	.word	0x000134c0


	//   ....[53]....
        /*0458*/ 	.word	0x000134d0


	//   ....[54]....
        /*045c*/ 	.word	0x000134e0


	//   ....[55]....
        /*0460*/ 	.word	0x00013500


	//   ....[56]....
        /*0464*/ 	.word	0x00013510


	//   ....[57]....
        /*0468*/ 	.word	0x00013520


	//   ....[58]....
        /*046c*/ 	.word	0x00013530


	//   ....[59]....
        /*0470*/ 	.word	0x00013560


	//   ....[60]....
        /*0474*/ 	.word	0x00013780


	//   ....[61]....
        /*0478*/ 	.word	0x00014250


	//   ....[62]....
        /*047c*/ 	.word	0x000155b0


	//   ....[63]....
        /*0480*/ 	.word	0x00017840


	//   ....[64]....
        /*0484*/ 	.word	0x000179e0


	//   ....[65]....
        /*0488*/ 	.word	0x000180a0


	//   ....[66]....
        /*048c*/ 	.word	0x00018530


	//----- nvinfo : EIATTR_REG_RECONFIG
	.align		4
.L_210:
        /*0490*/ 	.byte	0x01, 0x54
	.zero		2


	//----- nvinfo : EIATTR_SYSCALL_OFFSETS
	.align		4
        /*0494*/ 	.byte	0x04, 0x46
        /*0496*/ 	.short	(.L_212 - .L_211)


	//   ....[0]....
.L_211:
        /*0498*/ 	.word	0x00001c90


	//   ....[1]....
        /*049c*/ 	.word	0x00014ef0


	//   ....[2]....
        /*04a0*/ 	.word	0x00015070


	//   ....[3]....
        /*04a4*/ 	.word	0x000151b0


	//   ....[4]....
        /*04a8*/ 	.word	0x000152d0


	//----- nvinfo : EIATTR_MBARRIER_INSTR_OFFSETS
	.align		4
.L_212:
        /*04ac*/ 	.byte	0x04, 0x39
        /*04ae*/ 	.short	(.L_214 - .L_213)


	//   ....[0]....
.L_213:
        /*04b0*/ 	.word	0x00000290
        /*04b4*/ 	.word	0x000000ff
        /*04b8*/ 	.word	0x00029800
        /*04bc*/ 	.short	0x0100
        /*04be*/ 	.byte	0x06
	.zero		1


	//   ....[1]....
        /*04c0*/ 	.word	0x000002a0
        /*04c4*/ 	.word	0x000000ff
        /*04c8*/ 	.word	0x00029820
        /*04cc*/ 	.short	0x0100
        /*04ce*/ 	.byte	0x06
	.zero		1


	//   ....[2]....
        /*04d0*/ 	.word	0x00000390
        /*04d4*/ 	.word	0x000000ff
        /*04d8*/ 	.word	0x00029830
        /*04dc*/ 	.short	0x0100
        /*04de*/ 	.byte	0x08
	.zero		1


	//   ....[3]....
        /*04e0*/ 	.word	0x000003a0
        /*04e4*/ 	.word	0x000000ff
        /*04e8*/ 	.word	0x00029840
        /*04ec*/ 	.short	0x0100
        /*04ee*/ 	.byte	0x08
	.zero		1


	//   ....[4]....
        /*04f0*/ 	.word	0x000003b0
        /*04f4*/ 	.word	0x000000ff
        /*04f8*/ 	.word	0x00029838
        /*04fc*/ 	.short	0x0100
        /*04fe*/ 	.byte	0x08
	.zero		1


	//   ....[5]....
        /*0500*/ 	.word	0x000003c0
        /*0504*/ 	.word	0x000000ff
        /*0508*/ 	.word	0x00029848
        /*050c*/ 	.short	0x0100
        /*050e*/ 	.byte	0x08
	.zero		1


	//   ....[6]....
        /*0510*/ 	.word	0x000004f0
        /*0514*/ 	.word	0x000000ff
        /*0518*/ 	.word	0x00029850
        /*051c*/ 	.short	0x0100
        /*051e*/ 	.byte	0x08
	.zero		1


	//   ....[7]....
        /*0520*/ 	.word	0x00000500
        /*0524*/ 	.word	0x000000ff
        /*0528*/ 	.word	0x00029860
        /*052c*/ 	.short	0x0100
        /*052e*/ 	.byte	0x08
	.zero		1


	//   ....[8]....
        /*0530*/ 	.word	0x00000510
        /*0534*/ 	.word	0x000000ff
        /*0538*/ 	.word	0x00029858
        /*053c*/ 	.short	0x0100
        /*053e*/ 	.byte	0x08
	.zero		1


	//   ....[9]....
        /*0540*/ 	.word	0x00000520
        /*0544*/ 	.word	0x000000ff
        /*0548*/ 	.word	0x00029868
        /*054c*/ 	.short	0x0100
        /*054e*/ 	.byte	0x08
	.zero		1


	//   ....[10]....
        /*0550*/ 	.word	0x00000610
        /*0554*/ 	.word	0x000000ff
        /*0558*/ 	.word	0x00029870
        /*055c*/ 	.short	0x0100
        /*055e*/ 	.byte	0x06
	.zero		1


	//   ....[11]....
        /*0560*/ 	.word	0x00000620
        /*0564*/ 	.word	0x000000ff
        /*0568*/ 	.word	0x00029880
        /*056c*/ 	.short	0x0100
        /*056e*/ 	.byte	0x06
	.zero		1


	//   ....[12]....
        /*0570*/ 	.word	0x00000630
        /*0574*/ 	.word	0x000000ff
        /*0578*/ 	.word	0x00029878
        /*057c*/ 	.short	0x0100
        /*057e*/ 	.byte	0x06
	.zero		1


	//   ....[13]....
        /*0580*/ 	.word	0x00000640
        /*0584*/ 	.word	0x000000ff
        /*0588*/ 	.word	0x00029888
        /*058c*/ 	.short	0x0100
        /*058e*/ 	.byte	0x06
	.zero		1


	//   ....[14]....
        /*0590*/ 	.word	0x00000770
        /*0594*/ 	.word	0x000000ff
        /*0598*/ 	.word	0x00029890
        /*059c*/ 	.short	0x0100
        /*059e*/ 	.byte	0x08
	.zero		1


	//   ....[15]....
        /*05a0*/ 	.word	0x00000780
        /*05a4*/ 	.word	0x000000ff
        /*05a8*/ 	.word	0x000298a0
        /*05ac*/ 	.short	0x0100
        /*05ae*/ 	.byte	0x08
	.zero		1


	//   ....[16]....
        /*05b0*/ 	.word	0x00000790
        /*05b4*/ 	.word	0x000000ff
        /*05b8*/ 	.word	0x00029898
        /*05bc*/ 	.short	0x0100
        /*05be*/ 	.byte	0x08
	.zero		1


	//   ....[17]....
        /*05c0*/ 	.word	0x000007a0
        /*05c4*/ 	.word	0x000000ff
        /*05c8*/ 	.word	0x000298a8
        /*05cc*/ 	.short	0x0100
        /*05ce*/ 	.byte	0x08
	.zero		1


	//   ....[18]....
        /*05d0*/ 	.word	0x000008d0
        /*05d4*/ 	.word	0x000000ff
        /*05d8*/ 	.word	0x000298b0
        /*05dc*/ 	.short	0x0100
        /*05de*/ 	.byte	0x08
	.zero		1


	//   ....[19]....
        /*05e0*/ 	.word	0x000008e0
        /*05e4*/ 	.word	0x000000ff
        /*05e8*/ 	.word	0x000298c0
        /*05ec*/ 	.short	0x0100
        /*05ee*/ 	.byte	0x08
	.zero		1


	//   ....[20]....
        /*05f0*/ 	.word	0x000008f0
        /*05f4*/ 	.word	0x000000ff
        /*05f8*/ 	.word	0x000298b8
        /*05fc*/ 	.short	0x0100
        /*05fe*/ 	.byte	0x08
	.zero		1


	//   ....[21]....
        /*0600*/ 	.word	0x00000900
        /*0604*/ 	.word	0x000000ff
        /*0608*/ 	.word	0x000298c8
        /*060c*/ 	.short	0x0100
        /*060e*/ 	.byte	0x08
	.zero		1


	//   ....[22]....
        /*0610*/ 	.word	0x00001d10
        /*0614*/ 	.word	0x000000ff
        /*0618*/ 	.word	0x00029800
        /*061c*/ 	.short	0x010a
        /*061e*/ 	.byte	0x25
	.zero		1


	//   ....[23]....
        /*0620*/ 	.word	0x00001d90
        /*0624*/ 	.word	0x00000003
        /*0628*/ 	.word	0x00029830
        /*062c*/ 	.short	0x010a
        /*062e*/ 	.byte	0x3f
	.zero		1


	//   ....[24]....
        /*0630*/ 	.word	0x00001e10
        /*0634*/ 	.word	0x00000003
        /*0638*/ 	.word	0x00029830
        /*063c*/ 	.short	0x010a
        /*063e*/ 	.byte	0x3f
	.zero		1


	//   ....[25]....
        /*0640*/ 	.word	0x00002c50
        /*0644*/ 	.word	0x00000000
        /*0648*/ 	.word	0x00000000
        /*064c*/ 	.short	0x0101
        /*064e*/ 	.byte	0x3f
	.zero		1


	//   ....[26]....
        /*0650*/ 	.word	0x000061e0
        /*0654*/ 	.word	0x000000ff
        /*0658*/ 	.word	0x00029830
        /*065c*/ 	.short	0x010a
        /*065e*/ 	.byte	0x06
	.zero		1


	//   ....[27]....
        /*0660*/ 	.word	0x00006220
        /*0664*/ 	.word	0x000000ff
        /*0668*/ 	.word	0x00029830
        /*066c*/ 	.short	0x010a
        /*066e*/ 	.byte	0x06
	.zero		1


	//   ....[28]....
        /*0670*/ 	.word	0x00006e30
        /*0674*/ 	.word	0x000000ff
        /*0678*/ 	.word	0x00029850
        /*067c*/ 	.short	0x010a
        /*067e*/ 	.byte	0x06
	.zero		1


	//   ....[29]....
        /*0680*/ 	.word	0x00006e70
        /*0684*/ 	.word	0x000000ff
        /*0688*/ 	.word	0x00029850
        /*068c*/ 	.short	0x010a
        /*068e*/ 	.byte	0x06
	.zero		1


	//   ....[30]....
        /*0690*/ 	.word	0x00007140
        /*0694*/ 	.word	0x00000009
        /*0698*/ 	.word	0x00000000
        /*069c*/ 	.short	0x0101
        /*069e*/ 	.byte	0x3f
	.zero		1


	//   ....[31]....
        /*06a0*/ 	.word	0x0000a170
        /*06a4*/ 	.word	0x000000ff
        /*06a8*/ 	.word	0x00000000
        /*06ac*/ 	.short	0x0101
        /*06ae*/ 	.byte	0x06
	.zero		1


	//   ....[32]....
        /*06b0*/ 	.word	0x0000aad0
        /*06b4*/ 	.word	0x000000ff
        /*06b8*/ 	.word	0x00029830
        /*06bc*/ 	.short	0x010a
        /*06be*/ 	.byte	0x05
	.zero		1


	//   ....[33]....
        /*06c0*/ 	.word	0x0000ab10
        /*06c4*/ 	.word	0x000000ff
        /*06c8*/ 	.word	0x00029830
        /*06cc*/ 	.short	0x010a
        /*06ce*/ 	.byte	0x05
	.zero		1


	//   ....[34]....
        /*06d0*/ 	.word	0x0000b750
        /*06d4*/ 	.word	0x000000ff
        /*06d8*/ 	.word	0x00029850
        /*06dc*/ 	.short	0x010a
        /*06de*/ 	.byte	0x06
	.zero		1


	//   ....[35]....
        /*06e0*/ 	.word	0x0000b790
        /*06e4*/ 	.word	0x000000ff
        /*06e8*/ 	.word	0x00029850
        /*06ec*/ 	.short	0x010a
        /*06ee*/ 	.byte	0x06
	.zero		1


	//   ....[36]....
        /*06f0*/ 	.word	0x0000cd70
        /*06f4*/ 	.word	0x00000004
        /*06f8*/ 	.word	0x00000000
        /*06fc*/ 	.short	0x0101
        /*06fe*/ 	.byte	0x3f
	.zero		1


	//   ....[37]....
        /*0700*/ 	.word	0x0000d0a0
        /*0704*/ 	.word	0x000000ff
        /*0708*/ 	.word	0x00000000
        /*070c*/ 	.short	0x0101
        /*070e*/ 	.byte	0x06
	.zero		1


	//   ....[38]....
        /*0710*/ 	.word	0x0000d840
        /*0714*/ 	.word	0x000000ff
        /*0718*/ 	.word	0x00029830
        /*071c*/ 	.short	0x010a
        /*071e*/ 	.byte	0x05
	.zero		1


	//   ....[39]....
        /*0720*/ 	.word	0x0000d880
        /*0724*/ 	.word	0x000000ff
        /*0728*/ 	.word	0x00029830
        /*072c*/ 	.short	0x010a
        /*072e*/ 	.byte	0x05
	.zero		1


	//   ....[40]....
        /*0730*/ 	.word	0x0000e4c0
        /*0734*/ 	.word	0x000000ff
        /*0738*/ 	.word	0x00029850
        /*073c*/ 	.short	0x010a
        /*073e*/ 	.byte	0x06
	.zero		1


	//   ....[41]....
        /*0740*/ 	.word	0x0000e500
        /*0744*/ 	.word	0x000000ff
        /*0748*/ 	.word	0x00029850
        /*074c*/ 	.short	0x010a
        /*074e*/ 	.byte	0x06
	.zero		1


	//   ....[42]....
        /*0750*/ 	.word	0x0000e830
        /*0754*/ 	.word	0x00000000
        /*0758*/ 	.word	0x00000000
        /*075c*/ 	.short	0x0101
        /*075e*/ 	.byte	0x3f
	.zero		1


	//   ....[43]....
        /*0760*/ 	.word	0x00011800
        /*0764*/ 	.word	0x000000ff
        /*0768*/ 	.word	0x00000000
        /*076c*/ 	.short	0x0101
        /*076e*/ 	.byte	0x06
	.zero		1


	//   ....[44]....
        /*0770*/ 	.word	0x00011e80
        /*0774*/ 	.word	0x000000ff
        /*0778*/ 	.word	0x00029850
        /*077c*/ 	.short	0x010a
        /*077e*/ 	.byte	0x09
	.zero		1


	//   ....[45]....
        /*0780*/ 	.word	0x00011ec0
        /*0784*/ 	.word	0x000000ff
        /*0788*/ 	.word	0x00029850
        /*078c*/ 	.short	0x010a
        /*078e*/ 	.byte	0x09
	.zero		1


	//   ....[46]....
        /*0790*/ 	.word	0x00012580
        /*0794*/ 	.word	0x000000ff
        /*0798*/ 	.word	0x00000000
        /*079c*/ 	.short	0x0101
        /*079e*/ 	.byte	0x04
	.zero		1


	//   ....[47]....
        /*07a0*/ 	.word	0x00013920
        /*07a4*/ 	.word	0x000000ff
        /*07a8*/ 	.word	0x00000000
        /*07ac*/ 	.short	0x0101
        /*07ae*/ 	.byte	0x05
	.zero		1


	//   ....[48]....
        /*07b0*/ 	.word	0x000157c0
        /*07b4*/ 	.word	0x00000002
        /*07b8*/ 	.word	0x00029880
        /*07bc*/ 	.short	0x010a
        /*07be*/ 	.byte	0x3f
	.zero		1


	//   ....[49]....
        /*07c0*/ 	.word	0x00015970
        /*07c4*/ 	.word	0x00000002
        /*07c8*/ 	.word	0x00029840
        /*07cc*/ 	.short	0x010a
        /*07ce*/ 	.byte	0x3f
	.zero		1


	//   ....[50]....
        /*07d0*/ 	.word	0x00015e60
        /*07d4*/ 	.word	0x000000ff
        /*07d8*/ 	.word	0x00029820
        /*07dc*/ 	.short	0x010a
        /*07de*/ 	.byte	0x28
	.zero		1


	//   ....[51]....
        /*07e0*/ 	.word	0x00016120
        /*07e4*/ 	.word	0x00000004
        /*07e8*/ 	.word	0x00029880
        /*07ec*/ 	.short	0x010a
        /*07ee*/ 	.byte	0x3f
	.zero		1


	//   ....[52]....
        /*07f0*/ 	.word	0x00016370
        /*07f4*/ 	.word	0x00000004
        /*07f8*/ 	.word	0x00029840
        /*07fc*/ 	.short	0x010a
        /*07fe*/ 	.byte	0x3f
	.zero		1


	//   ....[53]....
        /*0800*/ 	.word	0x00016880
        /*0804*/ 	.word	0x00000003
        /*0808*/ 	.word	0x00029870
        /*080c*/ 	.short	0x010a
        /*080e*/ 	.byte	0x3f
	.zero		1


	//   ....[54]....
        /*0810*/ 	.word	0x000168f0
        /*0814*/ 	.word	0x00000002
        /*0818*/ 	.word	0x00029860
        /*081c*/ 	.short	0x010a
        /*081e*/ 	.byte	0x3f
	.zero		1


	//   ....[55]....
        /*0820*/ 	.word	0x00016e60
        /*0824*/ 	.word	0x00000003
        /*0828*/ 	.word	0x00029850
        /*082c*/ 	.short	0x0101
        /*082e*/ 	.byte	0x3f
	.zero		1


	//   ....[56]....
        /*0830*/ 	.word	0x00016ea0
        /*0834*/ 	.word	0x00000002
        /*0838*/ 	.word	0x00000000
        /*083c*/ 	.short	0x0101
        /*083e*/ 	.byte	0x3f
	.zero		1


	//   ....[57]....
        /*0840*/ 	.word	0x00017060
        /*0844*/ 	.word	0x00000014
        /*0848*/ 	.word	0x00029870
        /*084c*/ 	.short	0x010a
        /*084e*/ 	.byte	0x3f
	.zero		1


	//   ....[58]....
        /*0850*/ 	.word	0x000170f0
        /*0854*/ 	.word	0x00000014
        /*0858*/ 	.word	0x00029860
        /*085c*/ 	.short	0x010a
        /*085e*/ 	.byte	0x3f
	.zero		1


	//   ....[59]....
        /*0860*/ 	.word	0x00017630
        /*0864*/ 	.word	0x00000014
        /*0868*/ 	.word	0x00029850
        /*086c*/ 	.short	0x0101
        /*086e*/ 	.byte	0x3f
	.zero		1


	//   ....[60]....
        /*0870*/ 	.word	0x00017680
        /*0874*/ 	.word	0x00000000
        /*0878*/ 	.word	0x00000000
        /*087c*/ 	.short	0x0101
        /*087e*/ 	.byte	0x3f
	.zero		1


	//   ....[61]....
        /*0880*/ 	.word	0x00017960
        /*0884*/ 	.word	0x00000000
        /*0888*/ 	.word	0x00029820
        /*088c*/ 	.short	0x010a
        /*088e*/ 	.byte	0x3f
	.zero		1


	//   ....[62]....
        /*0890*/ 	.word	0x00017b20
        /*0894*/ 	.word	0x00000006
        /*0898*/ 	.word	0x00000000
        /*089c*/ 	.short	0x010a
        /*089e*/ 	.byte	0x3f
	.zero		1


	//   ....[63]....
        /*08a0*/ 	.word	0x00017b90
        /*08a4*/ 	.word	0x00000007
        /*08a8*/ 	.word	0x00000000
        /*08ac*/ 	.short	0x010a
        /*08ae*/ 	.byte	0x3f
	.zero		1


	//   ....[64]....
        /*08b0*/ 	.word	0x00017bf0
        /*08b4*/ 	.word	0x00000004
        /*08b8*/ 	.word	0x00029860
        /*08bc*/ 	.short	0x010a
        /*08be*/ 	.byte	0x3f
	.zero		1


	//   ....[65]....
        /*08c0*/ 	.word	0x00017c40
        /*08c4*/ 	.word	0x00000003
        /*08c8*/ 	.word	0x00029860
        /*08cc*/ 	.short	0x010a
        /*08ce*/ 	.byte	0x3f
	.zero		1


	//   ....[66]....
        /*08d0*/ 	.word	0x00017c80
        /*08d4*/ 	.word	0x00000004
        /*08d8*/ 	.word	0x00029880
        /*08dc*/ 	.short	0x010a
        /*08de*/ 	.byte	0x3f
	.zero		1


	//   ....[67]....
        /*08e0*/ 	.word	0x00017ca0
        /*08e4*/ 	.word	0x00000003
        /*08e8*/ 	.word	0x00029880
        /*08ec*/ 	.short	0x010a
        /*08ee*/ 	.byte	0x3f
	.zero		1


	//   ....[68]....
        /*08f0*/ 	.word	0x00017d10
        /*08f4*/ 	.word	0x00000003
        /*08f8*/ 	.word	0x00029800
        /*08fc*/ 	.short	0x010a
        /*08fe*/ 	.byte	0x3f
	.zero		1


	//   ....[69]....
        /*0900*/ 	.word	0x00017d60
        /*0904*/ 	.word	0x00000003
        /*0908*/ 	.word	0x00029830
        /*090c*/ 	.short	0x010a
        /*090e*/ 	.byte	0x3f
	.zero		1


	//   ....[70]....
        /*0910*/ 	.word	0x00017dc0
        /*0914*/ 	.word	0x0000000a
        /*0918*/ 	.word	0x00029830
        /*091c*/ 	.short	0x010a
        /*091e*/ 	.byte	0x3f
	.zero		1


	//   ....[71]....
        /*0920*/ 	.word	0x00017e20
        /*0924*/ 	.word	0x0000000a
        /*0928*/ 	.word	0x00029850
        /*092c*/ 	.short	0x010a
        /*092e*/ 	.byte	0x3f
	.zero		1


	//   ....[72]....
        /*0930*/ 	.word	0x00017e80
        /*0934*/ 	.word	0x0000000d
        /*0938*/ 	.word	0x00029830
        /*093c*/ 	.short	0x010a
        /*093e*/ 	.byte	0x3f
	.zero		1


	//   ....[73]....
        /*0940*/ 	.word	0x00017ee0
        /*0944*/ 	.word	0x0000000d
        /*0948*/ 	.word	0x00029850
        /*094c*/ 	.short	0x010a
        /*094e*/ 	.byte	0x3f
	.zero		1


	//   ....[74]....
        /*0950*/ 	.word	0x00017f40
        /*0954*/ 	.word	0x0000000d
        /*0958*/ 	.word	0x00029830
        /*095c*/ 	.short	0x010a
        /*095e*/ 	.byte	0x3f
	.zero		1


	//   ....[75]....
        /*0960*/ 	.word	0x00017fa0
        /*0964*/ 	.word	0x0000000d
        /*0968*/ 	.word	0x00029850
        /*096c*/ 	.short	0x010a
        /*096e*/ 	.byte	0x3f
	.zero		1


	//   ....[76]....
        /*0970*/ 	.word	0x00018000
        /*0974*/ 	.word	0x00000006
        /*0978*/ 	.word	0x00029850
        /*097c*/ 	.short	0x010a
        /*097e*/ 	.byte	0x3f
	.zero		1


	//   ....[77]....
        /*0980*/ 	.word	0x00018150
        /*0984*/ 	.word	0x00000002
        /*0988*/ 	.word	0x00029880
        /*098c*/ 	.short	0x010a
        /*098e*/ 	.byte	0x3f
	.zero		1


	//   ....[78]....
        /*0990*/ 	.word	0x000181a0
        /*0994*/ 	.word	0x00000002
        /*0998*/ 	.word	0x00029840
        /*099c*/ 	.short	0x010a
        /*099e*/ 	.byte	0x3f
	.zero		1


	//   ....[79]....
        /*09a0*/ 	.word	0x00018200
        /*09a4*/ 	.word	0x00000003
        /*09a8*/ 	.word	0x00029820
        /*09ac*/ 	.short	0x010a
        /*09ae*/ 	.byte	0x3f
	.zero		1


	//   ....[80]....
        /*09b0*/ 	.word	0x00018250
        /*09b4*/ 	.word	0x00000004
        /*09b8*/ 	.word	0x00029880
        /*09bc*/ 	.short	0x010a
        /*09be*/ 	.byte	0x3f
	.zero		1


	//   ....[81]....
        /*09c0*/ 	.word	0x000182a0
        /*09c4*/ 	.word	0x00000004
        /*09c8*/ 	.word	0x00029840
        /*09cc*/ 	.short	0x010a
        /*09ce*/ 	.byte	0x3f
	.zero		1


	//   ....[82]....
        /*09d0*/ 	.word	0x00018300
        /*09d4*/ 	.word	0x00000003
        /*09d8*/ 	.word	0x00029870
        /*09dc*/ 	.short	0x010a
        /*09de*/ 	.byte	0x3f
	.zero		1


	//   ....[83]....
        /*09e0*/ 	.word	0x00018360
        /*09e4*/ 	.word	0x00000004
        /*09e8*/ 	.word	0x00029860
        /*09ec*/ 	.short	0x010a
        /*09ee*/ 	.byte	0x3f
	.zero		1


	//   ....[84]....
        /*09f0*/ 	.word	0x000183b0
        /*09f4*/ 	.word	0x00000014
        /*09f8*/ 	.word	0x00029870
        /*09fc*/ 	.short	0x010a
        /*09fe*/ 	.byte	0x3f
	.zero		1


	//   ....[85]....
        /*0a00*/ 	.word	0x00018400
        /*0a04*/ 	.word	0x00000014
        /*0a08*/ 	.word	0x00029860
        /*0a0c*/ 	.short	0x010a
        /*0a0e*/ 	.byte	0x3f
	.zero		1


	//   ....[86]....
        /*0a10*/ 	.word	0x00018450
        /*0a14*/ 	.word	0x00000000
        /*0a18*/ 	.word	0x00029820
        /*0a1c*/ 	.short	0x010a
        /*0a1e*/ 	.byte	0x3f
	.zero		1


	//   ....[87]....
        /*0a20*/ 	.word	0x000185f0
        /*0a24*/ 	.word	0x00000006
        /*0a28*/ 	.word	0x00000000
        /*0a2c*/ 	.short	0x010a
        /*0a2e*/ 	.byte	0x3f
	.zero		1


	//   ....[88]....
        /*0a30*/ 	.word	0x00018640
        /*0a34*/ 	.word	0x00000007
        /*0a38*/ 	.word	0x00000000
        /*0a3c*/ 	.short	0x010a
        /*0a3e*/ 	.byte	0x3f
	.zero		1


	//   ....[89]....
        /*0a40*/ 	.word	0x00018690
        /*0a44*/ 	.word	0x00000004
        /*0a48*/ 	.word	0x00029860
        /*0a4c*/ 	.short	0x010a
        /*0a4e*/ 	.byte	0x3f
	.zero		1


	//   ....[90]....
        /*0a50*/ 	.word	0x000186e0
        /*0a54*/ 	.word	0x00000003
        /*0a58*/ 	.word	0x00029860
        /*0a5c*/ 	.short	0x010a
        /*0a5e*/ 	.byte	0x3f
	.zero		1


	//   ....[91]....
        /*0a60*/ 	.word	0x00018730
        /*0a64*/ 	.word	0x00000004
        /*0a68*/ 	.word	0x00029880
        /*0a6c*/ 	.short	0x010a
        /*0a6e*/ 	.byte	0x3f
	.zero		1


	//----- nvinfo : EIATTR_NUM_MBARRIERS
	.align		4
.L_214:
        /*0a70*/ 	.byte	0x03, 0x38
        /*0a72*/ 	.short	0x0016


	//----- nvinfo : EIATTR_EXIT_INSTR_OFFSETS
	.align		4
        /*0a74*/ 	.byte	0x04, 0x1c
        /*0a76*/ 	.short	(.L_216 - .L_215)


	//   ....[0]....
.L_215:
        /*0a78*/ 	.word	0x00000a60


	//   ....[1]....
        /*0a7c*/ 	.word	0x000141f0


	//   ....[2]....
        /*0a80*/ 	.word	0x00017cf0


	//----- nvinfo : EIATTR_MAX_THREADS
	.align		4
.L_216:
        /*0a84*/ 	.byte	0x04, 0x05
        /*0a86*/ 	.short	(.L_218 - .L_217)
.L_217:
        /*0a88*/ 	.word	0x00000180
        /*0a8c*/ 	.word	0x00000001
        /*0a90*/ 	.word	0x00000001


	//----- nvinfo : EIATTR_CRS_STACK_SIZE
	.align		4
.L_218:
        /*0a94*/ 	.byte	0x04, 0x1e
        /*0a96*/ 	.short	(.L_220 - .L_219)
.L_219:
        /*0a98*/ 	.word	0x00000000


	//----- nvinfo : EIATTR_CBANK_PARAM_SIZE
	.align		4
.L_220:
        /*0a9c*/ 	.byte	0x03, 0x19
        /*0a9e*/ 	.short	0x0bf0


	//----- nvinfo : EIATTR_PARAM_CBANK
	.align		4
        /*0aa0*/ 	.byte	0x04, 0x0a
        /*0aa2*/ 	.short	(.L_222 - .L_221)
	.align		4
.L_221:
        /*0aa4*/ 	.word	index@(.nv.constant0._ZN7cutlass13device_kernelIN5flash11enable_sm90INS1_16FlashAttnFwdSm90INS1_25CollectiveMainloopFwdSm90ILi2EN4cute5tupleIJNS5_1CILi1EEES8_S8_EEENS6_IJNS7_ILi128EEENS7_ILi160EEENS7_ILi192EEEEEELi128ENS_12float_e4m3_tEfNS_4arch4Sm90ELb0ELb1ELb0ELb0ELb0ELb0ELb0ELb1ELb1ELb0ELb0ELb0EEENS1_21CollectiveEpilogueFwdINS6_IJSA_SA_SB_EEES9_NS_10bfloat16_tESG_Li256ELb0ELb0ELb0ELb1EEENS1_30DynamicPersistentTileSchedulerILi256ELi128ELb0ELb0ELb1EEEEEEEEEvNT_6ParamsE)
        /*0aa8*/ 	.short	0x0210
        /*0aaa*/ 	.short	0x0bf0


	//----- nvinfo : EIATTR_SW_WAR
	.align		4
.L_222:
        /*0aac*/ 	.byte	0x04, 0x36
        /*0aae*/ 	.short	(.L_224 - .L_223)
.L_223:
        /*0ab0*/ 	.word	0x00000008
.L_224:


//--------------------- .nv.info._ZN7cutlass13device_kernelIN5flash11enable_sm90INS1_16FlashAttnFwdSm90INS1_25CollectiveMainloopFwdSm90ILi2EN4cute5tupleIJNS5_1CILi1EEES8_S8_EEENS6_IJNS7_ILi128EEENS7_ILi160EEENS7_ILi192EEEEEELi128ENS_12float_e4m3_tEfNS_4arch4Sm90ELb0ELb1ELb0ELb1ELb0ELb0ELb0ELb1ELb1ELb0ELb0ELb0EEENS1_21CollectiveEpilogueFwdINS6_IJSA_SA_SB_EEES9_NS_10bfloat16_tESG_Li256ELb1ELb0ELb0ELb1EEENS1_36VarlenDynamicPersistentTileSchedulerILi128ELi160ELi256ELi128ELb0ELb0ELb1ELb1ELb0ELb1EEEEEEEEEvNT_6ParamsE --------------------------
	.section	.nv.info._ZN7cutlass13device_kernelIN5flash11enable_sm90INS1_16FlashAttnFwdSm90INS1_25CollectiveMainloopFwdSm90ILi2EN4cute5tupleIJNS5_1CILi1EEES8_S8_EEENS6_IJNS7_ILi128EEENS7_ILi160EEENS7_ILi192EEEEEELi128ENS_12float_e4m3_tEfNS_4arch4Sm90ELb0ELb1ELb0ELb1ELb0ELb0ELb0ELb1ELb1ELb0ELb0ELb0EEENS1_21CollectiveEpilogueFwdINS6_IJSA_SA_SB_EEES9_NS_10bfloat16_tESG_Li256ELb1ELb0ELb0ELb1EEENS1_36VarlenDynamicPersistentTileSchedulerILi128ELi160ELi256ELi128ELb0ELb0ELb1ELb1ELb0ELb1EEEEEEEEEvNT_6ParamsE,"",@"SHT_CUDA_INFO"
	.sectionflags	@""
	.align	4


	//----- nvinfo : EIATTR_CUDA_API_VERSION
	.align		4
        /*0000*/ 	.byte	0x04, 0x37
        /*0002*/ 	.short	(.L_226 - .L_225)
.L_225:
        /*0004*/ 	.word	0x00000082


	//----- nvinfo : EIATTR_KPARAM_INFO
	.align		4
.L_226:
        /*0008*/ 	.byte	0x04, 0x17
        /*000a*/ 	.short	(.L_228 - .L_227)
.L_227:
        /*000c*/ 	.word	0x00000000
        /*0010*/ 	.short	0x0000
        /*0012*/ 	.short	0x0070
        /*0014*/ 	.byte	0x00, 0xf0, 0x01, 0x28


	//----- nvinfo : EIATTR_SPARSE_MMA_MASK
	.align		4
.L_228:
        /*0018*/ 	.byte	0x03, 0x50
        /*001a*/ 	.short	0x0000


	//----- nvinfo : EIATTR_MAXREG_COUNT
	.align		4
        /*001c*/ 	.byte	0x03, 0x1b
        /*001e*/ 	.short	0x00a8


	//----- nvinfo : EIATTR_NUM_BARRIERS
	.align		4
        /*0020*/ 	.byte	0x02, 0x4c
        /*0022*/ 	.byte	0x10
	.zero		1


	//----- nvinfo : EIATTR_EXTERNS
	.align		4
        /*0024*/ 	.byte	0x04, 0x0f
        /*0026*/ 	.short	(.L_230 - .L_229)


	//   ....[0]....
	.align		4
.L_229:
        /*0028*/ 	.word	index@(__assertfail)


	//----- nvinfo : EIATTR_ANNOTATIONS
	.align		4
.L_230:
        /*002c*/ 	.byte	0x04, 0x55
        /*002e*/ 	.short	(.L_232 - .L_231)


	//   ....[0]....
.L_231:
        /* <DEDUP_REMOVED lines=43> */


	//----- nvinfo : EIATTR_MERCURY_ISA_VERSION
	.align		4
.L_232:
        /*02d0*/ 	.byte	0x03, 0x5f
        /*02d2*/ 	.short	0x0101


	//----- nvinfo : EIATTR_UNUSED_LOAD_BYTE_OFFSET
	.align		4
        /*02d4*/ 	.byte	0x04, 0x44
        /*02d6*/ 	.short	(.L_234 - .L_233)


	//   ....[0]....
.L_233:
        /*02d8*/ 	.word	0x00000a70
        /*02dc*/ 	.word	0x0000fff0


	//   ....[1]....
        /*02e0*/ 	.word	0x000129c0
        /*02e4*/ 	.word	0x0000fff0


	//----- nvinfo : EIATTR_INT_WARP_WIDE_INSTR_OFFSETS
	.align		4
.L_234:
        /*02e8*/ 	.byte	0x04, 0x31
        /*02ea*/ 	.short	(.L_236 - .L_235)


	//   ....[0]....
.L_235:
        /*02ec*/ 	.word	0x00000160


	//   ....[1]....
        /*02f0*/ 	.word	0x000001a0


	//   ....[2]....
        /*02f4*/ 	.word	0x00000210


	//   ....[3]....
        /*02f8*/ 	.word	0x00016690


	//   ....[4]....
        /*02fc*/ 	.word	0x00016720


	//   ....[5]....
        /*0300*/ 	.word	0x00016eb0


	//   ....[6]....
        /*0304*/ 	.word	0x000189e0


	//   ....[7]....
        /*0308*/ 	.word	0x00018a70


	//----- nvinfo : EIATTR_COOP_GROUP_MASK_REGIDS
	.align		4
.L_236:
        /*030c*/ 	.byte	0x04, 0x29
        /*030e*/ 	.short	(.L_238 - .L_237)


	//   ....[0]....
.L_237:
        /*0310*/ 	.word	0xffffffff


	//   ....[1]....
        /*0314*/ 	.word	0xffffffff


	//   ....[2]....
        /*0318*/ 	.word	0xffffffff


	//   ....[3]....
        /*031c*/ 	.word	0xffffffff


	//   ....[4]....
        /*0320*/ 	.word	0xffffffff


	//   ....[5]....
        /*0324*/ 	.word	0xffffffff


	//   ....[6]....
        /*0328*/ 	.word	0xffffffff


	//   ....[7]....
        /*032c*/ 	.word	0xffffffff


	//   ....[8]....
        /*0330*/ 	.word	0xffffffff


	//   ....[9]....
        /*0334*/ 	.word	0xffffffff


	//   ....[10]....
        /*0338*/ 	.word	0xffffffff


	//   ....[11]....
        /*033c*/ 	.word	0xffffffff


	//   ....[12]....
        /*0340*/ 	.word	0xffffffff


	//   ....[13]....
        /*0344*/ 	.word	0xffffffff


	//   ....[14]....
        /*0348*/ 	.word	0xffffffff


	//   ....[15]....
        /*034c*/ 	.word	0xffffffff


	//   ....[16]....
        /*0350*/ 	.word	0xffffffff


	//   ....[17]....
        /*0354*/ 	.word	0xffffffff


	//   ....[18]....
        /*0358*/ 	.word	0xffffffff


	//   ....[19]....
        /*035c*/ 	.word	0xffffffff


	//   ....[20]....
        /*0360*/ 	.word	0xffffffff


	//   ....[21]....
        /*0364*/ 	.word	0xffffffff


	//   ....[22]....
        /*0368*/ 	.word	0xffffffff


	//   ....[23]....
        /*036c*/ 	.word	0xffffffff


	//   ....[24]....
        /*0370*/ 	.word	0xffffffff


	//   ....[25]....
        /*0374*/ 	.word	0xffffffff


	//   ....[26]....
        /*0378*/ 	.word	0xffffffff


	//   ....[27]....
        /*037c*/ 	.word	0xffffffff


	//   ....[28]....
        /*0380*/ 	.word	0xffffffff


	//   ....[29]....
        /*0384*/ 	.word	0xffffffff


	//   ....[30]....
        /*0388*/ 	.word	0xffffffff


	//   ....[31]....
        /*038c*/ 	.word	0xffffffff


	//   ....[32]....
        /*0390*/ 	.word	0xffffffff


	//   ....[33]....
        /*0394*/ 	.word	0xffffffff


	//   ....[34]....
        /*0398*/ 	.word	0xffffffff


	//   ....[35]....
        /*039c*/ 	.word	0xffffffff


	//   ....[36]....
        /*03a0*/ 	.word	0xffffffff


	//   ....[37]....
        /*03a4*/ 	.word	0xffffffff


	//   ....[38]....
        /*03a8*/ 	.word	0xffffffff


	//   ....[39]....
        /*03ac*/ 	.word	0xffffffff


	//   ....[40]....
        /*03b0*/ 	.word	0xffffffff


	//   ....[41]....
        /*03b4*/ 	.word	0xffffffff


	//   ....[42]....
        /*03b8*/ 	.word	0xffffffff


	//   ....[43]....
        /*03bc*/ 	.word	0xffffffff


	//   ....[44]....
        /*03c0*/ 	.word	0xffffffff


	//   ....[45]....
        /*03c4*/ 	.word	0xffffffff


	//   ....[46]....
        /*03c8*/ 	.word	0xffffffff


	//   ....[47]....
        /*03cc*/ 	.word	0xffffffff


	//   ....[48]....
        /*03d0*/ 	.word	0xffffffff


	//   ....[49]....
        /*03d4*/ 	.word	0xffffffff


	//   ....[50]....
        /*03d8*/ 	.word	0xffffffff


	//   ....[51]....
        /*03dc*/ 	.word	0xffffffff


	//   ....[52]....
        /*03e0*/ 	.word	0xffffffff


	//   ....[53]....
        /*03e4*/ 	.word	0xffffffff


	//   ....[54]....
        /*03e8*/ 	.word	0xffffffff


	//   ....[55]....
        /*03ec*/ 	.word	0xffffffff


	//   ....[56]....
        /*03f0*/ 	.word	0xffffffff


	//   ....[57]....
        /*03f4*/ 	.word	0xffffffff


	//   ....[58]....
        /*03f8*/ 	.word	0xffffffff


	//   ....[59]....
        /*03fc*/ 	.word	0xffffffff


	//   ....[60]....
        /*0400*/ 	.word	0xffffffff


	//   ....[61]....
        /*0404*/ 	.word	0xffffffff


	//   ....[62]....
        /*0408*/ 	.word	0xffffffff


	//   ....[63]....
        /*040c*/ 	.word	0xffffffff


	//   ....[64]....
        /*0410*/ 	.word	0xffffffff


	//   ....[65]....
        /*0414*/ 	.word	0xffffffff


	//   ....[66]....
        /*0418*/ 	.word	0xffffffff


	//   ....[67]....
        /*041c*/ 	.word	0xffffffff


	//   ....[68]....
        /*0420*/ 	.word	0xffffffff


	//   ....[69]....
        /*0424*/ 	.word	0xffffffff


	//   ....[70]....
        /*0428*/ 	.word	0xffffffff


	//   ....[71]....
        /*042c*/ 	.word	0xffffffff


	//   ....[72]....
        /*0430*/ 	.word	0xffffffff


	//   ....[73]....
        /*0434*/ 	.word	0xffffffff


	//   ....[74]....
        /*0438*/ 	.word	0xffffffff


	//   ....[75]....
        /*043c*/ 	.word	0xffffffff


	//   ....[76]....
        /*0440*/ 	.word	0xffffffff


	//   ....[77]....
        /*0444*/ 	.word	0xffffffff


	//   ....[78]....
        /*0448*/ 	.word	0xffffffff


	//   ....[79]....
        /*044c*/ 	.word	0xffffffff


	//   ....[80]....
        /*0450*/ 	.word	0xffffffff


	//   ....[81]....
        /*0454*/ 	.word	0xffffffff


	//   ....[82]....
        /*0458*/ 	.word	0xffffffff


	//   ....[83]....
        /*045c*/ 	.word	0xffffffff


	//   ....[84]....
        /*0460*/ 	.word	0xffffffff


	//   ....[85]....
        /*0464*/ 	.word	0xffffffff


	//   ....[86]....
        /*0468*/ 	.word	0xffffffff


	//   ....[87]....
        /*046c*/ 	.word	0xffffffff


	//   ....[88]....
        /*0470*/ 	.word	0xffffffff


	//   ....[89]....
        /*0474*/ 	.word	0xffffffff


	//   ....[90]....
        /*0478*/ 	.word	0xffffffff


	//   ....[91]....
        /*047c*/ 	.word	0xffffffff


	//   ....[92]....
        /*0480*/ 	.word	0xffffffff


	//   ....[93]....
        /*0484*/ 	.word	0xffffffff


	//   ....[94]....
        /*0488*/ 	.word	0xffffffff


	//   ....[95]....
        /*048c*/ 	.word	0x0500000f


	//   ....[96]....
        /*0490*/ 	.word	0x0500000f


	//----- nvinfo : EIATTR_COOP_GROUP_INSTR_OFFSETS
	.align		4
.L_238:
        /*0494*/ 	.byte	0x04, 0x28
        /*0496*/ 	.short	(.L_240 - .L_239)


	//   ....[0]....
.L_239:
        /*0498*/ 	.word	0x00000070


	//   ....[1]....
        /*049c*/ 	.word	0x00000170


	//   ....[2]....
        /*04a0*/ 	.word	0x000001c0


	//   ....[3]....
        /*04a4*/ 	.word	0x000003f0


	//   ....[4]....
        /*04a8*/ 	.word	0x00000550


	//   ....[5]....
        /*04ac*/ 	.word	0x00000670


	//   ....[6]....
        /*04b0*/ 	.word	0x000007d0


	//   ....[7]....
        /*04b4*/ 	.word	0x00001b50


	//   ....[8]....
        /*04b8*/ 	.word	0x00004310


	//   ....[9]....
        /*04bc*/ 	.word	0x00004420


	//   ....[10]....
        /*04c0*/ 	.word	0x00004f00


	//   ....[11]....
        /*04c4*/ 	.word	0x00004f50


	//   ....[12]....
        /*04c8*/ 	.word	0x00008790


	//   ....[13]....
        /*04cc*/ 	.word	0x000088a0


	//   ....[14]....
        /*04d0*/ 	.word	0x00009410


	//   ....[15]....
        /*04d4*/ 	.word	0x00009480


	//   ....[16]....
        /*04d8*/ 	.word	0x0000bdc0


	//   ....[17]....
        /*04dc*/ 	.word	0x0000be20


	//   ....[18]....
        /*04e0*/ 	.word	0x0000be50


	//   ....[19]....
        /*04e4*/ 	.word	0x0000be70


	//   ....[20]....
        /*04e8*/ 	.word	0x0000fe20


	//   ....[21]....
        /*04ec*/ 	.word	0x000101a0


	//   ....[22]....
        /*04f0*/ 	.word	0x00010a80


	//   ....[23]....
        /*04f4*/ 	.word	0x00010b00


	//   ....[24]....
        /*04f8*/ 	.word	0x00012220


	//   ....[25]....
        /*04fc*/ 	.word	0x00012230


	//   ....[26]....
        /*0500*/ 	.word	0x000122b0


	//   ....[27]....
        /*0504*/ 	.word	0x000122c0


	//   ....[28]....
        /*0508*/ 	.word	0x00013230


	//   ....[29]....
        /*050c*/ 	.word	0x00013240


	//   ....[30]....
        /*0510*/ 	.word	0x00013250


	//   ....[31]....
        /*0514*/ 	.word	0x00013260


	//   ....[32]....
        /*0518*/ 	.word	0x00013270


	//   ....[33]....
        /*051c*/ 	.word	0x00013280


	//   ....[34]....
        /*0520*/ 	.word	0x00013290


	//   ....[35]....
        /*0524*/ 	.word	0x000132a0


	//   ....[36]....
        /*0528*/ 	.word	0x000132d0


	//   ....[37]....
        /*052c*/ 	.word	0x000132e0


	//   ....[38]....
        /*0530*/ 	.word	0x00013310


	//   ....[39]....
        /*0534*/ 	.word	0x00013320


	//   ....[40]....
        /*0538*/ 	.word	0x00013350


	//   ....[41]....
        /*053c*/ 	.word	0x00013360


	//   ....[42]....
        /*0540*/ 	.word	0x00013390


	//   ....[43]....
        /*0544*/ 	.word	0x000133a0


	//   ....[44]....
        /*0548*/ 	.word	0x000133b0


	//   ....[45]....
        /*054c*/ 	.word	0x000133e0


	//   ....[46]....
        /*0550*/ 	.word	0x000133f0


	//   ....[47]....
        /*0554*/ 	.word	0x00013420


	//   ....[48]....
        /*0558*/ 	.word	0x00013450


	//   ....[49]....
        /*055c*/ 	.word	0x00013460


	//   ....[50]....
        /*0560*/ 	.word	0x00013470


	//   ....[51]....
        /*0564*/ 	.word	0x00013480


	//   ....[52]....
        /*0568*/ 	.word	0x000134b0


	//   ....[53]....
        /*056c*/ 	.word	0x000134e0


	//   ....[54]....
        /*0570*/ 	.word	0x00013510


	//   ....[55]....
        /*0574*/ 	.word	0x00013520


	//   ....[56]....
        /*0578*/ 	.word	0x00013580


	//   ....[57]....
        /*057c*/ 	.word	0x00013590


	//   ....[58]....
        /*0580*/ 	.word	0x000135a0


	//   ....[59]....
        /*0584*/ 	.word	0x000135d0


	//   ....[60]....
        /*0588*/ 	.word	0x00014fa0


	//   ....[61]....
        /*058c*/ 	.word	0x00015190


	//   ....[62]....
        /*0590*/ 	.word	0x000151c0


	//   ....[63]....
        /*0594*/ 	.word	0x000151f0


	//   ....[64]....
        /*0598*/ 	.word	0x00015230


	//   ....[65]....
        /*059c*/ 	.word	0x00015260


	//   ....[66]....
        /*05a0*/ 	.word	0x000152a0


	//   ....[67]....
        /*05a4*/ 	.word	0x00015430


	//   ....[68]....
        /*05a8*/ 	.word	0x00015460


	//   ....[69]....
        /*05ac*/ 	.word	0x00015490


	//   ....[70]....
        /*05b0*/ 	.word	0x000154c0


	//   ....[71]....
        /*05b4*/ 	.word	0x000154f0


	//   ....[72]....
        /*05b8*/ 	.word	0x00015530


	//   ....[73]....
        /*05bc*/ 	.word	0x000155d0


	//   ....[74]....
        /*05c0*/ 	.word	0x00015660


	//   ....[75]....
        /*05c4*/ 	.word	0x00015710


	//   ....[76]....
        /*05c8*/ 	.word	0x00017020


	//   ....[77]....
        /*05cc*/ 	.word	0x00019420


	//   ....[78]....
        /*05d0*/ 	.word	0x00019450


	//   ....[79]....
        /*05d4*/ 	.word	0x00019480


	//   ....[80]....
        /*05d8*/ 	.word	0x000194b0


	//   ....[81]....
        /*05dc*/ 	.word	0x000194e0


	//   ....[82]....
        /*05e0*/ 	.word	0x000194f0


	//   ....[83]....
        /*05e4*/ 	.word	0x00019520


	//   ....[84]....
        /*05e8*/ 	.word	0x00019530


	//   ....[85]....
        /*05ec*/ 	.word	0x00019670


	//   ....[86]....
        /*05f0*/ 	.word	0x000196a0


	//   ....[87]....
        /*05f4*/ 	.word	0x000196d0


	//   ....[88]....
        /*05f8*/ 	.word	0x00019700


	//   ....[89]....
        /*05fc*/ 	.word	0x00019730


	//   ....[90]....
        /*0600*/ 	.word	0x00019770


	//   ....[91]....
        /*0604*/ 	.word	0x00019800


	//   ....[92]....
        /*0608*/ 	.word	0x000198a0


	//   ....[93]....
        /*060c*/ 	.word	0x00019900


	//   ....[94]....
        /*0610*/ 	.word	0x00019fa0


	//   ....[95]....
        /*0614*/ 	.word	0x0001a660


	//   ....[96]....
        /*0618*/ 	.word	0x0001aaf0


	//----- nvinfo : EIATTR_REG_RECONFIG
	.align		4
.L_240:
        /*061c*/ 	.byte	0x01, 0x54
	.zero		2


	//----- nvinfo : EIATTR_SYSCALL_OFFSETS
	.align		4
        /*0620*/ 	.byte	0x04, 0x46
        /*0622*/ 	.short	(.L_242 - .L_241)


	//   ....[0]....
.L_241:
        /*0624*/ 	.word	0x00001d30


	//   ....[1]....
        /*0628*/ 	.word	0x000168c0


	//   ....[2]....
        /*062c*/ 	.word	0x00016a40


	//   ....[3]....
        /*0630*/ 	.word	0x00016b80


	//   ....[4]....
        /*0634*/ 	.word	0x00016ca0


	//----- nvinfo : EIATTR_MBARRIER_INSTR_OFFSETS
	.align		4
.L_242:
        /*0638*/ 	.byte	0x04, 0x39
        /*063a*/ 	.short	(.L_244 - .L_243)


	//   ....[0]....
.L_243:
        /*063c*/ 	.word	0x000002a0
        /*0640*/ 	.word	0x000000ff
        /*0644*/ 	.word	0x00029800
        /*0648*/ 	.short	0x0100
        /*064a*/ 	.byte	0x08
	.zero		1


	//   ....[1]....
        /*064c*/ 	.word	0x000002b0
        /*0650*/ 	.word	0x000000ff
        /*0654*/ 	.word	0x00029820
        /*0658*/ 	.short	0x0100
        /*065a*/ 	.byte	0x08
	.zero		1


	//   ....[2]....
        /*065c*/ 	.word	0x000003a0
        /*0660*/ 	.word	0x000000ff
        /*0664*/ 	.word	0x00029830
        /*0668*/ 	.short	0x0100
        /*066a*/ 	.byte	0x08
	.zero		1


	//   ....[3]....
        /*066c*/ 	.word	0x000003b0
        /*0670*/ 	.word	0x000000ff
        /*0674*/ 	.word	0x00029840
        /*0678*/ 	.short	0x0100
        /*067a*/ 	.byte	0x08
	.zero		1


	//   ....[4]....
        /*067c*/ 	.word	0x000003c0
        /*0680*/ 	.word	0x000000ff
        /*0684*/ 	.word	0x00029838
        /*0688*/ 	.short	0x0100
        /*068a*/ 	.byte	0x08
	.zero		1


	//   ....[5]....
        /*068c*/ 	.word	0x000003d0
        /*0690*/ 	.word	0x000000ff
        /*0694*/ 	.word	0x00029848
        /*0698*/ 	.short	0x0100
        /*069a*/ 	.byte	0x08
	.zero		1


	//   ....[6]....
        /*069c*/ 	.word	0x00000500
        /*06a0*/ 	.word	0x000000ff
        /*06a4*/ 	.word	0x00029850
        /*06a8*/ 	.short	0x0100
        /*06aa*/ 	.byte	0x08
	.zero		1


	//   ....[7]....
        /*06ac*/ 	.word	0x00000510
        /*06b0*/ 	.word	0x000000ff
        /*06b4*/ 	.word	0x00029860
        /*06b8*/ 	.short	0x0100
        /*06ba*/ 	.byte	0x08
	.zero		1


	//   ....[8]....
        /*06bc*/ 	.word	0x00000520
        /*06c0*/ 	.word	0x000000ff
        /*06c4*/ 	.word	0x00029858
        /*06c8*/ 	.short	0x0100
        /*06ca*/ 	.byte	0x08
	.zero		1


	//   ....[9]....
        /*06cc*/ 	.word	0x00000530
        /*06d0*/ 	.word	0x000000ff
        /*06d4*/ 	.word	0x00029868
        /*06d8*/ 	.short	0x0100
        /*06da*/ 	.byte	0x08
	.zero		1


	//   ....[10]....
        /*06dc*/ 	.word	0x00000620
        /*06e0*/ 	.word	0x000000ff
        /*06e4*/ 	.word	0x00029870
        /*06e8*/ 	.short	0x0100
        /*06ea*/ 	.byte	0x06
	.zero		1


	//   ....[11]....
        /*06ec*/ 	.word	0x00000630
        /*06f0*/ 	.word	0x000000ff
        /*06f4*/ 	.word	0x00029880
        /*06f8*/ 	.short	0x0100
        /*06fa*/ 	.byte	0x06
	.zero		1


	//   ....[12]....
        /*06fc*/ 	.word	0x00000640
        /*0700*/ 	.word	0x000000ff
        /*0704*/ 	.word	0x00029878
        /*0708*/ 	.short	0x0100
        /*070a*/ 	.byte	0x06
	.zero		1


	//   ....[13]....
        /*070c*/ 	.word	0x00000650
        /*0710*/ 	.word	0x000000ff
        /*0714*/ 	.word	0x00029888
        /*0718*/ 	.short	0x0100
        /*071a*/ 	.byte	0x06
	.zero		1


	//   ....[14]....
        /*071c*/ 	.word	0x00000780
        /*0720*/ 	.word	0x000000ff
        /*0724*/ 	.word	0x00029890
        /*0728*/ 	.short	0x0100
        /*072a*/ 	.byte	0x08
	.zero		1


	//   ....[15]....
        /*072c*/ 	.word	0x00000790
        /*0730*/ 	.word	0x000000ff
        /*0734*/ 	.word	0x000298a0
        /*0738*/ 	.short	0x0100
        /*073a*/ 	.byte	0x08
	.zero		1


	//   ....[16]....
        /*073c*/ 	.word	0x000007a0
        /*0740*/ 	.word	0x000000ff
        /*0744*/ 	.word	0x00029898
        /*0748*/ 	.short	0x0100
        /*074a*/ 	.byte	0x08
	.zero		1


	//   ....[17]....
        /*074c*/ 	.word	0x000007b0
        /*0750*/ 	.word	0x000000ff
        /*0754*/ 	.word	0x000298a8
        /*0758*/ 	.short	0x0100
        /*075a*/ 	.byte	0x08
	.zero		1


	//   ....[18]....
        /*075c*/ 	.word	0x000008e0
        /*0760*/ 	.word	0x000000ff
        /*0764*/ 	.word	0x000298b0
        /*0768*/ 	.short	0x0100
        /*076a*/ 	.byte	0x08
	.zero		1


	//   ....[19]....
        /*076c*/ 	.word	0x000008f0
        /*0770*/ 	.word	0x000000ff
        /*0774*/ 	.word	0x000298c0
        /*0778*/ 	.short	0x0100
        /*077a*/ 	.byte	0x08
	.zero		1


	//   ....[20]....
        /*077c*/ 	.word	0x00000900
        /*0780*/ 	.word	0x000000ff
        /*0784*/ 	.word	0x000298b8
        /*0788*/ 	.short	0x0100
        /*078a*/ 	.byte	0x08
	.zero		1


	//   ....[21]....
        /*078c*/ 	.word	0x00000910
        /*0790*/ 	.word	0x000000ff
        /*0794*/ 	.word	0x000298c8
        /*0798*/ 	.short	0x0100
        /*079a*/ 	.byte	0x08
	.zero		1


	//   ....[22]....
        /*079c*/ 	.word	0x00001db0
        /*07a0*/ 	.word	0x000000ff
        /*07a4*/ 	.word	0x00029800
        /*07a8*/ 	.short	0x010a
        /*07aa*/ 	.byte	0x29
	.zero		1


	//   ....[23]....
        /*07ac*/ 	.word	0x00001e30
        /*07b0*/ 	.word	0x00000003
        /*07b4*/ 	.word	0x00029830
        /*07b8*/ 	.short	0x010a
        /*07ba*/ 	.byte	0x3f
	.zero		1


	//   ....[24]....
        /*07bc*/ 	.word	0x00001eb0
        /*07c0*/ 	.word	0x00000003
        /*07c4*/ 	.word	0x00029830
        /*07c8*/ 	.short	0x010a
        /*07ca*/ 	.byte	0x3f
	.zero		1


	//   ....[25]....
        /*07cc*/ 	.word	0x00002ca0
        /*07d0*/ 	.word	0x00000000
        /*07d4*/ 	.word	0x00000000
        /*07d8*/ 	.short	0x0101
        /*07da*/ 	.byte	0x3f
	.zero		1


	//   ....[26]....
        /*07dc*/ 	.word	0x00006240
        /*07e0*/ 	.word	0x000000ff
        /*07e4*/ 	.word	0x00029830
        /*07e8*/ 	.short	0x010a
        /*07ea*/ 	.byte	0x06
	.zero		1


	//   ....[27]....
        /*07ec*/ 	.word	0x00006280
        /*07f0*/ 	.word	0x000000ff
        /*07f4*/ 	.word	0x00029830
        /*07f8*/ 	.short	0x010a
        /*07fa*/ 	.byte	0x06
	.zero		1


	//   ....[28]....
        /*07fc*/ 	.word	0x00006e90
        /*0800*/ 	.word	0x000000ff
        /*0804*/ 	.word	0x00029850
        /*0808*/ 	.short	0x010a
        /*080a*/ 	.byte	0x06
	.zero		1


	//   ....[29]....
        /*080c*/ 	.word	0x00006ed0
        /*0810*/ 	.word	0x000000ff
        /*0814*/ 	.word	0x00029850
        /*0818*/ 	.short	0x010a
        /*081a*/ 	.byte	0x06
	.zero		1


	//   ....[30]....
        /*081c*/ 	.word	0x000071e0
        /*0820*/ 	.word	0x00000008
        /*0824*/ 	.word	0x00000000
        /*0828*/ 	.short	0x0101
        /*082a*/ 	.byte	0x3f
	.zero		1


	//   ....[31]....
        /*082c*/ 	.word	0x0000a1c0
        /*0830*/ 	.word	0x000000ff
        /*0834*/ 	.word	0x00000000
        /*0838*/ 	.short	0x0101
        /*083a*/ 	.byte	0x06
	.zero		1


	//   ....[32]....
        /*083c*/ 	.word	0x0000ab20
        /*0840*/ 	.word	0x000000ff
        /*0844*/ 	.word	0x00029830
        /*0848*/ 	.short	0x010a
        /*084a*/ 	.byte	0x06
	.zero		1


	//   ....[33]....
        /*084c*/ 	.word	0x0000ab60
        /*0850*/ 	.word	0x000000ff
        /*0854*/ 	.word	0x00029830
        /*0858*/ 	.short	0x010a
        /*085a*/ 	.byte	0x06
	.zero		1


	//   ....[34]....
        /*085c*/ 	.word	0x0000b7a0
        /*0860*/ 	.word	0x000000ff
        /*0864*/ 	.word	0x00029850
        /*0868*/ 	.short	0x010a
        /*086a*/ 	.byte	0x06
	.zero		1


	//   ....[35]....
        /*086c*/ 	.word	0x0000b7e0
        /*0870*/ 	.word	0x000000ff
        /*0874*/ 	.word	0x00029850
        /*0878*/ 	.short	0x010a
        /*087a*/ 	.byte	0x06
	.zero		1


	//   ....[36]....
        /*087c*/ 	.word	0x0000ce80
        /*0880*/ 	.word	0x00000005
        /*0884*/ 	.word	0x00000000
        /*0888*/ 	.short	0x0101
        /*088a*/ 	.byte	0x3f
	.zero		1


	//   ....[37]....
        /*088c*/ 	.word	0x0000d0f0
        /*0890*/ 	.word	0x000000ff
        /*0894*/ 	.word	0x00000000
        /*0898*/ 	.short	0x0101
        /*089a*/ 	.byte	0x06
	.zero		1


	//   ....[38]....
        /*089c*/ 	.word	0x0000d8a0
        /*08a0*/ 	.word	0x000000ff
        /*08a4*/ 	.word	0x00029830
        /*08a8*/ 	.short	0x010a
        /*08aa*/ 	.byte	0x06
	.zero		1


	//   ....[39]....
        /*08ac*/ 	.word	0x0000d8e0
        /*08b0*/ 	.word	0x000000ff
        /*08b4*/ 	.word	0x00029830
        /*08b8*/ 	.short	0x010a
        /*08ba*/ 	.byte	0x06
	.zero		1


	//   ....[40]....
        /*08bc*/ 	.word	0x0000e520
        /*08c0*/ 	.word	0x000000ff
        /*08c4*/ 	.word	0x00029850
        /*08c8*/ 	.short	0x010a
        /*08ca*/ 	.byte	0x06
	.zero		1


	//   ....[41]....
        /*08cc*/ 	.word	0x0000e560
        /*08d0*/ 	.word	0x000000ff
        /*08d4*/ 	.word	0x00029850
        /*08d8*/ 	.short	0x010a
        /*08da*/ 	.byte	0x06
	.zero		1


	//   ....[42]....
        /*08dc*/ 	.word	0x0000e880
        /*08e0*/ 	.word	0x00000000
        /*08e4*/ 	.word	0x00000000
        /*08e8*/ 	.short	0x0101
        /*08ea*/ 	.byte	0x3f
	.zero		1


	//   ....[43]....
        /*08ec*/ 	.word	0x00011850
        /*08f0*/ 	.word	0x000000ff
        /*08f4*/ 	.word	0x00000000
        /*08f8*/ 	.short	0x0101
        /*08fa*/ 	.byte	0x06
	.zero		1


	//   ....[44]....
        /*08fc*/ 	.word	0x00011ed0
        /*0900*/ 	.word	0x000000ff
        /*0904*/ 	.word	0x00029850
        /*0908*/ 	.short	0x010a
        /*090a*/ 	.byte	0x09
	.zero		1


	//   ....[45]....
        /*090c*/ 	.word	0x00011f10
        /*0910*/ 	.word	0x000000ff
        /*0914*/ 	.word	0x00029850
        /*0918*/ 	.short	0x010a
        /*091a*/ 	.byte	0x09
	.zero		1


	//   ....[46]....
        /*091c*/ 	.word	0x000125b0
        /*0920*/ 	.word	0x000000ff
        /*0924*/ 	.word	0x00000000
        /*0928*/ 	.short	0x0101
        /*092a*/ 	.byte	0x04
	.zero		1


	//   ....[47]....
        /*092c*/ 	.word	0x00013ef0
        /*0930*/ 	.word	0x00000000
        /*0934*/ 	.word	0x00000000
        /*0938*/ 	.short	0x0101
        /*093a*/ 	.byte	0x3f
	.zero		1


	//   ....[48]....
        /*093c*/ 	.word	0x00017250
        /*0940*/ 	.word	0x00000003
        /*0944*/ 	.word	0x00029880
        /*0948*/ 	.short	0x010a
        /*094a*/ 	.byte	0x3f
	.zero		1


	//   ....[49]....
        /*094c*/ 	.word	0x00017410
        /*0950*/ 	.word	0x00000003
        /*0954*/ 	.word	0x00029840
        /*0958*/ 	.short	0x010a
        /*095a*/ 	.byte	0x3f
	.zero		1


	//   ....[50]....
        /*095c*/ 	.word	0x00017910
        /*0960*/ 	.word	0x000000ff
        /*0964*/ 	.word	0x00029820
        /*0968*/ 	.short	0x010a
        /*096a*/ 	.byte	0x29
	.zero		1


	//   ....[51]....
        /*096c*/ 	.word	0x00017bd0
        /*0970*/ 	.word	0x00000004
        /*0974*/ 	.word	0x00029880
        /*0978*/ 	.short	0x010a
        /*097a*/ 	.byte	0x3f
	.zero		1


	//   ....[52]....
        /*097c*/ 	.word	0x00017e50
        /*0980*/ 	.word	0x00000004
        /*0984*/ 	.word	0x00029840
        /*0988*/ 	.short	0x010a
        /*098a*/ 	.byte	0x3f
	.zero		1


	//   ....[53]....
        /*098c*/ 	.word	0x00018360
        /*0990*/ 	.word	0x00000003
        /*0994*/ 	.word	0x00029870
        /*0998*/ 	.short	0x010a
        /*099a*/ 	.byte	0x3f
	.zero		1


	//   ....[54]....
        /*099c*/ 	.word	0x000183d0
        /*09a0*/ 	.word	0x00000002
        /*09a4*/ 	.word	0x00029860
        /*09a8*/ 	.short	0x010a
        /*09aa*/ 	.byte	0x3f
	.zero		1


	//   ....[55]....
        /*09ac*/ 	.word	0x00018930
        /*09b0*/ 	.word	0x00000002
        /*09b4*/ 	.word	0x00029850
        /*09b8*/ 	.short	0x0101
        /*09ba*/ 	.byte	0x3f
	.zero		1


	//   ....[56]....
        /*09bc*/ 	.word	0x00018990
        /*09c0*/ 	.word	0x00000002
        /*09c4*/ 	.word	0x00000000
        /*09c8*/ 	.short	0x0101
        /*09ca*/ 	.byte	0x3f
	.zero		1


	//   ....[57]....
        /*09cc*/ 	.word	0x00018b50
        /*09d0*/ 	.word	0x00000014
        /*09d4*/ 	.word	0x00029870
        /*09d8*/ 	.short	0x010a
        /*09da*/ 	.byte	0x3f
	.zero		1


	//   ....[58]....
        /*09dc*/ 	.word	0x00018be0
        /*09e0*/ 	.word	0x00000014
        /*09e4*/ 	.word	0x00029860
        /*09e8*/ 	.short	0x010a
        /*09ea*/ 	.byte	0x3f
	.zero		1


	//   ....[59]....
        /*09ec*/ 	.word	0x00019120
        /*09f0*/ 	.word	0x00000014
        /*09f4*/ 	.word	0x00029850
        /*09f8*/ 	.short	0x0101
        /*09fa*/ 	.byte	0x3f
	.zero		1


	//   ....[60]....
        /*09fc*/ 	.word	0x00019170
        /*0a00*/ 	.word	0x00000000
        /*0a04*/ 	.word	0x00000000
        /*0a08*/ 	.short	0x0101
        /*0a0a*/ 	.byte	0x3f
	.zero		1


	//   ....[61]....
        /*0a0c*/ 	.word	0x00019f20
        /*0a10*/ 	.word	0x00000000
        /*0a14*/ 	.word	0x00029820
        /*0a18*/ 	.short	0x010a
        /*0a1a*/ 	.byte	0x3f
	.zero		1


	//   ....[62]....
        /*0a1c*/ 	.word	0x0001a0e0
        /*0a20*/ 	.word	0x00000006
        /*0a24*/ 	.word	0x00000000
        /*0a28*/ 	.short	0x010a
        /*0a2a*/ 	.byte	0x3f
	.zero		1


	//   ....[63]....
        /*0a2c*/ 	.word	0x0001a150
        /*0a30*/ 	.word	0x00000007
        /*0a34*/ 	.word	0x00000000
        /*0a38*/ 	.short	0x010a
        /*0a3a*/ 	.byte	0x3f
	.zero		1


	//   ....[64]....
        /*0a3c*/ 	.word	0x0001a1b0
        /*0a40*/ 	.word	0x00000004
        /*0a44*/ 	.word	0x00029860
        /*0a48*/ 	.short	0x010a
        /*0a4a*/ 	.byte	0x3f
	.zero		1


	//   ....[65]....
        /*0a4c*/ 	.word	0x0001a200
        /*0a50*/ 	.word	0x00000003
        /*0a54*/ 	.word	0x00029860
        /*0a58*/ 	.short	0x010a
        /*0a5a*/ 	.byte	0x3f
	.zero		1


	//   ....[66]....
        /*0a5c*/ 	.word	0x0001a240
        /*0a60*/ 	.word	0x00000004
        /*0a64*/ 	.word	0x00029880
        /*0a68*/ 	.short	0x010a
        /*0a6a*/ 	.byte	0x3f
	.zero		1


	//   ....[67]....
        /*0a6c*/ 	.word	0x0001a260
        /*0a70*/ 	.word	0x00000003
        /*0a74*/ 	.word	0x00029880
        /*0a78*/ 	.short	0x010a
        /*0a7a*/ 	.byte	0x3f
	.zero		1


	//   ....[68]....
        /*0a7c*/ 	.word	0x0001a2d0
        /*0a80*/ 	.word	0x00000003
        /*0a84*/ 	.word	0x00029800
        /*0a88*/ 	.short	0x010a
        /*0a8a*/ 	.byte	0x3f
	.zero		1


	//   ....[69]....
        /*0a8c*/ 	.word	0x0001a320
        /*0a90*/ 	.word	0x00000003
        /*0a94*/ 	.word	0x00029830
        /*0a98*/ 	.short	0x010a
        /*0a9a*/ 	.byte	0x3f
	.zero		1


	//   ....[70]....
        /*0a9c*/ 	.word	0x0001a380
        /*0aa0*/ 	.word	0x0000000f
        /*0aa4*/ 	.word	0x00029830
        /*0aa8*/ 	.short	0x010a
        /*0aaa*/ 	.byte	0x3f
	.zero		1


	//   ....[71]....
        /*0aac*/ 	.word	0x0001a3e0
        /*0ab0*/ 	.word	0x0000000f
        /*0ab4*/ 	.word	0x00029850
        /*0ab8*/ 	.short	0x010a
        /*0aba*/ 	.byte	0x3f
	.zero		1


	//   ....[72]....
        /*0abc*/ 	.word	0x0001a440
        /*0ac0*/ 	.word	0x0000000d
        /*0ac4*/ 	.word	0x00029830
        /*0ac8*/ 	.short	0x010a
        /*0aca*/ 	.byte	0x3f
	.zero		1


	//   ....[73]....
        /*0acc*/ 	.word	0x0001a4a0
        /*0ad0*/ 	.word	0x0000000d
        /*0ad4*/ 	.word	0x00029850
        /*0ad8*/ 	.short	0x010a
        /*0ada*/ 	.byte	0x3f
	.zero		1


	//   ....[74]....
        /*0adc*/ 	.word	0x0001a500
        /*0ae0*/ 	.word	0x0000000f
        /*0ae4*/ 	.word	0x00029830
        /*0ae8*/ 	.short	0x010a
        /*0aea*/ 	.byte	0x3f
	.zero		1


	//   ....[75]....
        /*0aec*/ 	.word	0x0001a560
        /*0af0*/ 	.word	0x0000000f
        /*0af4*/ 	.word	0x00029850
        /*0af8*/ 	.short	0x010a
        /*0afa*/ 	.byte	0x3f
	.zero		1


	//   ....[76]....
        /*0afc*/ 	.word	0x0001a5c0
        /*0b00*/ 	.word	0x00000004
        /*0b04*/ 	.word	0x00029850
        /*0b08*/ 	.short	0x010a
        /*0b0a*/ 	.byte	0x3f
	.zero		1


	//   ....[77]....
        /*0b0c*/ 	.word	0x0001a710
        /*0b10*/ 	.word	0x00000003
        /*0b14*/ 	.word	0x00029880
        /*0b18*/ 	.short	0x010a
        /*0b1a*/ 	.byte	0x3f
	.zero		1


	//   ....[78]....
        /*0b1c*/ 	.word	0x0001a760
        /*0b20*/ 	.word	0x00000003
        /*0b24*/ 	.word	0x00029840
        /*0b28*/ 	.short	0x010a
        /*0b2a*/ 	.byte	0x3f
	.zero		1


	//   ....[79]....
        /*0b2c*/ 	.word	0x0001a7c0
        /*0b30*/ 	.word	0x00000003
        /*0b34*/ 	.word	0x00029820
        /*0b38*/ 	.short	0x010a
        /*0b3a*/ 	.byte	0x3f
	.zero		1


	//   ....[80]....
        /*0b3c*/ 	.word	0x0001a810
        /*0b40*/ 	.word	0x00000004
        /*0b44*/ 	.word	0x00029880
        /*0b48*/ 	.short	0x010a
        /*0b4a*/ 	.byte	0x3f
	.zero		1


	//   ....[81]....
        /*0b4c*/ 	.word	0x0001a860
        /*0b50*/ 	.word	0x00000004
        /*0b54*/ 	.word	0x00029840
        /*0b58*/ 	.short	0x010a
        /*0b5a*/ 	.byte	0x3f
	.zero		1


	//   ....[82]....
        /*0b5c*/ 	.word	0x0001a8c0
        /*0b60*/ 	.word	0x00000003
        /*0b64*/ 	.word	0x00029870
        /*0b68*/ 	.short	0x010a
        /*0b6a*/ 	.byte	0x3f
	.zero		1


	//   ....[83]....
        /*0b6c*/ 	.word	0x0001a920
        /*0b70*/ 	.word	0x00000004
        /*0b74*/ 	.word	0x00029860
        /*0b78*/ 	.short	0x010a
        /*0b7a*/ 	.byte	0x3f
	.zero		1


	//   ....[84]....
        /*0b7c*/ 	.word	0x0001a970
        /*0b80*/ 	.word	0x00000014
        /*0b84*/ 	.word	0x00029870
        /*0b88*/ 	.short	0x010a
        /*0b8a*/ 	.byte	0x3f
	.zero		1


	//   ....[85]....
        /*0b8c*/ 	.word	0x0001a9c0
        /*0b90*/ 	.word	0x00000014
        /*0b94*/ 	.word	0x00029860
        /*0b98*/ 	.short	0x010a
        /*0b9a*/ 	.byte	0x3f
	.zero		1


	//   ....[86]....
        /*0b9c*/ 	.word	0x0001aa10
        /*0ba0*/ 	.word	0x00000000
        /*0ba4*/ 	.word	0x00029820
        /*0ba8*/ 	.short	0x010a
        /*0baa*/ 	.byte	0x3f
	.zero		1


	//   ....[87]....
        /*0bac*/ 	.word	0x0001abb0
        /*0bb0*/ 	.word	0x00000006
        /*0bb4*/ 	.word	0x00000000
        /*0bb8*/ 	.short	0x010a
        /*0bba*/ 	.byte	0x3f
	.zero		1


	//   ....[88]....
        /*0bbc*/ 	.word	0x0001ac00
        /*0bc0*/ 	.word	0x00000007
        /*0bc4*/ 	.word	0x00000000
        /*0bc8*/ 	.short	0x010a
        /*0bca*/ 	.byte	0x3f
	.zero		1


	//   ....[89]....
        /*0bcc*/ 	.word	0x0001ac50
        /*0bd0*/ 	.word	0x00000004
        /*0bd4*/ 	.word	0x00029860
        /*0bd8*/ 	.short	0x010a
        /*0bda*/ 	.byte	0x3f
	.zero		1


	//   ....[90]....
        /*0bdc*/ 	.word	0x0001aca0
        /*0be0*/ 	.word	0x00000003
        /*0be4*/ 	.word	0x00029860
        /*0be8*/ 	.short	0x010a
        /*0bea*/ 	.byte	0x3f
	.zero		1


	//   ....[91]....
        /*0bec*/ 	.word	0x0001acf0
        /*0bf0*/ 	.word	0x00000004
        /*0bf4*/ 	.word	0x00029880
        /*0bf8*/ 	.short	0x010a
        /*0bfa*/ 	.byte	0x3f
	.zero		1


	//----- nvinfo : EIATTR_NUM_MBARRIERS
	.align		4
.L_244:
        /*0bfc*/ 	.byte	0x03, 0x38
        /*0bfe*/ 	.short	0x0016


	//----- nvinfo : EIATTR_EXIT_INSTR_OFFSETS
	.align		4
        /*0c00*/ 	.byte	0x04, 0x1c
        /*0c02*/ 	.short	(.L_246 - .L_245)


	//   ....[0]....
.L_245:
        /*0c04*/ 	.word	0x00000ab0


	//   ....[1]....
        /*0c08*/ 	.word	0x00014f40


	//   ....[2]....
        /*0c0c*/ 	.word	0x0001a2b0


	//----- nvinfo : EIATTR_MAX_THREADS
	.align		4
.L_246:
        /*0c10*/ 	.byte	0x04, 0x05
        /*0c12*/ 	.short	(.L_248 - .L_247)
.L_247:
        /*0c14*/ 	.word	0x00000180
        /*0c18*/ 	.word	0x00000001
        /*0c1c*/ 	.word	0x00000001


	//----- nvinfo : EIATTR_CRS_STACK_SIZE
	.align		4
.L_248:
        /*0c20*/ 	.byte	0x04, 0x1e
        /*0c22*/ 	.short	(.L_250 - .L_249)
.L_249:
        /*0c24*/ 	.word	0x00000000


	//----- nvinfo : EIATTR_CBANK_PARAM_SIZE
	.align		4
.L_250:
        /*0c28*/ 	.byte	0x03, 0x19
        /*0c2a*/ 	.short	0x0a70


	//----- nvinfo : EIATTR_PARAM_CBANK
	.align		4
        /*0c2c*/ 	.byte	0x04, 0x0a
        /*0c2e*/ 	.short	(.L_252 - .L_251)
	.align		4
.L_251:
        /*0c30*/ 	.word	index@(.nv.constant0._ZN7cutlass13device_kernelIN5flash11enable_sm90INS1_16FlashAttnFwdSm90INS1_25CollectiveMainloopFwdSm90ILi2EN4cute5tupleIJNS5_1CILi1EEES8_S8_EEENS6_IJNS7_ILi128EEENS7_ILi160EEENS7_ILi192EEEEEELi128ENS_12float_e4m3_tEfNS_4arch4Sm90ELb0ELb1ELb0ELb1ELb0ELb0ELb0ELb1ELb1ELb0ELb0ELb0EEENS1_21CollectiveEpilogueFwdINS6_IJSA_SA_SB_EEES9_NS_10bfloat16_tESG_Li256ELb1ELb0ELb0ELb1EEENS1_36VarlenDynamicPersistentTileSchedulerILi128ELi160ELi256ELi128ELb0ELb0ELb1ELb1ELb0ELb1EEEEEEEEEvNT_6ParamsE)
        /*0c34*/ 	.short	0x0210
        /*0c36*/ 	.short	0x0a70


	//----- nvinfo : EIATTR_SW_WAR
	.align		4
.L_252:
        /*0c38*/ 	.byte	0x04, 0x36
        /*0c3a*/ 	.short	(.L_254 - .L_253)
.L_253:
        /*0c3c*/ 	.word	0x00000008
.L_254:


//--------------------- .nv.info._ZN7cutlass13device_kernelIN5flash11enable_sm90INS1_16FlashAttnFwdSm90INS1_25CollectiveMainloopFwdSm90ILi2EN4cute5tupleIJNS5_1CILi1EEES8_S8_EEENS6_IJNS7_ILi128EEENS7_ILi160EEENS7_ILi192EEEEEELi128ENS_12float_e4m3_tEfNS_4arch4Sm90ELb0ELb1ELb0ELb1ELb0ELb1ELb0ELb1ELb1ELb0ELb0ELb0EEENS1_21CollectiveEpilogueFwdINS6_IJSA_SA_SB_EEES9_NS_10bfloat16_tESG_Li256ELb1ELb0ELb0ELb1EEENS1_36VarlenDynamicPersistentTileSchedulerILi128ELi160ELi256ELi128ELb0ELb0ELb1ELb1ELb0ELb1EEEEEEEEEvNT_6ParamsE --------------------------
	.section	.nv.info._ZN7cutlass13device_kernelIN5flash11enable_sm90INS1_16FlashAttnFwdSm90INS1_25CollectiveMainloopFwdSm90ILi2EN4cute5tupleIJNS5_1CILi1EEES8_S8_EEENS6_IJNS7_ILi128EEENS7_ILi160EEENS7_ILi192EEEEEELi128ENS_12float_e4m3_tEfNS_4arch4Sm90ELb0ELb1ELb0ELb1ELb0ELb1ELb0ELb1ELb1ELb0ELb0ELb0EEENS1_21CollectiveEpilogueFwdINS6_IJSA_SA_SB_EEES9_NS_10bfloat16_tESG_Li256ELb1ELb0ELb0ELb1EEENS1_36VarlenDynamicPersistentTileSchedulerILi128ELi160ELi256ELi128ELb0ELb0ELb1ELb1ELb0ELb1EEEEEEEEEvNT_6ParamsE,"",@"SHT_CUDA_INFO"
	.sectionflags	@""
	.align	4


	//----- nvinfo : EIATTR_CUDA_API_VERSION
	.align		4
        /*0000*/ 	.byte	0x04, 0x37
        /*0002*/ 	.short	(.L_256 - .L_255)
.L_255:
        /*0004*/ 	.word	0x00000082


	//----- nvinfo : EIATTR_KPARAM_INFO
	.align		4
.L_256:
        /*0008*/ 	.byte	0x04, 0x17
        /*000a*/ 	.short	(.L_258 - .L_257)
.L_257:
        /*000c*/ 	.word	0x00000000
        /*0010*/ 	.short	0x0000
        /*0012*/ 	.short	0x0070
        /*0014*/ 	.byte	0x00, 0xf0, 0x01, 0x28


	//----- nvinfo : EIATTR_SPARSE_MMA_MASK
	.align		4
.L_258:
        /*0018*/ 	.byte	0x03, 0x50
        /*001a*/ 	.short	0x0000


	//----- nvinfo : EIATTR_MAXREG_COUNT
	.align		4
        /*001c*/ 	.byte	0x03, 0x1b
        /*001e*/ 	.short	0x00a8


	//----- nvinfo : EIATTR_NUM_BARRIERS
	.align		4
        /*0020*/ 	.byte	0x02, 0x4c
        /*0022*/ 	.byte	0x10
	.zero		1


	//----- nvinfo : EIATTR_EXTERNS
	.align		4
        /*0024*/ 	.byte	0x04, 0x0f
        /*0026*/ 	.short	(.L_260 - .L_259)


	//   ....[0]....
	.align		4
.L_259:
        /*0028*/ 	.word	index@(__assertfail)


	//----- nvinfo : EIATTR_ANNOTATIONS
	.align		4
.L_260:
        /*002c*/ 	.byte	0x04, 0x55
        /*002e*/ 	.short	(.L_262 - .L_261)


	//   ....[0]....
.L_261:
        /* <DEDUP_REMOVED lines=54> */


	//----- nvinfo : EIATTR_MERCURY_ISA_VERSION
	.align		4
.L_262:
        /*0378*/ 	.byte	0x03, 0x5f
        /*037a*/ 	.short	0x0101


	//----- nvinfo : EIATTR_UNUSED_LOAD_BYTE_OFFSET
	.align		4
        /*037c*/ 	.byte	0x04, 0x44
        /*037e*/ 	.short	(.L_264 - .L_263)


	//   ....[0]....
.L_263:
        /*0380*/ 	.word	0x00000b20
        /*0384*/ 	.word	0x0000fff0


	//   ....[1]....
        /*0388*/ 	.word	0x00029e00
        /*038c*/ 	.word	0x0000fff0


	//----- nvinfo : EIATTR_INT_WARP_WIDE_INSTR_OFFSETS
	.align		4
.L_264:
        /*0390*/ 	.byte	0x04, 0x31
        /*0392*/ 	.short	(.L_266 - .L_265)


	//   ....[0]....
.L_265:
        /*0394*/ 	.word	0x000001c0


	//   ....[1]....
        /*0398*/ 	.word	0x00000200


	//   ....[2]....
        /*039c*/ 	.word	0x00000270


	//   ....[3]....
        /*03a0*/ 	.word	0x0002f060


	//   ....[4]....
        /*03a4*/ 	.word	0x0002f0f0


	//   ....[5]....
        /*03a8*/ 	.word	0x0002f800


	//   ....[6]....
        /*03ac*/ 	.word	0x0002f830


	//   ....[7]....
        /*03b0*/ 	.word	0x0002f910


	//   ....[8]....
        /*03b4*/ 	.word	0x0002f9e0


	//   ....[9]....
        /*03b8*/ 	.word	0x000316a0


	//   ....[10]....
        /*03bc*/ 	.word	0x00031730


	//----- nvinfo : EIATTR_COOP_GROUP_MASK_REGIDS
	.align		4
.L_266:
        /*03c0*/ 	.byte	0x04, 0x29
        /*03c2*/ 	.short	(.L_268 - .L_267)


	//   ....[0]....
.L_267:
        /*03c4*/ 	.word	0xffffffff


	//   ....[1]....
        /*03c8*/ 	.word	0xffffffff


	//   ....[2]....
        /*03cc*/ 	.word	0xffffffff


	//   ....[3]....
        /*03d0*/ 	.word	0xffffffff


	//   ....[4]....
        /*03d4*/ 	.word	0xffffffff


	//   ....[5]....
        /*03d8*/ 	.word	0xffffffff


	//   ....[6]....
        /*03dc*/ 	.word	0xffffffff


	//   ....[7]....
        /*03e0*/ 	.word	0xffffffff


	//   ....[8]....
        /*03e4*/ 	.word	0xffffffff


	//   ....[9]....
        /*03e8*/ 	.word	0xffffffff


	//   ....[10]....
        /*03ec*/ 	.word	0xffffffff


	//   ....[11]....
        /*03f0*/ 	.word	0xffffffff


	//   ....[12]....
        /*03f4*/ 	.word	0xffffffff


	//   ....[13]....
        /*03f8*/ 	.word	0xffffffff


	//   ....[14]....
        /*03fc*/ 	.word	0xffffffff


	//   ....[15]....
        /*0400*/ 	.word	0xffffffff


	//   ....[16]....
        /*0404*/ 	.word	0xffffffff


	//   ....[17]....
        /*0408*/ 	.word	0xffffffff


	//   ....[18]....
        /*040c*/ 	.word	0xffffffff


	//   ....[19]....
        /*0410*/ 	.word	0xffffffff


	//   ....[20]....
        /*0414*/ 	.word	0xffffffff


	//   ....[21]....
        /*0418*/ 	.word	0xffffffff


	//   ....[22]....
        /*041c*/ 	.word	0xffffffff


	//   ....[23]....
        /*0420*/ 	.word	0xffffffff


	//   ....[24]....
        /*0424*/ 	.word	0xffffffff


	//   ....[25]....
        /*0428*/ 	.word	0xffffffff


	//   ....[26]....
        /*042c*/ 	.word	0xffffffff


	//   ....[27]....
        /*0430*/ 	.word	0xffffffff


	//   ....[28]....
        /*0434*/ 	.word	0xffffffff


	//   ....[29]....
        /*0438*/ 	.word	0xffffffff


	//   ....[30]....
        /*043c*/ 	.word	0xffffffff


	//   ....[31]....
        /*0440*/ 	.word	0xffffffff


	//   ....[32]....
        /*0444*/ 	.word	0xffffffff


	//   ....[33]....
        /*0448*/ 	.word	0xffffffff


	//   ....[34]....
        /*044c*/ 	.word	0xffffffff


	//   ....[35]....
        /*0450*/ 	.word	0xffffffff


	//   ....[36]....
        /*0454*/ 	.word	0xffffffff


	//   ....[37]....
        /*0458*/ 	.word	0xffffffff


	//   ....[38]....
        /*045c*/ 	.word	0xffffffff


	//   ....[39]....
        /*0460*/ 	.word	0xffffffff


	//   ....[40]....
        /*0464*/ 	.word	0xffffffff


	//   ....[41]....
        /*0468*/ 	.word	0xffffffff


	//   ....[42]....
        /*046c*/ 	.word	0xffffffff


	//   ....[43]....
        /*0470*/ 	.word	0xffffffff


	//   ....[44]....
        /*0474*/ 	.word	0xffffffff


	//   ....[45]....
        /*0478*/ 	.word	0xffffffff


	//   ....[46]....
        /*047c*/ 	.word	0xffffffff


	//   ....[47]....
        /*0480*/ 	.word	0xffffffff


	//   ....[48]....
        /*0484*/ 	.word	0xffffffff


	//   ....[49]....
        /*0488*/ 	.word	0xffffffff


	//   ....[50]....
        /*048c*/ 	.word	0xffffffff


	//   ....[51]....
        /*0490*/ 	.word	0xffffffff


	//   ....[52]....
        /*0494*/ 	.word	0xffffffff


	//   ....[53]....
        /*0498*/ 	.word	0xffffffff


	//   ....[54]....
        /*049c*/ 	.word	0xffffffff


	//   ....[55]....
        /*04a0*/ 	.word	0xffffffff


	//   ....[56]....
        /*04a4*/ 	.word	0xffffffff


	//   ....[57]....
        /*04a8*/ 	.word	0xffffffff


	//   ....[58]....
        /*04ac*/ 	.word	0xffffffff


	//   ....[59]....
        /*04b0*/ 	.word	0xffffffff


	//   ....[60]....
        /*04b4*/ 	.word	0xffffffff


	//   ....[61]....
        /*04b8*/ 	.word	0xffffffff


	//   ....[62]....
        /*04bc*/ 	.word	0xffffffff


	//   ....[63]....
        /*04c0*/ 	.word	0xffffffff


	//   ....[64]....
        /*04c4*/ 	.word	0xffffffff


	//   ....[65]....
        /*04c8*/ 	.word	0xffffffff


	//   ....[66]....
        /*04cc*/ 	.word	0xffffffff


	//   ....[67]....
        /*04d0*/ 	.word	0xffffffff


	//   ....[68]....
        /*04d4*/ 	.word	0xffffffff


	//   ....[69]....
        /*04d8*/ 	.word	0xffffffff


	//   ....[70]....
        /*04dc*/ 	.word	0xffffffff


	//   ....[71]....
        /*04e0*/ 	.word	0xffffffff


	//   ....[72]....
        /*04e4*/ 	.word	0xffffffff


	//   ....[73]....
        /*04e8*/ 	.word	0xffffffff


	//   ....[74]....
        /*04ec*/ 	.word	0xffffffff


	//   ....[75]....
        /*04f0*/ 	.word	0xffffffff


	//   ....[76]....
        /*04f4*/ 	.word	0xffffffff


	//   ....[77]....
        /*04f8*/ 	.word	0xffffffff


	//   ....[78]....
        /*04fc*/ 	.word	0xffffffff


	//   ....[79]....
        /*0500*/ 	.word	0xffffffff


	//   ....[80]....
        /*0504*/ 	.word	0xffffffff


	//   ....[81]....
        /*0508*/ 	.word	0xffffffff


	//   ....[82]....
        /*050c*/ 	.word	0xffffffff


	//   ....[83]....
        /*0510*/ 	.word	0xffffffff


	//   ....[84]....
        /*0514*/ 	.word	0xffffffff


	//   ....[85]....
        /*0518*/ 	.word	0xffffffff


	//   ....[86]....
        /*051c*/ 	.word	0xffffffff


	//   ....[87]....
        /*0520*/ 	.word	0xffffffff


	//   ....[88]....
        /*0524*/ 	.word	0xffffffff


	//   ....[89]....
        /*0528*/ 	.word	0xffffffff


	//   ....[90]....
        /*052c*/ 	.word	0xffffffff


	//   ....[91]....
        /*0530*/ 	.word	0xffffffff


	//   ....[92]....
        /*0534*/ 	.word	0xffffffff


	//   ....[93]....
        /*0538*/ 	.word	0xffffffff


	//   ....[94]....
        /*053c*/ 	.word	0xffffffff


	//   ....[95]....
        /*0540*/ 	.word	0xffffffff


	//   ....[96]....
        /*0544*/ 	.word	0x0500000f


	//   ....[97]....
        /*0548*/ 	.word	0x0500000f


	//   ....[98]....
        /*054c*/ 	.word	0x0500000f


	//   ....[99]....
        /*0550*/ 	.word	0x0500000f


	//   ....[100]....
        /*0554*/ 	.word	0x0500000f


	//   ....[101]....
        /*0558*/ 	.word	0x0500000f


	//   ....[102]....
        /*055c*/ 	.word	0x0500000f


	//   ....[103]....
        /*0560*/ 	.word	0x0500000f


	//   ....[104]....
        /*0564*/ 	.word	0x0500000f


	//   ....[105]....
        /*0568*/ 	.word	0x0500000f


	//   ....[106]....
        /*056c*/ 	.word	0x0500000f


	//   ....[107]....
        /*0570*/ 	.word	0x0500000f


	//   ....[108]....
        /*0574*/ 	.word	0x0500000f


	//   ....[109]....
        /*0578*/ 	.word	0x0500000f


	//   ....[110]....
        /*057c*/ 	.word	0x0500000f


	//   ....[111]....
        /*0580*/ 	.word	0x0500000f


	//   ....[112]....
        /*0584*/ 	.word	0x0500000f


	//   ....[113]....
        /*0588*/ 	.word	0x0500000f


	//   ....[114]....
        /*058c*/ 	.word	0x0500000f


	//   ....[115]....
        /*0590*/ 	.word	0x0500000f


	//   ....[116]....
        /*0594*/ 	.word	0x0500000f


	//   ....[117]....
        /*0598*/ 	.word	0x0500000f


	//   ....[118]....
        /*059c*/ 	.word	0x0500000f


	//   ....[119]....
        /*05a0*/ 	.word	0x0500000f


	//   ....[120]....
        /*05a4*/ 	.word	0x0500000f


	//   ....[121]....
        /*05a8*/ 	.word	0x0500000f


	//   ....[122]....
        /*05ac*/ 	.word	0x0500000f


	//   ....[123]....
        /*05b0*/ 	.word	0x0500000f


	//   ....[124]....
        /*05b4*/ 	.word	0x0500000f


	//   ....[125]....
        /*05b8*/ 	.word	0x0500000f


	//   ....[126]....
        /*05bc*/ 	.word	0x0500000f


	//   ....[127]....
        /*05c0*/ 	.word	0x0500000f


	//   ....[128]....
        /*05c4*/ 	.word	0x0500000f


	//   ....[129]....
        /*05c8*/ 	.word	0x0500000f


	//   ....[130]....
        /*05cc*/ 	.word	0x0500000f


	//   ....[131]....
        /*05d0*/ 	.word	0x0500000f


	//   ....[132]....
        /*05d4*/ 	.word	0x0500000f


	//   ....[133]....
        /*05d8*/ 	.word	0x0500000f


	//   ....[134]....
        /*05dc*/ 	.word	0x0500000f


	//   ....[135]....
        /*05e0*/ 	.word	0x0500000f


	//   ....[136]....
        /*05e4*/ 	.word	0x0500000f


	//   ....[137]....
        /*05e8*/ 	.word	0x0500000f


	//   ....[138]....
        /*05ec*/ 	.word	0x0500000f


	//   ....[139]....
        /*05f0*/ 	.word	0x0500000f


	//   ....[140]....
        /*05f4*/ 	.word	0x0500000f


	//   ....[141]....
        /*05f8*/ 	.word	0x0500000f


	//   ....[142]....
        /*05fc*/ 	.word	0x0500000f


	//   ....[143]....
        /*0600*/ 	.word	0x0500000f


	//   ....[144]....
        /*0604*/ 	.word	0x0500000f


	//   ....[145]....
        /*0608*/ 	.word	0x0500000f


	//   ....[146]....
        /*060c*/ 	.word	0x0500000f


	//   ....[147]....
        /*0610*/ 	.word	0x0500000f


	//   ....[148]....
        /*0614*/ 	.word	0x0500000f


	//   ....[149]....
        /*0618*/ 	.word	0x0500000f


	//   ....[150]....
        /*061c*/ 	.word	0x0500000f


	//   ....[151]....
        /*0620*/ 	.word	0x0500000f


	//   ....[152]....
        /*0624*/ 	.word	0x0500000f


	//   ....[153]....
        /*0628*/ 	.word	0x0500000f


	//   ....[154]....
        /*062c*/ 	.word	0x0500000f


	//   ....[155]....
        /*0630*/ 	.word	0x0500000f


	//   ....[156]....
        /*0634*/ 	.word	0x0500000f


	//----- nvinfo : EIATTR_COOP_GROUP_INSTR_OFFSETS
	.align		4
.L_268:
        /*0638*/ 	.byte	0x04, 0x28
        /*063a*/ 	.short	(.L_270 - .L_269)


	//   ....[0]....
.L_269:
        /*063c*/ 	.word	0x00000070


	//   ....[1]....
        /*0640*/ 	.word	0x000001d0


	//   ....[2]....
        /*0644*/ 	.word	0x00000220


	//   ....[3]....
        /*0648*/ 	.word	0x00000450


	//   ....[4]....
        /*064c*/ 	.word	0x000005b0


	//   ....[5]....
        /*0650*/ 	.word	0x000006d0


	//   ....[6]....
        /*0654*/ 	.word	0x00000830


	//   ....[7]....
        /*0658*/ 	.word	0x00010690


	//   ....[8]....
        /*065c*/ 	.word	0x0001a2c0


	//   ....[9]....
        /*0660*/ 	.word	0x0001a3e0


	//   ....[10]....
        /*0664*/ 	.word	0x0001ae80


	//   ....[11]....
        /*0668*/ 	.word	0x0001aee0


	//   ....[12]....
        /*066c*/ 	.word	0x0001f470


	//   ....[13]....
        /*0670*/ 	.word	0x0001f490


	//   ....[14]....
        /*0674*/ 	.word	0x0001fae0


	//   ....[15]....
        /*0678*/ 	.word	0x0001fb50


	//   ....[16]....
        /*067c*/ 	.word	0x00022950


	//   ....[17]....
        /*0680*/ 	.word	0x00022980


	//   ....[18]....
        /*0684*/ 	.word	0x000229e0


	//   ....[19]....
        /*0688*/ 	.word	0x00022a00


	//   ....[20]....
        /*068c*/ 	.word	0x00027200


	//   ....[21]....
        /*0690*/ 	.word	0x00027310


	//   ....[22]....
        /*0694*/ 	.word	0x00027e80


	//   ....[23]....
        /*0698*/ 	.word	0x00027ee0


	//   ....[24]....
        /*069c*/ 	.word	0x00029640


	//   ....[25]....
        /*06a0*/ 	.word	0x00029650


	//   ....[26]....
        /*06a4*/ 	.word	0x000296d0


	//   ....[27]....
        /*06a8*/ 	.word	0x000296e0


	//   ....[28]....
        /*06ac*/ 	.word	0x0002a440


	//   ....[29]....
        /*06b0*/ 	.word	0x0002a470


	//   ....[30]....
        /*06b4*/ 	.word	0x0002a4a0


	//   ....[31]....
        /*06b8*/ 	.word	0x0002a4d0


	//   ....[32]....
        /*06bc*/ 	.word	0x0002a500


	//   ....[33]....
        /*06c0*/ 	.word	0x0002a530


	//   ....[34]....
        /*06c4*/ 	.word	0x0002a560


	//   ....[35]....
        /*06c8*/ 	.word	0x0002a590


	//   ....[36]....
        /*06cc*/ 	.word	0x0002a5c0


	//   ....[37]....
        /*06d0*/ 	.word	0x0002a5f0


	//   ....[38]....
        /*06d4*/ 	.word	0x0002a620


	//   ....[39]....
        /*06d8*/ 	.word	0x0002a650


	//   ....[40]....
        /*06dc*/ 	.word	0x0002a680


	//   ....[41]....
        /*06e0*/ 	.word	0x0002a6b0


	//   ....[42]....
        /*06e4*/ 	.word	0x0002a6e0


	//   ....[43]....
        /*06e8*/ 	.word	0x0002a710


	//   ....[44]....
        /*06ec*/ 	.word	0x0002a740


	//   ....[45]....
        /*06f0*/ 	.word	0x0002a770


	//   ....[46]....
        /*06f4*/ 	.word	0x0002a7a0


	//   ....[47]....
        /*06f8*/ 	.word	0x0002a7d0


	//   ....[48]....
        /*06fc*/ 	.word	0x0002a800


	//   ....[49]....
        /*0700*/ 	.word	0x0002a830


	//   ....[50]....
        /*0704*/ 	.word	0x0002a860


	//   ....[51]....
        /*0708*/ 	.word	0x0002a880


	//   ....[52]....
        /*070c*/ 	.word	0x0002a890


	//   ....[53]....
        /*0710*/ 	.word	0x0002a8a0


	//   ....[54]....
        /*0714*/ 	.word	0x0002a8c0


	//   ....[55]....
        /*0718*/ 	.word	0x0002a8d0


	//   ....[56]....
        /*071c*/ 	.word	0x0002a8e0


	//   ....[57]....
        /*0720*/ 	.word	0x0002a8f0


	//   ....[58]....
        /*0724*/ 	.word	0x0002a920


	//   ....[59]....
        /*0728*/ 	.word	0x0002a950


	//   ....[60]....
        /*072c*/ 	.word	0x0002c2d0


	//   ....[61]....
        /*0730*/ 	.word	0x0002c4a0


	//   ....[62]....
        /*0734*/ 	.word	0x0002c4d0


	//   ....[63]....
        /*0738*/ 	.word	0x0002c500


	//   ....[64]....
        /*073c*/ 	.word	0x0002c530


	//   ....[65]....
        /*0740*/ 	.word	0x0002c560


	//   ....[66]....
        /*0744*/ 	.word	0x0002c5a0


	//   ....[67]....
        /*0748*/ 	.word	0x0002c720


	//   ....[68]....
        /*074c*/ 	.word	0x0002c750


	//   ....[69]....
        /*0750*/ 	.word	0x0002c780


	//   ....[70]....
        /*0754*/ 	.word	0x0002c7b0


	//   ....[71]....
        /*0758*/ 	.word	0x0002c7e0


	//   ....[72]....
        /*075c*/ 	.word	0x0002c810


	//   ....[73]....
        /*0760*/ 	.word	0x0002c8b0


	//   ....[74]....
        /*0764*/ 	.word	0x0002c8f0


	//   ....[75]....
        /*0768*/ 	.word	0x0002c9b0


	//   ....[76]....
        /*076c*/ 	.word	0x0002db50


	//   ....[77]....
        /*0770*/ 	.word	0x0002fb70


	//   ....[78]....
        /*0774*/ 	.word	0x000320a0


	//   ....[79]....
        /*0778*/ 	.word	0x000320d0


	//   ....[80]....
        /*077c*/ 	.word	0x00032110


	//   ....[81]....
        /*0780*/ 	.word	0x00032140


	//   ....[82]....
        /*0784*/ 	.word	0x00032170


	//   ....[83]....
        /*0788*/ 	.word	0x000321a0


	//   ....[84]....
        /*078c*/ 	.word	0x000321d0


	//   ....[85]....
        /*0790*/ 	.word	0x00032200


	//   ....[86]....
        /*0794*/ 	.word	0x000323a0


	//   ....[87]....
        /*0798*/ 	.word	0x000323d0


	//   ....[88]....
        /*079c*/ 	.word	0x00032400


	//   ....[89]....
        /*07a0*/ 	.word	0x00032430


	//   ....[90]....
        /*07a4*/ 	.word	0x00032460


	//   ....[91]....
        /*07a8*/ 	.word	0x00032490


	//   ....[92]....
        /*07ac*/ 	.word	0x00032550


	//   ....[93]....
        /*07b0*/ 	.word	0x00032570


	//   ....[94]....
        /*07b4*/ 	.word	0x000325e0


	//   ....[95]....
        /*07b8*/ 	.word	0x00032d70


	//   ....[96]....
        /*07bc*/ 	.word	0x00033200


	//   ....[97]....
        /*07c0*/ 	.word	0x000332a0


	//   ....[98]....
        /*07c4*/ 	.word	0x00033340


	//   ....[99]....
        /*07c8*/ 	.word	0x000333e0


	//   ....[100]....
        /*07cc*/ 	.word	0x00033480


	//   ....[101]....
        /*07d0*/ 	.word	0x00033560


	//   ....[102]....
        /*07d4*/ 	.word	0x00033600


	//   ....[103]....
        /*07d8*/ 	.word	0x000336a0


	//   ....[104]....
        /*07dc*/ 	.word	0x00033740


	//   ....[105]....
        /*07e0*/ 	.word	0x00033ad0


	//   ....[106]....
        /*07e4*/ 	.word	0x00033c00


	//   ....[107]....
        /*07e8*/ 	.word	0x00033d30


	//   ....[108]....
        /*07ec*/ 	.word	0x00033db0


	//   ....[109]....
        /*07f0*/ 	.word	0x00033e10


	//   ....[110]....
        /*07f4*/ 	.word	0x00033e90


	//   ....[111]....
        /*07f8*/ 	.word	0x00033ef0


	//   ....[112]....
        /*07fc*/ 	.word	0x00033f70


	//   ....[113]....
        /*0800*/ 	.word	0x00033fd0


	//   ....[114]....
        /*0804*/ 	.word	0x00034050


	//   ....[115]....
        /*0808*/ 	.word	0x000340b0


	//   ....[116]....
        /*080c*/ 	.word	0x00034130


	//   ....[117]....
        /*0810*/ 	.word	0x00034190


	//   ....[118]....
        /*0814*/ 	.word	0x00034210


	//   ....[119]....
        /*0818*/ 	.word	0x00034270


	//   ....[120]....
        /*081c*/ 	.word	0x000342d0


	//   ....[121]....
        /*0820*/ 	.word	0x00034330


	//   ....[122]....
        /*0824*/ 	.word	0x000343c0


	//   ....[123]....
        /*0828*/ 	.word	0x00034420


	//   ....[124]....
        /*082c*/ 	.word	0x000344a0


	//   ....[125]....
        /*0830*/ 	.word	0x00034500


	//   ....[126]....
        /*0834*/ 	.word	0x00034570


	//   ....[127]....
        /*0838*/ 	.word	0x000345d0


	//   ....[128]....
        /*083c*/ 	.word	0x00034650


	//   ....[129]....
        /*0840*/ 	.word	0x000346b0


	//   ....[130]....
        /*0844*/ 	.word	0x00034730


	//   ....[131]....
        /*0848*/ 	.word	0x00034790


	//   ....[132]....
        /*084c*/ 	.word	0x00034810


	//   ....[133]....
        /*0850*/ 	.word	0x00034870


	//   ....[134]....
        /*0854*/ 	.word	0x000348e0


	//   ....[135]....
        /*0858*/ 	.word	0x00034940


	//   ....[136]....
        /*085c*/ 	.word	0x000349a0


	//   ....[137]....
        /*0860*/ 	.word	0x00034ad0


	//   ....[138]....
        /*0864*/ 	.word	0x00034db0


	//   ....[139]....
        /*0868*/ 	.word	0x000351e0


	//   ....[140]....
        /*086c*/ 	.word	0x00035280


	//   ....[141]....
        /*0870*/ 	.word	0x000353b0


	//   ....[142]....
        /*0874*/ 	.word	0x00035420


	//   ....[143]....
        /*0878*/ 	.word	0x00035490


	//   ....[144]....
        /*087c*/ 	.word	0x00035500


	//   ....[145]....
        /*0880*/ 	.word	0x00035570


	//   ....[146]....
        /*0884*/ 	.word	0x000355f0


	//   ....[147]....
        /*0888*/ 	.word	0x00035680


	//   ....[148]....
        /*088c*/ 	.word	0x00035710


	//   ....[149]....
        /*0890*/ 	.word	0x00035780


	//   ....[150]....
        /*0894*/ 	.word	0x000357f0


	//   ....[151]....
        /*0898*/ 	.word	0x00035860


	//   ....[152]....
        /*089c*/ 	.word	0x000358e0


	//   ....[153]....
        /*08a0*/ 	.word	0x00035950


	//   ....[154]....
        /*08a4*/ 	.word	0x000359f0


	//   ....[155]....
        /*08a8*/ 	.word	0x00035a80


	//   ....[156]....
        /*08ac*/ 	.word	0x00035bb0


	//----- nvinfo : EIATTR_REG_RECONFIG
	.align		4
.L_270:
        /*08b0*/ 	.byte	0x01, 0x54
	.zero		2


	//----- nvinfo : EIATTR_SYSCALL_OFFSETS
	.align		4
        /*08b4*/ 	.byte	0x04, 0x46
        /*08b6*/ 	.short	(.L_272 - .L_271)


	//   ....[0]....
.L_271:
        /*08b8*/ 	.word	0x00001d80


	//   ....[1]....
        /*08bc*/ 	.word	0x00001ed0


	//   ....[2]....
        /*08c0*/ 	.word	0x00010820


	//   ....[3]....
        /*08c4*/ 	.word	0x00010b50


	//   ....[4]....
        /*08c8*/ 	.word	0x0002f290


	//   ....[5]....
        /*08cc*/ 	.word	0x0002f3e0


	//   ....[6]....
        /*08d0*/ 	.word	0x0002f520


	//   ....[7]....
        /*08d4*/ 	.word	0x0002f640


	//----- nvinfo : EIATTR_MBARRIER_INSTR_OFFSETS
	.align		4
.L_272:
        /*08d8*/ 	.byte	0x04, 0x39
        /*08da*/ 	.short	(.L_274 - .L_273)


	//   ....[0]....
.L_273:
        /*08dc*/ 	.word	0x00000300
        /*08e0*/ 	.word	0x000000ff
        /*08e4*/ 	.word	0x00029800
        /*08e8*/ 	.short	0x0100
        /*08ea*/ 	.byte	0x08
	.zero		1


	//   ....[1]....
        /*08ec*/ 	.word	0x00000310
        /*08f0*/ 	.word	0x000000ff
        /*08f4*/ 	.word	0x00029820
        /*08f8*/ 	.short	0x0100
        /*08fa*/ 	.byte	0x08
	.zero		1


	//   ....[2]....
        /*08fc*/ 	.word	0x00000400
        /*0900*/ 	.word	0x000000ff
        /*0904*/ 	.word	0x00029830
        /*0908*/ 	.short	0x0100
        /*090a*/ 	.byte	0x08
	.zero		1


	//   ....[3]....
        /*090c*/ 	.word	0x00000410
        /*0910*/ 	.word	0x000000ff
        /*0914*/ 	.word	0x00029840
        /*0918*/ 	.short	0x0100
        /*091a*/ 	.byte	0x08
	.zero		1


	//   ....[4]....
        /*091c*/ 	.word	0x00000420
        /*0920*/ 	.word	0x000000ff
        /*0924*/ 	.word	0x00029838
        /*0928*/ 	.short	0x0100
        /*092a*/ 	.byte	0x08
	.zero		1


	//   ....[5]....
        /*092c*/ 	.word	0x00000430
        /*0930*/ 	.word	0x000000ff
        /*0934*/ 	.word	0x00029848
        /*0938*/ 	.short	0x0100
        /*093a*/ 	.byte	0x08
	.zero		1


	//   ....[6]....
        /*093c*/ 	.word	0x00000560
        /*0940*/ 	.word	0x000000ff
        /*0944*/ 	.word	0x00029850
        /*0948*/ 	.short	0x0100
        /*094a*/ 	.byte	0x08
	.zero		1


	//   ....[7]....
        /*094c*/ 	.word	0x00000570
        /*0950*/ 	.word	0x000000ff
        /*0954*/ 	.word	0x00029860
        /*0958*/ 	.short	0x0100
        /*095a*/ 	.byte	0x08
	.zero		1


	//   ....[8]....
        /*095c*/ 	.word	0x00000580
        /*0960*/ 	.word	0x000000ff
        /*0964*/ 	.word	0x00029858
        /*0968*/ 	.short	0x0100
        /*096a*/ 	.byte	0x08
	.zero		1


	//   ....[9]....
        /*096c*/ 	.word	0x00000590
        /*0970*/ 	.word	0x000000ff
        /*0974*/ 	.word	0x00029868
        /*0978*/ 	.short	0x0100
        /*097a*/ 	.byte	0x08
	.zero		1


	//   ....[10]....
        /*097c*/ 	.word	0x00000680
        /*0980*/ 	.word	0x000000ff
        /*0984*/ 	.word	0x00029870
        /*0988*/ 	.short	0x0100
        /*098a*/ 	.byte	0x06
	.zero		1


	//   ....[11]....
        /*098c*/ 	.word	0x00000690
        /*0990*/ 	.word	0x000000ff
        /*0994*/ 	.word	0x00029880
        /*0998*/ 	.short	0x0100
        /*099a*/ 	.byte	0x06
	.zero		1


	//   ....[12]....
        /*099c*/ 	.word	0x000006a0
        /*09a0*/ 	.word	0x000000ff
        /*09a4*/ 	.word	0x00029878
        /*09a8*/ 	.short	0x0100
        /*09aa*/ 	.byte	0x06
	.zero		1


	//   ....[13]....
        /*09ac*/ 	.word	0x000006b0
        /*09b0*/ 	.word	0x000000ff
        /*09b4*/ 	.word	0x00029888
        /*09b8*/ 	.short	0x0100
        /*09ba*/ 	.byte	0x06
	.zero		1


	//   ....[14]....
        /*09bc*/ 	.word	0x000007e0
        /*09c0*/ 	.word	0x000000ff
        /*09c4*/ 	.word	0x00029890
        /*09c8*/ 	.short	0x0100
        /*09ca*/ 	.byte	0x08
	.zero		1


	//   ....[15]....
        /*09cc*/ 	.word	0x000007f0
        /*09d0*/ 	.word	0x000000ff
        /*09d4*/ 	.word	0x000298a0
        /*09d8*/ 	.short	0x0100
        /*09da*/ 	.byte	0x08
	.zero		1


	//   ....[16]....
        /*09dc*/ 	.word	0x00000800
        /*09e0*/ 	.word	0x000000ff
        /*09e4*/ 	.word	0x00029898
        /*09e8*/ 	.short	0x0100
        /*09ea*/ 	.byte	0x08
	.zero		1


	//   ....[17]....
        /*09ec*/ 	.word	0x00000810
        /*09f0*/ 	.word	0x000000ff
        /*09f4*/ 	.word	0x000298a8
        /*09f8*/ 	.short	0x0100
        /*09fa*/ 	.byte	0x08
	.zero		1


	//   ....[18]....
        /*09fc*/ 	.word	0x00000940
        /*0a00*/ 	.word	0x000000ff
        /*0a04*/ 	.word	0x000298b0
        /*0a08*/ 	.short	0x0100
        /*0a0a*/ 	.byte	0x08
	.zero		1


	//   ....[19]....
        /*0a0c*/ 	.word	0x00000950
        /*0a10*/ 	.word	0x000000ff
        /*0a14*/ 	.word	0x000298c0
        /*0a18*/ 	.short	0x0100
        /*0a1a*/ 	.byte	0x08
	.zero		1


	//   ....[20]....
        /*0a1c*/ 	.word	0x00000960
        /*0a20*/ 	.word	0x000000ff
        /*0a24*/ 	.word	0x000298b8
        /*0a28*/ 	.short	0x0100
        /*0a2a*/ 	.byte	0x08
	.zero		1


	//   ....[21]....
        /*0a2c*/ 	.word	0x00000970
        /*0a30*/ 	.word	0x000000ff
        /*0a34*/ 	.word	0x000298c8
        /*0a38*/ 	.short	0x0100
        /*0a3a*/ 	.byte	0x08
	.zero		1


	//   ....[22]....
        /*0a3c*/ 	.word	0x00003740
        /*0a40*/ 	.word	0x00000026
        /*0a44*/ 	.word	0x00029890
        /*0a48*/ 	.short	0x010a
        /*0a4a*/ 	.byte	0x3f
	.zero		1


	//   ....[23]....
        /*0a4c*/ 	.word	0x00009510
        /*0a50*/ 	.word	0x00000026
        /*0a54*/ 	.word	0x00029890
        /*0a58*/ 	.short	0x010a
        /*0a5a*/ 	.byte	0x3f
	.zero		1


	//   ....[24]....
        /*0a5c*/ 	.word	0x0000f3d0
        /*0a60*/ 	.word	0x00000026
        /*0a64*/ 	.word	0x00029890
        /*0a68*/ 	.short	0x010a
        /*0a6a*/ 	.byte	0x3f
	.zero		1


	//   ....[25]....
        /*0a6c*/ 	.word	0x0000f7a0
        /*0a70*/ 	.word	0x00000028
        /*0a74*/ 	.word	0x00000000
        /*0a78*/ 	.short	0x0101
        /*0a7a*/ 	.byte	0x3f
	.zero		1


	//   ....[26]....
        /*0a7c*/ 	.word	0x0000f7e0
        /*0a80*/ 	.word	0x00000026
        /*0a84*/ 	.word	0x000298b0
        /*0a88*/ 	.short	0x010a
        /*0a8a*/ 	.byte	0x3f
	.zero		1


	//   ....[27]....
        /*0a8c*/ 	.word	0x0000fca0
        /*0a90*/ 	.word	0x00000026
        /*0a94*/ 	.word	0x00000000
        /*0a98*/ 	.short	0x0101
        /*0a9a*/ 	.byte	0x3f
	.zero		1


	//   ....[28]....
        /*0a9c*/ 	.word	0x000108b0
        /*0aa0*/ 	.word	0x00000011
        /*0aa4*/ 	.word	0x00029800
        /*0aa8*/ 	.short	0x010a
        /*0aaa*/ 	.byte	0x3f
	.zero		1


	//   ....[29]....
        /*0aac*/ 	.word	0x00010900
        /*0ab0*/ 	.word	0x00000011
        /*0ab4*/ 	.word	0x00029800
        /*0ab8*/ 	.short	0x010a
        /*0aba*/ 	.byte	0x3f
	.zero		1


	//   ....[30]....
        /*0abc*/ 	.word	0x00011390
        /*0ac0*/ 	.word	0x00000011
        /*0ac4*/ 	.word	0x00029800
        /*0ac8*/ 	.short	0x010a
        /*0aca*/ 	.byte	0x3f
	.zero		1


	//   ....[31]....
        /*0acc*/ 	.word	0x000148a0
        /*0ad0*/ 	.word	0x00000011
        /*0ad4*/ 	.word	0x00029800
        /*0ad8*/ 	.short	0x010a
        /*0ada*/ 	.byte	0x3f
	.zero		1


	//   ....[32]....
        /*0adc*/ 	.word	0x000179a0
        /*0ae0*/ 	.word	0x00000003
        /*0ae4*/ 	.word	0x00029830
        /*0ae8*/ 	.short	0x010a
        /*0aea*/ 	.byte	0x3f
	.zero		1


	//   ....[33]....
        /*0aec*/ 	.word	0x00017a10
        /*0af0*/ 	.word	0x00000003
        /*0af4*/ 	.word	0x00029830
        /*0af8*/ 	.short	0x010a
        /*0afa*/ 	.byte	0x3f
	.zero		1


	//   ....[34]....
        /*0afc*/ 	.word	0x00018c60
        /*0b00*/ 	.word	0x00000000
        /*0b04*/ 	.word	0x00000000
        /*0b08*/ 	.short	0x0101
        /*0b0a*/ 	.byte	0x3f
	.zero		1


	//   ....[35]....
        /*0b0c*/ 	.word	0x0001c1b0
        /*0b10*/ 	.word	0x00000015
        /*0b14*/ 	.word	0x00029830
        /*0b18*/ 	.short	0x010a
        /*0b1a*/ 	.byte	0x3f
	.zero		1


	//   ....[36]....
        /*0b1c*/ 	.word	0x0001c200
        /*0b20*/ 	.word	0x00000015
        /*0b24*/ 	.word	0x00029830
        /*0b28*/ 	.short	0x010a
        /*0b2a*/ 	.byte	0x3f
	.zero		1


	//   ....[37]....
        /*0b2c*/ 	.word	0x0001d2c0
        /*0b30*/ 	.word	0x00000015
        /*0b34*/ 	.word	0x00029850
        /*0b38*/ 	.short	0x010a
        /*0b3a*/ 	.byte	0x3f
	.zero		1


	//   ....[38]....
        /*0b3c*/ 	.word	0x0001d300
        /*0b40*/ 	.word	0x00000015
        /*0b44*/ 	.word	0x00029850
        /*0b48*/ 	.short	0x010a
        /*0b4a*/ 	.byte	0x3f
	.zero		1


	//   ....[39]....
        /*0b4c*/ 	.word	0x0001d640
        /*0b50*/ 	.word	0x00000008
        /*0b54*/ 	.word	0x00000000
        /*0b58*/ 	.short	0x0101
        /*0b5a*/ 	.byte	0x3f
	.zero		1


	//   ....[40]....
        /*0b5c*/ 	.word	0x000208d0
        /*0b60*/ 	.word	0x00000000
        /*0b64*/ 	.word	0x00000000
        /*0b68*/ 	.short	0x0101
        /*0b6a*/ 	.byte	0x3f
	.zero		1


	//   ....[41]....
        /*0b6c*/ 	.word	0x00021200
        /*0b70*/ 	.word	0x00000000
        /*0b74*/ 	.word	0x00029830
        /*0b78*/ 	.short	0x010a
        /*0b7a*/ 	.byte	0x3f
	.zero		1


	//   ....[42]....
        /*0b7c*/ 	.word	0x00021250
        /*0b80*/ 	.word	0x00000000
        /*0b84*/ 	.word	0x00029830
        /*0b88*/ 	.short	0x010a
        /*0b8a*/ 	.byte	0x3f
	.zero		1


	//   ....[43]....
        /*0b8c*/ 	.word	0x00022360
        /*0b90*/ 	.word	0x00000003
        /*0b94*/ 	.word	0x00029850
        /*0b98*/ 	.short	0x010a
        /*0b9a*/ 	.byte	0x3f
	.zero		1


	//   ....[44]....
        /*0b9c*/ 	.word	0x000223b0
        /*0ba0*/ 	.word	0x00000003
        /*0ba4*/ 	.word	0x00029850
        /*0ba8*/ 	.short	0x010a
        /*0baa*/ 	.byte	0x3f
	.zero		1


	//   ....[45]....
        /*0bac*/ 	.word	0x00023b90
        /*0bb0*/ 	.word	0x00000006
        /*0bb4*/ 	.word	0x00000000
        /*0bb8*/ 	.short	0x0101
        /*0bba*/ 	.byte	0x3f
	.zero		1


	//   ....[46]....
        /*0bbc*/ 	.word	0x00023d40
        /*0bc0*/ 	.word	0x0000000a
        /*0bc4*/ 	.word	0x00000000
        /*0bc8*/ 	.short	0x0101
        /*0bca*/ 	.byte	0x3f
	.zero		1


	//   ....[47]....
        /*0bcc*/ 	.word	0x000244c0
        /*0bd0*/ 	.word	0x00000000
        /*0bd4*/ 	.word	0x00029830
        /*0bd8*/ 	.short	0x010a
        /*0bda*/ 	.byte	0x3f
	.zero		1


	//   ....[48]....
        /*0bdc*/ 	.word	0x00024510
        /*0be0*/ 	.word	0x00000000
        /*0be4*/ 	.word	0x00029830
        /*0be8*/ 	.short	0x010a
        /*0bea*/ 	.byte	0x3f
	.zero		1


	//   ....[49]....
        /*0bec*/ 	.word	0x00025620
        /*0bf0*/ 	.word	0x00000003
        /*0bf4*/ 	.word	0x00029850
        /*0bf8*/ 	.short	0x010a
        /*0bfa*/ 	.byte	0x3f
	.zero		1


	//   ....[50]....
        /*0bfc*/ 	.word	0x00025660
        /*0c00*/ 	.word	0x00000003
        /*0c04*/ 	.word	0x00029850
        /*0c08*/ 	.short	0x010a
        /*0c0a*/ 	.byte	0x3f
	.zero		1


	//   ....[51]....
        /*0c0c*/ 	.word	0x000259e0
        /*0c10*/ 	.word	0x00000000
        /*0c14*/ 	.word	0x00000000
        /*0c18*/ 	.short	0x0101
        /*0c1a*/ 	.byte	0x3f
	.zero		1


	//   ....[52]....
        /*0c1c*/ 	.word	0x00028c50
        /*0c20*/ 	.word	0x00000005
        /*0c24*/ 	.word	0x00000000
        /*0c28*/ 	.short	0x0101
        /*0c2a*/ 	.byte	0x3f
	.zero		1


	//   ....[53]....
        /*0c2c*/ 	.word	0x000292c0
        /*0c30*/ 	.word	0x0000000f
        /*0c34*/ 	.word	0x00029850
        /*0c38*/ 	.short	0x010a
        /*0c3a*/ 	.byte	0x3f
	.zero		1


	//   ....[54]....
        /*0c3c*/ 	.word	0x00029340
        /*0c40*/ 	.word	0x0000000f
        /*0c44*/ 	.word	0x00029850
        /*0c48*/ 	.short	0x010a
        /*0c4a*/ 	.byte	0x3f
	.zero		1


	//   ....[55]....
        /*0c4c*/ 	.word	0x00029990
        /*0c50*/ 	.word	0x00000000
        /*0c54*/ 	.word	0x00000000
        /*0c58*/ 	.short	0x0101
        /*0c5a*/ 	.byte	0x3f
	.zero		1


	//   ....[56]....
        /*0c5c*/ 	.word	0x0002b2c0
        /*0c60*/ 	.word	0x00000000
        /*0c64*/ 	.word	0x00000000
        /*0c68*/ 	.short	0x0101
        /*0c6a*/ 	.byte	0x3f
	.zero		1


	//   ....[57]....
        /*0c6c*/ 	.word	0x0002dc60
        /*0c70*/ 	.word	0x0000000c
        /*0c74*/ 	.word	0x00029820
        /*0c78*/ 	.short	0x010a
        /*0c7a*/ 	.byte	0x3f
	.zero		1


	//   ....[58]....
        /*0c7c*/ 	.word	0x0002dd30
        /*0c80*/ 	.word	0x00000008
        /*0c84*/ 	.word	0x000298a0
        /*0c88*/ 	.short	0x010a
        /*0c8a*/ 	.byte	0x3f
	.zero		1


	//   ....[59]....
        /*0c8c*/ 	.word	0x0002e150
        /*0c90*/ 	.word	0x00000008
        /*0c94*/ 	.word	0x000298c0
        /*0c98*/ 	.short	0x010a
        /*0c9a*/ 	.byte	0x3f
	.zero		1


	//   ....[60]....
        /*0c9c*/ 	.word	0x0002e550
        /*0ca0*/ 	.word	0x00000008
        /*0ca4*/ 	.word	0x000298a0
        /*0ca8*/ 	.short	0x010a
        /*0caa*/ 	.byte	0x3f
	.zero		1


	//   ....[61]....
        /*0cac*/ 	.word	0x0002e950
        /*0cb0*/ 	.word	0x00000008
        /*0cb4*/ 	.word	0x000298c0
        /*0cb8*/ 	.short	0x010a
        /*0cba*/ 	.byte	0x3f
	.zero		1


	//   ....[62]....
        /*0cbc*/ 	.word	0x0002fdf0
        /*0cc0*/ 	.word	0x00000005
        /*0cc4*/ 	.word	0x00029880
        /*0cc8*/ 	.short	0x010a
        /*0cca*/ 	.byte	0x3f
	.zero		1


	//   ....[63]....
        /*0ccc*/ 	.word	0x0002ffc0
        /*0cd0*/ 	.word	0x00000005
        /*0cd4*/ 	.word	0x00029840
        /*0cd8*/ 	.short	0x010a
        /*0cda*/ 	.byte	0x3f
	.zero		1


	//   ....[64]....
        /*0cdc*/ 	.word	0x00030550
        /*0ce0*/ 	.word	0x00000004
        /*0ce4*/ 	.word	0x00029820
        /*0ce8*/ 	.short	0x010a
        /*0cea*/ 	.byte	0x3f
	.zero		1


	//   ....[65]....
        /*0cec*/ 	.word	0x00030880
        /*0cf0*/ 	.word	0x00000004
        /*0cf4*/ 	.word	0x00029880
        /*0cf8*/ 	.short	0x010a
        /*0cfa*/ 	.byte	0x3f
	.zero		1


	//   ....[66]....
        /*0cfc*/ 	.word	0x00030ae0
        /*0d00*/ 	.word	0x00000004
        /*0d04*/ 	.word	0x00029840
        /*0d08*/ 	.short	0x010a
        /*0d0a*/ 	.byte	0x3f
	.zero		1


	//   ....[67]....
        /*0d0c*/ 	.word	0x00031000
        /*0d10*/ 	.word	0x00000014
        /*0d14*/ 	.word	0x00029870
        /*0d18*/ 	.short	0x010a
        /*0d1a*/ 	.byte	0x3f
	.zero		1


	//   ....[68]....
        /*0d1c*/ 	.word	0x00031070
        /*0d20*/ 	.word	0x00000014
        /*0d24*/ 	.word	0x00029860
        /*0d28*/ 	.short	0x010a
        /*0d2a*/ 	.byte	0x3f
	.zero		1


	//   ....[69]....
        /*0d2c*/ 	.word	0x000315d0
        /*0d30*/ 	.word	0x00000014
        /*0d34*/ 	.word	0x00029850
        /*0d38*/ 	.short	0x0101
        /*0d3a*/ 	.byte	0x3f
	.zero		1


	//   ....[70]....
        /*0d3c*/ 	.word	0x00031630
        /*0d40*/ 	.word	0x00000014
        /*0d44*/ 	.word	0x00000000
        /*0d48*/ 	.short	0x0101
        /*0d4a*/ 	.byte	0x3f
	.zero		1


	//   ....[71]....
        /*0d4c*/ 	.word	0x00031850
        /*0d50*/ 	.word	0x00000011
        /*0d54*/ 	.word	0x00029870
        /*0d58*/ 	.short	0x010a
        /*0d5a*/ 	.byte	0x3f
	.zero		1


	//   ....[72]....
        /*0d5c*/ 	.word	0x000318c0
        /*0d60*/ 	.word	0x00000011
        /*0d64*/ 	.word	0x00029860
        /*0d68*/ 	.short	0x010a
        /*0d6a*/ 	.byte	0x3f
	.zero		1


	//   ....[73]....
        /*0d6c*/ 	.word	0x00031e30
        /*0d70*/ 	.word	0x00000011
        /*0d74*/ 	.word	0x00029850
        /*0d78*/ 	.short	0x0101
        /*0d7a*/ 	.byte	0x3f
	.zero		1


	//   ....[74]....
        /*0d7c*/ 	.word	0x00031ea0
        /*0d80*/ 	.word	0x00000000
        /*0d84*/ 	.word	0x00000000
        /*0d88*/ 	.short	0x0101
        /*0d8a*/ 	.byte	0x3f
	.zero		1


	//   ....[75]....
        /*0d8c*/ 	.word	0x00032cf0
        /*0d90*/ 	.word	0x00000000
        /*0d94*/ 	.word	0x00029820
        /*0d98*/ 	.short	0x010a
        /*0d9a*/ 	.byte	0x3f
	.zero		1


	//   ....[76]....
        /*0d9c*/ 	.word	0x00032ed0
        /*0da0*/ 	.word	0x00000006
        /*0da4*/ 	.word	0x00000000
        /*0da8*/ 	.short	0x010a
        /*0daa*/ 	.byte	0x3f
	.zero		1


	//   ....[77]....
        /*0dac*/ 	.word	0x00032f00
        /*0db0*/ 	.word	0x00000007
        /*0db4*/ 	.word	0x00000000
        /*0db8*/ 	.short	0x010a
        /*0dba*/ 	.byte	0x3f
	.zero		1


	//   ....[78]....
        /*0dbc*/ 	.word	0x00032f50
        /*0dc0*/ 	.word	0x00000004
        /*0dc4*/ 	.word	0x00029860
        /*0dc8*/ 	.short	0x010a
        /*0dca*/ 	.byte	0x3f
	.zero		1


	//   ....[79]....
        /*0dcc*/ 	.word	0x00032fa0
        /*0dd0*/ 	.word	0x00000003
        /*0dd4*/ 	.word	0x00029860
        /*0dd8*/ 	.short	0x010a
        /*0dda*/ 	.byte	0x3f
	.zero		1


	//   ....[80]....
        /*0ddc*/ 	.word	0x00032fe0
        /*0de0*/ 	.word	0x00000004
        /*0de4*/ 	.word	0x00029880
        /*0de8*/ 	.short	0x010a
        /*0dea*/ 	.byte	0x3f
	.zero		1


	//   ....[81]....
        /*0dec*/ 	.word	0x00033000
        /*0df0*/ 	.word	0x00000003
        /*0df4*/ 	.word	0x00029880
        /*0df8*/ 	.short	0x010a
        /*0dfa*/ 	.byte	0x3f
	.zero		1


	//   ....[82]....
        /*0dfc*/ 	.word	0x00033060
        /*0e00*/ 	.word	0x00000026
        /*0e04*/ 	.word	0x00029890
        /*0e08*/ 	.short	0x010a
        /*0e0a*/ 	.byte	0x3f
	.zero		1


	//   ....[83]....
        /*0e0c*/ 	.word	0x000330b0
        /*0e10*/ 	.word	0x00000026
        /*0e14*/ 	.word	0x00029890
        /*0e18*/ 	.short	0x010a
        /*0e1a*/ 	.byte	0x3f
	.zero		1


	//   ....[84]....
        /*0e1c*/ 	.word	0x00033100
        /*0e20*/ 	.word	0x00000026
        /*0e24*/ 	.word	0x00029890
        /*0e28*/ 	.short	0x010a
        /*0e2a*/ 	.byte	0x3f
	.zero		1


	//   ....[85]....
        /*0e2c*/ 	.word	0x00033150
        /*0e30*/ 	.word	0x00000026
        /*0e34*/ 	.word	0x000298b0
        /*0e38*/ 	.short	0x010a
        /*0e3a*/ 	.byte	0x3f
	.zero		1


	//   ....[86]....
        /*0e3c*/ 	.word	0x000334c0
        /*0e40*/ 	.word	0x00000011
        /*0e44*/ 	.word	0x00029800
        /*0e48*/ 	.short	0x010a
        /*0e4a*/ 	.byte	0x3f
	.zero		1


	//   ....[87]....
        /*0e4c*/ 	.word	0x00033780
        /*0e50*/ 	.word	0x00000011
        /*0e54*/ 	.word	0x00029800
        /*0e58*/ 	.short	0x010a
        /*0e5a*/ 	.byte	0x3f
	.zero		1


	//   ....[88]....
        /*0e5c*/ 	.word	0x000337d0
        /*0e60*/ 	.word	0x00000003
        /*0e64*/ 	.word	0x00029830
        /*0e68*/ 	.short	0x010a
        /*0e6a*/ 	.byte	0x3f
	.zero		1


	//   ....[89]....
        /*0e6c*/ 	.word	0x00033820
        /*0e70*/ 	.word	0x00000015
        /*0e74*/ 	.word	0x00029830
        /*0e78*/ 	.short	0x010a
        /*0e7a*/ 	.byte	0x3f
	.zero		1


	//   ....[90]....
        /*0e7c*/ 	.word	0x00033870
        /*0e80*/ 	.word	0x00000015
        /*0e84*/ 	.word	0x00029850
        /*0e88*/ 	.short	0x010a
        /*0e8a*/ 	.byte	0x3f
	.zero		1


	//   ....[91]....
        /*0e8c*/ 	.word	0x000338c0
        /*0e90*/ 	.word	0x00000000
        /*0e94*/ 	.word	0x00029830
        /*0e98*/ 	.short	0x010a
        /*0e9a*/ 	.byte	0x3f
	.zero		1


	//   ....[92]....
        /*0e9c*/ 	.word	0x00033910
        /*0ea0*/ 	.word	0x00000003
        /*0ea4*/ 	.word	0x00029850
        /*0ea8*/ 	.short	0x010a
        /*0eaa*/ 	.byte	0x3f
	.zero		1


	//   ....[93]....
        /*0eac*/ 	.word	0x00033960
        /*0eb0*/ 	.word	0x00000000
        /*0eb4*/ 	.word	0x00029830
        /*0eb8*/ 	.short	0x010a
        /*0eba*/ 	.byte	0x3f
	.zero		1


	//   ....[94]....
        /*0ebc*/ 	.word	0x000339b0
        /*0ec0*/ 	.word	0x00000003
        /*0ec4*/ 	.word	0x00029850
        /*0ec8*/ 	.short	0x010a
        /*0eca*/ 	.byte	0x3f
	.zero		1


	//   ....[95]....
        /*0ecc*/ 	.word	0x00033a00
        /*0ed0*/ 	.word	0x0000000f
        /*0ed4*/ 	.word	0x00029850
        /*0ed8*/ 	.short	0x010a
        /*0eda*/ 	.byte	0x3f
	.zero		1


	//   ....[96]....
        /*0edc*/ 	.word	0x00034b90
        /*0ee0*/ 	.word	0x0000000c
        /*0ee4*/ 	.word	0x00029820
        /*0ee8*/ 	.short	0x010a
        /*0eea*/ 	.byte	0x3f
	.zero		1


	//   ....[97]....
        /*0eec*/ 	.word	0x00034be0
        /*0ef0*/ 	.word	0x00000008
        /*0ef4*/ 	.word	0x000298a0
        /*0ef8*/ 	.short	0x010a
        /*0efa*/ 	.byte	0x3f
	.zero		1


	//   ....[98]....
        /*0efc*/ 	.word	0x00034c30
        /*0f00*/ 	.word	0x00000008
        /*0f04*/ 	.word	0x000298c0
        /*0f08*/ 	.short	0x010a
        /*0f0a*/ 	.byte	0x3f
	.zero		1


	//   ....[99]....
        /*0f0c*/ 	.word	0x00034c80
        /*0f10*/ 	.word	0x00000008
        /*0f14*/ 	.word	0x000298a0
        /*0f18*/ 	.short	0x010a
        /*0f1a*/ 	.byte	0x3f
	.zero		1


	//   ....[100]....
        /*0f1c*/ 	.word	0x00034cd0
        /*0f20*/ 	.word	0x00000008
        /*0f24*/ 	.word	0x000298c0
        /*0f28*/ 	.short	0x010a
        /*0f2a*/ 	.byte	0x3f
	.zero		1


	//   ....[101]....
        /*0f2c*/ 	.word	0x00034e70
        /*0f30*/ 	.word	0x00000005
        /*0f34*/ 	.word	0x00029880
        /*0f38*/ 	.short	0x010a
        /*0f3a*/ 	.byte	0x3f
	.zero		1


	//   ....[102]....
        /*0f3c*/ 	.word	0x00034ec0
        /*0f40*/ 	.word	0x00000005
        /*0f44*/ 	.word	0x00029840
        /*0f48*/ 	.short	0x010a
        /*0f4a*/ 	.byte	0x3f
	.zero		1


	//   ....[103]....
        /*0f4c*/ 	.word	0x00034f40
        /*0f50*/ 	.word	0x00000004
        /*0f54*/ 	.word	0x00029820
        /*0f58*/ 	.short	0x010a
        /*0f5a*/ 	.byte	0x3f
	.zero		1


	//   ....[104]....
        /*0f5c*/ 	.word	0x00034f90
        /*0f60*/ 	.word	0x00000004
        /*0f64*/ 	.word	0x00029880
        /*0f68*/ 	.short	0x010a
        /*0f6a*/ 	.byte	0x3f
	.zero		1


	//   ....[105]....
        /*0f6c*/ 	.word	0x00034fe0
        /*0f70*/ 	.word	0x00000004
        /*0f74*/ 	.word	0x00029840
        /*0f78*/ 	.short	0x010a
        /*0f7a*/ 	.byte	0x3f
	.zero		1


	//   ....[106]....
        /*0f7c*/ 	.word	0x00035030
        /*0f80*/ 	.word	0x00000014
        /*0f84*/ 	.word	0x00029870
        /*0f88*/ 	.short	0x010a
        /*0f8a*/ 	.byte	0x3f
	.zero		1


	//   ....[107]....
        /*0f8c*/ 	.word	0x00035080
        /*0f90*/ 	.word	0x00000014
        /*0f94*/ 	.word	0x00029860
        /*0f98*/ 	.short	0x010a
        /*0f9a*/ 	.byte	0x3f
	.zero		1


	//   ....[108]....
        /*0f9c*/ 	.word	0x000350d0
        /*0fa0*/ 	.word	0x00000011
        /*0fa4*/ 	.word	0x00029870
        /*0fa8*/ 	.short	0x010a
        /*0faa*/ 	.byte	0x3f
	.zero		1


	//   ....[109]....
        /*0fac*/ 	.word	0x00035120
        /*0fb0*/ 	.word	0x00000011
        /*0fb4*/ 	.word	0x00029860
        /*0fb8*/ 	.short	0x010a
        /*0fba*/ 	.byte	0x3f
	.zero		1


	//   ....[110]....
        /*0fbc*/ 	.word	0x00035ad0
        /*0fc0*/ 	.word	0x00000000
        /*0fc4*/ 	.word	0x00029820
        /*0fc8*/ 	.short	0x010a
        /*0fca*/ 	.byte	0x3f
	.zero		1


	//   ....[111]....
        /*0fcc*/ 	.word	0x00035c70
        /*0fd0*/ 	.word	0x00000006
        /*0fd4*/ 	.word	0x00000000
        /*0fd8*/ 	.short	0x010a
        /*0fda*/ 	.byte	0x3f
	.zero		1


	//   ....[112]....
        /*0fdc*/ 	.word	0x00035cc0
        /*0fe0*/ 	.word	0x00000007
        /*0fe4*/ 	.word	0x00000000
        /*0fe8*/ 	.short	0x010a
        /*0fea*/ 	.byte	0x3f
	.zero		1


	//   ....[113]....
        /*0fec*/ 	.word	0x00035d10
        /*0ff0*/ 	.word	0x00000004
        /*0ff4*/ 	.word	0x00029860
        /*0ff8*/ 	.short	0x010a
        /*0ffa*/ 	.byte	0x3f
	.zero		1


	//   ....[114]....
        /*0ffc*/ 	.word	0x00035d60
        /*1000*/ 	.word	0x00000003
        /*1004*/ 	.word	0x00029860
        /*1008*/ 	.short	0x010a
        /*100a*/ 	.byte	0x3f
	.zero		1


	//   ....[115]....
        /*100c*/ 	.word	0x00035db0
        /*1010*/ 	.word	0x00000004
        /*1014*/ 	.word	0x00029880
        /*1018*/ 	.short	0x010a
        /*101a*/ 	.byte	0x3f
	.zero		1


	//----- nvinfo : EIATTR_NUM_MBARRIERS
	.align		4
.L_274:
        /*101c*/ 	.byte	0x03, 0x38
        /*101e*/ 	.short	0x0016


	//----- nvinfo : EIATTR_EXIT_INSTR_OFFSETS
	.align		4
        /*1020*/ 	.byte	0x04, 0x1c
        /*1022*/ 	.short	(.L_276 - .L_275)


	//   ....[0]....
.L_275:
        /*1024*/ 	.word	0x00033050


	//----- nvinfo : EIATTR_MAX_THREADS
	.align		4
.L_276:
        /*1028*/ 	.byte	0x04, 0x05
        /*102a*/ 	.short	(.L_278 - .L_277)
.L_277:
        /*102c*/ 	.word	0x00000180
        /*1030*/ 	.word	0x00000001
        /*1034*/ 	.word	0x00000001


	//----- nvinfo : EIATTR_CRS_STACK_SIZE
	.align		4
.L_278:
        /*1038*/ 	.byte	0x04, 0x1e
        /*103a*/ 	.short	(.L_280 - .L_279)
.L_279:
        /*103c*/ 	.word	0x00000000


	//----- nvinfo : EIATTR_CBANK_PARAM_SIZE
	.align		4
.L_280:
        /*1040*/ 	.byte	0x03, 0x19
        /*1042*/ 	.short	0x0a70


	//----- nvinfo : EIATTR_PARAM_CBANK
	.align		4
        /*1044*/ 	.byte	0x04, 0x0a
        /*1046*/ 	.short	(.L_282 - .L_281)
	.align		4
.L_281:
        /*1048*/ 	.word	index@(.nv.constant0._ZN7cutlass13device_kernelIN5flash11enable_sm90INS1_16FlashAttnFwdSm90INS1_25CollectiveMainloopFwdSm90ILi2EN4cute5tupleIJNS5_1CILi1EEES8_S8_EEENS6_IJNS7_ILi128EEENS7_ILi160EEENS7_ILi192EEEEEELi128ENS_12float_e4m3_tEfNS_4arch4Sm90ELb0ELb1ELb0ELb1ELb0ELb1ELb0ELb1ELb1ELb0ELb0ELb0EEENS1_21CollectiveEpilogueFwdINS6_IJSA_SA_SB_EEES9_NS_10bfloat16_tESG_Li256ELb1ELb0ELb0ELb1EEENS1_36VarlenDynamicPersistentTileSchedulerILi128ELi160ELi256ELi128ELb0ELb0ELb1ELb1ELb0ELb1EEEEEEEEEvNT_6ParamsE)
        /*104c*/ 	.short	0x0210
        /*104e*/ 	.short	0x0a70


	//----- nvinfo : EIATTR_SW_WAR
	.align		4
.L_282:
        /*1050*/ 	.byte	0x04, 0x36
        /*1052*/ 	.short	(.L_284 - .L_283)
.L_283:
        /*1054*/ 	.word	0x00000008
.L_284:


//--------------------- .nv.info._ZN7cutlass13device_kernelIN5flash11enable_sm90INS1_16FlashAttnFwdSm90INS1_25CollectiveMainloopFwdSm90ILi2EN4cute5tupleIJNS5_1CILi1EEES8_S8_EEENS6_IJNS7_ILi128EEENS7_ILi160EEENS7_ILi192EEEEEELi128ENS_12float_e4m3_tEfNS_4arch4Sm90ELb1ELb0ELb0ELb0ELb0ELb0ELb0ELb1ELb1ELb0ELb0ELb0EEENS1_21CollectiveEpilogueFwdINS6_IJSA_SA_SB_EEES9_NS_10bfloat16_tESG_Li256ELb0ELb0ELb0ELb1EEENS1_30DynamicPersistentTileSchedulerILi256ELi128ELb0ELb0ELb1EEEEEEEEEvNT_6ParamsE --------------------------
	.section	.nv.info._ZN7cutlass13device_kernelIN5flash11enable_sm90INS1_16FlashAttnFwdSm90INS1_25CollectiveMainloopFwdSm90ILi2EN4cute5tupleIJNS5_1CILi1EEES8_S8_EEENS6_IJNS7_ILi128EEENS7_ILi160EEENS7_ILi192EEEEEELi128ENS_12float_e4m3_tEfNS_4arch4Sm90ELb1ELb0ELb0ELb0ELb0ELb0ELb0ELb1ELb1ELb0ELb0ELb0EEENS1_21CollectiveEpilogueFwdINS6_IJSA_SA_SB_EEES9_NS_10bfloat16_tESG_Li256ELb0ELb0ELb0ELb1EEENS1_30DynamicPersistentTileSchedulerILi256ELi128ELb0ELb0ELb1EEEEEEEEEvNT_6ParamsE,"",@"SHT_CUDA_INFO"
	.sectionflags	@""
	.align	4


	//----- nvinfo : EIATTR_CUDA_API_VERSION
	.align		4
        /*0000*/ 	.byte	0x04, 0x37
        /*0002*/ 	.short	(.L_286 - .L_285)
.L_285:
        /*0004*/ 	.word	0x00000082


	//----- nvinfo : EIATTR_KPARAM_INFO
	.align		4
.L_286:
        /*0008*/ 	.byte	0x04, 0x17
        /*000a*/ 	.short	(.L_288 - .L_287)
.L_287:
        /*000c*/ 	.word	0x00000000
        /*0010*/ 	.short	0x0000
        /*0012*/ 	.short	0x0070
        /*0014*/ 	.byte	0x00, 0xf0, 0x01, 0x2e


	//----- nvinfo : EIATTR_SPARSE_MMA_MASK
	.align		4
.L_288:
        /*0018*/ 	.byte	0x03, 0x50
        /*001a*/ 	.short	0x0000


	//----- nvinfo : EIATTR_MAXREG_COUNT
	.align		4
        /*001c*/ 	.byte	0x03, 0x1b
        /*001e*/ 	.short	0x00a8


	//----- nvinfo : EIATTR_NUM_BARRIERS
	.align		4
        /*0020*/ 	.byte	0x02, 0x4c
        /*0022*/ 	.byte	0x10
	.zero		1


	//----- nvinfo : EIATTR_EXTERNS
	.align		4
        /*0024*/ 	.byte	0x04, 0x0f
        /*0026*/ 	.short	(.L_290 - .L_289)


	//   ....[0]....
	.align		4
.L_289:
        /*0028*/ 	.word	index@(__assertfail)


	//----- nvinfo : EIATTR_ANNOTATIONS
	.align		4
.L_290:
        /*002c*/ 	.byte	0x04, 0x55
        /*002e*/ 	.short	(.L_292 - .L_291)


	//   ....[0]....
.L_291:
        /* <DEDUP_REMOVED lines=33> */


	//----- nvinfo : EIATTR_MERCURY_ISA_VERSION
	.align		4
.L_292:
        /*0230*/ 	.byte	0x03, 0x5f
        /*0232*/ 	.short	0x0101


	//----- nvinfo : EIATTR_INT_WARP_WIDE_INSTR_OFFSETS
	.align		4
        /*0234*/ 	.byte	0x04, 0x31
        /*0236*/ 	.short	(.L_294 - .L_293)


	//   ....[0]....
.L_293:
        /*0238*/ 	.word	0x00000190


	//   ....[1]....
        /*023c*/ 	.word	0x000001c0


	//   ....[2]....
        /*0240*/ 	.word	0x000001d0


	//   ....[3]....
        /*0244*/ 	.word	0x0000e0b0


	//   ....[4]....
        /*0248*/ 	.word	0x0000e140


	//   ....[5]....
        /*024c*/ 	.word	0x0000e820


	//   ....[6]....
        /*0250*/ 	.word	0x000102d0


	//   ....[7]....
        /*0254*/ 	.word	0x00010360


	//----- nvinfo : EIATTR_COOP_GROUP_MASK_REGIDS
	.align		4
.L_294:
        /*0258*/ 	.byte	0x04, 0x29
        /*025a*/ 	.short	(.L_296 - .L_295)


	//   ....[0]....
.L_295:
        /*025c*/ 	.word	0xffffffff


	//   ....[1]....
        /*0260*/ 	.word	0xffffffff


	//   ....[2]....
        /*0264*/ 	.word	0xffffffff


	//   ....[3]....
        /*0268*/ 	.word	0xffffffff


	//   ....[4]....
        /*026c*/ 	.word	0xffffffff


	//   ....[5]....
        /*0270*/ 	.word	0xffffffff


	//   ....[6]....
        /*0274*/ 	.word	0xffffffff


	//   ....[7]....
        /*0278*/ 	.word	0xffffffff


	//   ....[8]....
        /*027c*/ 	.word	0xffffffff


	//   ....[9]....
        /*0280*/ 	.word	0xffffffff


	//   ....[10]....
        /*0284*/ 	.word	0xffffffff


	//   ....[11]....
        /*0288*/ 	.word	0xffffffff


	//   ....[12]....
        /*028c*/ 	.word	0xffffffff


	//   ....[13]....
        /*0290*/ 	.word	0xffffffff


	//   ....[14]....
        /*0294*/ 	.word	0xffffffff


	//   ....[15]....
        /*0298*/ 	.word	0xffffffff


	//   ....[16]....
        /*029c*/ 	.word	0xffffffff


	//   ....[17]....
        /*02a0*/ 	.word	0xffffffff


	//   ....[18]....
        /*02a4*/ 	.word	0xffffffff


	//   ....[19]....
        /*02a8*/ 	.word	0xffffffff


	//   ....[20]....
        /*02ac*/ 	.word	0xffffffff


	//   ....[21]....
        /*02b0*/ 	.word	0xffffffff


	//   ....[22]....
        /*02b4*/ 	.word	0xffffffff


	//   ....[23]....
        /*02b8*/ 	.word	0xffffffff


	//   ....[24]....
        /*02bc*/ 	.word	0xffffffff


	//   ....[25]....
        /*02c0*/ 	.word	0xffffffff


	//   ....[26]....
        /*02c4*/ 	.word	0xffffffff


	//   ....[27]....
        /*02c8*/ 	.word	0xffffffff


	//   ....[28]....
        /*02cc*/ 	.word	0xffffffff


	//   ....[29]....
        /*02d0*/ 	.word	0xffffffff


	//   ....[30]....
        /*02d4*/ 	.word	0xffffffff


	//   ....[31]....
        /*02d8*/ 	.word	0xffffffff


	//   ....[32]....
        /*02dc*/ 	.word	0xffffffff


	//   ....[33]....
        /*02e0*/ 	.word	0xffffffff


	//   ....[34]....
        /*02e4*/ 	.word	0xffffffff


	//   ....[35]....
        /*02e8*/ 	.word	0xffffffff


	//   ....[36]....
        /*02ec*/ 	.word	0xffffffff


	//   ....[37]....
        /*02f0*/ 	.word	0xffffffff


	//   ....[38]....
        /*02f4*/ 	.word	0xffffffff


	//   ....[39]....
        /*02f8*/ 	.word	0xffffffff


	//   ....[40]....
        /*02fc*/ 	.word	0xffffffff


	//   ....[41]....
        /*0300*/ 	.word	0xffffffff


	//   ....[42]....
        /*0304*/ 	.word	0xffffffff


	//   ....[43]....
        /*0308*/ 	.word	0xffffffff


	//   ....[44]....
        /*030c*/ 	.word	0xffffffff


	//   ....[45]....
        /*0310*/ 	.word	0xffffffff


	//   ....[46]....
        /*0314*/ 	.word	0xffffffff


	//   ....[47]....
        /*0318*/ 	.word	0xffffffff


	//   ....[48]....
        /*031c*/ 	.word	0xffffffff


	//   ....[49]....
        /*0320*/ 	.word	0xffffffff


	//   ....[50]....
        /*0324*/ 	.word	0xffffffff


	//   ....[51]....
        /*0328*/ 	.word	0xffffffff


	//   ....[52]....
        /*032c*/ 	.word	0xffffffff


	//   ....[53]....
        /*0330*/ 	.word	0xffffffff


	//   ....[54]....
        /*0334*/ 	.word	0xffffffff


	//   ....[55]....
        /*0338*/ 	.word	0xffffffff


	//   ....[56]....
        /*033c*/ 	.word	0xffffffff


	//   ....[57]....
        /*0340*/ 	.word	0xffffffff


	//   ....[58]....
        /*0344*/ 	.word	0xffffffff


	//   ....[59]....
        /*0348*/ 	.word	0xffffffff


	//   ....[60]....
        /*034c*/ 	.word	0xffffffff


	//   ....[61]....
        /*0350*/ 	.word	0x0500000f


	//   ....[62]....
        /*0354*/ 	.word	0x0500000f


	//----- nvinfo : EIATTR_COOP_GROUP_INSTR_OFFSETS
	.align		4
.L_296:
        /*0358*/ 	.byte	0x04, 0x28
        /*035a*/ 	.short	(.L_298 - .L_297)


	//   ....[0]....
.L_297:
        /*035c*/ 	.word	0x00000070


	//   ....[1]....
        /*0360*/ 	.word	0x000001a0


	//   ....[2]....
        /*0364*/ 	.word	0x000001f0


	//   ....[3]....
        /*0368*/ 	.word	0x000003e0


	//   ....[4]....
        /*036c*/ 	.word	0x00000540


	//   ....[5]....
        /*0370*/ 	.word	0x00000660


	//   ....[6]....
        /*0374*/ 	.word	0x000007c0


	//   ....[7]....
        /*0378*/ 	.word	0x000017d0


	//   ....[8]....
        /*037c*/ 	.word	0x000030a0


	//   ....[9]....
        /*0380*/ 	.word	0x000030c0


	//   ....[10]....
        /*0384*/ 	.word	0x00003d10


	//   ....[11]....
        /*0388*/ 	.word	0x00003d90


	//   ....[12]....
        /*038c*/ 	.word	0x000067f0


	//   ....[13]....
        /*0390*/ 	.word	0x000068b0


	//   ....[14]....
        /*0394*/ 	.word	0x00007440


	//   ....[15]....
        /*0398*/ 	.word	0x000074b0


	//   ....[16]....
        /*039c*/ 	.word	0x00009c00


	//   ....[17]....
        /*03a0*/ 	.word	0x00009c60


	//   ....[18]....
        /*03a4*/ 	.word	0x00009c90


	//   ....[19]....
        /*03a8*/ 	.word	0x00009cb0


	//   ....[20]....
        /*03ac*/ 	.word	0x0000b8e0


	//   ....[21]....
        /*03b0*/ 	.word	0x0000b8f0


	//   ....[22]....
        /*03b4*/ 	.word	0x0000b970


	//   ....[23]....
        /*03b8*/ 	.word	0x0000b980


	//   ....[24]....
        /*03bc*/ 	.word	0x0000c970


	//   ....[25]....
        /*03c0*/ 	.word	0x0000c980


	//   ....[26]....
        /*03c4*/ 	.word	0x0000c990


	//   ....[27]....
        /*03c8*/ 	.word	0x0000c9a0


	//   ....[28]....
        /*03cc*/ 	.word	0x0000c9b0


	//   ....[29]....
        /*03d0*/ 	.word	0x0000c9c0


	//   ....[30]....
        /*03d4*/ 	.word	0x0000c9d0


	//   ....[31]....
        /*03d8*/ 	.word	0x0000c9e0


	//   ....[32]....
        /*03dc*/ 	.word	0x0000ca10


	//   ....[33]....
        /*03e0*/ 	.word	0x0000ca20


	//   ....[34]....
        /*03e4*/ 	.word	0x0000caa0


	//   ....[35]....
        /*03e8*/ 	.word	0x0000cab0


	//   ....[36]....
        /*03ec*/ 	.word	0x0000cae0


	//   ....[37]....
        /*03f0*/ 	.word	0x0000caf0


	//   ....[38]....
        /*03f4*/ 	.word	0x0000cb00


	//   ....[39]....
        /*03f8*/ 	.word	0x0000cb10


	//   ....[40]....
        /*03fc*/ 	.word	0x0000cb20


	//   ....[41]....
        /*0400*/ 	.word	0x0000cb50


	//   ....[42]....
        /*0404*/ 	.word	0x0000cb70


	//   ....[43]....
        /*0408*/ 	.word	0x0000cb80


	//   ....[44]....
        /*040c*/ 	.word	0x0000cb90


	//   ....[45]....
        /*0410*/ 	.word	0x0000cba0


	//   ....[46]....
        /*0414*/ 	.word	0x0000cbd0


	//   ....[47]....
        /*0418*/ 	.word	0x0000cc00


	//   ....[48]....
        /*041c*/ 	.word	0x0000cc20


	//   ....[49]....
        /*0420*/ 	.word	0x0000cc30


	//   ....[50]....
        /*0424*/ 	.word	0x0000cc40


	//   ....[51]....
        /*0428*/ 	.word	0x0000cc50


	//   ....[52]....
        /*042c*/ 	.word	0x0000cc60


	//   ....[53]....
        /*0430*/ 	.word	0x0000cc80


	//   ....[54]....
        /*0434*/ 	.word	0x0000cc90


	//   ....[55]....
        /*0438*/ 	.word	0x0000ccb0


	//   ....[56]....
        /*043c*/ 	.word	0x0000ce90


	//   ....[57]....
        /*0440*/ 	.word	0x0000d950


	//   ....[58]....
        /*0444*/ 	.word	0x0000e960


	//   ....[59]....
        /*0448*/ 	.word	0x00010c20


	//   ....[60]....
        /*044c*/ 	.word	0x00010dc0


	//   ....[61]....
        /*0450*/ 	.word	0x000113c0


	//   ....[62]....
        /*0454*/ 	.word	0x00011850


	//----- nvinfo : EIATTR_REG_RECONFIG
	.align		4
.L_298:
        /*0458*/ 	.byte	0x01, 0x54
	.zero		2


	//----- nvinfo : EIATTR_SYSCALL_OFFSETS
	.align		4
        /*045c*/ 	.byte	0x04, 0x46
        /*045e*/ 	.short	(.L_300 - .L_299)


	//   ....[0]....
.L_299:
        /*0460*/ 	.word	0x00001980


	//   ....[1]....
        /*0464*/ 	.word	0x0000e2e0


	//   ....[2]....
        /*0468*/ 	.word	0x0000e420


	//   ....[3]....
        /*046c*/ 	.word	0x0000e560


	//   ....[4]....
        /*0470*/ 	.word	0x0000e680


	//----- nvinfo : EIATTR_MBARRIER_INSTR_OFFSETS
	.align		4
.L_300:
        /*0474*/ 	.byte	0x04, 0x39
        /*0476*/ 	.short	(.L_302 - .L_301)


	//   ....[0]....
.L_301:
        /*0478*/ 	.word	0x00000290
        /*047c*/ 	.word	0x000000ff
        /*0480*/ 	.word	0x00029800
        /*0484*/ 	.short	0x0100
        /*0486*/ 	.byte	0x06
	.zero		1


	//   ....[1]....
        /*0488*/ 	.word	0x000002a0
        /*048c*/ 	.word	0x000000ff
        /*0490*/ 	.word	0x00029820
        /*0494*/ 	.short	0x0100
        /*0496*/ 	.byte	0x06
	.zero		1


	//   ....[2]....
        /*0498*/ 	.word	0x00000390
        /*049c*/ 	.word	0x000000ff
        /*04a0*/ 	.word	0x00029830
        /*04a4*/ 	.short	0x0100
        /*04a6*/ 	.byte	0x08
	.zero		1


	//   ....[3]....
        /*04a8*/ 	.word	0x000003a0
        /*04ac*/ 	.word	0x000000ff
        /*04b0*/ 	.word	0x00029840
        /*04b4*/ 	.short	0x0100
        /*04b6*/ 	.byte	0x08
	.zero		1


	//   ....[4]....
        /*04b8*/ 	.word	0x000003b0
        /*04bc*/ 	.word	0x000000ff
        /*04c0*/ 	.word	0x00029838
        /*04c4*/ 	.short	0x0100
        /*04c6*/ 	.byte	0x08
	.zero		1


	//   ....[5]....
        /*04c8*/ 	.word	0x000003c0
        /*04cc*/ 	.word	0x000000ff
        /*04d0*/ 	.word	0x00029848
        /*04d4*/ 	.short	0x0100
        /*04d6*/ 	.byte	0x08
	.zero		1


	//   ....[6]....
        /*04d8*/ 	.word	0x000004f0
        /*04dc*/ 	.word	0x000000ff
        /*04e0*/ 	.word	0x00029850
        /*04e4*/ 	.short	0x0100
        /*04e6*/ 	.byte	0x08
	.zero		1


	//   ....[7]....
        /*04e8*/ 	.word	0x00000500
        /*04ec*/ 	.word	0x000000ff
        /*04f0*/ 	.word	0x00029860
        /*04f4*/ 	.short	0x0100
        /*04f6*/ 	.byte	0x08
	.zero		1


	//   ....[8]....
        /*04f8*/ 	.word	0x00000510
        /*04fc*/ 	.word	0x000000ff
        /*0500*/ 	.word	0x00029858
        /*0504*/ 	.short	0x0100
        /*0506*/ 	.byte	0x08
	.zero		1


	//   ....[9]....
        /*0508*/ 	.word	0x00000520
        /*050c*/ 	.word	0x000000ff
        /*0510*/ 	.word	0x00029868
        /*0514*/ 	.short	0x0100
        /*0516*/ 	.byte	0x08
	.zero		1


	//   ....[10]....
        /*0518*/ 	.word	0x00000610
        /*051c*/ 	.word	0x000000ff
        /*0520*/ 	.word	0x00029870
        /*0524*/ 	.short	0x0100
        /*0526*/ 	.byte	0x06
	.zero		1


	//   ....[11]....
        /*0528*/ 	.word	0x00000620
        /*052c*/ 	.word	0x000000ff
        /*0530*/ 	.word	0x00029880
        /*0534*/ 	.short	0x0100
        /*0536*/ 	.byte	0x06
	.zero		1


	//   ....[12]....
        /*0538*/ 	.word	0x00000630
        /*053c*/ 	.word	0x000000ff
        /*0540*/ 	.word	0x00029878
        /*0544*/ 	.short	0x0100
        /*0546*/ 	.byte	0x06
	.zero		1


	//   ....[13]....
        /*0548*/ 	.word	0x00000640
        /*054c*/ 	.word	0x000000ff
        /*0550*/ 	.word	0x00029888
        /*0554*/ 	.short	0x0100
        /*0556*/ 	.byte	0x06
	.zero		1


	//   ....[14]....
        /*0558*/ 	.word	0x00000770
        /*055c*/ 	.word	0x000000ff
        /*0560*/ 	.word	0x00029890
        /*0564*/ 	.short	0x0100
        /*0566*/ 	.byte	0x08
	.zero		1


	//   ....[15]....
        /*0568*/ 	.word	0x00000780
        /*056c*/ 	.word	0x000000ff
        /*0570*/ 	.word	0x000298a0
        /*0574*/ 	.short	0x0100
        /*0576*/ 	.byte	0x08
	.zero		1


	//   ....[16]....
        /*0578*/ 	.word	0x00000790
        /*057c*/ 	.word	0x000000ff
        /*0580*/ 	.word	0x00029898
        /*0584*/ 	.short	0x0100
        /*0586*/ 	.byte	0x08
	.zero		1


	//   ....[17]....
        /*0588*/ 	.word	0x000007a0
        /*058c*/ 	.word	0x000000ff
        /*0590*/ 	.word	0x000298a8
        /*0594*/ 	.short	0x0100
        /*0596*/ 	.byte	0x08
	.zero		1


	//   ....[18]....
        /*0598*/ 	.word	0x000008d0
        /*059c*/ 	.word	0x000000ff
        /*05a0*/ 	.word	0x000298b0
        /*05a4*/ 	.short	0x0100
        /*05a6*/ 	.byte	0x08
	.zero		1


	//   ....[19]....
        /*05a8*/ 	.word	0x000008e0
        /*05ac*/ 	.word	0x000000ff
        /*05b0*/ 	.word	0x000298c0
        /*05b4*/ 	.short	0x0100
        /*05b6*/ 	.byte	0x08
	.zero		1


	//   ....[20]....
        /*05b8*/ 	.word	0x000008f0
        /*05bc*/ 	.word	0x000000ff
        /*05c0*/ 	.word	0x000298b8
        /*05c4*/ 	.short	0x0100
        /*05c6*/ 	.byte	0x08
	.zero		1


	//   ....[21]....
        /*05c8*/ 	.word	0x00000900
        /*05cc*/ 	.word	0x000000ff
        /*05d0*/ 	.word	0x000298c8
        /*05d4*/ 	.short	0x0100
        /*05d6*/ 	.byte	0x08
	.zero		1


	//   ....[22]....
        /*05d8*/ 	.word	0x00001a00
        /*05dc*/ 	.word	0x000000ff
        /*05e0*/ 	.word	0x00029800
        /*05e4*/ 	.short	0x010a
        /*05e6*/ 	.byte	0x26
	.zero		1


	//   ....[23]....
        /*05e8*/ 	.word	0x00001a80
        /*05ec*/ 	.word	0x00000002
        /*05f0*/ 	.word	0x00029830
        /*05f4*/ 	.short	0x010a
        /*05f6*/ 	.byte	0x3f
	.zero		1


	//   ....[24]....
        /*05f8*/ 	.word	0x00001af0
        /*05fc*/ 	.word	0x00000002
        /*0600*/ 	.word	0x00029830
        /*0604*/ 	.short	0x010a
        /*0606*/ 	.byte	0x3f
	.zero		1


	//   ....[25]....
        /*0608*/ 	.word	0x00002f40
        /*060c*/ 	.word	0x00000002
        /*0610*/ 	.word	0x00000000
        /*0614*/ 	.short	0x0101
        /*0616*/ 	.byte	0x3f
	.zero		1


	//   ....[26]....
        /*0618*/ 	.word	0x00005190
        /*061c*/ 	.word	0x000000ff
        /*0620*/ 	.word	0x00029830
        /*0624*/ 	.short	0x010a
        /*0626*/ 	.byte	0x05
	.zero		1


	//   ....[27]....
        /*0628*/ 	.word	0x000051d0
        /*062c*/ 	.word	0x000000ff
        /*0630*/ 	.word	0x00029830
        /*0634*/ 	.short	0x010a
        /*0636*/ 	.byte	0x05
	.zero		1


	//   ....[28]....
        /*0638*/ 	.word	0x00005e10
        /*063c*/ 	.word	0x000000ff
        /*0640*/ 	.word	0x00029850
        /*0644*/ 	.short	0x010a
        /*0646*/ 	.byte	0x05
	.zero		1


	//   ....[29]....
        /*0648*/ 	.word	0x00005e50
        /*064c*/ 	.word	0x000000ff
        /*0650*/ 	.word	0x00029850
        /*0654*/ 	.short	0x010a
        /*0656*/ 	.byte	0x05
	.zero		1


	//   ....[30]....
        /*0658*/ 	.word	0x00007e70
        /*065c*/ 	.word	0x00000002
        /*0660*/ 	.word	0x00000000
        /*0664*/ 	.short	0x0101
        /*0666*/ 	.byte	0x3f
	.zero		1


	//   ....[31]....
        /*0668*/ 	.word	0x00008270
        /*066c*/ 	.word	0x000000ff
        /*0670*/ 	.word	0x00000000
        /*0674*/ 	.short	0x0101
        /*0676*/ 	.byte	0x05
	.zero		1


	//   ....[32]....
        /*0678*/ 	.word	0x00008990
        /*067c*/ 	.word	0x000000ff
        /*0680*/ 	.word	0x00029830
        /*0684*/ 	.short	0x010a
        /*0686*/ 	.byte	0x05
	.zero		1


	//   ....[33]....
        /*0688*/ 	.word	0x000089d0
        /*068c*/ 	.word	0x000000ff
        /*0690*/ 	.word	0x00029830
        /*0694*/ 	.short	0x010a
        /*0696*/ 	.byte	0x05
	.zero		1


	//   ....[34]....
        /*0698*/ 	.word	0x000095e0
        /*069c*/ 	.word	0x000000ff
        /*06a0*/ 	.word	0x00029850
        /*06a4*/ 	.short	0x010a
        /*06a6*/ 	.byte	0x05
	.zero		1


	//   ....[35]....
        /*06a8*/ 	.word	0x00009620
        /*06ac*/ 	.word	0x000000ff
        /*06b0*/ 	.word	0x00029850
        /*06b4*/ 	.short	0x010a
        /*06b6*/ 	.byte	0x05
	.zero		1


	//   ....[36]....
        /*06b8*/ 	.word	0x0000ac30
        /*06bc*/ 	.word	0x00000002
        /*06c0*/ 	.word	0x00000000
        /*06c4*/ 	.short	0x0101
        /*06c6*/ 	.byte	0x3f
	.zero		1


	//   ....[37]....
        /*06c8*/ 	.word	0x0000af10
        /*06cc*/ 	.word	0x000000ff
        /*06d0*/ 	.word	0x00000000
        /*06d4*/ 	.short	0x0101
        /*06d6*/ 	.byte	0x05
	.zero		1


	//   ....[38]....
        /*06d8*/ 	.word	0x0000b590
        /*06dc*/ 	.word	0x000000ff
        /*06e0*/ 	.word	0x00029850
        /*06e4*/ 	.short	0x010a
        /*06e6*/ 	.byte	0x09
	.zero		1


	//   ....[39]....
        /*06e8*/ 	.word	0x0000b5d0
        /*06ec*/ 	.word	0x000000ff
        /*06f0*/ 	.word	0x00029850
        /*06f4*/ 	.short	0x010a
        /*06f6*/ 	.byte	0x09
	.zero		1


	//   ....[40]....
        /*06f8*/ 	.word	0x0000bd50
        /*06fc*/ 	.word	0x000000ff
        /*0700*/ 	.word	0x00000000
        /*0704*/ 	.short	0x0101
        /*0706*/ 	.byte	0x04
	.zero		1


	//   ....[41]....
        /*0708*/ 	.word	0x0000d030
        /*070c*/ 	.word	0x000000ff
        /*0710*/ 	.word	0x00000000
        /*0714*/ 	.short	0x0101
        /*0716*/ 	.byte	0x05
	.zero		1


	//   ....[42]....
        /*0718*/ 	.word	0x0000eb80
        /*071c*/ 	.word	0x00000005
        /*0720*/ 	.word	0x00029880
        /*0724*/ 	.short	0x010a
        /*0726*/ 	.byte	0x3f
	.zero		1


	//   ....[43]....
        /*0728*/ 	.word	0x0000ed30
        /*072c*/ 	.word	0x00000005
        /*0730*/ 	.word	0x00029840
        /*0734*/ 	.short	0x010a
        /*0736*/ 	.byte	0x3f
	.zero		1


	//   ....[44]....
        /*0738*/ 	.word	0x0000f200
        /*073c*/ 	.word	0x000000ff
        /*0740*/ 	.word	0x00029820
        /*0744*/ 	.short	0x010a
        /*0746*/ 	.byte	0x28
	.zero		1


	//   ....[45]....
        /*0748*/ 	.word	0x0000f500
        /*074c*/ 	.word	0x00000004
        /*0750*/ 	.word	0x00029880
        /*0754*/ 	.short	0x010a
        /*0756*/ 	.byte	0x3f
	.zero		1


	//   ....[46]....
        /*0758*/ 	.word	0x0000f750
        /*075c*/ 	.word	0x00000004
        /*0760*/ 	.word	0x00029840
        /*0764*/ 	.short	0x010a
        /*0766*/ 	.byte	0x3f
	.zero		1


	//   ....[47]....
        /*0768*/ 	.word	0x0000fc60
        /*076c*/ 	.word	0x00000003
        /*0770*/ 	.word	0x00029870
        /*0774*/ 	.short	0x010a
        /*0776*/ 	.byte	0x3f
	.zero		1


	//   ....[48]....
        /*0778*/ 	.word	0x0000fcd0
        /*077c*/ 	.word	0x00000002
        /*0780*/ 	.word	0x00029860
        /*0784*/ 	.short	0x010a
        /*0786*/ 	.byte	0x3f
	.zero		1


	//   ....[49]....
        /*0788*/ 	.word	0x00010240
        /*078c*/ 	.word	0x00000003
        /*0790*/ 	.word	0x00029850
        /*0794*/ 	.short	0x0101
        /*0796*/ 	.byte	0x3f
	.zero		1


	//   ....[50]....
        /*0798*/ 	.word	0x00010280
        /*079c*/ 	.word	0x00000002
        /*07a0*/ 	.word	0x00000000
        /*07a4*/ 	.short	0x0101
        /*07a6*/ 	.byte	0x3f
	.zero		1


	//   ....[51]....
        /*07a8*/ 	.word	0x00010440
        /*07ac*/ 	.word	0x00000014
        /*07b0*/ 	.word	0x00029870
        /*07b4*/ 	.short	0x010a
        /*07b6*/ 	.byte	0x3f
	.zero		1


	//   ....[52]....
        /*07b8*/ 	.word	0x000104d0
        /*07bc*/ 	.word	0x00000014
        /*07c0*/ 	.word	0x00029860
        /*07c4*/ 	.short	0x010a
        /*07c6*/ 	.byte	0x3f
	.zero		1


	//   ....[53]....
        /*07c8*/ 	.word	0x00010a10
        /*07cc*/ 	.word	0x00000014
        /*07d0*/ 	.word	0x00029850
        /*07d4*/ 	.short	0x0101
        /*07d6*/ 	.byte	0x3f
	.zero		1


	//   ....[54]....
        /*07d8*/ 	.word	0x00010a60
        /*07dc*/ 	.word	0x00000000
        /*07e0*/ 	.word	0x00000000
        /*07e4*/ 	.short	0x0101
        /*07e6*/ 	.byte	0x3f
	.zero		1


	//   ....[55]....
        /*07e8*/ 	.word	0x00010d40
        /*07ec*/ 	.word	0x00000000
        /*07f0*/ 	.word	0x00029820
        /*07f4*/ 	.short	0x010a
        /*07f6*/ 	.byte	0x3f
	.zero		1


	//   ....[56]....
        /*07f8*/ 	.word	0x00010f00
        /*07fc*/ 	.word	0x00000006
        /*0800*/ 	.word	0x00000000
        /*0804*/ 	.short	0x010a
        /*0806*/ 	.byte	0x3f
	.zero		1


	//   ....[57]....
        /*0808*/ 	.word	0x00010f70
        /*080c*/ 	.word	0x00000007
        /*0810*/ 	.word	0x00000000
        /*0814*/ 	.short	0x010a
        /*0816*/ 	.byte	0x3f
	.zero		1


	//   ....[58]....
        /*0818*/ 	.word	0x00010fd0
        /*081c*/ 	.word	0x00000004
        /*0820*/ 	.word	0x00029860
        /*0824*/ 	.short	0x010a
        /*0826*/ 	.byte	0x3f
	.zero		1


	//   ....[59]....
        /*0828*/ 	.word	0x00011020
        /*082c*/ 	.word	0x00000003
        /*0830*/ 	.word	0x00029860
        /*0834*/ 	.short	0x010a
        /*0836*/ 	.byte	0x3f
	.zero		1


	//   ....[60]....
        /*0838*/ 	.word	0x00011060
        /*083c*/ 	.word	0x00000004
        /*0840*/ 	.word	0x00029880
        /*0844*/ 	.short	0x010a
        /*0846*/ 	.byte	0x3f
	.zero		1


	//   ....[61]....
        /*0848*/ 	.word	0x00011080
        /*084c*/ 	.word	0x00000003
        /*0850*/ 	.word	0x00029880
        /*0854*/ 	.short	0x010a
        /*0856*/ 	.byte	0x3f
	.zero		1


	//   ....[62]....
        /*0858*/ 	.word	0x000110f0
        /*085c*/ 	.word	0x00000003
        /*0860*/ 	.word	0x00029800
        /*0864*/ 	.short	0x010a
        /*0866*/ 	.byte	0x3f
	.zero		1


	//   ....[63]....
        /*0868*/ 	.word	0x00011140
        /*086c*/ 	.word	0x00000002
        /*0870*/ 	.word	0x00029830
        /*0874*/ 	.short	0x010a
        /*0876*/ 	.byte	0x3f
	.zero		1


	//   ....[64]....
        /*0878*/ 	.word	0x000111a0
        /*087c*/ 	.word	0x00000007
        /*0880*/ 	.word	0x00029830
        /*0884*/ 	.short	0x010a
        /*0886*/ 	.byte	0x3f
	.zero		1


	//   ....[65]....
        /*0888*/ 	.word	0x00011200
        /*088c*/ 	.word	0x00000007
        /*0890*/ 	.word	0x00029850
        /*0894*/ 	.short	0x010a
        /*0896*/ 	.byte	0x3f
	.zero		1


	//   ....[66]....
        /*0898*/ 	.word	0x00011260
        /*089c*/ 	.word	0x00000009
        /*08a0*/ 	.word	0x00029830
        /*08a4*/ 	.short	0x010a
        /*08a6*/ 	.byte	0x3f
	.zero		1


	//   ....[67]....
        /*08a8*/ 	.word	0x000112c0
        /*08ac*/ 	.word	0x00000009
        /*08b0*/ 	.word	0x00029850
        /*08b4*/ 	.short	0x010a
        /*08b6*/ 	.byte	0x3f
	.zero		1


	//   ....[68]....
        /*08b8*/ 	.word	0x00011320
        /*08bc*/ 	.word	0x00000005
        /*08c0*/ 	.word	0x00029850
        /*08c4*/ 	.short	0x010a
        /*08c6*/ 	.byte	0x3f
	.zero		1


	//   ....[69]....
        /*08c8*/ 	.word	0x00011470
        /*08cc*/ 	.word	0x00000005
        /*08d0*/ 	.word	0x00029880
        /*08d4*/ 	.short	0x010a
        /*08d6*/ 	.byte	0x3f
	.zero		1


	//   ....[70]....
        /*08d8*/ 	.word	0x000114c0
        /*08dc*/ 	.word	0x00000005
        /*08e0*/ 	.word	0x00029840
        /*08e4*/ 	.short	0x010a
        /*08e6*/ 	.byte	0x3f
	.zero		1


	//   ....[71]....
        /*08e8*/ 	.word	0x00011520
        /*08ec*/ 	.word	0x00000003
        /*08f0*/ 	.word	0x00029820
        /*08f4*/ 	.short	0x010a
        /*08f6*/ 	.byte	0x3f
	.zero		1


	//   ....[72]....
        /*08f8*/ 	.word	0x00011570
        /*08fc*/ 	.word	0x00000004
        /*0900*/ 	.word	0x00029880
        /*0904*/ 	.short	0x010a
        /*0906*/ 	.byte	0x3f
	.zero		1


	//   ....[73]....
        /*0908*/ 	.word	0x000115c0
        /*090c*/ 	.word	0x00000004
        /*0910*/ 	.word	0x00029840
        /*0914*/ 	.short	0x010a
        /*0916*/ 	.byte	0x3f
	.zero		1


	//   ....[74]....
        /*0918*/ 	.word	0x00011620
        /*091c*/ 	.word	0x00000003
        /*0920*/ 	.word	0x00029870
        /*0924*/ 	.short	0x010a
        /*0926*/ 	.byte	0x3f
	.zero		1


	//   ....[75]....
        /*0928*/ 	.word	0x00011680
        /*092c*/ 	.word	0x00000004
        /*0930*/ 	.word	0x00029860
        /*0934*/ 	.short	0x010a
        /*0936*/ 	.byte	0x3f
	.zero		1


	//   ....[76]....
        /*0938*/ 	.word	0x000116d0
        /*093c*/ 	.word	0x00000014
        /*0940*/ 	.word	0x00029870
        /*0944*/ 	.short	0x010a
        /*0946*/ 	.byte	0x3f
	.zero		1


	//   ....[77]....
        /*0948*/ 	.word	0x00011720
        /*094c*/ 	.word	0x00000014
        /*0950*/ 	.word	0x00029860
        /*0954*/ 	.short	0x010a
        /*0956*/ 	.byte	0x3f
	.zero		1


	//   ....[78]....
        /*0958*/ 	.word	0x00011770
        /*095c*/ 	.word	0x00000000
        /*0960*/ 	.word	0x00029820
        /*0964*/ 	.short	0x010a
        /*0966*/ 	.byte	0x3f
	.zero		1


	//   ....[79]....
        /*0968*/ 	.word	0x00011910
        /*096c*/ 	.word	0x00000006
        /*0970*/ 	.word	0x00000000
        /*0974*/ 	.short	0x010a
        /*0976*/ 	.byte	0x3f
	.zero		1


	//   ....[80]....
        /*0978*/ 	.word	0x00011960
        /*097c*/ 	.word	0x00000007
        /*0980*/ 	.word	0x00000000
        /*0984*/ 	.short	0x010a
        /*0986*/ 	.byte	0x3f
	.zero		1


	//   ....[81]....
        /*0988*/ 	.word	0x000119b0
        /*098c*/ 	.word	0x00000004
        /*0990*/ 	.word	0x00029860
        /*0994*/ 	.short	0x010a
        /*0996*/ 	.byte	0x3f
	.zero		1


	//   ....[82]....
        /*0998*/ 	.word	0x00011a00
        /*099c*/ 	.word	0x00000003
        /*09a0*/ 	.word	0x00029860
        /*09a4*/ 	.short	0x010a
        /*09a6*/ 	.byte	0x3f
	.zero		1


	//   ....[83]....
        /*09a8*/ 	.word	0x00011a50
        /*09ac*/ 	.word	0x00000004
        /*09b0*/ 	.word	0x00029880
        /*09b4*/ 	.short	0x010a
        /*09b6*/ 	.byte	0x3f
	.zero		1


	//----- nvinfo : EIATTR_NUM_MBARRIERS
	.align		4
.L_302:
        /*09b8*/ 	.byte	0x03, 0x38
        /*09ba*/ 	.short	0x0016


	//----- nvinfo : EIATTR_EXIT_INSTR_OFFSETS
	.align		4
        /*09bc*/ 	.byte	0x04, 0x1c
        /*09be*/ 	.short	(.L_304 - .L_303)


	//   ....[0]....
.L_303:
        /*09c0*/ 	.word	0x00000a60


	//   ....[1]....
        /*09c4*/ 	.word	0x0000d900


	//   ....[2]....
        /*09c8*/ 	.word	0x000110d0


	//----- nvinfo : EIATTR_MAX_THREADS
	.align		4
.L_304:
        /*09cc*/ 	.byte	0x04, 0x05
        /*09ce*/ 	.short	(.L_306 - .L_305)
.L_305:
        /*09d0*/ 	.word	0x00000180
        /*09d4*/ 	.word	0x00000001
        /*09d8*/ 	.word	0x00000001


	//----- nvinfo : EIATTR_CRS_STACK_SIZE
	.align		4
.L_306:
        /*09dc*/ 	.byte	0x04, 0x1e
        /*09de*/ 	.short	(.L_308 - .L_307)
.L_307:
        /*09e0*/ 	.word	0x00000000


	//----- nvinfo : EIATTR_CBANK_PARAM_SIZE
	.align		4
.L_308:
        /*09e4*/ 	.byte	0x03, 0x19
        /*09e6*/ 	.short	0x0bf0


	//----- nvinfo : EIATTR_PARAM_CBANK
	.align		4
        /*09e8*/ 	.byte	0x04, 0x0a
        /*09ea*/ 	.short	(.L_310 - .L_309)
	.align		4
.L_309:
        /*09ec*/ 	.word	index@(.nv.constant0._ZN7cutlass13device_kernelIN5flash11enable_sm90INS1_16FlashAttnFwdSm90INS1_25CollectiveMainloopFwdSm90ILi2EN4cute5tupleIJNS5_1CILi1EEES8_S8_EEENS6_IJNS7_ILi128EEENS7_ILi160EEENS7_ILi192EEEEEELi128ENS_12float_e4m3_tEfNS_4arch4Sm90ELb1ELb0ELb0ELb0ELb0ELb0ELb0ELb1ELb1ELb0ELb0ELb0EEENS1_21CollectiveEpilogueFwdINS6_IJSA_SA_SB_EEES9_NS_10bfloat16_tESG_Li256ELb0ELb0ELb0ELb1EEENS1_30DynamicPersistentTileSchedulerILi256ELi128ELb0ELb0ELb1EEEEEEEEEvNT_6ParamsE)
        /*09f0*/ 	.short	0x0210
        /*09f2*/ 	.short	0x0bf0


	//----- nvinfo : EIATTR_SW_WAR
	.align		4
.L_310:
        /*09f4*/ 	.byte	0x04, 0x36
        /*09f6*/ 	.short	(.L_312 - .L_311)
.L_311:
        /*09f8*/ 	.word	0x00000008
.L_312:


//--------------------- .nv.info._ZN7cutlass13device_kernelIN5flash11enable_sm90INS1_16FlashAttnFwdSm90INS1_25CollectiveMainloopFwdSm90ILi2EN4cute5tupleIJNS5_1CILi1EEES8_S8_EEENS6_IJNS7_ILi128EEENS7_ILi160EEENS7_ILi192EEEEEELi128ENS_12float_e4m3_tEfNS_4arch4Sm90ELb1ELb0ELb0ELb1ELb0ELb0ELb0ELb1ELb1ELb0ELb0ELb0EEENS1_21CollectiveEpilogueFwdINS6_IJSA_SA_SB_EEES9_NS_10bfloat16_tESG_Li256ELb1ELb0ELb0ELb1EEENS1_36VarlenDynamicPersistentTileSchedulerILi128ELi160ELi256ELi128ELb0ELb0ELb1ELb1ELb1ELb1EEEEEEEEEvNT_6ParamsE --------------------------
	.section	.nv.info._ZN7cutlass13device_kernelIN5flash11enable_sm90INS1_16FlashAttnFwdSm90INS1_25CollectiveMainloopFwdSm90ILi2EN4cute5tupleIJNS5_1CILi1EEES8_S8_EEENS6_IJNS7_ILi128EEENS7_ILi160EEENS7_ILi192EEEEEELi128ENS_12float_e4m3_tEfNS_4arch4Sm90ELb1ELb0ELb0ELb1ELb0ELb0ELb0ELb1ELb1ELb0ELb0ELb0EEENS1_21CollectiveEpilogueFwdINS6_IJSA_SA_SB_EEES9_NS_10bfloat16_tESG_Li256ELb1ELb0ELb0ELb1EEENS1_36VarlenDynamicPersistentTileSchedulerILi128ELi160ELi256ELi128ELb0ELb0ELb1ELb1ELb1ELb1EEEEEEEEEvNT_6ParamsE,"",@"SHT_CUDA_INFO"
	.sectionflags	@""
	.align	4


	//----- nvinfo : EIATTR_CUDA_API_VERSION
	.align		4
        /*0000*/ 	.byte	0x04, 0x37
        /*0002*/ 	.short	(.L_314 - .L_313)
.L_313:
        /*0004*/ 	.word	0x00000082


	//----- nvinfo : EIATTR_KPARAM_INFO
	.align		4
.L_314:
        /*0008*/ 	.byte	0x04, 0x17
        /*000a*/ 	.short	(.L_316 - .L_315)
.L_315:
        /*000c*/ 	.word	0x00000000
        /*0010*/ 	.short	0x0000
        /*0012*/ 	.short	0x0070
        /*0014*/ 	.byte	0x00, 0xf0, 0x01, 0x28


	//----- nvinfo : EIATTR_SPARSE_MMA_MASK
	.align		4
.L_316:
        /*0018*/ 	.byte	0x03, 0x50
        /*001a*/ 	.short	0x0000


	//----- nvinfo : EIATTR_MAXREG_COUNT
	.align		4
        /*001c*/ 	.byte	0x03, 0x1b
        /*001e*/ 	.short	0x00a8


	//----- nvinfo : EIATTR_NUM_BARRIERS
	.align		4
        /*0020*/ 	.byte	0x02, 0x4c
        /*0022*/ 	.byte	0x10
	.zero		1


	//----- nvinfo : EIATTR_EXTERNS
	.align		4
        /*0024*/ 	.byte	0x04, 0x0f
        /*0026*/ 	.short	(.L_318 - .L_317)


	//   ....[0]....
	.align		4
.L_317:
        /*0028*/ 	.word	index@(__assertfail)


	//----- nvinfo : EIATTR_ANNOTATIONS
	.align		4
.L_318:
        /*002c*/ 	.byte	0x04, 0x55
        /*002e*/ 	.short	(.L_320 - .L_319)


	//   ....[0]....
.L_319:
        /* <DEDUP_REMOVED lines=40> */


	//----- nvinfo : EIATTR_MERCURY_ISA_VERSION
	.align		4
.L_320:
        /*02a0*/ 	.byte	0x03, 0x5f
        /*02a2*/ 	.short	0x0101


	//----- nvinfo : EIATTR_UNUSED_LOAD_BYTE_OFFSET
	.align		4
        /*02a4*/ 	.byte	0x04, 0x44
        /*02a6*/ 	.short	(.L_322 - .L_321)


	//   ....[0]....
.L_321:
        /*02a8*/ 	.word	0x00000a70
        /*02ac*/ 	.word	0x0000fff0


	//   ....[1]....
        /*02b0*/ 	.word	0x0000c0b0
        /*02b4*/ 	.word	0x0000fff0


	//----- nvinfo : EIATTR_INT_WARP_WIDE_INSTR_OFFSETS
	.align		4
.L_322:
        /*02b8*/ 	.byte	0x04, 0x31
        /*02ba*/ 	.short	(.L_324 - .L_323)


	//   ....[0]....
.L_323:
        /*02bc*/ 	.word	0x00000160


	//   ....[1]....
        /*02c0*/ 	.word	0x000001a0


	//   ....[2]....
        /*02c4*/ 	.word	0x00000210


	//   ....[3]....
        /*02c8*/ 	.word	0x0000fba0


	//   ....[4]....
        /*02cc*/ 	.word	0x0000fc30


	//   ....[5]....
        /*02d0*/ 	.word	0x000103b0


	//   ....[6]....
        /*02d4*/ 	.word	0x00011e90


	//   ....[7]....
        /*02d8*/ 	.word	0x00011f20


	//----- nvinfo : EIATTR_COOP_GROUP_MASK_REGIDS
	.align		4
.L_324:
        /*02dc*/ 	.byte	0x04, 0x29
        /*02de*/ 	.short	(.L_326 - .L_325)


	//   ....[0]....
.L_325:
        /*02e0*/ 	.word	0xffffffff


	//   ....[1]....
        /*02e4*/ 	.word	0xffffffff


	//   ....[2]....
        /*02e8*/ 	.word	0xffffffff


	//   ....[3]....
        /*02ec*/ 	.word	0xffffffff


	//   ....[4]....
        /*02f0*/ 	.word	0xffffffff


	//   ....[5]....
        /*02f4*/ 	.word	0xffffffff


	//   ....[6]....
        /*02f8*/ 	.word	0xffffffff


	//   ....[7]....
        /*02fc*/ 	.word	0xffffffff


	//   ....[8]....
        /*0300*/ 	.word	0xffffffff


	//   ....[9]....
        /*0304*/ 	.word	0xffffffff


	//   ....[10]....
        /*0308*/ 	.word	0xffffffff


	//   ....[11]....
        /*030c*/ 	.word	0xffffffff


	//   ....[12]....
        /*0310*/ 	.word	0xffffffff


	//   ....[13]....
        /*0314*/ 	.word	0xffffffff


	//   ....[14]....
        /*0318*/ 	.word	0xffffffff


	//   ....[15]....
        /*031c*/ 	.word	0xffffffff


	//   ....[16]....
        /*0320*/ 	.word	0xffffffff


	//   ....[17]....
        /*0324*/ 	.word	0xffffffff


	//   ....[18]....
        /*0328*/ 	.word	0xffffffff


	//   ....[19]....
        /*032c*/ 	.word	0xffffffff


	//   ....[20]....
        /*0330*/ 	.word	0xffffffff


	//   ....[21]....
        /*0334*/ 	.word	0xffffffff


	//   ....[22]....
        /*0338*/ 	.word	0xffffffff


	//   ....[23]....
        /*033c*/ 	.word	0xffffffff


	//   ....[24]....
        /*0340*/ 	.word	0xffffffff


	//   ....[25]....
        /*0344*/ 	.word	0xffffffff


	//   ....[26]....
        /*0348*/ 	.word	0xffffffff


	//   ....[27]....
        /*034c*/ 	.word	0xffffffff


	//   ....[28]....
        /*0350*/ 	.word	0xffffffff


	//   ....[29]....
        /*0354*/ 	.word	0xffffffff


	//   ....[30]....
        /*0358*/ 	.word	0xffffffff


	//   ....[31]....
        /*035c*/ 	.word	0xffffffff


	//   ....[32]....
        /*0360*/ 	.word	0xffffffff


	//   ....[33]....
        /*0364*/ 	.word	0xffffffff


	//   ....[34]....
        /*0368*/ 	.word	0xffffffff


	//   ....[35]....
        /*036c*/ 	.word	0xffffffff


	//   ....[36]....
        /*0370*/ 	.word	0xffffffff


	//   ....[37]....
        /*0374*/ 	.word	0xffffffff


	//   ....[38]....
        /*0378*/ 	.word	0xffffffff


	//   ....[39]....
        /*037c*/ 	.word	0xffffffff


	//   ....[40]....
        /*0380*/ 	.word	0xffffffff


	//   ....[41]....
        /*0384*/ 	.word	0xffffffff


	//   ....[42]....
        /*0388*/ 	.word	0xffffffff


	//   ....[43]....
        /*038c*/ 	.word	0xffffffff


	//   ....[44]....
        /*0390*/ 	.word	0xffffffff


	//   ....[45]....
        /*0394*/ 	.word	0xffffffff


	//   ....[46]....
        /*0398*/ 	.word	0xffffffff


	//   ....[47]....
        /*039c*/ 	.word	0xffffffff


	//   ....[48]....
        /*03a0*/ 	.word	0xffffffff


	//   ....[49]....
        /*03a4*/ 	.word	0xffffffff


	//   ....[50]....
        /*03a8*/ 	.word	0xffffffff


	//   ....[51]....
        /*03ac*/ 	.word	0xffffffff


	//   ....[52]....
        /*03b0*/ 	.word	0xffffffff


	//   ....[53]....
        /*03b4*/ 	.word	0xffffffff


	//   ....[54]....
        /*03b8*/ 	.word	0xffffffff


	//   ....[55]....
        /*03bc*/ 	.word	0xffffffff


	//   ....[56]....
        /*03c0*/ 	.word	0xffffffff


	//   ....[57]....
        /*03c4*/ 	.word	0xffffffff


	//   ....[58]....
        /*03c8*/ 	.word	0xffffffff


	//   ....[59]....
        /*03cc*/ 	.word	0xffffffff


	//   ....[60]....
        /*03d0*/ 	.word	0xffffffff


	//   ....[61]....
        /*03d4*/ 	.word	0xffffffff


	//   ....[62]....
        /*03d8*/ 	.word	0xffffffff


	//   ....[63]....
        /*03dc*/ 	.word	0xffffffff


	//   ....[64]....
        /*03e0*/ 	.word	0xffffffff


	//   ....[65]....
        /*03e4*/ 	.word	0xffffffff


	//   ....[66]....
        /*03e8*/ 	.word	0xffffffff


	//   ....[67]....
        /*03ec*/ 	.word	0xffffffff


	//   ....[68]....
        /*03f0*/ 	.word	0xffffffff


	//   ....[69]....
        /*03f4*/ 	.word	0xffffffff


	//   ....[70]....
        /*03f8*/ 	.word	0xffffffff


	//   ....[71]....
        /*03fc*/ 	.word	0xffffffff


	//   ....[72]....
        /*0400*/ 	.word	0xffffffff


	//   ....[73]....
        /*0404*/ 	.word	0xffffffff


	//   ....[74]....
        /*0408*/ 	.word	0xffffffff


	//   ....[75]....
        /*040c*/ 	.word	0xffffffff


	//   ....[76]....
        /*0410*/ 	.word	0xffffffff


	//   ....[77]....
        /*0414*/ 	.word	0xffffffff


	//   ....[78]....
        /*0418*/ 	.word	0xffffffff


	//   ....[79]....
        /*041c*/ 	.word	0xffffffff


	//   ....[80]....
        /*0420*/ 	.word	0xffffffff


	//   ....[81]....
        /*0424*/ 	.word	0xffffffff


	//   ....[82]....
        /*0428*/ 	.word	0xffffffff


	//   ....[83]....
        /*042c*/ 	.word	0xffffffff


	//   ....[84]....
        /*0430*/ 	.word	0xffffffff


	//   ....[85]....
        /*0434*/ 	.word	0xffffffff


	//   ....[86]....
        /*0438*/ 	.word	0xffffffff


	//   ....[87]....
        /*043c*/ 	.word	0xffffffff


	//   ....[88]....
        /*0440*/ 	.word	0xffffffff


	//   ....[89]....
        /*0444*/ 	.word	0xffffffff


	//   ....[90]....
        /*0448*/ 	.word	0xffffffff


	//   ....[91]....
        /*044c*/ 	.word	0x0500000f


	//   ....[92]....
        /*0450*/ 	.word	0x0500000f


	//----- nvinfo : EIATTR_COOP_GROUP_INSTR_OFFSETS
	.align		4
.L_326:
        /*0454*/ 	.byte	0x04, 0x28
        /*0456*/ 	.short	(.L_328 - .L_327)


	//   ....[0]....
.L_327:
        /*0458*/ 	.word	0x00000070


	//   ....[1]....
        /*045c*/ 	.word	0x00000170


	//   ....[2]....
        /*0460*/ 	.word	0x000001c0


	//   ....[3]....
        /*0464*/ 	.word	0x000003f0


	//   ....[4]....
        /*0468*/ 	.word	0x00000550


	//   ....[5]....
        /*046c*/ 	.word	0x00000670


	//   ....[6]....
        /*0470*/ 	.word	0x000007d0


	//   ....[7]....
        /*0474*/ 	.word	0x000018e0


	//   ....[8]....
        /*0478*/ 	.word	0x000031a0


	//   ....[9]....
        /*047c*/ 	.word	0x000031c0


	//   ....[10]....
        /*0480*/ 	.word	0x00003df0


	//   ....[11]....
        /*0484*/ 	.word	0x00003e50


	//   ....[12]....
        /*0488*/ 	.word	0x00006840


	//   ....[13]....
        /*048c*/ 	.word	0x00006900


	//   ....[14]....
        /*0490*/ 	.word	0x00007490


	//   ....[15]....
        /*0494*/ 	.word	0x00007500


	//   ....[16]....
        /*0498*/ 	.word	0x00009c50


	//   ....[17]....
        /*049c*/ 	.word	0x00009cb0


	//   ....[18]....
        /*04a0*/ 	.word	0x00009ce0


	//   ....[19]....
        /*04a4*/ 	.word	0x00009d00


	//   ....[20]....
        /*04a8*/ 	.word	0x0000b910


	//   ....[21]....
        /*04ac*/ 	.word	0x0000b920


	//   ....[22]....
        /*04b0*/ 	.word	0x0000b9a0


	//   ....[23]....
        /*04b4*/ 	.word	0x0000b9b0


	//   ....[24]....
        /*04b8*/ 	.word	0x0000c990


	//   ....[25]....
        /*04bc*/ 	.word	0x0000c9a0


	//   ....[26]....
        /*04c0*/ 	.word	0x0000c9b0


	//   ....[27]....
        /*04c4*/ 	.word	0x0000c9c0


	//   ....[28]....
        /*04c8*/ 	.word	0x0000c9d0


	//   ....[29]....
        /*04cc*/ 	.word	0x0000c9e0


	//   ....[30]....
        /*04d0*/ 	.word	0x0000c9f0


	//   ....[31]....
        /*04d4*/ 	.word	0x0000ca00


	//   ....[32]....
        /*04d8*/ 	.word	0x0000ca30


	//   ....[33]....
        /*04dc*/ 	.word	0x0000ca40


	//   ....[34]....
        /*04e0*/ 	.word	0x0000ca50


	//   ....[35]....
        /*04e4*/ 	.word	0x0000ca80


	//   ....[36]....
        /*04e8*/ 	.word	0x0000cae0


	//   ....[37]....
        /*04ec*/ 	.word	0x0000caf0


	//   ....[38]....
        /*04f0*/ 	.word	0x0000cb00


	//   ....[39]....
        /*04f4*/ 	.word	0x0000cb30


	//   ....[40]....
        /*04f8*/ 	.word	0x0000cb50


	//   ....[41]....
        /*04fc*/ 	.word	0x0000cb60


	//   ....[42]....
        /*0500*/ 	.word	0x0000cb70


	//   ....[43]....
        /*0504*/ 	.word	0x0000cb80


	//   ....[44]....
        /*0508*/ 	.word	0x0000cb90


	//   ....[45]....
        /*050c*/ 	.word	0x0000cba0


	//   ....[46]....
        /*0510*/ 	.word	0x0000cbb0


	//   ....[47]....
        /*0514*/ 	.word	0x0000cbc0


	//   ....[48]....
        /*0518*/ 	.word	0x0000cbd0


	//   ....[49]....
        /*051c*/ 	.word	0x0000cbe0


	//   ....[50]....
        /*0520*/ 	.word	0x0000cbf0


	//   ....[51]....
        /*0524*/ 	.word	0x0000cc00


	//   ....[52]....
        /*0528*/ 	.word	0x0000cc10


	//   ....[53]....
        /*052c*/ 	.word	0x0000cc40


	//   ....[54]....
        /*0530*/ 	.word	0x0000cc70


	//   ....[55]....
        /*0534*/ 	.word	0x0000cca0


	//   ....[56]....
        /*0538*/ 	.word	0x0000e720


	//   ....[57]....
        /*053c*/ 	.word	0x0000e900


	//   ....[58]....
        /*0540*/ 	.word	0x0000e930


	//   ....[59]....
        /*0544*/ 	.word	0x0000e960


	//   ....[60]....
        /*0548*/ 	.word	0x0000e9a0


	//   ....[61]....
        /*054c*/ 	.word	0x0000e9d0


	//   ....[62]....
        /*0550*/ 	.word	0x0000ea10


	//   ....[63]....
        /*0554*/ 	.word	0x0000eba0


	//   ....[64]....
        /*0558*/ 	.word	0x0000ebd0


	//   ....[65]....
        /*055c*/ 	.word	0x0000ec00


	//   ....[66]....
        /*0560*/ 	.word	0x0000ec30


	//   ....[67]....
        /*0564*/ 	.word	0x0000ec60


	//   ....[68]....
        /*0568*/ 	.word	0x0000eca0


	//   ....[69]....
        /*056c*/ 	.word	0x0000ed40


	//   ....[70]....
        /*0570*/ 	.word	0x0000edd0


	//   ....[71]....
        /*0574*/ 	.word	0x0000ee80


	//   ....[72]....
        /*0578*/ 	.word	0x000104f0


	//   ....[73]....
        /*057c*/ 	.word	0x000128d0


	//   ....[74]....
        /*0580*/ 	.word	0x00012900


	//   ....[75]....
        /*0584*/ 	.word	0x00012930


	//   ....[76]....
        /*0588*/ 	.word	0x00012960


	//   ....[77]....
        /*058c*/ 	.word	0x00012990


	//   ....[78]....
        /*0590*/ 	.word	0x000129a0


	//   ....[79]....
        /*0594*/ 	.word	0x000129d0


	//   ....[80]....
        /*0598*/ 	.word	0x000129e0


	//   ....[81]....
        /*059c*/ 	.word	0x00012b20


	//   ....[82]....
        /*05a0*/ 	.word	0x00012b50


	//   ....[83]....
        /*05a4*/ 	.word	0x00012b80


	//   ....[84]....
        /*05a8*/ 	.word	0x00012bb0


	//   ....[85]....
        /*05ac*/ 	.word	0x00012be0


	//   ....[86]....
        /*05b0*/ 	.word	0x00012c20


	//   ....[87]....
        /*05b4*/ 	.word	0x00012cb0


	//   ....[88]....
        /*05b8*/ 	.word	0x00012d50


	//   ....[89]....
        /*05bc*/ 	.word	0x00012db0


	//   ....[90]....
        /*05c0*/ 	.word	0x00013450


	//   ....[91]....
        /*05c4*/ 	.word	0x00013a50


	//   ....[92]....
        /*05c8*/ 	.word	0x00013ee0


	//----- nvinfo : EIATTR_REG_RECONFIG
	.align		4
.L_328:
        /*05cc*/ 	.byte	0x01, 0x54
	.zero		2


	//----- nvinfo : EIATTR_SYSCALL_OFFSETS
	.align		4
        /*05d0*/ 	.byte	0x04, 0x46
        /*05d2*/ 	.short	(.L_330 - .L_329)


	//   ....[0]....
.L_329:
        /*05d4*/ 	.word	0x00001ac0


	//   ....[1]....
        /*05d8*/ 	.word	0x0000fdd0


	//   ....[2]....
        /*05dc*/ 	.word	0x0000ff10


	//   ....[3]....
        /*05e0*/ 	.word	0x00010050


	//   ....[4]....
        /*05e4*/ 	.word	0x00010170


	//----- nvinfo : EIATTR_MBARRIER_INSTR_OFFSETS
	.align		4
.L_330:
        /*05e8*/ 	.byte	0x04, 0x39
        /*05ea*/ 	.short	(.L_332 - .L_331)


	//   ....[0]....
.L_331:
        /*05ec*/ 	.word	0x000002a0
        /*05f0*/ 	.word	0x000000ff
        /*05f4*/ 	.word	0x00029800
        /*05f8*/ 	.short	0x0100
        /*05fa*/ 	.byte	0x08
	.zero		1


	//   ....[1]....
        /*05fc*/ 	.word	0x000002b0
        /*0600*/ 	.word	0x000000ff
        /*0604*/ 	.word	0x00029820
        /*0608*/ 	.short	0x0100
        /*060a*/ 	.byte	0x08
	.zero		1


	//   ....[2]....
        /*060c*/ 	.word	0x000003a0
        /*0610*/ 	.word	0x000000ff
        /*0614*/ 	.word	0x00029830
        /*0618*/ 	.short	0x0100
        /*061a*/ 	.byte	0x08
	.zero		1


	//   ....[3]....
        /*061c*/ 	.word	0x000003b0
        /*0620*/ 	.word	0x000000ff
        /*0624*/ 	.word	0x00029840
        /*0628*/ 	.short	0x0100
        /*062a*/ 	.byte	0x08
	.zero		1


	//   ....[4]....
        /*062c*/ 	.word	0x000003c0
        /*0630*/ 	.word	0x000000ff
        /*0634*/ 	.word	0x00029838
        /*0638*/ 	.short	0x0100
        /*063a*/ 	.byte	0x08
	.zero		1


	//   ....[5]....
        /*063c*/ 	.word	0x000003d0
        /*0640*/ 	.word	0x000000ff
        /*0644*/ 	.word	0x00029848
        /*0648*/ 	.short	0x0100
        /*064a*/ 	.byte	0x08
	.zero		1


	//   ....[6]....
        /*064c*/ 	.word	0x00000500
        /*0650*/ 	.word	0x000000ff
        /*0654*/ 	.word	0x00029850
        /*0658*/ 	.short	0x0100
        /*065a*/ 	.byte	0x08
	.zero		1


	//   ....[7]....
        /*065c*/ 	.word	0x00000510
        /*0660*/ 	.word	0x000000ff
        /*0664*/ 	.word	0x00029860
        /*0668*/ 	.short	0x0100
        /*066a*/ 	.byte	0x08
	.zero		1


	//   ....[8]....
        /*066c*/ 	.word	0x00000520
        /*0670*/ 	.word	0x000000ff
        /*0674*/ 	.word	0x00029858
        /*0678*/ 	.short	0x0100
        /*067a*/ 	.byte	0x08
	.zero		1


	//   ....[9]....
        /*067c*/ 	.word	0x00000530
        /*0680*/ 	.word	0x000000ff
        /*0684*/ 	.word	0x00029868
        /*0688*/ 	.short	0x0100
        /*068a*/ 	.byte	0x08
	.zero		1


	//   ....[10]....
        /*068c*/ 	.word	0x00000620
        /*0690*/ 	.word	0x000000ff
        /*0694*/ 	.word	0x00029870
        /*0698*/ 	.short	0x0100
        /*069a*/ 	.byte	0x06
	.zero		1


	//   ....[11]....
        /*069c*/ 	.word	0x00000630
        /*06a0*/ 	.word	0x000000ff
        /*06a4*/ 	.word	0x00029880
        /*06a8*/ 	.short	0x0100
        /*06aa*/ 	.byte	0x06
	.zero		1


	//   ....[12]....
        /*06ac*/ 	.word	0x00000640
        /*06b0*/ 	.word	0x000000ff
        /*06b4*/ 	.word	0x00029878
        /*06b8*/ 	.short	0x0100
        /*06ba*/ 	.byte	0x06
	.zero		1


	//   ....[13]....
        /*06bc*/ 	.word	0x00000650
        /*06c0*/ 	.word	0x000000ff
        /*06c4*/ 	.word	0x00029888
        /*06c8*/ 	.short	0x0100
        /*06ca*/ 	.byte	0x06
	.zero		1


	//   ....[14]....
        /*06cc*/ 	.word	0x00000780
        /*06d0*/ 	.word	0x000000ff
        /*06d4*/ 	.word	0x00029890
        /*06d8*/ 	.short	0x0100
        /*06da*/ 	.byte	0x08
	.zero		1


	//   ....[15]....
        /*06dc*/ 	.word	0x00000790
        /*06e0*/ 	.word	0x000000ff
        /*06e4*/ 	.word	0x000298a0
        /*06e8*/ 	.short	0x0100
        /*06ea*/ 	.byte	0x08
	.zero		1


	//   ....[16]....
        /*06ec*/ 	.word	0x000007a0
        /*06f0*/ 	.word	0x000000ff
        /*06f4*/ 	.word	0x00029898
        /*06f8*/ 	.short	0x0100
        /*06fa*/ 	.byte	0x08
	.zero		1


	//   ....[17]....
        /*06fc*/ 	.word	0x000007b0
        /*0700*/ 	.word	0x000000ff
        /*0704*/ 	.word	0x000298a8
        /*0708*/ 	.short	0x0100
        /*070a*/ 	.byte	0x08
	.zero		1


	//   ....[18]....
        /*070c*/ 	.word	0x000008e0
        /*0710*/ 	.word	0x000000ff
        /*0714*/ 	.word	0x000298b0
        /*0718*/ 	.short	0x0100
        /*071a*/ 	.byte	0x08
	.zero		1


	//   ....[19]....
        /*071c*/ 	.word	0x000008f0
        /*0720*/ 	.word	0x000000ff
        /*0724*/ 	.word	0x000298c0
        /*0728*/ 	.short	0x0100
        /*072a*/ 	.byte	0x08
	.zero		1


	//   ....[20]....
        /*072c*/ 	.word	0x00000900
        /*0730*/ 	.word	0x000000ff
        /*0734*/ 	.word	0x000298b8
        /*0738*/ 	.short	0x0100
        /*073a*/ 	.byte	0x08
	.zero		1


	//   ....[21]....
        /*073c*/ 	.word	0x00000910
        /*0740*/ 	.word	0x000000ff
        /*0744*/ 	.word	0x000298c8
        /*0748*/ 	.short	0x0100
        /*074a*/ 	.byte	0x08
	.zero		1


	//   ....[22]....
        /*074c*/ 	.word	0x00001b40
        /*0750*/ 	.word	0x000000ff
        /*0754*/ 	.word	0x00029800
        /*0758*/ 	.short	0x010a
        /*075a*/ 	.byte	0x29
	.zero		1


	//   ....[23]....
        /*075c*/ 	.word	0x00001bc0
        /*0760*/ 	.word	0x00000002
        /*0764*/ 	.word	0x00029830
        /*0768*/ 	.short	0x010a
        /*076a*/ 	.byte	0x3f
	.zero		1


	//   ....[24]....
        /*076c*/ 	.word	0x00001c30
        /*0770*/ 	.word	0x00000002
        /*0774*/ 	.word	0x00029830
        /*0778*/ 	.short	0x010a
        /*077a*/ 	.byte	0x3f
	.zero		1


	//   ....[25]....
        /*077c*/ 	.word	0x00003040
        /*0780*/ 	.word	0x00000002
        /*0784*/ 	.word	0x00000000
        /*0788*/ 	.short	0x0101
        /*078a*/ 	.byte	0x3f
	.zero		1


	//   ....[26]....
        /*078c*/ 	.word	0x00005250
        /*0790*/ 	.word	0x000000ff
        /*0794*/ 	.word	0x00029830
        /*0798*/ 	.short	0x010a
        /*079a*/ 	.byte	0x06
	.zero		1


	//   ....[27]....
        /*079c*/ 	.word	0x00005290
        /*07a0*/ 	.word	0x000000ff
        /*07a4*/ 	.word	0x00029830
        /*07a8*/ 	.short	0x010a
        /*07aa*/ 	.byte	0x06
	.zero		1


	//   ....[28]....
        /*07ac*/ 	.word	0x00005eb0
        /*07b0*/ 	.word	0x000000ff
        /*07b4*/ 	.word	0x00029850
        /*07b8*/ 	.short	0x010a
        /*07ba*/ 	.byte	0x06
	.zero		1


	//   ....[29]....
        /*07bc*/ 	.word	0x00005ef0
        /*07c0*/ 	.word	0x000000ff
        /*07c4*/ 	.word	0x00029850
        /*07c8*/ 	.short	0x010a
        /*07ca*/ 	.byte	0x06
	.zero		1


	//   ....[30]....
        /*07cc*/ 	.word	0x00007ed0
        /*07d0*/ 	.word	0x00000002
        /*07d4*/ 	.word	0x00000000
        /*07d8*/ 	.short	0x0101
        /*07da*/ 	.byte	0x3f
	.zero		1


	//   ....[31]....
        /*07dc*/ 	.word	0x000082c0
        /*07e0*/ 	.word	0x000000ff
        /*07e4*/ 	.word	0x00000000
        /*07e8*/ 	.short	0x0101
        /*07ea*/ 	.byte	0x06
	.zero		1


	//   ....[32]....
        /*07ec*/ 	.word	0x000089f0
        /*07f0*/ 	.word	0x000000ff
        /*07f4*/ 	.word	0x00029830
        /*07f8*/ 	.short	0x010a
        /*07fa*/ 	.byte	0x06
	.zero		1


	//   ....[33]....
        /*07fc*/ 	.word	0x00008a30
        /*0800*/ 	.word	0x000000ff
        /*0804*/ 	.word	0x00029830
        /*0808*/ 	.short	0x010a
        /*080a*/ 	.byte	0x06
	.zero		1


	//   ....[34]....
        /*080c*/ 	.word	0x00009650
        /*0810*/ 	.word	0x000000ff
        /*0814*/ 	.word	0x00029850
        /*0818*/ 	.short	0x010a
        /*081a*/ 	.byte	0x06
	.zero		1


	//   ....[35]....
        /*081c*/ 	.word	0x00009690
        /*0820*/ 	.word	0x000000ff
        /*0824*/ 	.word	0x00029850
        /*0828*/ 	.short	0x010a
        /*082a*/ 	.byte	0x06
	.zero		1


	//   ....[36]....
        /*082c*/ 	.word	0x0000ac80
        /*0830*/ 	.word	0x00000002
        /*0834*/ 	.word	0x00000000
        /*0838*/ 	.short	0x0101
        /*083a*/ 	.byte	0x3f
	.zero		1


	//   ....[37]....
        /*083c*/ 	.word	0x0000af60
        /*0840*/ 	.word	0x000000ff
        /*0844*/ 	.word	0x00000000
        /*0848*/ 	.short	0x0101
        /*084a*/ 	.byte	0x06
	.zero		1


	//   ....[38]....
        /*084c*/ 	.word	0x0000b5e0
        /*0850*/ 	.word	0x000000ff
        /*0854*/ 	.word	0x00029850
        /*0858*/ 	.short	0x010a
        /*085a*/ 	.byte	0x09
	.zero		1


	//   ....[39]....
        /*085c*/ 	.word	0x0000b620
        /*0860*/ 	.word	0x000000ff
        /*0864*/ 	.word	0x00029850
        /*0868*/ 	.short	0x010a
        /*086a*/ 	.byte	0x09
	.zero		1


	//   ....[40]....
        /*086c*/ 	.word	0x0000bd60
        /*0870*/ 	.word	0x000000ff
        /*0874*/ 	.word	0x00000000
        /*0878*/ 	.short	0x0101
        /*087a*/ 	.byte	0x04
	.zero		1


	//   ....[41]....
        /*087c*/ 	.word	0x0000d6a0
        /*0880*/ 	.word	0x00000000
        /*0884*/ 	.word	0x00000000
        /*0888*/ 	.short	0x0101
        /*088a*/ 	.byte	0x3f
	.zero		1


	//   ....[42]....
        /*088c*/ 	.word	0x00010720
        /*0890*/ 	.word	0x00000003
        /*0894*/ 	.word	0x00029880
        /*0898*/ 	.short	0x010a
        /*089a*/ 	.byte	0x3f
	.zero		1


	//   ....[43]....
        /*089c*/ 	.word	0x000108e0
        /*08a0*/ 	.word	0x00000003
        /*08a4*/ 	.word	0x00029840
        /*08a8*/ 	.short	0x010a
        /*08aa*/ 	.byte	0x3f
	.zero		1


	//   ....[44]....
        /*08ac*/ 	.word	0x00010dc0
        /*08b0*/ 	.word	0x000000ff
        /*08b4*/ 	.word	0x00029820
        /*08b8*/ 	.short	0x010a
        /*08ba*/ 	.byte	0x29
	.zero		1


	//   ....[45]....
        /*08bc*/ 	.word	0x00011090
        /*08c0*/ 	.word	0x00000004
        /*08c4*/ 	.word	0x00029880
        /*08c8*/ 	.short	0x010a
        /*08ca*/ 	.byte	0x3f
	.zero		1


	//   ....[46]....
        /*08cc*/ 	.word	0x00011310
        /*08d0*/ 	.word	0x00000004
        /*08d4*/ 	.word	0x00029840
        /*08d8*/ 	.short	0x010a
        /*08da*/ 	.byte	0x3f
	.zero		1


	//   ....[47]....
        /*08dc*/ 	.word	0x00011820
        /*08e0*/ 	.word	0x00000003
        /*08e4*/ 	.word	0x00029870
        /*08e8*/ 	.short	0x010a
        /*08ea*/ 	.byte	0x3f
	.zero		1


	//   ....[48]....
        /*08ec*/ 	.word	0x00011890
        /*08f0*/ 	.word	0x00000002
        /*08f4*/ 	.word	0x00029860
        /*08f8*/ 	.short	0x010a
        /*08fa*/ 	.byte	0x3f
	.zero		1


	//   ....[49]....
        /*08fc*/ 	.word	0x00011e00
        /*0900*/ 	.word	0x00000003
        /*0904*/ 	.word	0x00029850
        /*0908*/ 	.short	0x0101
        /*090a*/ 	.byte	0x3f
	.zero		1


	//   ....[50]....
        /*090c*/ 	.word	0x00011e40
        /*0910*/ 	.word	0x00000002
        /*0914*/ 	.word	0x00000000
        /*0918*/ 	.short	0x0101
        /*091a*/ 	.byte	0x3f
	.zero		1


	//   ....[51]....
        /*091c*/ 	.word	0x00012000
        /*0920*/ 	.word	0x00000014
        /*0924*/ 	.word	0x00029870
        /*0928*/ 	.short	0x010a
        /*092a*/ 	.byte	0x3f
	.zero		1


	//   ....[52]....
        /*092c*/ 	.word	0x00012090
        /*0930*/ 	.word	0x00000014
        /*0934*/ 	.word	0x00029860
        /*0938*/ 	.short	0x010a
        /*093a*/ 	.byte	0x3f
	.zero		1


	//   ....[53]....
        /*093c*/ 	.word	0x000125d0
        /*0940*/ 	.word	0x00000014
        /*0944*/ 	.word	0x00029850
        /*0948*/ 	.short	0x0101
        /*094a*/ 	.byte	0x3f
	.zero		1


	//   ....[54]....
        /*094c*/ 	.word	0x00012620
        /*0950*/ 	.word	0x00000000
        /*0954*/ 	.word	0x00000000
        /*0958*/ 	.short	0x0101
        /*095a*/ 	.byte	0x3f
	.zero		1


	//   ....[55]....
        /*095c*/ 	.word	0x000133d0
        /*0960*/ 	.word	0x00000000
        /*0964*/ 	.word	0x00029820
        /*0968*/ 	.short	0x010a
        /*096a*/ 	.byte	0x3f
	.zero		1


	//   ....[56]....
        /*096c*/ 	.word	0x00013590
        /*0970*/ 	.word	0x00000006
        /*0974*/ 	.word	0x00000000
        /*0978*/ 	.short	0x010a
        /*097a*/ 	.byte	0x3f
	.zero		1


	//   ....[57]....
        /*097c*/ 	.word	0x00013600
        /*0980*/ 	.word	0x00000007
        /*0984*/ 	.word	0x00000000
        /*0988*/ 	.short	0x010a
        /*098a*/ 	.byte	0x3f
	.zero		1


	//   ....[58]....
        /*098c*/ 	.word	0x00013660
        /*0990*/ 	.word	0x00000004
        /*0994*/ 	.word	0x00029860
        /*0998*/ 	.short	0x010a
        /*099a*/ 	.byte	0x3f
	.zero		1


	//   ....[59]....
        /*099c*/ 	.word	0x000136b0
        /*09a0*/ 	.word	0x00000003
        /*09a4*/ 	.word	0x00029860
        /*09a8*/ 	.short	0x010a
        /*09aa*/ 	.byte	0x3f
	.zero		1


	//   ....[60]....
        /*09ac*/ 	.word	0x000136f0
        /*09b0*/ 	.word	0x00000004
        /*09b4*/ 	.word	0x00029880
        /*09b8*/ 	.short	0x010a
        /*09ba*/ 	.byte	0x3f
	.zero		1


	//   ....[61]....
        /*09bc*/ 	.word	0x00013710
        /*09c0*/ 	.word	0x00000003
        /*09c4*/ 	.word	0x00029880
        /*09c8*/ 	.short	0x010a
        /*09ca*/ 	.byte	0x3f
	.zero		1


	//   ....[62]....
        /*09cc*/ 	.word	0x00013780
        /*09d0*/ 	.word	0x00000003
        /*09d4*/ 	.word	0x00029800
        /*09d8*/ 	.short	0x010a
        /*09da*/ 	.byte	0x3f
	.zero		1


	//   ....[63]....
        /*09dc*/ 	.word	0x000137d0
        /*09e0*/ 	.word	0x00000002
        /*09e4*/ 	.word	0x00029830
        /*09e8*/ 	.short	0x010a
        /*09ea*/ 	.byte	0x3f
	.zero		1


	//   ....[64]....
        /*09ec*/ 	.word	0x00013830
        /*09f0*/ 	.word	0x00000007
        /*09f4*/ 	.word	0x00029830
        /*09f8*/ 	.short	0x010a
        /*09fa*/ 	.byte	0x3f
	.zero		1


	//   ....[65]....
        /*09fc*/ 	.word	0x00013890
        /*0a00*/ 	.word	0x00000007
        /*0a04*/ 	.word	0x00029850
        /*0a08*/ 	.short	0x010a
        /*0a0a*/ 	.byte	0x3f
	.zero		1


	//   ....[66]....
        /*0a0c*/ 	.word	0x000138f0
        /*0a10*/ 	.word	0x00000009
        /*0a14*/ 	.word	0x00029830
        /*0a18*/ 	.short	0x010a
        /*0a1a*/ 	.byte	0x3f
	.zero		1


	//   ....[67]....
        /*0a1c*/ 	.word	0x00013950
        /*0a20*/ 	.word	0x00000009
        /*0a24*/ 	.word	0x00029850
        /*0a28*/ 	.short	0x010a
        /*0a2a*/ 	.byte	0x3f
	.zero		1


	//   ....[68]....
        /*0a2c*/ 	.word	0x000139b0
        /*0a30*/ 	.word	0x00000005
        /*0a34*/ 	.word	0x00029850
        /*0a38*/ 	.short	0x010a
        /*0a3a*/ 	.byte	0x3f
	.zero		1


	//   ....[69]....
        /*0a3c*/ 	.word	0x00013b00
        /*0a40*/ 	.word	0x00000003
        /*0a44*/ 	.word	0x00029880
        /*0a48*/ 	.short	0x010a
        /*0a4a*/ 	.byte	0x3f
	.zero		1


	//   ....[70]....
        /*0a4c*/ 	.word	0x00013b50
        /*0a50*/ 	.word	0x00000003
        /*0a54*/ 	.word	0x00029840
        /*0a58*/ 	.short	0x010a
        /*0a5a*/ 	.byte	0x3f
	.zero		1


	//   ....[71]....
        /*0a5c*/ 	.word	0x00013bb0
        /*0a60*/ 	.word	0x00000003
        /*0a64*/ 	.word	0x00029820
        /*0a68*/ 	.short	0x010a
        /*0a6a*/ 	.byte	0x3f
	.zero		1


	//   ....[72]....
        /*0a6c*/ 	.word	0x00013c00
        /*0a70*/ 	.word	0x00000004
        /*0a74*/ 	.word	0x00029880
        /*0a78*/ 	.short	0x010a
        /*0a7a*/ 	.byte	0x3f
	.zero		1


	//   ....[73]....
        /*0a7c*/ 	.word	0x00013c50
        /*0a80*/ 	.word	0x00000004
        /*0a84*/ 	.word	0x00029840
        /*0a88*/ 	.short	0x010a
        /*0a8a*/ 	.byte	0x3f
	.zero		1


	//   ....[74]....
        /*0a8c*/ 	.word	0x00013cb0
        /*0a90*/ 	.word	0x00000003
        /*0a94*/ 	.word	0x00029870
        /*0a98*/ 	.short	0x010a
        /*0a9a*/ 	.byte	0x3f
	.zero		1


	//   ....[75]....
        /*0a9c*/ 	.word	0x00013d10
        /*0aa0*/ 	.word	0x00000004
        /*0aa4*/ 	.word	0x00029860
        /*0aa8*/ 	.short	0x010a
        /*0aaa*/ 	.byte	0x3f
	.zero		1


	//   ....[76]....
        /*0aac*/ 	.word	0x00013d60
        /*0ab0*/ 	.word	0x00000014
        /*0ab4*/ 	.word	0x00029870
        /*0ab8*/ 	.short	0x010a
        /*0aba*/ 	.byte	0x3f
	.zero		1


	//   ....[77]....
        /*0abc*/ 	.word	0x00013db0
        /*0ac0*/ 	.word	0x00000014
        /*0ac4*/ 	.word	0x00029860
        /*0ac8*/ 	.short	0x010a
        /*0aca*/ 	.byte	0x3f
	.zero		1


	//   ....[78]....
        /*0acc*/ 	.word	0x00013e00
        /*0ad0*/ 	.word	0x00000000
        /*0ad4*/ 	.word	0x00029820
        /*0ad8*/ 	.short	0x010a
        /*0ada*/ 	.byte	0x3f
	.zero		1


	//   ....[79]....
        /*0adc*/ 	.word	0x00013fa0
        /*0ae0*/ 	.word	0x00000006
        /*0ae4*/ 	.word	0x00000000
        /*0ae8*/ 	.short	0x010a
        /*0aea*/ 	.byte	0x3f
	.zero		1


	//   ....[80]....
        /*0aec*/ 	.word	0x00013ff0
        /*0af0*/ 	.word	0x00000007
        /*0af4*/ 	.word	0x00000000
        /*0af8*/ 	.short	0x010a
        /*0afa*/ 	.byte	0x3f
	.zero		1


	//   ....[81]....
        /*0afc*/ 	.word	0x00014040
        /*0b00*/ 	.word	0x00000004
        /*0b04*/ 	.word	0x00029860
        /*0b08*/ 	.short	0x010a
        /*0b0a*/ 	.byte	0x3f
	.zero		1


	//   ....[82]....
        /*0b0c*/ 	.word	0x00014090
        /*0b10*/ 	.word	0x00000003
        /*0b14*/ 	.word	0x00029860
        /*0b18*/ 	.short	0x010a
        /*0b1a*/ 	.byte	0x3f
	.zero		1


	//   ....[83]....
        /*0b1c*/ 	.word	0x000140e0
        /*0b20*/ 	.word	0x00000004
        /*0b24*/ 	.word	0x00029880
        /*0b28*/ 	.short	0x010a
        /*0b2a*/ 	.byte	0x3f
	.zero		1


	//----- nvinfo : EIATTR_NUM_MBARRIERS
	.align		4
.L_332:
        /*0b2c*/ 	.byte	0x03, 0x38
        /*0b2e*/ 	.short	0x0016


	//----- nvinfo : EIATTR_EXIT_INSTR_OFFSETS
	.align		4
        /*0b30*/ 	.byte	0x04, 0x1c
        /*0b32*/ 	.short	(.L_334 - .L_333)


	//   ....[0]....
.L_333:
        /*0b34*/ 	.word	0x00000ab0


	//   ....[1]....
        /*0b38*/ 	.word	0x0000e6d0


	//   ....[2]....
        /*0b3c*/ 	.word	0x00013760


	//----- nvinfo : EIATTR_MAX_THREADS
	.align		4
.L_334:
        /*0b40*/ 	.byte	0x04, 0x05
        /*0b42*/ 	.short	(.L_336 - .L_335)
.L_335:
        /*0b44*/ 	.word	0x00000180
        /*0b48*/ 	.word	0x00000001
        /*0b4c*/ 	.word	0x00000001


	//----- nvinfo : EIATTR_CRS_STACK_SIZE
	.align		4
.L_336:
        /*0b50*/ 	.byte	0x04, 0x1e
        /*0b52*/ 	.short	(.L_338 - .L_337)
.L_337:
        /*0b54*/ 	.word	0x00000000


	//----- nvinfo : EIATTR_CBANK_PARAM_SIZE
	.align		4
.L_338:
        /*0b58*/ 	.byte	0x03, 0x19
        /*0b5a*/ 	.short	0x0a70


	//----- nvinfo : EIATTR_PARAM_CBANK
	.align		4
        /*0b5c*/ 	.byte	0x04, 0x0a
        /*0b5e*/ 	.short	(.L_340 - .L_339)
	.align		4
.L_339:
        /*0b60*/ 	.word	index@(.nv.constant0._ZN7cutlass13device_kernelIN5flash11enable_sm90INS1_16FlashAttnFwdSm90INS1_25CollectiveMainloopFwdSm90ILi2EN4cute5tupleIJNS5_1CILi1EEES8_S8_EEENS6_IJNS7_ILi128EEENS7_ILi160EEENS7_ILi192EEEEEELi128ENS_12float_e4m3_tEfNS_4arch4Sm90ELb1ELb0ELb0ELb1ELb0ELb0ELb0ELb1ELb1ELb0ELb0ELb0EEENS1_21CollectiveEpilogueFwdINS6_IJSA_SA_SB_EEES9_NS_10bfloat16_tESG_Li256ELb1ELb0ELb0ELb1EEENS1_36VarlenDynamicPersistentTileSchedulerILi128ELi160ELi256ELi128ELb0ELb0ELb1ELb1ELb1ELb1EEEEEEEEEvNT_6ParamsE)
        /*0b64*/ 	.short	0x0210
        /*0b66*/ 	.short	0x0a70


	//----- nvinfo : EIATTR_SW_WAR
	.align		4
.L_340:
        /*0b68*/ 	.byte	0x04, 0x36
        /*0b6a*/ 	.short	(.L_342 - .L_341)
.L_341:
        /*0b6c*/ 	.word	0x00000008
.L_342:


//--------------------- .nv.info._ZN7cutlass13device_kernelIN5flash11enable_sm90INS1_16FlashAttnFwdSm90INS1_25CollectiveMainloopFwdSm90ILi2EN4cute5tupleIJNS5_1CILi1EEES8_S8_EEENS6_IJNS7_ILi128EEENS7_ILi160EEENS7_ILi192EEEEEELi128ENS_12float_e4m3_tEfNS_4arch4Sm90ELb1ELb0ELb0ELb1ELb0ELb1ELb0ELb1ELb1ELb0ELb0ELb0EEENS1_21CollectiveEpilogueFwdINS6_IJSA_SA_SB_EEES9_NS_10bfloat16_tESG_Li256ELb1ELb0ELb0ELb1EEENS1_36VarlenDynamicPersistentTileSchedulerILi128ELi160ELi256ELi128ELb0ELb0ELb1ELb1ELb1ELb1EEEEEEEEEvNT_6ParamsE --------------------------
	.section	.nv.info._ZN7cutlass13device_kernelIN5flash11enable_sm90INS1_16FlashAttnFwdSm90INS1_25CollectiveMainloopFwdSm90ILi2EN4cute5tupleIJNS5_1CILi1EEES8_S8_EEENS6_IJNS7_ILi128EEENS7_ILi160EEENS7_ILi192EEEEEELi128ENS_12float_e4m3_tEfNS_4arch4Sm90ELb1ELb0ELb0ELb1ELb0ELb1ELb0ELb1ELb1ELb0ELb0ELb0EEENS1_21CollectiveEpilogueFwdINS6_IJSA_SA_SB_EEES9_NS_10bfloat16_tESG_Li256ELb1ELb0ELb0ELb1EEENS1_36VarlenDynamicPersistentTileSchedulerILi128ELi160ELi256ELi128ELb0ELb0ELb1ELb1ELb1ELb1EEEEEEEEEvNT_6ParamsE,"",@"SHT_CUDA_INFO"
	.sectionflags	@""
	.align	4


	//----- nvinfo : EIATTR_CUDA_API_VERSION
	.align		4
        /*0000*/ 	.byte	0x04, 0x37
        /*0002*/ 	.short	(.L_344 - .L_343)
.L_343:
        /*0004*/ 	.word	0x00000082


	//----- nvinfo : EIATTR_KPARAM_INFO
	.align		4
.L_344:
        /*0008*/ 	.byte	0x04, 0x17
        /*000a*/ 	.short	(.L_346 - .L_345)
.L_345:
        /*000c*/ 	.word	0x00000000
        /*0010*/ 	.short	0x0000
        /*0012*/ 	.short	0x0070
        /*0014*/ 	.byte	0x00, 0xf0, 0x01, 0x28


	//----- nvinfo : EIATTR_SPARSE_MMA_MASK
	.align		4
.L_346:
        /*0018*/ 	.byte	0x03, 0x50
        /*001a*/ 	.short	0x0000


	//----- nvinfo : EIATTR_MAXREG_COUNT
	.align		4
        /*001c*/ 	.byte	0x03, 0x1b
        /*001e*/ 	.short	0x00a8


	//----- nvinfo : EIATTR_NUM_BARRIERS
	.align		4
        /*0020*/ 	.byte	0x02, 0x4c
        /*0022*/ 	.byte	0x10
	.zero		1


	//----- nvinfo : EIATTR_EXTERNS
	.align		4
        /*0024*/ 	.byte	0x04, 0x0f
        /*0026*/ 	.short	(.L_348 - .L_347)


	//   ....[0]....
	.align		4
.L_347:
        /*0028*/ 	.word	index@(__assertfail)


	//----- nvinfo : EIATTR_ANNOTATIONS
	.align		4
.L_348:
        /*002c*/ 	.byte	0x04, 0x55
        /*002e*/ 	.short	(.L_350 - .L_349)


	//   ....[0]....
.L_349:
        /* <DEDUP_REMOVED lines=69> */


	//----- nvinfo : EIATTR_MERCURY_ISA_VERSION
	.align		4
.L_350:
        /*0470*/ 	.byte	0x03, 0x5f
        /*0472*/ 	.short	0x0101


	//----- nvinfo : EIATTR_UNUSED_LOAD_BYTE_OFFSET
	.align		4
        /*0474*/ 	.byte	0x04, 0x44
        /*0476*/ 	.short	(.L_352 - .L_351)


	//   ....[0]....
.L_351:
        /*0478*/ 	.word	0x00000b10
        /*047c*/ 	.word	0x0000fff0


	//   ....[1]....
        /*0480*/ 	.word	0x000227b0
        /*0484*/ 	.word	0x0000fff0


	//----- nvinfo : EIATTR_INT_WARP_WIDE_INSTR_OFFSETS
	.align		4
.L_352:
        /*0488*/ 	.byte	0x04, 0x31
        /*048a*/ 	.short	(.L_354 - .L_353)


	//   ....[0]....
.L_353:
        /*048c*/ 	.word	0x000001c0


	//   ....[1]....
        /*0490*/ 	.word	0x00000200


	//   ....[2]....
        /*0494*/ 	.word	0x00000270


	//   ....[3]....
        /*0498*/ 	.word	0x000273f0


	//   ....[4]....
        /*049c*/ 	.word	0x00027480


	//   ....[5]....
        /*04a0*/ 	.word	0x00027c00


	//   ....[6]....
        /*04a4*/ 	.word	0x00027c30


	//   ....[7]....
        /*04a8*/ 	.word	0x00027d00


	//   ....[8]....
        /*04ac*/ 	.word	0x00027dd0


	//   ....[9]....
        /*04b0*/ 	.word	0x00029b20


	//   ....[10]....
        /*04b4*/ 	.word	0x00029bb0


	//----- nvinfo : EIATTR_COOP_GROUP_MASK_REGIDS
	.align		4
.L_354:
        /*04b8*/ 	.byte	0x04, 0x29
        /*04ba*/ 	.short	(.L_356 - .L_355)


	//   ....[0]....
.L_355:
        /*04bc*/ 	.word	0xffffffff


	//   ....[1]....
        /*04c0*/ 	.word	0xffffffff


	//   ....[2]....
        /*04c4*/ 	.word	0xffffffff


	//   ....[3]....
        /*04c8*/ 	.word	0xffffffff


	//   ....[4]....
        /*04cc*/ 	.word	0xffffffff


	//   ....[5]....
        /*04d0*/ 	.word	0xffffffff


	//   ....[6]....
        /*04d4*/ 	.word	0xffffffff


	//   ....[7]....
        /*04d8*/ 	.word	0xffffffff


	//   ....[8]....
        /*04dc*/ 	.word	0xffffffff


	//   ....[9]....
        /*04e0*/ 	.word	0xffffffff


	//   ....[10]....
        /*04e4*/ 	.word	0xffffffff


	//   ....[11]....
        /*04e8*/ 	.word	0xffffffff


	//   ....[12]....
        /*04ec*/ 	.word	0xffffffff


	//   ....[13]....
        /*04f0*/ 	.word	0xffffffff


	//   ....[14]....
        /*04f4*/ 	.word	0xffffffff


	//   ....[15]....
        /*04f8*/ 	.word	0xffffffff


	//   ....[16]....
        /*04fc*/ 	.word	0xffffffff


	//   ....[17]....
        /*0500*/ 	.word	0xffffffff


	//   ....[18]....
        /*0504*/ 	.word	0xffffffff


	//   ....[19]....
        /*0508*/ 	.word	0xffffffff


	//   ....[20]....
        /*050c*/ 	.word	0xffffffff


	//   ....[21]....
        /*0510*/ 	.word	0xffffffff


	//   ....[22]....
        /*0514*/ 	.word	0xffffffff


	//   ....[23]....
        /*0518*/ 	.word	0xffffffff


	//   ....[24]....
        /*051c*/ 	.word	0xffffffff


	//   ....[25]....
        /*0520*/ 	.word	0xffffffff


	//   ....[26]....
        /*0524*/ 	.word	0xffffffff


	//   ....[27]....
        /*0528*/ 	.word	0xffffffff


	//   ....[28]....
        /*052c*/ 	.word	0xffffffff


	//   ....[29]....
        /*0530*/ 	.word	0xffffffff


	//   ....[30]....
        /*0534*/ 	.word	0xffffffff


	//   ....[31]....
        /*0538*/ 	.word	0xffffffff


	//   ....[32]....
        /*053c*/ 	.word	0xffffffff


	//   ....[33]....
        /*0540*/ 	.word	0xffffffff


	//   ....[34]....
        /*0544*/ 	.word	0xffffffff


	//   ....[35]....
        /*0548*/ 	.word	0xffffffff


	//   ....[36]....
        /*054c*/ 	.word	0xffffffff


	//   ....[37]....
        /*0550*/ 	.word	0xffffffff


	//   ....[38]....
        /*0554*/ 	.word	0xffffffff


	//   ....[39]....
        /*0558*/ 	.word	0xffffffff


	//   ....[40]....
        /*055c*/ 	.word	0xffffffff


	//   ....[41]....
        /*0560*/ 	.word	0xffffffff


	//   ....[42]....
        /*0564*/ 	.word	0xffffffff


	//   ....[43]....
        /*0568*/ 	.word	0xffffffff


	//   ....[44]....
        /*056c*/ 	.word	0xffffffff


	//   ....[45]....
        /*0570*/ 	.word	0xffffffff


	//   ....[46]....
        /*0574*/ 	.word	0xffffffff


	//   ....[47]....
        /*0578*/ 	.word	0xffffffff


	//   ....[48]....
        /*057c*/ 	.word	0xffffffff


	//   ....[49]....
        /*0580*/ 	.word	0xffffffff


	//   ....[50]....
        /*0584*/ 	.word	0xffffffff


	//   ....[51]....
        /*0588*/ 	.word	0xffffffff


	//   ....[52]....
        /*058c*/ 	.word	0xffffffff


	//   ....[53]....
        /*0590*/ 	.word	0xffffffff


	//   ....[54]....
        /*0594*/ 	.word	0xffffffff


	//   ....[55]....
        /*0598*/ 	.word	0xffffffff


	//   ....[56]....
        /*059c*/ 	.word	0xffffffff


	//   ....[57]....
        /*05a0*/ 	.word	0xffffffff


	//   ....[58]....
        /*05a4*/ 	.word	0xffffffff


	//   ....[59]....
        /*05a8*/ 	.word	0xffffffff


	//   ....[60]....
        /*05ac*/ 	.word	0xffffffff


	//   ....[61]....
        /*05b0*/ 	.word	0xffffffff


	//   ....[62]....
        /*05b4*/ 	.word	0xffffffff


	//   ....[63]....
        /*05b8*/ 	.word	0xffffffff


	//   ....[64]....
        /*05bc*/ 	.word	0xffffffff


	//   ....[65]....
        /*05c0*/ 	.word	0xffffffff


	//   ....[66]....
        /*05c4*/ 	.word	0xffffffff


	//   ....[67]....
        /*05c8*/ 	.word	0xffffffff


	//   ....[68]....
        /*05cc*/ 	.word	0xffffffff


	//   ....[69]....
        /*05d0*/ 	.word	0xffffffff


	//   ....[70]....
        /*05d4*/ 	.word	0xffffffff


	//   ....[71]....
        /*05d8*/ 	.word	0xffffffff


	//   ....[72]....
        /*05dc*/ 	.word	0xffffffff


	//   ....[73]....
        /*05e0*/ 	.word	0xffffffff


	//   ....[74]....
        /*05e4*/ 	.word	0xffffffff


	//   ....[75]....
        /*05e8*/ 	.word	0xffffffff


	//   ....[76]....
        /*05ec*/ 	.word	0xffffffff


	//   ....[77]....
        /*05f0*/ 	.word	0xffffffff


	//   ....[78]....
        /*05f4*/ 	.word	0xffffffff


	//   ....[79]....
        /*05f8*/ 	.word	0xffffffff


	//   ....[80]....
        /*05fc*/ 	.word	0xffffffff


	//   ....[81]....
        /*0600*/ 	.word	0xffffffff


	//   ....[82]....
        /*0604*/ 	.word	0xffffffff


	//   ....[83]....
        /*0608*/ 	.word	0xffffffff


	//   ....[84]....
        /*060c*/ 	.word	0xffffffff


	//   ....[85]....
        /*0610*/ 	.word	0xffffffff


	//   ....[86]....
        /*0614*/ 	.word	0xffffffff


	//   ....[87]....
        /*0618*/ 	.word	0xffffffff


	//   ....[88]....
        /*061c*/ 	.word	0xffffffff


	//   ....[89]....
        /*0620*/ 	.word	0xffffffff


	//   ....[90]....
        /*0624*/ 	.word	0xffffffff


	//   ....[91]....
        /*0628*/ 	.word	0xffffffff


	//   ....[92]....
        /*062c*/ 	.word	0x0500000f


	//   ....[93]....
        /*0630*/ 	.word	0x0500000f


	//   ....[94]....
        /*0634*/ 	.word	0x0500000f


	//   ....[95]....
        /*0638*/ 	.word	0x0500000f


	//   ....[96]....
        /*063c*/ 	.word	0x0500000f


	//   ....[97]....
        /*0640*/ 	.word	0x0500000f


	//   ....[98]....
        /*0644*/ 	.word	0x0500000f


	//   ....[99]....
        /*0648*/ 	.word	0x0500000f


	//   ....[100]....
        /*064c*/ 	.word	0x0500000f


	//   ....[101]....
        /*0650*/ 	.word	0x0500000f


	//   ....[102]....
        /*0654*/ 	.word	0x0500000f


	//   ....[103]....
        /*0658*/ 	.word	0x0500000f


	//   ....[104]....
        /*065c*/ 	.word	0x0500000f


	//   ....[105]....
        /*0660*/ 	.word	0x0500000f


	//   ....[106]....
        /*0664*/ 	.word	0x0500000f


	//   ....[107]....
        /*0668*/ 	.word	0x0500000f


	//   ....[108]....
        /*066c*/ 	.word	0x0500000f


	//   ....[109]....
        /*0670*/ 	.word	0x0500000f


	//   ....[110]....
        /*0674*/ 	.word	0x0500000f


	//   ....[111]....
        /*0678*/ 	.word	0x0500000f


	//   ....[112]....
        /*067c*/ 	.word	0x0500000f


	//   ....[113]....
        /*0680*/ 	.word	0x0500000f


	//   ....[114]....
        /*0684*/ 	.word	0x0500000f


	//   ....[115]....
        /*0688*/ 	.word	0x0500000f


	//   ....[116]....
        /*068c*/ 	.word	0x0500000f


	//   ....[117]....
        /*0690*/ 	.word	0x0500000f


	//   ....[118]....
        /*0694*/ 	.word	0x0500000f


	//   ....[119]....
        /*0698*/ 	.word	0x0500000f


	//   ....[120]....
        /*069c*/ 	.word	0x0500000f


	//   ....[121]....
        /*06a0*/ 	.word	0x0500000f


	//   ....[122]....
        /*06a4*/ 	.word	0x0500000f


	//   ....[123]....
        /*06a8*/ 	.word	0x0500000f


	//   ....[124]....
        /*06ac*/ 	.word	0x0500000f


	//   ....[125]....
        /*06b0*/ 	.word	0x0500000f


	//   ....[126]....
        /*06b4*/ 	.word	0x0500000f


	//   ....[127]....
        /*06b8*/ 	.word	0x0500000f


	//   ....[128]....
        /*06bc*/ 	.word	0x0500000f


	//   ....[129]....
        /*06c0*/ 	.word	0x0500000f


	//   ....[130]....
        /*06c4*/ 	.word	0x0500000f


	//   ....[131]....
        /*06c8*/ 	.word	0x0500000f


	//   ....[132]....
        /*06cc*/ 	.word	0x0500000f


	//   ....[133]....
        /*06d0*/ 	.word	0x0500000f


	//   ....[134]....
        /*06d4*/ 	.word	0x0500000f


	//   ....[135]....
        /*06d8*/ 	.word	0x0500000f


	//   ....[136]....
        /*06dc*/ 	.word	0x0500000f


	//   ....[137]....
        /*06e0*/ 	.word	0x0500000f


	//   ....[138]....
        /*06e4*/ 	.word	0x0500000f


	//   ....[139]....
        /*06e8*/ 	.word	0x0500000f


	//   ....[140]....
        /*06ec*/ 	.word	0x0500000f


	//   ....[141]....
        /*06f0*/ 	.word	0x0500000f


	//   ....[142]....
        /*06f4*/ 	.word	0x0500000f


	//   ....[143]....
        /*06f8*/ 	.word	0x0500000f


	//   ....[144]....
        /*06fc*/ 	.word	0x0500000f


	//   ....[145]....
        /*0700*/ 	.word	0x0500000f


	//   ....[146]....
        /*0704*/ 	.word	0x0500000f


	//   ....[147]....
        /*0708*/ 	.word	0x0500000f


	//   ....[148]....
        /*070c*/ 	.word	0x0500000f


	//   ....[149]....
        /*0710*/ 	.word	0x0500000f


	//   ....[150]....
        /*0714*/ 	.word	0x0500000f


	//   ....[151]....
        /*0718*/ 	.word	0x0500000f


	//   ....[152]....
        /*071c*/ 	.word	0x0500000f


	//----- nvinfo : EIATTR_COOP_GROUP_INSTR_OFFSETS
	.align		4
.L_356:
        /*0720*/ 	.byte	0x04, 0x28
        /*0722*/ 	.short	(.L_358 - .L_357)


	//   ....[0]....
.L_357:
        /*0724*/ 	.word	0x00000070


	//   ....[1]....
        /*0728*/ 	.word	0x000001d0


	//   ....[2]....
        /*072c*/ 	.word	0x00000220


	//   ....[3]....
        /*0730*/ 	.word	0x00000450


	//   ....[4]....
        /*0734*/ 	.word	0x000005b0


	//   ....[5]....
        /*0738*/ 	.word	0x000006d0


	//   ....[6]....
        /*073c*/ 	.word	0x00000830


	//   ....[7]....
        /*0740*/ 	.word	0x00010110


	//   ....[8]....
        /*0744*/ 	.word	0x00018c50


	//   ....[9]....
        /*0748*/ 	.word	0x00018d00


	//   ....[10]....
        /*074c*/ 	.word	0x00019830


	//   ....[11]....
        /*0750*/ 	.word	0x000198c0


	//   ....[12]....
        /*0754*/ 	.word	0x0001c840


	//   ....[13]....
        /*0758*/ 	.word	0x0001c870


	//   ....[14]....
        /*075c*/ 	.word	0x0001d530


	//   ....[15]....
        /*0760*/ 	.word	0x0001d5d0


	//   ....[16]....
        /*0764*/ 	.word	0x000201e0


	//   ....[17]....
        /*0768*/ 	.word	0x00020230


	//   ....[18]....
        /*076c*/ 	.word	0x000202b0


	//   ....[19]....
        /*0770*/ 	.word	0x000202e0


	//   ....[20]....
        /*0774*/ 	.word	0x00022000


	//   ....[21]....
        /*0778*/ 	.word	0x00022010


	//   ....[22]....
        /*077c*/ 	.word	0x00022090


	//   ....[23]....
        /*0780*/ 	.word	0x000220a0


	//   ....[24]....
        /*0784*/ 	.word	0x00022df0


	//   ....[25]....
        /*0788*/ 	.word	0x00022e20


	//   ....[26]....
        /*078c*/ 	.word	0x00022e50


	//   ....[27]....
        /*0790*/ 	.word	0x00022e80


	//   ....[28]....
        /*0794*/ 	.word	0x00022eb0


	//   ....[29]....
        /*0798*/ 	.word	0x00022ee0


	//   ....[30]....
        /*079c*/ 	.word	0x00022f10


	//   ....[31]....
        /*07a0*/ 	.word	0x00022f40


	//   ....[32]....
        /*07a4*/ 	.word	0x00022f70


	//   ....[33]....
        /*07a8*/ 	.word	0x00022fa0


	//   ....[34]....
        /*07ac*/ 	.word	0x00022fd0


	//   ....[35]....
        /*07b0*/ 	.word	0x00023000


	//   ....[36]....
        /*07b4*/ 	.word	0x00023030


	//   ....[37]....
        /*07b8*/ 	.word	0x00023060


	//   ....[38]....
        /*07bc*/ 	.word	0x00023090


	//   ....[39]....
        /*07c0*/ 	.word	0x000230c0


	//   ....[40]....
        /*07c4*/ 	.word	0x000230f0


	//   ....[41]....
        /*07c8*/ 	.word	0x00023120


	//   ....[42]....
        /*07cc*/ 	.word	0x00023150


	//   ....[43]....
        /*07d0*/ 	.word	0x00023190


	//   ....[44]....
        /*07d4*/ 	.word	0x000231c0


	//   ....[45]....
        /*07d8*/ 	.word	0x000231f0


	//   ....[46]....
        /*07dc*/ 	.word	0x00023220


	//   ....[47]....
        /*07e0*/ 	.word	0x00023240


	//   ....[48]....
        /*07e4*/ 	.word	0x00023250


	//   ....[49]....
        /*07e8*/ 	.word	0x00023260


	//   ....[50]....
        /*07ec*/ 	.word	0x00023270


	//   ....[51]....
        /*07f0*/ 	.word	0x00023280


	//   ....[52]....
        /*07f4*/ 	.word	0x00023290


	//   ....[53]....
        /*07f8*/ 	.word	0x000232a0


	//   ....[54]....
        /*07fc*/ 	.word	0x000232d0


	//   ....[55]....
        /*0800*/ 	.word	0x00023300


	//   ....[56]....
        /*0804*/ 	.word	0x00024c40


	//   ....[57]....
        /*0808*/ 	.word	0x00024e30


	//   ....[58]....
        /*080c*/ 	.word	0x00024e60


	//   ....[59]....
        /*0810*/ 	.word	0x00024e90


	//   ....[60]....
        /*0814*/ 	.word	0x00024ec0


	//   ....[61]....
        /*0818*/ 	.word	0x00024ef0


	//   ....[62]....
        /*081c*/ 	.word	0x00024f30


	//   ....[63]....
        /*0820*/ 	.word	0x000250b0


	//   ....[64]....
        /*0824*/ 	.word	0x000250e0


	//   ....[65]....
        /*0828*/ 	.word	0x00025110


	//   ....[66]....
        /*082c*/ 	.word	0x00025140


	//   ....[67]....
        /*0830*/ 	.word	0x00025170


	//   ....[68]....
        /*0834*/ 	.word	0x000251a0


	//   ....[69]....
        /*0838*/ 	.word	0x00025240


	//   ....[70]....
        /*083c*/ 	.word	0x00025280


	//   ....[71]....
        /*0840*/ 	.word	0x00025340


	//   ....[72]....
        /*0844*/ 	.word	0x00026220


	//   ....[73]....
        /*0848*/ 	.word	0x00027f60


	//   ....[74]....
        /*084c*/ 	.word	0x0002a570


	//   ....[75]....
        /*0850*/ 	.word	0x0002a5a0


	//   ....[76]....
        /*0854*/ 	.word	0x0002a5e0


	//   ....[77]....
        /*0858*/ 	.word	0x0002a610


	//   ....[78]....
        /*085c*/ 	.word	0x0002a640


	//   ....[79]....
        /*0860*/ 	.word	0x0002a670


	//   ....[80]....
        /*0864*/ 	.word	0x0002a6a0


	//   ....[81]....
        /*0868*/ 	.word	0x0002a6d0


	//   ....[82]....
        /*086c*/ 	.word	0x0002a870


	//   ....[83]....
        /*0870*/ 	.word	0x0002a8a0


	//   ....[84]....
        /*0874*/ 	.word	0x0002a8d0


	//   ....[85]....
        /*0878*/ 	.word	0x0002a900


	//   ....[86]....
        /*087c*/ 	.word	0x0002a930


	//   ....[87]....
        /*0880*/ 	.word	0x0002a960


	//   ....[88]....
        /*0884*/ 	.word	0x0002aa20


	//   ....[89]....
        /*0888*/ 	.word	0x0002aa40


	//   ....[90]....
        /*088c*/ 	.word	0x0002aab0


	//   ....[91]....
        /*0890*/ 	.word	0x0002b240


	//   ....[92]....
        /*0894*/ 	.word	0x0002b6f0


	//   ....[93]....
        /*0898*/ 	.word	0x0002b790


	//   ....[94]....
        /*089c*/ 	.word	0x0002b830


	//   ....[95]....
        /*08a0*/ 	.word	0x0002b8d0


	//   ....[96]....
        /*08a4*/ 	.word	0x0002b970


	//   ....[97]....
        /*08a8*/ 	.word	0x0002ba50


	//   ....[98]....
        /*08ac*/ 	.word	0x0002baf0


	//   ....[99]....
        /*08b0*/ 	.word	0x0002bb90


	//   ....[100]....
        /*08b4*/ 	.word	0x0002bc30


	//   ....[101]....
        /*08b8*/ 	.word	0x0002bf00


	//   ....[102]....
        /*08bc*/ 	.word	0x0002c030


	//   ....[103]....
        /*08c0*/ 	.word	0x0002c150


	//   ....[104]....
        /*08c4*/ 	.word	0x0002c200


	//   ....[105]....
        /*08c8*/ 	.word	0x0002c260


	//   ....[106]....
        /*08cc*/ 	.word	0x0002c2e0


	//   ....[107]....
        /*08d0*/ 	.word	0x0002c340


	//   ....[108]....
        /*08d4*/ 	.word	0x0002c3c0


	//   ....[109]....
        /*08d8*/ 	.word	0x0002c420


	//   ....[110]....
        /*08dc*/ 	.word	0x0002c4a0


	//   ....[111]....
        /*08e0*/ 	.word	0x0002c500


	//   ....[112]....
        /*08e4*/ 	.word	0x0002c580


	//   ....[113]....
        /*08e8*/ 	.word	0x0002c5e0


	//   ....[114]....
        /*08ec*/ 	.word	0x0002c660


	//   ....[115]....
        /*08f0*/ 	.word	0x0002c6c0


	//   ....[116]....
        /*08f4*/ 	.word	0x0002c720


	//   ....[117]....
        /*08f8*/ 	.word	0x0002c780


	//   ....[118]....
        /*08fc*/ 	.word	0x0002c800


	//   ....[119]....
        /*0900*/ 	.word	0x0002c860


	//   ....[120]....
        /*0904*/ 	.word	0x0002c8e0


	//   ....[121]....
        /*0908*/ 	.word	0x0002c940


	//   ....[122]....
        /*090c*/ 	.word	0x0002c9b0


	//   ....[123]....
        /*0910*/ 	.word	0x0002ca10


	//   ....[124]....
        /*0914*/ 	.word	0x0002ca90


	//   ....[125]....
        /*0918*/ 	.word	0x0002caf0


	//   ....[126]....
        /*091c*/ 	.word	0x0002cb70


	//   ....[127]....
        /*0920*/ 	.word	0x0002cbd0


	//   ....[128]....
        /*0924*/ 	.word	0x0002cc50


	//   ....[129]....
        /*0928*/ 	.word	0x0002ccb0


	//   ....[130]....
        /*092c*/ 	.word	0x0002cd20


	//   ....[131]....
        /*0930*/ 	.word	0x0002cd80


	//   ....[132]....
        /*0934*/ 	.word	0x0002cde0


	//   ....[133]....
        /*0938*/ 	.word	0x0002cf20


	//   ....[134]....
        /*093c*/ 	.word	0x0002d200


	//   ....[135]....
        /*0940*/ 	.word	0x0002d650


	//   ....[136]....
        /*0944*/ 	.word	0x0002d6f0


	//   ....[137]....
        /*0948*/ 	.word	0x0002d820


	//   ....[138]....
        /*094c*/ 	.word	0x0002d890


	//   ....[139]....
        /*0950*/ 	.word	0x0002d900


	//   ....[140]....
        /*0954*/ 	.word	0x0002d970


	//   ....[141]....
        /*0958*/ 	.word	0x0002d9e0


	//   ....[142]....
        /*095c*/ 	.word	0x0002da60


	//   ....[143]....
        /*0960*/ 	.word	0x0002daf0


	//   ....[144]....
        /*0964*/ 	.word	0x0002db80


	//   ....[145]....
        /*0968*/ 	.word	0x0002dbf0


	//   ....[146]....
        /*096c*/ 	.word	0x0002dc60


	//   ....[147]....
        /*0970*/ 	.word	0x0002dcd0


	//   ....[148]....
        /*0974*/ 	.word	0x0002dd50


	//   ....[149]....
        /*0978*/ 	.word	0x0002ddc0


	//   ....[150]....
        /*097c*/ 	.word	0x0002de60


	//   ....[151]....
        /*0980*/ 	.word	0x0002def0


	//   ....[152]....
        /*0984*/ 	.word	0x0002e020


	//----- nvinfo : EIATTR_REG_RECONFIG
	.align		4
.L_358:
        /*0988*/ 	.byte	0x01, 0x54
	.zero		2


	//----- nvinfo : EIATTR_SYSCALL_OFFSETS
	.align		4
        /*098c*/ 	.byte	0x04, 0x46
        /*098e*/ 	.short	(.L_360 - .L_359)


	//   ....[0]....
.L_359:
        /*0990*/ 	.word	0x00001b10


	//   ....[1]....
        /*0994*/ 	.word	0x00001c60


	//   ....[2]....
        /*0998*/ 	.word	0x000102a0


	//   ....[3]....
        /*099c*/ 	.word	0x000105d0


	//   ....[4]....
        /*09a0*/ 	.word	0x00027620


	//   ....[5]....
        /*09a4*/ 	.word	0x000277d0


	//   ....[6]....
        /*09a8*/ 	.word	0x00027910


	//   ....[7]....
        /*09ac*/ 	.word	0x00027a40


	//----- nvinfo : EIATTR_MBARRIER_INSTR_OFFSETS
	.align		4
.L_360:
        /*09b0*/ 	.byte	0x04, 0x39
        /*09b2*/ 	.short	(.L_362 - .L_361)


	//   ....[0]....
.L_361:
        /*09b4*/ 	.word	0x00000300
        /*09b8*/ 	.word	0x000000ff
        /*09bc*/ 	.word	0x00029800
        /*09c0*/ 	.short	0x0100
        /*09c2*/ 	.byte	0x08
	.zero		1


	//   ....[1]....
        /*09c4*/ 	.word	0x00000310
        /*09c8*/ 	.word	0x000000ff
        /*09cc*/ 	.word	0x00029820
        /*09d0*/ 	.short	0x0100
        /*09d2*/ 	.byte	0x08
	.zero		1


	//   ....[2]....
        /*09d4*/ 	.word	0x00000400
        /*09d8*/ 	.word	0x000000ff
        /*09dc*/ 	.word	0x00029830
        /*09e0*/ 	.short	0x0100
        /*09e2*/ 	.byte	0x08
	.zero		1


	//   ....[3]....
        /*09e4*/ 	.word	0x00000410
        /*09e8*/ 	.word	0x000000ff
        /*09ec*/ 	.word	0x00029840
        /*09f0*/ 	.short	0x0100
        /*09f2*/ 	.byte	0x08
	.zero		1


	//   ....[4]....
        /*09f4*/ 	.word	0x00000420
        /*09f8*/ 	.word	0x000000ff
        /*09fc*/ 	.word	0x00029838
        /*0a00*/ 	.short	0x0100
        /*0a02*/ 	.byte	0x08
	.zero		1


	//   ....[5]....
        /*0a04*/ 	.word	0x00000430
        /*0a08*/ 	.word	0x000000ff
        /*0a0c*/ 	.word	0x00029848
        /*0a10*/ 	.short	0x0100
        /*0a12*/ 	.byte	0x08
	.zero		1


	//   ....[6]....
        /*0a14*/ 	.word	0x00000560
        /*0a18*/ 	.word	0x000000ff
        /*0a1c*/ 	.word	0x00029850
        /*0a20*/ 	.short	0x0100
        /*0a22*/ 	.byte	0x08
	.zero		1


	//   ....[7]....
        /*0a24*/ 	.word	0x00000570
        /*0a28*/ 	.word	0x000000ff
        /*0a2c*/ 	.word	0x00029860
        /*0a30*/ 	.short	0x0100
        /*0a32*/ 	.byte	0x08
	.zero		1


	//   ....[8]....
        /*0a34*/ 	.word	0x00000580
        /*0a38*/ 	.word	0x000000ff
        /*0a3c*/ 	.word	0x00029858
        /*0a40*/ 	.short	0x0100
        /*0a42*/ 	.byte	0x08
	.zero		1


	//   ....[9]....
        /*0a44*/ 	.word	0x00000590
        /*0a48*/ 	.word	0x000000ff
        /*0a4c*/ 	.word	0x00029868
        /*0a50*/ 	.short	0x0100
        /*0a52*/ 	.byte	0x08
	.zero		1


	//   ....[10]....
        /*0a54*/ 	.word	0x00000680
        /*0a58*/ 	.word	0x000000ff
        /*0a5c*/ 	.word	0x00029870
        /*0a60*/ 	.short	0x0100
        /*0a62*/ 	.byte	0x06
	.zero		1


	//   ....[11]....
        /*0a64*/ 	.word	0x00000690
        /*0a68*/ 	.word	0x000000ff
        /*0a6c*/ 	.word	0x00029880
        /*0a70*/ 	.short	0x0100
        /*0a72*/ 	.byte	0x06
	.zero		1


	//   ....[12]....
        /*0a74*/ 	.word	0x000006a0
        /*0a78*/ 	.word	0x000000ff
        /*0a7c*/ 	.word	0x00029878
        /*0a80*/ 	.short	0x0100
        /*0a82*/ 	.byte	0x06
	.zero		1


	//   ....[13]....
        /*0a84*/ 	.word	0x000006b0
        /*0a88*/ 	.word	0x000000ff
        /*0a8c*/ 	.word	0x00029888
        /*0a90*/ 	.short	0x0100
        /*0a92*/ 	.byte	0x06
	.zero		1


	//   ....[14]....
        /*0a94*/ 	.word	0x000007e0
        /*0a98*/ 	.word	0x000000ff
        /*0a9c*/ 	.word	0x00029890
        /*0aa0*/ 	.short	0x0100
        /*0aa2*/ 	.byte	0x08
	.zero		1


	//   ....[15]....
        /*0aa4*/ 	.word	0x000007f0
        /*0aa8*/ 	.word	0x000000ff
        /*0aac*/ 	.word	0x000298a0
        /*0ab0*/ 	.short	0x0100
        /*0ab2*/ 	.byte	0x08
	.zero		1


	//   ....[16]....
        /*0ab4*/ 	.word	0x00000800
        /*0ab8*/ 	.word	0x000000ff
        /*0abc*/ 	.word	0x00029898
        /*0ac0*/ 	.short	0x0100
        /*0ac2*/ 	.byte	0x08
	.zero		1


	//   ....[17]....
        /*0ac4*/ 	.word	0x00000810
        /*0ac8*/ 	.word	0x000000ff
        /*0acc*/ 	.word	0x000298a8
        /*0ad0*/ 	.short	0x0100
        /*0ad2*/ 	.byte	0x08
	.zero		1


	//   ....[18]....
        /*0ad4*/ 	.word	0x00000940
        /*0ad8*/ 	.word	0x000000ff
        /*0adc*/ 	.word	0x000298b0
        /*0ae0*/ 	.short	0x0100
        /*0ae2*/ 	.byte	0x08
	.zero		1


	//   ....[19]....
        /*0ae4*/ 	.word	0x00000950
        /*0ae8*/ 	.word	0x000000ff
        /*0aec*/ 	.word	0x000298c0
        /*0af0*/ 	.short	0x0100
        /*0af2*/ 	.byte	0x08
	.zero		1


	//   ....[20]....
        /*0af4*/ 	.word	0x00000960
        /*0af8*/ 	.word	0x000000ff
        /*0afc*/ 	.word	0x000298b8
        /*0b00*/ 	.short	0x0100
        /*0b02*/ 	.byte	0x08
	.zero		1


	//   ....[21]....
        /*0b04*/ 	.word	0x00000970
        /*0b08*/ 	.word	0x000000ff
        /*0b0c*/ 	.word	0x000298c8
        /*0b10*/ 	.short	0x0100
        /*0b12*/ 	.byte	0x08
	.zero		1


	//   ....[22]....
        /*0b14*/ 	.word	0x00003500
        /*0b18*/ 	.word	0x00000027
        /*0b1c*/ 	.word	0x00029890
        /*0b20*/ 	.short	0x010a
        /*0b22*/ 	.byte	0x3f
	.zero		1


	//   ....[23]....
        /*0b24*/ 	.word	0x000092c0
        /*0b28*/ 	.word	0x00000027
        /*0b2c*/ 	.word	0x00029890
        /*0b30*/ 	.short	0x010a
        /*0b32*/ 	.byte	0x3f
	.zero		1


	//   ....[24]....
        /*0b34*/ 	.word	0x0000f180
        /*0b38*/ 	.word	0x00000027
        /*0b3c*/ 	.word	0x00029890
        /*0b40*/ 	.short	0x010a
        /*0b42*/ 	.byte	0x3f
	.zero		1


	//   ....[25]....
        /*0b44*/ 	.word	0x0000f550
        /*0b48*/ 	.word	0x00000028
        /*0b4c*/ 	.word	0x00000000
        /*0b50*/ 	.short	0x0101
        /*0b52*/ 	.byte	0x3f
	.zero		1


	//   ....[26]....
        /*0b54*/ 	.word	0x0000f590
        /*0b58*/ 	.word	0x00000027
        /*0b5c*/ 	.word	0x000298b0
        /*0b60*/ 	.short	0x010a
        /*0b62*/ 	.byte	0x3f
	.zero		1


	//   ....[27]....
        /*0b64*/ 	.word	0x0000fa30
        /*0b68*/ 	.word	0x00000027
        /*0b6c*/ 	.word	0x00000000
        /*0b70*/ 	.short	0x0101
        /*0b72*/ 	.byte	0x3f
	.zero		1


	//   ....[28]....
        /*0b74*/ 	.word	0x00010330
        /*0b78*/ 	.word	0x00000010
        /*0b7c*/ 	.word	0x00029800
        /*0b80*/ 	.short	0x010a
        /*0b82*/ 	.byte	0x3f
	.zero		1


	//   ....[29]....
        /*0b84*/ 	.word	0x00010380
        /*0b88*/ 	.word	0x00000010
        /*0b8c*/ 	.word	0x00029800
        /*0b90*/ 	.short	0x010a
        /*0b92*/ 	.byte	0x3f
	.zero		1


	//   ....[30]....
        /*0b94*/ 	.word	0x00010e10
        /*0b98*/ 	.word	0x00000010
        /*0b9c*/ 	.word	0x00029800
        /*0ba0*/ 	.short	0x010a
        /*0ba2*/ 	.byte	0x3f
	.zero		1


	//   ....[31]....
        /*0ba4*/ 	.word	0x00014320
        /*0ba8*/ 	.word	0x00000010
        /*0bac*/ 	.word	0x00029800
        /*0bb0*/ 	.short	0x010a
        /*0bb2*/ 	.byte	0x3f
	.zero		1


	//   ....[32]....
        /*0bb4*/ 	.word	0x000173a0
        /*0bb8*/ 	.word	0x00000003
        /*0bbc*/ 	.word	0x00029830
        /*0bc0*/ 	.short	0x010a
        /*0bc2*/ 	.byte	0x3f
	.zero		1


	//   ....[33]....
        /*0bc4*/ 	.word	0x00017420
        /*0bc8*/ 	.word	0x00000003
        /*0bcc*/ 	.word	0x00029830
        /*0bd0*/ 	.short	0x010a
        /*0bd2*/ 	.byte	0x3f
	.zero		1


	//   ....[34]....
        /*0bd4*/ 	.word	0x00019af0
        /*0bd8*/ 	.word	0x0000003c
        /*0bdc*/ 	.word	0x00000000
        /*0be0*/ 	.short	0x0101
        /*0be2*/ 	.byte	0x3f
	.zero		1


	//   ....[35]....
        /*0be4*/ 	.word	0x0001ad70
        /*0be8*/ 	.word	0x0000000d
        /*0bec*/ 	.word	0x00029830
        /*0bf0*/ 	.short	0x010a
        /*0bf2*/ 	.byte	0x3f
	.zero		1


	//   ....[36]....
        /*0bf4*/ 	.word	0x0001adc0
        /*0bf8*/ 	.word	0x0000000d
        /*0bfc*/ 	.word	0x00029830
        /*0c00*/ 	.short	0x010a
        /*0c02*/ 	.byte	0x3f
	.zero		1


	//   ....[37]....
        /*0c04*/ 	.word	0x0001bec0
        /*0c08*/ 	.word	0x0000000d
        /*0c0c*/ 	.word	0x00029850
        /*0c10*/ 	.short	0x010a
        /*0c12*/ 	.byte	0x3f
	.zero		1


	//   ....[38]....
        /*0c14*/ 	.word	0x0001bf00
        /*0c18*/ 	.word	0x0000000d
        /*0c1c*/ 	.word	0x00029850
        /*0c20*/ 	.short	0x010a
        /*0c22*/ 	.byte	0x3f
	.zero		1


	//   ....[39]....
        /*0c24*/ 	.word	0x0001e150
        /*0c28*/ 	.word	0x00000004
        /*0c2c*/ 	.word	0x00000000
        /*0c30*/ 	.short	0x0101
        /*0c32*/ 	.byte	0x3f
	.zero		1


	//   ....[40]....
        /*0c34*/ 	.word	0x0001e370
        /*0c38*/ 	.word	0x00000007
        /*0c3c*/ 	.word	0x00000000
        /*0c40*/ 	.short	0x0101
        /*0c42*/ 	.byte	0x3f
	.zero		1


	//   ....[41]....
        /*0c44*/ 	.word	0x0001eac0
        /*0c48*/ 	.word	0x0000000b
        /*0c4c*/ 	.word	0x00029830
        /*0c50*/ 	.short	0x010a
        /*0c52*/ 	.byte	0x3f
	.zero		1


	//   ....[42]....
        /*0c54*/ 	.word	0x0001eb10
        /*0c58*/ 	.word	0x0000000b
        /*0c5c*/ 	.word	0x00029830
        /*0c60*/ 	.short	0x010a
        /*0c62*/ 	.byte	0x3f
	.zero		1


	//   ....[43]....
        /*0c64*/ 	.word	0x0001fc10
        /*0c68*/ 	.word	0x0000000d
        /*0c6c*/ 	.word	0x00029850
        /*0c70*/ 	.short	0x010a
        /*0c72*/ 	.byte	0x3f
	.zero		1


	//   ....[44]....
        /*0c74*/ 	.word	0x0001fc60
        /*0c78*/ 	.word	0x0000000d
        /*0c7c*/ 	.word	0x00029850
        /*0c80*/ 	.short	0x010a
        /*0c82*/ 	.byte	0x3f
	.zero		1


	//   ....[45]....
        /*0c84*/ 	.word	0x00021390
        /*0c88*/ 	.word	0x00000003
        /*0c8c*/ 	.word	0x00000000
        /*0c90*/ 	.short	0x0101
        /*0c92*/ 	.byte	0x3f
	.zero		1


	//   ....[46]....
        /*0c94*/ 	.word	0x000215f0
        /*0c98*/ 	.word	0x0000000a
        /*0c9c*/ 	.word	0x00000000
        /*0ca0*/ 	.short	0x0101
        /*0ca2*/ 	.byte	0x3f
	.zero		1


	//   ....[47]....
        /*0ca4*/ 	.word	0x00021c90
        /*0ca8*/ 	.word	0x0000000c
        /*0cac*/ 	.word	0x00029850
        /*0cb0*/ 	.short	0x010a
        /*0cb2*/ 	.byte	0x3f
	.zero		1


	//   ....[48]....
        /*0cb4*/ 	.word	0x00021d10
        /*0cb8*/ 	.word	0x0000000c
        /*0cbc*/ 	.word	0x00029850
        /*0cc0*/ 	.short	0x010a
        /*0cc2*/ 	.byte	0x3f
	.zero		1


	//   ....[49]....
        /*0cc4*/ 	.word	0x00022340
        /*0cc8*/ 	.word	0x00000000
        /*0ccc*/ 	.word	0x00000000
        /*0cd0*/ 	.short	0x0101
        /*0cd2*/ 	.byte	0x3f
	.zero		1


	//   ....[50]....
        /*0cd4*/ 	.word	0x00023c60
        /*0cd8*/ 	.word	0x00000000
        /*0cdc*/ 	.word	0x00000000
        /*0ce0*/ 	.short	0x0101
        /*0ce2*/ 	.byte	0x3f
	.zero		1


	//   ....[51]....
        /*0ce4*/ 	.word	0x00026330
        /*0ce8*/ 	.word	0x0000000b
        /*0cec*/ 	.word	0x00029820
        /*0cf0*/ 	.short	0x010a
        /*0cf2*/ 	.byte	0x3f
	.zero		1


	//   ....[52]....
        /*0cf4*/ 	.word	0x00026400
        /*0cf8*/ 	.word	0x00000008
        /*0cfc*/ 	.word	0x000298a0
        /*0d00*/ 	.short	0x010a
        /*0d02*/ 	.byte	0x3f
	.zero		1


	//   ....[53]....
        /*0d04*/ 	.word	0x00026820
        /*0d08*/ 	.word	0x00000008
        /*0d0c*/ 	.word	0x000298c0
        /*0d10*/ 	.short	0x010a
        /*0d12*/ 	.byte	0x3f
	.zero		1


	//   ....[54]....
        /*0d14*/ 	.word	0x00026c20
        /*0d18*/ 	.word	0x00000007
        /*0d1c*/ 	.word	0x000298a0
        /*0d20*/ 	.short	0x010a
        /*0d22*/ 	.byte	0x3f
	.zero		1


	//   ....[55]....
        /*0d24*/ 	.word	0x00027020
        /*0d28*/ 	.word	0x00000007
        /*0d2c*/ 	.word	0x000298c0
        /*0d30*/ 	.short	0x010a
        /*0d32*/ 	.byte	0x3f
	.zero		1


	//   ....[56]....
        /*0d34*/ 	.word	0x000281e0
        /*0d38*/ 	.word	0x00000006
        /*0d3c*/ 	.word	0x00029880
        /*0d40*/ 	.short	0x010a
        /*0d42*/ 	.byte	0x3f
	.zero		1


	//   ....[57]....
        /*0d44*/ 	.word	0x000283c0
        /*0d48*/ 	.word	0x00000006
        /*0d4c*/ 	.word	0x00029840
        /*0d50*/ 	.short	0x010a
        /*0d52*/ 	.byte	0x3f
	.zero		1


	//   ....[58]....
        /*0d54*/ 	.word	0x00028960
        /*0d58*/ 	.word	0x00000004
        /*0d5c*/ 	.word	0x00029820
        /*0d60*/ 	.short	0x010a
        /*0d62*/ 	.byte	0x3f
	.zero		1


	//   ....[59]....
        /*0d64*/ 	.word	0x00028c90
        /*0d68*/ 	.word	0x00000004
        /*0d6c*/ 	.word	0x00029880
        /*0d70*/ 	.short	0x010a
        /*0d72*/ 	.byte	0x3f
	.zero		1


	//   ....[60]....
        /*0d74*/ 	.word	0x00028f00
        /*0d78*/ 	.word	0x00000004
        /*0d7c*/ 	.word	0x00029840
        /*0d80*/ 	.short	0x010a
        /*0d82*/ 	.byte	0x3f
	.zero		1


	//   ....[61]....
        /*0d84*/ 	.word	0x00029430
        /*0d88*/ 	.word	0x00000004
        /*0d8c*/ 	.word	0x00029870
        /*0d90*/ 	.short	0x010a
        /*0d92*/ 	.byte	0x3f
	.zero		1


	//   ....[62]....
        /*0d94*/ 	.word	0x000294c0
        /*0d98*/ 	.word	0x00000004
        /*0d9c*/ 	.word	0x00029860
        /*0da0*/ 	.short	0x010a
        /*0da2*/ 	.byte	0x3f
	.zero		1


	//   ....[63]....
        /*0da4*/ 	.word	0x00029a90
        /*0da8*/ 	.word	0x00000003
        /*0dac*/ 	.word	0x00029850
        /*0db0*/ 	.short	0x0101
        /*0db2*/ 	.byte	0x3f
	.zero		1


	//   ....[64]....
        /*0db4*/ 	.word	0x00029ad0
        /*0db8*/ 	.word	0x00000003
        /*0dbc*/ 	.word	0x00000000
        /*0dc0*/ 	.short	0x0101
        /*0dc2*/ 	.byte	0x3f
	.zero		1


	//   ....[65]....
        /*0dc4*/ 	.word	0x00029cc0
        /*0dc8*/ 	.word	0x00000014
        /*0dcc*/ 	.word	0x00029870
        /*0dd0*/ 	.short	0x010a
        /*0dd2*/ 	.byte	0x3f
	.zero		1


	//   ....[66]....
        /*0dd4*/ 	.word	0x00029d50
        /*0dd8*/ 	.word	0x00000014
        /*0ddc*/ 	.word	0x00029860
        /*0de0*/ 	.short	0x010a
        /*0de2*/ 	.byte	0x3f
	.zero		1


	//   ....[67]....
        /*0de4*/ 	.word	0x0002a2d0
        /*0de8*/ 	.word	0x00000014
        /*0dec*/ 	.word	0x00029850
        /*0df0*/ 	.short	0x0101
        /*0df2*/ 	.byte	0x3f
	.zero		1


	//   ....[68]....
        /*0df4*/ 	.word	0x0002a320
        /*0df8*/ 	.word	0x00000000
        /*0dfc*/ 	.word	0x00000000
        /*0e00*/ 	.short	0x0101
        /*0e02*/ 	.byte	0x3f
	.zero		1


	//   ....[69]....
        /*0e04*/ 	.word	0x0002b1c0
        /*0e08*/ 	.word	0x00000000
        /*0e0c*/ 	.word	0x00029820
        /*0e10*/ 	.short	0x010a
        /*0e12*/ 	.byte	0x3f
	.zero		1


	//   ....[70]....
        /*0e14*/ 	.word	0x0002b370
        /*0e18*/ 	.word	0x00000006
        /*0e1c*/ 	.word	0x00000000
        /*0e20*/ 	.short	0x010a
        /*0e22*/ 	.byte	0x3f
	.zero		1


	//   ....[71]....
        /*0e24*/ 	.word	0x0002b3e0
        /*0e28*/ 	.word	0x00000007
        /*0e2c*/ 	.word	0x00000000
        /*0e30*/ 	.short	0x010a
        /*0e32*/ 	.byte	0x3f
	.zero		1


	//   ....[72]....
        /*0e34*/ 	.word	0x0002b440
        /*0e38*/ 	.word	0x00000004
        /*0e3c*/ 	.word	0x00029860
        /*0e40*/ 	.short	0x010a
        /*0e42*/ 	.byte	0x3f
	.zero		1


	//   ....[73]....
        /*0e44*/ 	.word	0x0002b490
        /*0e48*/ 	.word	0x00000003
        /*0e4c*/ 	.word	0x00029860
        /*0e50*/ 	.short	0x010a
        /*0e52*/ 	.byte	0x3f
	.zero		1


	//   ....[74]....
        /*0e54*/ 	.word	0x0002b4d0
        /*0e58*/ 	.word	0x00000004
        /*0e5c*/ 	.word	0x00029880
        /*0e60*/ 	.short	0x010a
        /*0e62*/ 	.byte	0x3f
	.zero		1


	//   ....[75]....
        /*0e64*/ 	.word	0x0002b4f0
        /*0e68*/ 	.word	0x00000003
        /*0e6c*/ 	.word	0x00029880
        /*0e70*/ 	.short	0x010a
        /*0e72*/ 	.byte	0x3f
	.zero		1


	//   ....[76]....
        /*0e74*/ 	.word	0x0002b550
        /*0e78*/ 	.word	0x00000027
        /*0e7c*/ 	.word	0x00029890
        /*0e80*/ 	.short	0x010a
        /*0e82*/ 	.byte	0x3f
	.zero		1


	//   ....[77]....
        /*0e84*/ 	.word	0x0002b5a0
        /*0e88*/ 	.word	0x00000027
        /*0e8c*/ 	.word	0x00029890
        /*0e90*/ 	.short	0x010a
        /*0e92*/ 	.byte	0x3f
	.zero		1


	//   ....[78]....
        /*0e94*/ 	.word	0x0002b5f0
        /*0e98*/ 	.word	0x00000027
        /*0e9c*/ 	.word	0x00029890
        /*0ea0*/ 	.short	0x010a
        /*0ea2*/ 	.byte	0x3f
	.zero		1


	//   ....[79]....
        /*0ea4*/ 	.word	0x0002b640
        /*0ea8*/ 	.word	0x00000027
        /*0eac*/ 	.word	0x000298b0
        /*0eb0*/ 	.short	0x010a
        /*0eb2*/ 	.byte	0x3f
	.zero		1


	//   ....[80]....
        /*0eb4*/ 	.word	0x0002b9b0
        /*0eb8*/ 	.word	0x00000010
        /*0ebc*/ 	.word	0x00029800
        /*0ec0*/ 	.short	0x010a
        /*0ec2*/ 	.byte	0x3f
	.zero		1


	//   ....[81]....
        /*0ec4*/ 	.word	0x0002bc70
        /*0ec8*/ 	.word	0x00000010
        /*0ecc*/ 	.word	0x00029800
        /*0ed0*/ 	.short	0x010a
        /*0ed2*/ 	.byte	0x3f
	.zero		1


	//   ....[82]....
        /*0ed4*/ 	.word	0x0002bcc0
        /*0ed8*/ 	.word	0x00000003
        /*0edc*/ 	.word	0x00029830
        /*0ee0*/ 	.short	0x010a
        /*0ee2*/ 	.byte	0x3f
	.zero		1


	//   ....[83]....
        /*0ee4*/ 	.word	0x0002bd10
        /*0ee8*/ 	.word	0x0000000d
        /*0eec*/ 	.word	0x00029830
        /*0ef0*/ 	.short	0x010a
        /*0ef2*/ 	.byte	0x3f
	.zero		1


	//   ....[84]....
        /*0ef4*/ 	.word	0x0002bd60
        /*0ef8*/ 	.word	0x0000000d
        /*0efc*/ 	.word	0x00029850
        /*0f00*/ 	.short	0x010a
        /*0f02*/ 	.byte	0x3f
	.zero		1


	//   ....[85]....
        /*0f04*/ 	.word	0x0002bdb0
        /*0f08*/ 	.word	0x0000000b
        /*0f0c*/ 	.word	0x00029830
        /*0f10*/ 	.short	0x010a
        /*0f12*/ 	.byte	0x3f
	.zero		1


	//   ....[86]....
        /*0f14*/ 	.word	0x0002be00
        /*0f18*/ 	.word	0x0000000d
        /*0f1c*/ 	.word	0x00029850
        /*0f20*/ 	.short	0x010a
        /*0f22*/ 	.byte	0x3f
	.zero		1


	//   ....[87]....
        /*0f24*/ 	.word	0x0002be50
        /*0f28*/ 	.word	0x0000000c
        /*0f2c*/ 	.word	0x00029850
        /*0f30*/ 	.short	0x010a
        /*0f32*/ 	.byte	0x3f
	.zero		1


	//   ....[88]....
        /*0f34*/ 	.word	0x0002cfe0
        /*0f38*/ 	.word	0x0000000b
        /*0f3c*/ 	.word	0x00029820
        /*0f40*/ 	.short	0x010a
        /*0f42*/ 	.byte	0x3f
	.zero		1


	//   ....[89]....
        /*0f44*/ 	.word	0x0002d030
        /*0f48*/ 	.word	0x00000008
        /*0f4c*/ 	.word	0x000298a0
        /*0f50*/ 	.short	0x010a
        /*0f52*/ 	.byte	0x3f
	.zero		1


	//   ....[90]....
        /*0f54*/ 	.word	0x0002d080
        /*0f58*/ 	.word	0x00000008
        /*0f5c*/ 	.word	0x000298c0
        /*0f60*/ 	.short	0x010a
        /*0f62*/ 	.byte	0x3f
	.zero		1


	//   ....[91]....
        /*0f64*/ 	.word	0x0002d0d0
        /*0f68*/ 	.word	0x00000007
        /*0f6c*/ 	.word	0x000298a0
        /*0f70*/ 	.short	0x010a
        /*0f72*/ 	.byte	0x3f
	.zero		1


	//   ....[92]....
        /*0f74*/ 	.word	0x0002d120
        /*0f78*/ 	.word	0x00000007
        /*0f7c*/ 	.word	0x000298c0
        /*0f80*/ 	.short	0x010a
        /*0f82*/ 	.byte	0x3f
	.zero		1


	//   ....[93]....
        /*0f84*/ 	.word	0x0002d2c0
        /*0f88*/ 	.word	0x00000006
        /*0f8c*/ 	.word	0x00029880
        /*0f90*/ 	.short	0x010a
        /*0f92*/ 	.byte	0x3f
	.zero		1


	//   ....[94]....
        /*0f94*/ 	.word	0x0002d310
        /*0f98*/ 	.word	0x00000006
        /*0f9c*/ 	.word	0x00029840
        /*0fa0*/ 	.short	0x010a
        /*0fa2*/ 	.byte	0x3f
	.zero		1


	//   ....[95]....
        /*0fa4*/ 	.word	0x0002d390
        /*0fa8*/ 	.word	0x00000004
        /*0fac*/ 	.word	0x00029820
        /*0fb0*/ 	.short	0x010a
        /*0fb2*/ 	.byte	0x3f
	.zero		1


	//   ....[96]....
        /*0fb4*/ 	.word	0x0002d3e0
        /*0fb8*/ 	.word	0x00000004
        /*0fbc*/ 	.word	0x00029880
        /*0fc0*/ 	.short	0x010a
        /*0fc2*/ 	.byte	0x3f
	.zero		1


	//   ....[97]....
        /*0fc4*/ 	.word	0x0002d430
        /*0fc8*/ 	.word	0x00000004
        /*0fcc*/ 	.word	0x00029840
        /*0fd0*/ 	.short	0x010a
        /*0fd2*/ 	.byte	0x3f
	.zero		1


	//   ....[98]....
        /*0fd4*/ 	.word	0x0002d490
        /*0fd8*/ 	.word	0x00000004
        /*0fdc*/ 	.word	0x00029870
        /*0fe0*/ 	.short	0x010a
        /*0fe2*/ 	.byte	0x3f
	.zero		1


	//   ....[99]....
        /*0fe4*/ 	.word	0x0002d4f0
        /*0fe8*/ 	.word	0x00000004
        /*0fec*/ 	.word	0x00029860
        /*0ff0*/ 	.short	0x010a
        /*0ff2*/ 	.byte	0x3f
	.zero		1


	//   ....[100]....
        /*0ff4*/ 	.word	0x0002d540
        /*0ff8*/ 	.word	0x00000014
        /*0ffc*/ 	.word	0x00029870
        /*1000*/ 	.short	0x010a
        /*1002*/ 	.byte	0x3f
	.zero		1


	//   ....[101]....
        /*1004*/ 	.word	0x0002d590
        /*1008*/ 	.word	0x00000014
        /*100c*/ 	.word	0x00029860
        /*1010*/ 	.short	0x010a
        /*1012*/ 	.byte	0x3f
	.zero		1


	//   ....[102]....
        /*1014*/ 	.word	0x0002df40
        /*1018*/ 	.word	0x00000000
        /*101c*/ 	.word	0x00029820
        /*1020*/ 	.short	0x010a
        /*1022*/ 	.byte	0x3f
	.zero		1


	//   ....[103]....
        /*1024*/ 	.word	0x0002e0e0
        /*1028*/ 	.word	0x00000006
        /*102c*/ 	.word	0x00000000
        /*1030*/ 	.short	0x010a
        /*1032*/ 	.byte	0x3f
	.zero		1


	//   ....[104]....
        /*1034*/ 	.word	0x0002e130
        /*1038*/ 	.word	0x00000007
        /*103c*/ 	.word	0x00000000
        /*1040*/ 	.short	0x010a
        /*1042*/ 	.byte	0x3f
	.zero		1


	//   ....[105]....
        /*1044*/ 	.word	0x0002e180
        /*1048*/ 	.word	0x00000004
        /*104c*/ 	.word	0x00029860
        /*1050*/ 	.short	0x010a
        /*1052*/ 	.byte	0x3f
	.zero		1


	//   ....[106]....
        /*1054*/ 	.word	0x0002e1d0
        /*1058*/ 	.word	0x00000003
        /*105c*/ 	.word	0x00029860
        /*1060*/ 	.short	0x010a
        /*1062*/ 	.byte	0x3f
	.zero		1


	//   ....[107]....
        /*1064*/ 	.word	0x0002e220
        /*1068*/ 	.word	0x00000004
        /*106c*/ 	.word	0x00029880
        /*1070*/ 	.short	0x010a
        /*1072*/ 	.byte	0x3f
	.zero		1


	//----- nvinfo : EIATTR_NUM_MBARRIERS
	.align		4
.L_362:
        /*1074*/ 	.byte	0x03, 0x38
        /*1076*/ 	.short	0x0016


	//----- nvinfo : EIATTR_EXIT_INSTR_OFFSETS
	.align		4
        /*1078*/ 	.byte	0x04, 0x1c
        /*107a*/ 	.short	(.L_364 - .L_363)


	//   ....[0]....
.L_363:
        /*107c*/ 	.word	0x0002b540


	//----- nvinfo : EIATTR_MAX_THREADS
	.align		4
.L_364:
        /*1080*/ 	.byte	0x04, 0x05
        /*1082*/ 	.short	(.L_366 - .L_365)
.L_365:
        /*1084*/ 	.word	0x00000180
        /*1088*/ 	.word	0x00000001
        /*108c*/ 	.word	0x00000001


	//----- nvinfo : EIATTR_CRS_STACK_SIZE
	.align		4
.L_366:
        /*1090*/ 	.byte	0x04, 0x1e
        /*1092*/ 	.short	(.L_368 - .L_367)
.L_367:
        /*1094*/ 	.word	0x00000000


	//----- nvinfo : EIATTR_CBANK_PARAM_SIZE
	.align		4
.L_368:
        /*1098*/ 	.byte	0x03, 0x19
        /*109a*/ 	.short	0x0a70


	//----- nvinfo : EIATTR_PARAM_CBANK
	.align		4
        /*109c*/ 	.byte	0x04, 0x0a
        /*109e*/ 	.short	(.L_370 - .L_369)
	.align		4
.L_369:
        /*10a0*/ 	.word	index@(.nv.constant0._ZN7cutlass13device_kernelIN5flash11enable_sm90INS1_16FlashAttnFwdSm90INS1_25CollectiveMainloopFwdSm90ILi2EN4cute5tupleIJNS5_1CILi1EEES8_S8_EEENS6_IJNS7_ILi128EEENS7_ILi160EEENS7_ILi192EEEEEELi128ENS_12float_e4m3_tEfNS_4arch4Sm90ELb1ELb0ELb0ELb1ELb0ELb1ELb0ELb1ELb1ELb0ELb0ELb0EEENS1_21CollectiveEpilogueFwdINS6_IJSA_SA_SB_EEES9_NS_10bfloat16_tESG_Li256ELb1ELb0ELb0ELb1EEENS1_36VarlenDynamicPersistentTileSchedulerILi128ELi160ELi256ELi128ELb0ELb0ELb1ELb1ELb1ELb1EEEEEEEEEvNT_6ParamsE)
        /*10a4*/ 	.short	0x0210
        /*10a6*/ 	.short	0x0a70


	//----- nvinfo : EIATTR_SW_WAR
	.align		4
.L_370:
        /*10a8*/ 	.byte	0x04, 0x36
        /*10aa*/ 	.short	(.L_372 - .L_371)
.L_371:
        /*10ac*/ 	.word	0x00000008
.L_372:


//--------------------- .nv.callgraph             --------------------------
	.section	.nv.callgraph,"",@"SHT_CUDA_CALLGRAPH"
	.align	4
	.sectionentsize	8
	.align		4
        /*0000*/ 	.word	0x00000000
	.align		4
        /*0004*/ 	.word	0xffffffff
	.align		4
        /*0008*/ 	.word	index@(_ZN7cutlass13device_kernelIN5flash11enable_sm90INS1_16FlashAttnFwdSm90INS1_25CollectiveMainloopFwdSm90ILi2EN4cute5tupleIJNS5_1CILi1EEES8_S8_EEENS6_IJNS7_ILi128EEENS7_ILi160EEENS7_ILi192EEEEEELi128ENS_12float_e4m3_tEfNS_4arch4Sm90ELb0ELb0ELb0ELb0ELb0ELb0ELb0ELb1ELb1ELb0ELb0ELb0EEENS1_21CollectiveEpilogueFwdINS6_IJSA_SA_SB_EEES9_NS_10bfloat16_tESG_Li256ELb0ELb0ELb0ELb1EEENS1_29StaticPersistentTileSchedulerILb0EEEEEEEEEvNT_6ParamsE)
	.align		4
        /*000c*/ 	.word	index@(__assertfail)
	.align		4
        /*0010*/ 	.word	index@(_ZN7cutlass13device_kernelIN5flash11enable_sm90INS1_16FlashAttnFwdSm90INS1_25CollectiveMainloopFwdSm90ILi2EN4cute5tupleIJNS5_1CILi2EEENS7_ILi1EEES9_EEENS6_IJNS7_ILi128EEENS7_ILi160EEENS7_ILi192EEEEEELi128ENS_12float_e4m3_tEfNS_4arch4Sm90ELb0ELb0ELb0ELb0ELb0ELb0ELb0ELb1ELb1ELb0ELb0ELb0EEENS1_21CollectiveEpilogueFwdINS6_IJSB_SB_SC_EEESA_NS_10bfloat16_tESH_Li256ELb0ELb0ELb0ELb1EEENS1_29StaticPersistentTileSchedulerILb0EEEEEEEEEvNT_6ParamsE)
	.align		4
        /*0014*/ 	.word	index@(__assertfail)
	.align		4
        /*0018*/ 	.word	index@(_ZN7cutlass13device_kernelIN5flash11enable_sm90INS1_16FlashAttnFwdSm90INS1_25CollectiveMainloopFwdSm90ILi2EN4cute5tupleIJNS5_1CILi1EEES8_S8_EEENS6_IJNS7_ILi128EEENS7_ILi160EEENS7_ILi192EEEEEELi128ENS_12float_e4m3_tEfNS_4arch4Sm90ELb0ELb0ELb0ELb1ELb0ELb0ELb0ELb1ELb1ELb0ELb0ELb0EEENS1_21CollectiveEpilogueFwdINS6_IJSA_SA_SB_EEES9_NS_10bfloat16_tESG_Li256ELb1ELb0ELb0ELb1EEENS1_36VarlenDynamicPersistentTileSchedulerILi128ELi160ELi256ELi128ELb0ELb0ELb1ELb0ELb1ELb1EEEEEEEEEvNT_6ParamsE)
	.align		4
        /*001c*/ 	.word	index@(__assertfail)
	.align		4
        /*0020*/ 	.word	index@(_ZN7cutlass13device_kernelIN5flash11enable_sm90INS1_16FlashAttnFwdSm90INS1_25CollectiveMainloopFwdSm90ILi2EN4cute5tupleIJNS5_1CILi1EEES8_S8_EEENS6_IJNS7_ILi128EEENS7_ILi160EEENS7_ILi192EEEEEELi128ENS_12float_e4m3_tEfNS_4arch4Sm90ELb0ELb0ELb0ELb1ELb0ELb1ELb0ELb1ELb1ELb0ELb0ELb0EEENS1_21CollectiveEpilogueFwdINS6_IJSA_SA_SB_EEES9_NS_10bfloat16_tESG_Li256ELb1ELb0ELb0ELb1EEENS1_36VarlenDynamicPersistentTileSchedulerILi128ELi160ELi256ELi128ELb0ELb0ELb1ELb0ELb1ELb1EEEEEEEEEvNT_6ParamsE)
	.align		4
        /*0024*/ 	.word	index@(__assertfail)
	.align		4
        /*0028*/ 	.word	index@(_ZN7cutlass13device_kernelIN5flash11enable_sm90INS1_16FlashAttnFwdSm90INS1_25CollectiveMainloopFwdSm90ILi2EN4cute5tupleIJNS5_1CILi1EEES8_S8_EEENS6_IJNS7_ILi128EEENS7_ILi160EEENS7_ILi192EEEEEELi128ENS_12float_e4m3_tEfNS_4arch4Sm90ELb0ELb1ELb0ELb0ELb0ELb0ELb0ELb1ELb1ELb0ELb0ELb0EEENS1_21CollectiveEpilogueFwdINS6_IJSA_SA_SB_EEES9_NS_10bfloat16_tESG_Li256ELb0ELb0ELb0ELb1EEENS1_30DynamicPersistentTileSchedulerILi256ELi128ELb0ELb0ELb1EEEEEEEEEvNT_6ParamsE)
	.align		4
        /*002c*/ 	.word	index@(__assertfail)
	.align		4
        /*0030*/ 	.word	index@(_ZN7cutlass13device_kernelIN5flash11enable_sm90INS1_16FlashAttnFwdSm90INS1_25CollectiveMainloopFwdSm90ILi2EN4cute5tupleIJNS5_1CILi1EEES8_S8_EEENS6_IJNS7_ILi128EEENS7_ILi160EEENS7_ILi192EEEEEELi128ENS_12float_e4m3_tEfNS_4arch4Sm90ELb0ELb1ELb0ELb1ELb0ELb0ELb0ELb1ELb1ELb0ELb0ELb0EEENS1_21CollectiveEpilogueFwdINS6_IJSA_SA_SB_EEES9_NS_10bfloat16_tESG_Li256ELb1ELb0ELb0ELb1EEENS1_36VarlenDynamicPersistentTileSchedulerILi128ELi160ELi256ELi128ELb0ELb0ELb1ELb1ELb0ELb1EEEEEEEEEvNT_6ParamsE)
	.align		4
        /*0034*/ 	.word	index@(__assertfail)
	.align		4
        /*0038*/ 	.word	index@(_ZN7cutlass13device_kernelIN5flash11enable_sm90INS1_16FlashAttnFwdSm90INS1_25CollectiveMainloopFwdSm90ILi2EN4cute5tupleIJNS5_1CILi1EEES8_S8_EEENS6_IJNS7_ILi128EEENS7_ILi160EEENS7_ILi192EEEEEELi128ENS_12float_e4m3_tEfNS_4arch4Sm90ELb0ELb1ELb0ELb1ELb0ELb1ELb0ELb1ELb1ELb0ELb0ELb0EEENS1_21CollectiveEpilogueFwdINS6_IJSA_SA_SB_EEES9_NS_10bfloat16_tESG_Li256ELb1ELb0ELb0ELb1EEENS1_36VarlenDynamicPersistentTileSchedulerILi128ELi160ELi256ELi128ELb0ELb0ELb1ELb1ELb0ELb1EEEEEEEEEvNT_6ParamsE)
	.align		4
        /*003c*/ 	.word	index@(__assertfail)
	.align		4
        /*0040*/ 	.word	index@(_ZN7cutlass13device_kernelIN5flash11enable_sm90INS1_16FlashAttnFwdSm90INS1_25CollectiveMainloopFwdSm90ILi2EN4cute5tupleIJNS5_1CILi1EEES8_S8_EEENS6_IJNS7_ILi128EEENS7_ILi160EEENS7_ILi192EEEEEELi128ENS_12float_e4m3_tEfNS_4arch4Sm90ELb1ELb0ELb0ELb0ELb0ELb0ELb0ELb1ELb1ELb0ELb0ELb0EEENS1_21CollectiveEpilogueFwdINS6_IJSA_SA_SB_EEES9_NS_10bfloat16_tESG_Li256ELb0ELb0ELb0ELb1EEENS1_30DynamicPersistentTileSchedulerILi256ELi128ELb0ELb0ELb1EEEEEEEEEvNT_6ParamsE)
	.align		4
        /*0044*/ 	.word	index@(__assertfail)
	.align		4
        /*0048*/ 	.word	index@(_ZN7cutlass13device_kernelIN5flash11enable_sm90INS1_16FlashAttnFwdSm90INS1_25CollectiveMainloopFwdSm90ILi2EN4cute5tupleIJNS5_1CILi1EEES8_S8_EEENS6_IJNS7_ILi128EEENS7_ILi160EEENS7_ILi192EEEEEELi128ENS_12float_e4m3_tEfNS_4arch4Sm90ELb1ELb0ELb0ELb1ELb0ELb0ELb0ELb1ELb1ELb0ELb0ELb0EEENS1_21CollectiveEpilogueFwdINS6_IJSA_SA_SB_EEES9_NS_10bfloat16_tESG_Li256ELb1ELb0ELb0ELb1EEENS1_36VarlenDynamicPersistentTileSchedulerILi128ELi160ELi256ELi128ELb0ELb0ELb1ELb1ELb1ELb1EEEEEEEEEvNT_6ParamsE)
	.align		4
        /*004c*/ 	.word	index@(__assertfail)
	.align		4
        /*0050*/ 	.word	index@(_ZN7cutlass13device_kernelIN5flash11enable_sm90INS1_16FlashAttnFwdSm90INS1_25CollectiveMainloopFwdSm90ILi2EN4cute5tupleIJNS5_1CILi1EEES8_S8_EEENS6_IJNS7_ILi128EEENS7_ILi160EEENS7_ILi192EEEEEELi128ENS_12float_e4m3_tEfNS_4arch4Sm90ELb1ELb0ELb0ELb1ELb0ELb1ELb0ELb1ELb1ELb0ELb0ELb0EEENS1_21CollectiveEpilogueFwdINS6_IJSA_SA_SB_EEES9_NS_10bfloat16_tESG_Li256ELb1ELb0ELb0ELb1EEENS1_36VarlenDynamicPersistentTileSchedulerILi128ELi160ELi256ELi128ELb0ELb0ELb1ELb1ELb1ELb1EEEEEEEEEvNT_6ParamsE)
	.align		4
        /*0054*/ 	.word	index@(__assertfail)
	.align		4
        /*0058*/ 	.word	0x00000000
	.align		4
        /*005c*/ 	.word	0xfffffffe
	.align		4
        /*0060*/ 	.word	0x00000000
	.align		4
        /*0064*/ 	.word	0xfffffffd
	.align		4
        /*0068*/ 	.word	0x00000000
	.align		4
        /*006c*/ 	.word	0xfffffffc


//--------------------- .nv.constant4             --------------------------
	.section	.nv.constant4,"a",@progbits
	.align	8
	.align		8
.nv.constant4:
        /*0000*/ 	.dword	__assertfail
	.align		8
        /*0008*/ 	.dword	__unnamed_1
	.align		8
        /*0010*/ 	.dword	__unnamed_2
	.align		8
        /*0018*/ 	.dword	__unnamed_3
	.align		8
        /*0020*/ 	.dword	__unnamed_4
	.align		8
        /*0028*/ 	.dword	__unnamed_5
	.align		8
        /*0030*/ 	.dword	__unnamed_6
	.align		8
        /*0038*/ 	.dword	__unnamed_7
	.align		8
        /*0040*/ 	.dword	_ZZN5flash28permute_output_fp8_VcolmajorIN4cute6TensorINS1_11ArrayEngineIN7cutlass10bfloat16_tELm64EEENS1_6LayoutINS1_5tupleIJNS8_IJNS1_1CILi2EEESA_NS9_ILi16EEEEEENS9_ILi1EEESD_EEENS8_IJNS8_IJSD_SA_NS9_ILi4EEEEEENS9_ILi0EEESH_EEEEEEEEEvRT_E9upper_map
	.align		8
        /*0048*/ 	.dword	_ZN67_INTERNAL_c28cff71_31_flash_fwd_hdimdiff_e4m3_sm90_cu_b81ac279_38854cuda3std3__45__cpo5beginE
	.align		8
        /*0050*/ 	.dword	_ZN67_INTERNAL_c28cff71_31_flash_fwd_hdimdiff_e4m3_sm90_cu_b81ac279_38854cuda3std3__45__cpo3endE
	.align		8
        /*0058*/ 	.dword	_ZN67_INTERNAL_c28cff71_31_flash_fwd_hdimdiff_e4m3_sm90_cu_b81ac279_38854cuda3std3__45__cpo6cbeginE
	.align		8
        /*0060*/ 	.dword	_ZN67_INTERNAL_c28cff71_31_flash_fwd_hdimdiff_e4m3_sm90_cu_b81ac279_38854cuda3std3__45__cpo4cendE
	.align		8
        /*0068*/ 	.dword	_ZN67_INTERNAL_c28cff71_31_flash_fwd_hdimdiff_e4m3_sm90_cu_b81ac279_38854cuda3std3__469_GLOBAL__N__c28cff71_31_flash_fwd_hdimdiff_e4m3_sm90_cu_b81ac279_38856ignoreE
	.align		8
        /*0070*/ 	.dword	_ZN67_INTERNAL_c28cff71_31_flash_fwd_hdimdiff_e4m3_sm90_cu_b81ac279_38854cuda3std3__419piecewise_constructE
	.align		8
        /*0078*/ 	.dword	_ZN67_INTERNAL_c28cff71_31_flash_fwd_hdimdiff_e4m3_sm90_cu_b81ac279_38854cuda3std3__48in_placeE
	.align		8
        /*0080*/ 	.dword	_ZN67_INTERNAL_c28cff71_31_flash_fwd_hdimdiff_e4m3_sm90_cu_b81ac279_38854cuda3std6ranges3__45__cpo4swapE
	.align		8
        /*0088*/ 	.dword	_ZN67_INTERNAL_c28cff71_31_flash_fwd_hdimdiff_e4m3_sm90_cu_b81ac279_38854cuda3std6ranges3__45__cpo9iter_moveE
	.align		8
        /*0090*/ 	.dword	_ZN67_INTERNAL_c28cff71_31_flash_fwd_hdimdiff_e4m3_sm90_cu_b81ac279_38854cute7productE
	.align		8
        /*0098*/ 	.dword	_ZN67_INTERNAL_c28cff71_31_flash_fwd_hdimdiff_e4m3_sm90_cu_b81ac279_38854cute1_E
	.align		8
        /*00a0*/ 	.dword	$str$25
	.align		8
        /*00a8*/ 	.dword	$str$26


//--------------------- .text._ZN7cutlass13device_kernelIN5flash11enable_sm90INS1_16FlashAttnFwdSm90INS1_25CollectiveMainloopFwdSm90ILi2EN4cute5tupleIJNS5_1CILi1EEES8_S8_EEENS6_IJNS7_ILi128EEENS7_ILi160EEENS7_ILi192EEEEEELi128ENS_12float_e4m3_tEfNS_4arch4Sm90ELb0ELb0ELb0ELb0ELb0ELb0ELb0ELb1ELb1ELb0ELb0ELb0EEENS1_21CollectiveEpilogueFwdINS6_IJSA_SA_SB_EEES9_NS_10bfloat16_tESG_Li256ELb0ELb0ELb0ELb1EEENS1_29StaticPersistentTileSchedulerILb0EEEEEEEEEvNT_6ParamsE --------------------------
	.section	.text._ZN7cutlass13device_kernelIN5flash11enable_sm90INS1_16FlashAttnFwdSm90INS1_25CollectiveMainloopFwdSm90ILi2EN4cute5tupleIJNS5_1CILi1EEES8_S8_EEENS6_IJNS7_ILi128EEENS7_ILi160EEENS7_ILi192EEEEEELi128ENS_12float_e4m3_tEfNS_4arch4Sm90ELb0ELb0ELb0ELb0ELb0ELb0ELb0ELb1ELb1ELb0ELb0ELb0EEENS1_21CollectiveEpilogueFwdINS6_IJSA_SA_SB_EEES9_NS_10bfloat16_tESG_Li256ELb0ELb0ELb0ELb1EEENS1_29StaticPersistentTileSchedulerILb0EEEEEEEEEvNT_6ParamsE,"ax",@progbits
	.align	128
.text._ZN7cutlass13device_kernelIN5flash11enable_sm90INS1_16FlashAttnFwdSm90INS1_25CollectiveMainloopFwdSm90ILi2EN4cute5tupleIJNS5_1CILi1EEES8_S8_EEENS6_IJNS7_ILi128EEENS7_ILi160EEENS7_ILi192EEEEEELi128ENS_12float_e4m3_tEfNS_4arch4Sm90ELb0ELb0ELb0ELb0ELb0ELb0ELb0ELb1ELb1ELb0ELb0ELb0EEENS1_21CollectiveEpilogueFwdINS6_IJSA_SA_SB_EEES9_NS_10bfloat16_tESG_Li256ELb0ELb0ELb0ELb1EEENS1_29StaticPersistentTileSchedulerILb0EEEEEEEEEvNT_6ParamsE:
        .type           _ZN7cutlass13device_kernelIN5flash11enable_sm90INS1_16FlashAttnFwdSm90INS1_25CollectiveMainloopFwdSm90ILi2EN4cute5tupleIJNS5_1CILi1EEES8_S8_EEENS6_IJNS7_ILi128EEENS7_ILi160EEENS7_ILi192EEEEEELi128ENS_12float_e4m3_tEfNS_4arch4Sm90ELb0ELb0ELb0ELb0ELb0ELb0ELb0ELb1ELb1ELb0ELb0ELb0EEENS1_21CollectiveEpilogueFwdINS6_IJSA_SA_SB_EEES9_NS_10bfloat16_tESG_Li256ELb0ELb0ELb0ELb1EEENS1_29StaticPersistentTileSchedulerILb0EEEEEEEEEvNT_6ParamsE,@function
        .size           _ZN7cutlass13device_kernelIN5flash11enable_sm90INS1_16FlashAttnFwdSm90INS1_25CollectiveMainloopFwdSm90ILi2EN4cute5tupleIJNS5_1CILi1EEES8_S8_EEENS6_IJNS7_ILi128EEENS7_ILi160EEENS7_ILi192EEEEEELi128ENS_12float_e4m3_tEfNS_4arch4Sm90ELb0ELb0ELb0ELb0ELb0ELb0ELb0ELb1ELb1ELb0ELb0ELb0EEENS1_21CollectiveEpilogueFwdINS6_IJSA_SA_SB_EEES9_NS_10bfloat16_tESG_Li256ELb0ELb0ELb0ELb1EEENS1_29StaticPersistentTileSchedulerILb0EEEEEEEEEvNT_6ParamsE,(.L_x_2667 - _ZN7cutlass13device_kernelIN5flash11enable_sm90INS1_16FlashAttnFwdSm90INS1_25CollectiveMainloopFwdSm90ILi2EN4cute5tupleIJNS5_1CILi1EEES8_S8_EEENS6_IJNS7_ILi128EEENS7_ILi160EEENS7_ILi192EEEEEELi128ENS_12float_e4m3_tEfNS_4arch4Sm90ELb0ELb0ELb0ELb0ELb0ELb0ELb0ELb1ELb1ELb0ELb0ELb0EEENS1_21CollectiveEpilogueFwdINS6_IJSA_SA_SB_EEES9_NS_10bfloat16_tESG_Li256ELb0ELb0ELb0ELb1EEENS1_29StaticPersistentTileSchedulerILb0EEEEEEEEEvNT_6ParamsE)
        .other          _ZN7cutlass13device_kernelIN5flash11enable_sm90INS1_16FlashAttnFwdSm90INS1_25CollectiveMainloopFwdSm90ILi2EN4cute5tupleIJNS5_1CILi1EEES8_S8_EEENS6_IJNS7_ILi128EEENS7_ILi160EEENS7_ILi192EEEEEELi128ENS_12float_e4m3_tEfNS_4arch4Sm90ELb0ELb0ELb0ELb0ELb0ELb0ELb0ELb1ELb1ELb0ELb0ELb0EEENS1_21CollectiveEpilogueFwdINS6_IJSA_SA_SB_EEES9_NS_10bfloat16_tESG_Li256ELb0ELb0ELb0ELb1EEENS1_29StaticPersistentTileSchedulerILb0EEEEEEEEEvNT_6ParamsE,@"STO_CUDA_ENTRY STV_DEFAULT"
_ZN7cutlass13device_kernelIN5flash11enable_sm90INS1_16FlashAttnFwdSm90INS1_25CollectiveMainloopFwdSm90ILi2EN4cute5tupleIJNS5_1CILi1EEES8_S8_EEENS6_IJNS7_ILi128EEENS7_ILi160EEENS7_ILi192EEEEEELi128ENS_12float_e4m3_tEfNS_4arch4Sm90ELb0ELb0ELb0ELb0ELb0ELb0ELb0ELb1ELb1ELb0ELb0ELb0EEENS1_21CollectiveEpilogueFwdINS6_IJSA_SA_SB_EEES9_NS_10bfloat16_tESG_Li256ELb0ELb0ELb0ELb1EEENS1_29StaticPersistentTileSchedulerILb0EEEEEEEEEvNT_6ParamsE:
[----:B------:R-:W1:Y:S02]  /*0000*/  LDC R1, c[0x0][0x28] ;  /* 0x00000a00ff017b82 */ /* 0x000e640000000800 */
[----:B-1----:R-:W-:Y:S01]  /*0010*/  VIADD R1, R1, 0xffffffd8 ;  /* 0xffffffd801017836 */ /* 0x002fe20000000000 */
[----:B------:R-:W1:Y:S01]  /*0020*/  S2R R3, SR_TID.X ;  /* 0x0000000000037919 */ /* 0x000e620000002100 */
[----:B------:R-:W-:Y:S01]  /*0030*/  ELECT P0, URZ, PT ;  /* 0x00000000003f782f */ /* 0x000fe20003800000 */
[----:B------:R-:W-:Y:S01]  /*0040*/  BSSY B0, `(.L_x_0) ;  /* 0x0000014000007945 */ /* 0x000fe20003800000 */
[--C-:B-1----:R-:W-:Y:S02]  /*0050*/  SHF.R.U32.HI R0, RZ, 0x5, R3.reuse ;  /* 0x00000005ff007819 */ /* 0x102fe40000011603 */
[----:B------:R-:W-:-:S03]  /*0060*/  SHF.R.U32.HI R18, RZ, 0x7, R3 ;  /* 0x00000007ff127819 */ /* 0x000fc60000011603 */
[----:B------:R-:W1:Y:S02]  /*0070*/  SHFL.IDX PT, R2, R0, RZ, 0x1f ;  /* 0x00001fff00027589 */ /* 0x000e6400000e0000 */
[----:B-1----:R-:W-:-:S13]  /*0080*/  ISETP.EQ.AND P0, PT, R2, RZ, P0 ;  /* 0x000000ff0200720c */ /* 0x002fda0000702270 */
[----:B------:R-:W-:Y:S05]  /*0090*/  @!P0 BRA `(.L_x_1) ;  /* 0x0000000000388947 */ /* 0x000fea0003800000 */
[----:B------:R-:W-:Y:S02]  /*00a0*/  ULDC.64 UR4, c[0x0][0x198] ;  /* 0x0000660000047ab9 */ /* 0x000fe40000000a00 */
[----:B------:R-:W-:Y:S02]  /*00b0*/  UIADD3 UR6, UP0, UR4, 0x270, URZ ;  /* 0x0000027004067890 */ /* 0x000fe4000ff1e03f */
[----:B------:R-:W-:Y:S02]  /*00c0*/  UIADD3 UR8, UP1, UR4, 0x370, URZ ;  /* 0x0000037004087890 */ /* 0x000fe4000ff3e03f */
[----:B------:R-:W-:Y:S02]  /*00d0*/  UIADD3 UR10, UP2, UR4, 0x470, URZ ;  /* 0x00000470040a7890 */ /* 0x000fe4000ff5e03f */
[----:B------:R-:W-:Y:S02]  /*00e0*/  UIADD3 UR4, UP3, UR4, 0x9f0, URZ ;  /* 0x000009f004047890 */ /* 0x000fe4000ff7e03f */
[----:B------:R-:W-:-:S02]  /*00f0*/  UIADD3.X UR7, URZ, UR5, URZ, UP0, !UPT ;  /* 0x000000053f077290 */ /* 0x000fc400087fe43f */
[----:B------:R-:W-:Y:S02]  /*0100*/  UIADD3.X UR9, URZ, UR5, URZ, UP1, !UPT ;  /* 0x000000053f097290 */ /* 0x000fe40008ffe43f */
[----:B------:R-:W-:Y:S02]  /*0110*/  UIADD3.X UR11, URZ, UR5, URZ, UP2, !UPT ;  /* 0x000000053f0b7290 */ /* 0x000fe400097fe43f */
[----:B------:R-:W-:-:S03]  /*0120*/  UIADD3.X UR5, URZ, UR5, URZ, UP3, !UPT ;  /* 0x000000053f057290 */ /* 0x000fc60009ffe43f */
[----:B------:R1:W-:Y:S02]  /*0130*/  UTMACCTL.PF [UR6] ;  /* 0x00000000060079b9 */ /* 0x0003e40008040000 */
[----:B------:R1:W-:Y:S02]  /*0140*/  UTMACCTL.PF [UR8] ;  /* 0x00000000080079b9 */ /* 0x0003e40008040000 */
[----:B------:R1:W-:Y:S02]  /*0150*/  UTMACCTL.PF [UR10] ;  /* 0x000000000a0079b9 */ /* 0x0003e40008040000 */
[----:B------:R1:W-:Y:S02]  /*0160*/  UTMACCTL.PF [UR4] ;  /* 0x00000000040079b9 */ /* 0x0003e40008040000 */
[----:B-1----:R-:W-:Y:S01]  /*0170*/  NOP ;  /* 0x0000000000007918 */ /* 0x002fe20000000000 */
.L_x_1:
[----:B------:R-:W-:Y:S05]  /*0180*/  BSYNC B0 ;  /* 0x0000000000007941 */ /* 0x000fea0003800000 */
.L_x_0:
[----:B------:R-:W-:Y:S01]  /*0190*/  VOTEU.ANY UP0, P0 ;  /* 0x00000000003f7886 */ /* 0x000fe20000000100 */
[----:B------:R-:W1:Y:S01]  /*01a0*/  SHFL.IDX PT, R3, R18, RZ, 0x1f ;  /* 0x00001fff12037589 */ /* 0x000e6200000e0000 */
[----:B------:R-:W-:Y:S01]  /*01b0*/  UMOV UR4, 0x1 ;  /* 0x0000000100047882 */ /* 0x000fe20000000000 */
[----:B------:R-:W-:Y:S01]  /*01c0*/  VOTEU.ANY UP1, P0 ;  /* 0x00000000003f7886 */ /* 0x000fe20000020100 */
[----:B------:R-:W-:Y:S01]  /*01d0*/  VOTEU.ANY UP2, P0 ;  /* 0x00000000003f7886 */ /* 0x000fe20000040100 */
[----:B------:R-:W2:Y:S01]  /*01e0*/  @UP0 S2UR UR7, SR_CgaCtaId ;  /* 0x00000000000709c3 */ /* 0x000ea20000008800 */
[----:B------:R-:W3:Y:S01]  /*01f0*/  SHFL.IDX PT, R2, R0, RZ, 0x1f ;  /* 0x00001fff00027589 */ /* 0x000ee200000e0000 */
[----:B------:R-:W-:Y:S01]  /*0200*/  @UP0 UMOV UR6, 0x400 ;  /* 0x0000040000060882 */ /* 0x000fe20000000000 */
[----:B------:R-:W-:-:S04]  /*0210*/  @UP0 UIADD3 UR4, -UR4, 0x100000, URZ ;  /* 0x0010000004040890 */ /* 0x000fc8000fffe13f */
[----:B------:R-:W-:Y:S02]  /*0220*/  @UP0 USHF.L.U32 UR5, UR4, 0xb, URZ ;  /* 0x0000000b04050899 */ /* 0x000fe4000800063f */
[----:B------:R-:W-:Y:S01]  /*0230*/  @UP0 USHF.L.U32 UR4, UR4, 0x1, URZ ;  /* 0x0000000104040899 */ /* 0x000fe2000800063f */
[----:B-1----:R-:W-:Y:S01]  /*0240*/  R2UR UR8, R3 ;  /* 0x00000000030872ca */ /* 0x002fe200000e0000 */
[----:B--2---:R-:W-:Y:S01]  /*0250*/  @UP0 ULEA UR6, UR7, UR6, 0x18 ;  /* 0x0000000607060291 */ /* 0x004fe2000f8ec03f */
[----:B---3--:R-:W-:-:S11]  /*0260*/  ISETP.NE.AND P1, PT, R2, RZ, PT ;  /* 0x000000ff0200720c */ /* 0x008fd60003f25270 */
[----:B------:R-:W-:Y:S01]  /*0270*/  UISETP.NE.AND UP0, UPT, UR8, URZ, UPT ;  /* 0x0000003f0800728c */ /* 0x000fe2000bf05270 */
[----:B------:R-:W1:Y:S02]  /*0280*/  FENCE.VIEW.ASYNC.S ;  /* 0x00000000000073c6 */ /* 0x000e640000000000 */
[----:B-1----:R1:W2:Y:S01]  /*0290*/  @UP1 SYNCS.EXCH.64 URZ, [UR6+0x29800], UR4 ;  /* 0x02980004063f15b2 */ /* 0x0022a20008000100 */
[----:B------:R1:W3:Y:S01]  /*02a0*/  @UP2 SYNCS.EXCH.64 URZ, [UR6+0x29820], UR4 ;  /* 0x02982004063f25b2 */ /* 0x0002e20008000100 */
[----:B------:R-:W-:Y:S06]  /*02b0*/  @P1 BRA `(.L_x_2) ;  /* 0x0000000000481947 */ /* 0x000fec0003800000 */
[----:B-1----:R-:W1:Y:S01]  /*02c0*/  S2UR UR5, SR_CgaCtaId ;  /* 0x00000000000579c3 */ /* 0x002e620000008800 */
[----:B------:R-:W-:Y:S01]  /*02d0*/  UMOV UR4, 0x400 ;  /* 0x0000040000047882 */ /* 0x000fe20000000000 */
[----:B------:R-:W-:Y:S01]  /*02e0*/  UMOV UR6, 0x1 ;  /* 0x0000000100067882 */ /* 0x000fe20000000000 */
[----:B------:R-:W-:Y:S01]  /*02f0*/  UMOV UR9, 0x2 ;  /* 0x0000000200097882 */ /* 0x000fe20000000000 */
[----:B------:R-:W-:-:S04]  /*0300*/  UIADD3 UR6, -UR6, 0x100000, URZ ;  /* 0x0010000006067890 */ /* 0x000fc8000fffe13f */
[----:B------:R-:W-:Y:S02]  /*0310*/  USHF.L.U32 UR7, UR6, 0xb, URZ ;  /* 0x0000000b06077899 */ /* 0x000fe4000800063f */
[----:B------:R-:W-:Y:S01]  /*0320*/  USHF.L.U32 UR6, UR6, 0x1, URZ ;  /* 0x0000000106067899 */ /* 0x000fe2000800063f */
[----:B------:R-:W-:Y:S01]  /*0330*/  ELECT P0, URZ, PT ;  /* 0x00000000003f782f */ /* 0x000fe20003800000 */
[----:B-1----:R-:W-:Y:S02]  /*0340*/  ULEA UR8, UR5, UR4, 0x18 ;  /* 0x0000000405087291 */ /* 0x002fe4000f8ec03f */
[----:B------:R-:W-:-:S04]  /*0350*/  UIADD3 UR4, -UR9, 0x100000, URZ ;  /* 0x0010000009047890 */ /* 0x000fc8000fffe13f */
[----:B------:R-:W-:Y:S02]  /*0360*/  USHF.L.U32 UR5, UR4, 0xb, URZ ;  /* 0x0000000b04057899 */ /* 0x000fe4000800063f */
[----:B------:R-:W-:Y:S01]  /*0370*/  USHF.L.U32 UR4, UR4, 0x1, URZ ;  /* 0x0000000104047899 */ /* 0x000fe2000800063f */
[----:B------:R-:W1:Y:S03]  /*0380*/  FENCE.VIEW.ASYNC.S ;  /* 0x00000000000073c6 */ /* 0x000e660000000000 */
[----:B-1----:R4:W1:Y:S08]  /*0390*/  SYNCS.EXCH.64 URZ, [UR8+0x29830], UR6 ;  /* 0x02983006083f75b2 */ /* 0x0028700008000100 */
[----:B------:R4:W1:Y:S01]  /*03a0*/  SYNCS.EXCH.64 URZ, [UR8+0x29840], UR4 ;  /* 0x02984004083f75b2 */ /* 0x0008620008000100 */
[----:B------:R4:W1:Y:S01]  /*03b0*/  SYNCS.EXCH.64 URZ, [UR8+0x29838], UR6 ;  /* 0x02983806083f75b2 */ /* 0x0008620008000100 */
[----:B------:R4:W1:Y:S02]  /*03c0*/  SYNCS.EXCH.64 URZ, [UR8+0x29848], UR4 ;  /* 0x02984804083f75b2 */ /* 0x0008640008000100 */
[----:B----4-:R-:W-:Y:S01]  /*03d0*/  NOP ;  /* 0x0000000000007918 */ /* 0x010fe20000000000 */
.L_x_2:
[----:B------:R-:W4:Y:S01]  /*03e0*/  SHFL.IDX PT, R2, R0, RZ, 0x1f ;  /* 0x00001fff00027589 */ /* 0x000f2200000e0000 */
[----:B------:R-:W-:Y:S01]  /*03f0*/  NOP ;  /* 0x0000000000007918 */ /* 0x000fe20000000000 */
[----:B----4-:R-:W-:-:S13]  /*0400*/  ISETP.NE.AND P0, PT, R2, RZ, PT ;  /* 0x000000ff0200720c */ /* 0x010fda0003f05270 */
[----:B------:R-:W-:Y:S05]  /*0410*/  @P0 BRA `(.L_x_3) ;  /* 0x0000000000480947 */ /* 0x000fea0003800000 */
[----:B-1----:R-:W1:Y:S01]  /*0420*/  S2UR UR5, SR_CgaCtaId ;  /* 0x00000000000579c3 */ /* 0x002e620000008800 */
[----:B------:R-:W-:Y:S01]  /*0430*/  UMOV UR4, 0x400 ;  /* 0x0000040000047882 */ /* 0x000fe20000000000 */
[----:B------:R-:W-:Y:S01]  /*0440*/  UMOV UR6, 0x80 ;  /* 0x0000008000067882 */ /* 0x000fe20000000000 */
[----:B------:R-:W-:Y:S01]  /*0450*/  UMOV UR7, 0x100 ;  /* 0x0000010000077882 */ /* 0x000fe20000000000 */
[----:B------:R-:W-:Y:S01]  /*0460*/  ELECT P0, URZ, PT ;  /* 0x00000000003f782f */ /* 0x000fe20003800000 */
[----:B-1----:R-:W-:Y:S02]  /*0470*/  ULEA UR8, UR5, UR4, 0x18 ;  /* 0x0000000405087291 */ /* 0x002fe4000f8ec03f */
[----:B------:R-:W-:-:S04]  /*0480*/  UIADD3 UR4, -UR6, 0x100000, URZ ;  /* 0x0010000006047890 */ /* 0x000fc8000fffe13f */
[----:B------:R-:W-:Y:S02]  /*0490*/  USHF.L.U32 UR5, UR4, 0xb, URZ ;  /* 0x0000000b04057899 */ /* 0x000fe4000800063f */
[----:B------:R-:W-:Y:S02]  /*04a0*/  USHF.L.U32 UR4, UR4, 0x1, URZ ;  /* 0x0000000104047899 */ /* 0x000fe4000800063f */
        /* <DEDUP_REMOVED lines=9> */
.L_x_3:
[----:B------:R-:W4:Y:S01]  /*0540*/  SHFL.IDX PT, R2, R0, RZ, 0x1f ;  /* 0x00001fff00027589 */ /* 0x000f2200000e0000 */
[----:B------:R-:W-:Y:S01]  /*0550*/  NOP ;  /* 0x0000000000007918 */ /* 0x000fe20000000000 */
[----:B----4-:R-:W-:-:S13]  /*0560*/  ISETP.NE.AND P0, PT, R2, RZ, PT ;  /* 0x000000ff0200720c */ /* 0x010fda0003f05270 */
[----:B------:R-:W-:Y:S05]  /*0570*/  @P0 BRA `(.L_x_4) ;  /* 0x0000000000380947 */ /* 0x000fea0003800000 */
[----:B-1----:R-:W1:Y:S01]  /*0580*/  S2UR UR5, SR_CgaCtaId ;  /* 0x00000000000579c3 */ /* 0x002e620000008800 */
[----:B------:R-:W-:Y:S01]  /*0590*/  UMOV UR4, 0x400 ;  /* 0x0000040000047882 */ /* 0x000fe20000000000 */
[----:B------:R-:W-:Y:S01]  /*05a0*/  UMOV UR7, 0x1 ;  /* 0x0000000100077882 */ /* 0x000fe20000000000 */
[----:B------:R-:W-:Y:S01]  /*05b0*/  ELECT P0, URZ, PT ;  /* 0x00000000003f782f */ /* 0x000fe20003800000 */
[----:B-1----:R-:W-:Y:S02]  /*05c0*/  ULEA UR6, UR5, UR4, 0x18 ;  /* 0x0000000405067291 */ /* 0x002fe4000f8ec03f */
[----:B------:R-:W-:-:S04]  /*05d0*/  UIADD3 UR4, -UR7, 0x100000, URZ ;  /* 0x0010000007047890 */ /* 0x000fc8000fffe13f */
[----:B------:R-:W-:Y:S02]  /*05e0*/  USHF.L.U32 UR5, UR4, 0xb, URZ ;  /* 0x0000000b04057899 */ /* 0x000fe4000800063f */
[----:B------:R-:W-:Y:S01]  /*05f0*/  USHF.L.U32 UR4, UR4, 0x1, URZ ;  /* 0x0000000104047899 */ /* 0x000fe2000800063f */
[----:B------:R-:W1:Y:S11]  /*0600*/  FENCE.VIEW.ASYNC.S ;  /* 0x00000000000073c6 */ /* 0x000e760000000000 */
[----:B-1----:R4:W1:Y:S01]  /*0610*/  SYNCS.EXCH.64 URZ, [UR6+0x29870], UR4 ;  /* 0x02987004063f75b2 */ /* 0x0028620008000100 */
[----:B------:R4:W1:Y:S01]  /*0620*/  SYNCS.EXCH.64 URZ, [UR6+0x29880], UR4 ;  /* 0x02988004063f75b2 */ /* 0x0008620008000100 */
[----:B------:R4:W1:Y:S01]  /*0630*/  SYNCS.EXCH.64 URZ, [UR6+0x29878], UR4 ;  /* 0x02987804063f75b2 */ /* 0x0008620008000100 */
[----:B------:R4:W1:Y:S02]  /*0640*/  SYNCS.EXCH.64 URZ, [UR6+0x29888], UR4 ;  /* 0x02988804063f75b2 */ /* 0x0008640008000100 */
[----:B----4-:R-:W-:Y:S01]  /*0650*/  NOP ;  /* 0x0000000000007918 */ /* 0x010fe20000000000 */
.L_x_4:
        /* <DEDUP_REMOVED lines=22> */
.L_x_5:
        /* <DEDUP_REMOVED lines=22> */
.L_x_6:
[----:B------:R-:W-:Y:S01]  /*0920*/  PLOP3.LUT P0, PT, PT, PT, UP0, 0x80, 0x0 ;  /* 0x000000000000781c */ /* 0x000fe20003f0f008 */
[----:B------:R-:W-:Y:S01]  /*0930*/  UMOV UR46, 0x1 ;  /* 0x00000001002e7882 */ /* 0x000fe20000000000 */
[----:B------:R-:W-:Y:S01]  /*0940*/  NOP ;  /* 0x0000000000007918 */ /* 0x000fe20000000000 */
[----:B------:R-:W-:Y:S01]  /*0950*/  USEL UR46, UR46, 0x2, !UP0 ;  /* 0x000000022e2e7887 */ /* 0x000fe2000c000000 */
[----:B------:R-:W-:Y:S01]  /*0960*/  ULDC.64 UR50, c[0x0][0x208] ;  /* 0x0000820000327ab9 */ /* 0x000fe20000000a00 */
[----:B-123--:R-:W-:Y:S08]  /*0970*/  BAR.SYNC.DEFER_BLOCKING 0x0 ;  /* 0x0000000000007b1d */ /* 0x00eff00000010000 */
[----:B------:R-:W-:Y:S05]  /*0980*/  @!P0 BRA `(.L_x_7) ;  /* 0x0000008400948947 */ /* 0x000fea0003800000 */
.L_x_8:
[----:B------:R-:W-:-:S08]  /*0990*/  NOP ;  /* 0x0000000000007918 */ /* 0x000fd00000000000 */
[----:B------:R-:W1:Y:S02]  /*09a0*/  USETMAXREG.TRY_ALLOC.CTAPOOL UP0, 0xf0 ;  /* 0x000000f0000079c8 */ /* 0x000e640008000600 */
[----:B-1----:R-:W-:-:S13]  /*09b0*/  PLOP3.LUT P0, PT, PT, PT, UP0, 0x80, 0x0 ;  /* 0x000000000000781c */ /* 0x002fda0003f0f008 */
[----:B------:R-:W-:Y:S05]  /*09c0*/  @!P0 BRA `(.L_x_8) ;  /* 0xfffffffc00f08947 */ /* 0x000fea000383ffff */
[----:B------:R-:W1:Y:S01]  /*09d0*/  S2R R2, SR_TID.X ;  /* 0x0000000000027919 */ /* 0x000e620000002100 */
[----:B------:R-:W2:Y:S08]  /*09e0*/  S2UR UR48, SR_CTAID.X ;  /* 0x00000000003079c3 */ /* 0x000eb00000002500 */
[----:B------:R-:W-:Y:S06]  /*09f0*/  BAR.ARV 0x8, 0x120 ;  /* 0x0204800000007b1d */ /* 0x000fec0000002000 */
[----:B-1----:R-:W-:-:S04]  /*0a00*/  LOP3.LUT R0, R2, 0xffffff80, RZ, 0xc0, !PT ;  /* 0xffffff8002007812 */ /* 0x002fc800078ec0ff */
[----:B------:R-:W-:Y:S02]  /*0a10*/  ISETP.NE.AND P0, PT, R0, 0x80, PT ;  /* 0x000000800000780c */ /* 0x000fe40003f05270 */
[----:B------:R-:W2:Y:S11]  /*0a20*/  LDC R0, c[0x0][0xda4] ;  /* 0x00036900ff007b82 */ /* 0x000eb60000000800 */
[----:B------:R-:W-:Y:S06]  /*0a30*/  @!P0 BAR.ARV 0x9, 0x100 ;  /* 0x0244000000008b1d */ /* 0x000fec0000002000 */
[----:B--2---:R-:W-:-:S13]  /*0a40*/  ISETP.LE.AND P0, PT, R0, UR48, PT ;  /* 0x0000003000007c0c */ /* 0x004fda000bf03270 */
[----:B------:R-:W-:Y:S05]  /*0a50*/  @P0 EXIT ;  /* 0x000000000000094d */ /* 0x000fea0003800000 */
[----:B------:R-:W-:Y:S01]  /*0a60*/  VIADD R0, R2, 0xffffff80 ;  /* 0xffffff8002007836 */ /* 0x000fe20000000000 */
[----:B------:R-:W1:Y:S01]  /*0a70*/  S2UR UR37, SR_CgaCtaId ;  /* 0x00000000002579c3 */ /* 0x000e620000008800 */
[----:B------:R-:W-:Y:S01]  /*0a80*/  UMOV UR38, 0x400 ;  /* 0x0000040000267882 */ /* 0x000fe20000000000 */
[----:B------:R-:W-:Y:S01]  /*0a90*/  IMAD.MOV.U32 R168, RZ, RZ, -0x2 ;  /* 0xfffffffeffa87424 */ /* 0x000fe200078e00ff */
[----:B------:R-:W-:Y:S01]  /*0aa0*/  ULOP3.LUT UR47, UR46, 0x1, URZ, 0xfc, !UPT ;  /* 0x000000012e2f7892 */ /* 0x000fe2000f8efc3f */
[----:B------:R-:W-:Y:S01]  /*0ab0*/  SHF.R.S32.HI R3, RZ, 0x1f, R0 ;  /* 0x0000001fff037819 */ /* 0x000fe20000011400 */
[----:B------:R-:W-:Y:S01]  /*0ac0*/  ULDC.64 UR54, c[0x0][0x198] ;  /* 0x0000660000367ab9 */ /* 0x000fe20000000a00 */
[----:B------:R-:W-:Y:S01]  /*0ad0*/  UMOV UR39, URZ ;  /* 0x0000003f00277c82 */ /* 0x000fe20008000000 */
[----:B------:R-:W-:Y:S01]  /*0ae0*/  UMOV UR36, URZ ;  /* 0x0000003f00247c82 */ /* 0x000fe20008000000 */
[CC--:B------:R-:W-:Y:S01]  /*0af0*/  LEA.HI R4, R3.reuse, R0.reuse, RZ, 0x7 ;  /* 0x0000000003047211 */ /* 0x0c0fe200078f38ff */
[----:B------:R-:W2:Y:S01]  /*0b00*/  S2UR UR6, SR_SWINHI ;  /* 0x00000000000679c3 */ /* 0x000ea20000002f00 */
[----:B------:R-:W-:Y:S01]  /*0b10*/  LEA.HI R7, R3, R0, RZ, 0x4 ;  /* 0x0000000003077211 */ /* 0x000fe200078f20ff */
[----:B------:R-:W-:Y:S01]  /*0b20*/  UMOV UR52, URZ ;  /* 0x0000003f00347c82 */ /* 0x000fe20008000000 */
[----:B------:R-:W-:-:S02]  /*0b30*/  LOP3.LUT R5, R4, 0xffffff80, RZ, 0xc0, !PT ;  /* 0xffffff8004057812 */ /* 0x000fc400078ec0ff */
[----:B------:R-:W-:Y:S02]  /*0b40*/  SHF.R.S32.HI R8, RZ, 0x4, R7 ;  /* 0x00000004ff087819 */ /* 0x000fe40000011407 */
[----:B------:R-:W-:Y:S01]  /*0b50*/  LEA.HI R22, R3, R0, RZ, 0x5 ;  /* 0x0000000003167211 */ /* 0x000fe200078f28ff */
[C---:B------:R-:W-:Y:S01]  /*0b60*/  IMAD.IADD R2, R0.reuse, 0x1, -R5 ;  /* 0x0000000100027824 */ /* 0x040fe200078e0a05 */
[C---:B------:R-:W-:Y:S02]  /*0b70*/  LEA.HI R3, R7.reuse, R8, RZ, 0x1 ;  /* 0x0000000807037211 */ /* 0x040fe400078f08ff */
[----:B------:R-:W-:Y:S02]  /*0b80*/  LOP3.LUT R7, R7, 0x3fffff0, RZ, 0xc0, !PT ;  /* 0x03fffff007077812 */ /* 0x000fe400078ec0ff */
[----:B------:R-:W-:Y:S02]  /*0b90*/  SHF.R.S32.HI R5, RZ, 0x1f, R2 ;  /* 0x0000001fff057819 */ /* 0x000fe40000011402 */
[----:B------:R-:W-:Y:S01]  /*0ba0*/  LOP3.LUT R3, R3, 0x1ffffffe, RZ, 0xc0, !PT ;  /* 0x1ffffffe03037812 */ /* 0x000fe200078ec0ff */
[----:B------:R-:W-:Y:S01]  /*0bb0*/  IMAD.IADD R7, R0, 0x1, -R7 ;  /* 0x0000000100077824 */ /* 0x000fe200078e0a07 */
[----:B------:R-:W-:Y:S01]  /*0bc0*/  LEA.HI R6, R5, R2, RZ, 0x2 ;  /* 0x0000000205067211 */ /* 0x000fe200078f10ff */
[----:B-1----:R-:W-:Y:S01]  /*0bd0*/  ULEA UR38, UR37, UR38, 0x18 ;  /* 0x0000002625267291 */ /* 0x002fe2000f8ec03f */
[----:B------:R-:W-:Y:S01]  /*0be0*/  SHF.R.S32.HI R22, RZ, 0x5, R22 ;  /* 0x00000005ff167819 */ /* 0x000fe20000011416 */
[----:B------:R-:W-:Y:S01]  /*0bf0*/  IMAD.IADD R3, R8, 0x1, -R3 ;  /* 0x0000000108037824 */ /* 0x000fe200078e0a03 */
[----:B------:R-:W-:-:S02]  /*0c00*/  SHF.R.S32.HI R9, RZ, 0x2, R6 ;  /* 0x00000002ff097819 */ /* 0x000fc40000011406 */
[----:B------:R-:W-:Y:S01]  /*0c10*/  SHF.R.S32.HI R10, RZ, 0x1f, R6 ;  /* 0x0000001fff0a7819 */ /* 0x000fe20000011406 */
[----:B------:R-:W-:Y:S01]  /*0c20*/  IMAD R0, R22, 0x10, R7 ;  /* 0x0000001016007824 */ /* 0x000fe200078e0207 */
[----:B------:R-:W-:Y:S01]  /*0c30*/  SHF.R.S32.HI R19, RZ, 0x7, R4 ;  /* 0x00000007ff137819 */ /* 0x000fe20000011404 */
[----:B------:R-:W-:Y:S01]  /*0c40*/  UMOV UR4, UR38 ;  /* 0x0000002600047c82 */ /* 0x000fe20008000000 */
[----:B--2---:R-:W-:Y:S01]  /*0c50*/  UMOV UR5, UR6 ;  /* 0x0000000600057c82 */ /* 0x004fe20008000000 */
[----:B------:R-:W-:Y:S01]  /*0c60*/  LEA.HI R10, R10, R9, RZ, 0x3 ;  /* 0x000000090a0a7211 */ /* 0x000fe200078f18ff */
[----:B------:R-:W-:Y:S01]  /*0c70*/  IMAD R7, R0, 0x8, R3 ;  /* 0x0000000800077824 */ /* 0x000fe200078e0203 */
[----:B------:R-:W-:Y:S01]  /*0c80*/  LEA.HI R4, R4, R19, RZ, 0x1 ;  /* 0x0000001304047211 */ /* 0x000fe200078f08ff */
[----:B------:R-:W-:Y:S01]  /*0c90*/  IMAD.U32 R16, RZ, RZ, UR4 ;  /* 0x00000004ff107e24 */ /* 0x000fe2000f8e00ff */
[----:B------:R-:W-:Y:S01]  /*0ca0*/  LOP3.LUT R10, R10, 0xfffffff8, RZ, 0xc0, !PT ;  /* 0xfffffff80a0a7812 */ /* 0x000fe200078ec0ff */
[----:B------:R-:W-:Y:S01]  /*0cb0*/  IMAD.U32 R17, RZ, RZ, UR5 ;  /* 0x00000005ff117e24 */ /* 0x000fe2000f8e00ff */
[----:B------:R-:W-:-:S02]  /*0cc0*/  LEA.HI R5, R5, R2, RZ, 0x5 ;  /* 0x0000000205057211 */ /* 0x000fc400078f28ff */
[----:B------:R-:W-:Y:S01]  /*0cd0*/  LOP3.LUT R3, R6, 0x7ffffffc, RZ, 0xc0, !PT ;  /* 0x7ffffffc06037812 */ /* 0x000fe200078ec0ff */
[----:B------:R-:W-:Y:S01]  /*0ce0*/  IMAD.IADD R9, R9, 0x1, -R10 ;  /* 0x0000000109097824 */ /* 0x000fe200078e0a0a */
[----:B------:R-:W-:Y:S02]  /*0cf0*/  LOP3.LUT R4, R4, 0x3fffffe, RZ, 0xc0, !PT ;  /* 0x03fffffe04047812 */ /* 0x000fe400078ec0ff */
[----:B------:R-:W-:Y:S01]  /*0d00*/  SHF.R.S32.HI R0, RZ, 0x5, R5 ;  /* 0x00000005ff007819 */ /* 0x000fe20000011405 */
[----:B------:R-:W-:Y:S02]  /*0d10*/  IMAD.IADD R3, R2, 0x1, -R3 ;  /* 0x0000000102037824 */ /* 0x000fe400078e0a03 */
[----:B------:R-:W-:Y:S02]  /*0d20*/  IMAD.SHL.U32 R5, R7, 0x8, RZ ;  /* 0x0000000807057824 */ /* 0x000fe400078e00ff */
[----:B------:R-:W-:Y:S02]  /*0d30*/  IMAD R9, R0, 0x10, R9 ;  /* 0x0000001000097824 */ /* 0x000fe400078e0209 */
[----:B------:R-:W-:-:S02]  /*0d40*/  IMAD.IADD R4, R19, 0x1, -R4 ;  /* 0x0000000113047824 */ /* 0x000fc400078e0a04 */
[----:B------:R-:W-:Y:S02]  /*0d50*/  IMAD R168, R3, R168, 0xa0 ;  /* 0x000000a003a87424 */ /* 0x000fe400078e02a8 */
[----:B------:R-:W-:-:S04]  /*0d60*/  IMAD.WIDE R16, R5, 0x2, R16 ;  /* 0x0000000205107825 */ /* 0x000fc800078e0210 */
[----:B------:R-:W-:-:S07]  /*0d70*/  IMAD R23, R4, 0x40, R9 ;  /* 0x0000004004177824 */ /* 0x000fce00078e0209 */
.L_x_33:
[----:B------:R-:W-:Y:S01]  /*0d80*/  ULDC UR4, c[0x0][0xda8] ;  /* 0x00036a0000047ab9 */ /* 0x000fe20000000800 */
[----:B------:R-:W-:Y:S01]  /*0d90*/  ULDC UR43, c[0x0][0xdb4] ;  /* 0x00036d00002b7ab9 */ /* 0x000fe20000000800 */
[----:B------:R-:W-:Y:S01]  /*0da0*/  UISETP.NE.AND UP1, UPT, UR4, 0x1, UPT ;  /* 0x000000010400788c */ /* 0x000fe2000bf25270 */
[----:B------:R-:W-:Y:S01]  /*0db0*/  IMAD.MOV.U32 R3, RZ, RZ, 0x3f800000 ;  /* 0x3f800000ff037424 */ /* 0x000fe200078e00ff */
[----:B------:R-:W-:Y:S01]  /*0dc0*/  UISETP.NE.AND UP2, UPT, UR43, 0x1, UPT ;  /* 0x000000012b00788c */ /* 0x000fe2000bf45270 */
[----:B------:R-:W-:Y:S01]  /*0dd0*/  IMAD.MOV.U32 R0, RZ, RZ, 0x3f800000 ;  /* 0x3f800000ff007424 */ /* 0x000fe200078e00ff */
[----:B------:R-:W-:Y:S01]  /*0de0*/  ULDC.64 UR4, c[0x0][0x990] ;  /* 0x0002640000047ab9 */ /* 0x000fe20000000a00 */
[----:B------:R-:W-:Y:S01]  /*0df0*/  UMOV UR45, UR48 ;  /* 0x00000030002d7c82 */ /* 0x000fe20008000000 */
[----:B------:R-:W-:Y:S01]  /*0e00*/  UISETP.NE.U32.AND UP0, UPT, UR4, URZ, UPT ;  /* 0x0000003f0400728c */ /* 0x000fe2000bf05070 */
[----:B-1----:R-:W1:Y:S01]  /*0e10*/  SHFL.IDX PT, R8, R19, RZ, 0x1f ;  /* 0x00001fff13087589 */ /* 0x002e6200000e0000 */
[----:B------:R-:W-:-:S02]  /*0e20*/  ULDC UR56, c[0x0][0x404] ;  /* 0x0001010000387ab9 */ /* 0x000fc40000000800 */
[----:B------:R-:W-:Y:S01]  /*0e30*/  UISETP.NE.AND.EX UP0, UPT, UR5, URZ, UPT, UP0 ;  /* 0x0000003f0500728c */ /* 0x000fe2000bf05300 */
[----:B------:R-:W-:Y:S01]  /*0e40*/  @UP1 ULDC UR6, c[0x0][0xdac] ;  /* 0x00036b0000061ab9 */ /* 0x000fe20000000800 */
[----:B------:R-:W-:Y:S01]  /*0e50*/  @UP1 ULDC UR8, c[0x0][0xdb0] ;  /* 0x00036c0000081ab9 */ /* 0x000fe20000000800 */
[----:B------:R-:W-:Y:S01]  /*0e60*/  UIMAD.WIDE.U32 UR6, UR48, UR6, URZ ;  /* 0x00000006300672a5 */ /* 0x000fe2000f8e003f */
[----:B------:R-:W-:Y:S02]  /*0e70*/  @UP2 ULDC.64 UR10, c[0x0][0xdb8] ;  /* 0x00036e00000a2ab9 */ /* 0x000fe40000000a00 */
[----:B------:R-:W-:Y:S01]  /*0e80*/  PLOP3.LUT P0, PT, PT, PT, UP0, 0x80, 0x0 ;  /* 0x000000000000781c */ /* 0x000fe20003f0f008 */
[----:B------:R-:W-:-:S03]  /*0e90*/  @UP1 USHF.R.U32.HI UR45, URZ, UR8, UR7 ;  /* 0x000000083f2d1299 */ /* 0x000fc60008011607 */
[----:B------:R-:W-:Y:S01]  /*0ea0*/  ULDC.64 UR6, c[0x0][0x998] ;  /* 0x0002660000067ab9 */ /* 0x000fe20000000a00 */
[----:B------:R-:W-:Y:S02]  /*0eb0*/  UIMAD.WIDE.U32 UR8, UR45, UR10, URZ ;  /* 0x0000000a2d0872a5 */ /* 0x000fe4000f8e003f */
[----:B------:R-:W-:Y:S01]  /*0ec0*/  UISETP.NE.U32.AND UP1, UPT, UR6, URZ, UPT ;  /* 0x0000003f0600728c */ /* 0x000fe2000bf25070 */
[----:B------:R-:W-:Y:S01]  /*0ed0*/  ULDC UR10, c[0x0][0x428] ;  /* 0x00010a00000a7ab9 */ /* 0x000fe20000000800 */
[----:B------:R-:W-:Y:S02]  /*0ee0*/  UMOV UR44, UR45 ;  /* 0x0000002d002c7c82 */ /* 0x000fe40008000000 */
[----:B------:R-:W-:Y:S02]  /*0ef0*/  UISETP.NE.AND.EX UP1, UPT, UR7, URZ, UPT, UP1 ;  /* 0x0000003f0700728c */ /* 0x000fe4000bf25310 */
[----:B------:R-:W-:Y:S02]  /*0f00*/  @UP2 USHF.R.U32.HI UR44, URZ, UR11, UR9 ;  /* 0x0000000b3f2c2299 */ /* 0x000fe40008011609 */
[----:B------:R-:W-:-:S02]  /*0f10*/  UISETP.NE.AND UP2, UPT, UR10, 0x1, UPT ;  /* 0x000000010a00788c */ /* 0x000fc4000bf45270 */
[----:B------:R-:W-:Y:S01]  /*0f20*/  @UP0 USHF.R.S32.HI UR8, URZ, 0x1f, UR44 ;  /* 0x0000001f3f080899 */ /* 0x000fe2000801142c */
[----:B------:R-:W-:Y:S01]  /*0f30*/  PLOP3.LUT P1, PT, PT, PT, UP1, 0x80, 0x0 ;  /* 0x000000000000781c */ /* 0x000fe20003f2f018 */
[----:B------:R-:W-:Y:S01]  /*0f40*/  @UP0 ULDC.64 UR14, c[0x0][0x9a8] ;  /* 0x00026a00000e0ab9 */ /* 0x000fe20000000a00 */
[----:B------:R-:W-:Y:S02]  /*0f50*/  UIADD3 UR11, -UR44, URZ, URZ ;  /* 0x0000003f2c0b7290 */ /* 0x000fe4000fffe13f */
[----:B------:R-:W-:Y:S02]  /*0f60*/  @UP0 UIMAD UR10, UR8, UR14, URZ ;  /* 0x0000000e080a02a4 */ /* 0x000fe4000f8e023f */
[----:B------:R-:W-:Y:S02]  /*0f70*/  @UP0 UIMAD.WIDE.U32 UR8, UR44, UR14, URZ ;  /* 0x0000000e2c0802a5 */ /* 0x000fe4000f8e003f */
[----:B------:R-:W-:Y:S02]  /*0f80*/  UIMAD UR43, UR43, UR11, UR45 ;  /* 0x0000000b2b2b72a4 */ /* 0x000fe4000f8e022d */
[----:B------:R-:W-:Y:S01]  /*0f90*/  @UP1 USHF.R.S32.HI UR14, URZ, 0x1f, UR44 ;  /* 0x0000001f3f0e1899 */ /* 0x000fe2000801142c */
[----:B------:R-:W-:Y:S01]  /*0fa0*/  @UP1 ULDC.64 UR16, c[0x0][0x9b8] ;  /* 0x00026e0000101ab9 */ /* 0x000fe20000000a00 */
[----:B------:R-:W-:Y:S01]  /*0fb0*/  @UP0 UIMAD UR15, UR44, UR15, UR10 ;  /* 0x0000000f2c0f02a4 */ /* 0x000fe2000f8e020a */
[----:B------:R-:W-:Y:S01]  /*0fc0*/  @UP2 ULDC UR12, c[0x0][0x42c] ;  /* 0x00010b00000c2ab9 */ /* 0x000fe20000000800 */
[----:B------:R-:W-:-:S02]  /*0fd0*/  @UP1 UIMAD.WIDE.U32 UR10, UR44, UR16, URZ ;  /* 0x000000102c0a12a5 */ /* 0x000fc4000f8e003f */
[----:B------:R-:W-:Y:S02]  /*0fe0*/  UIMAD.WIDE.U32 UR12, UR43, UR12, URZ ;  /* 0x0000000c2b0c72a5 */ /* 0x000fe4000f8e003f */
[----:B------:R-:W-:Y:S01]  /*0ff0*/  @UP1 UIMAD UR16, UR14, UR16, URZ ;  /* 0x000000100e1012a4 */ /* 0x000fe2000f8e023f */
[----:B------:R-:W-:Y:S02]  /*1000*/  @UP2 ULDC UR18, c[0x0][0x430] ;  /* 0x00010c0000122ab9 */ /* 0x000fe40000000800 */
[----:B------:R-:W-:Y:S01]  /*1010*/  UMOV UR14, UR43 ;  /* 0x0000002b000e7c82 */ /* 0x000fe20008000000 */
[----:B------:R-:W-:Y:S02]  /*1020*/  @UP2 USHF.R.U32.HI UR14, URZ, UR18, UR13 ;  /* 0x000000123f0e2299 */ /* 0x000fe4000801160d */
[----:B------:R-:W-:Y:S02]  /*1030*/  @UP1 UIMAD UR16, UR44, UR17, UR16 ;  /* 0x000000112c1012a4 */ /* 0x000fe4000f8e0210 */
[----:B------:R-:W-:-:S02]  /*1040*/  @UP0 USHF.R.S32.HI UR12, URZ, 0x1f, UR14 ;  /* 0x0000001f3f0c0899 */ /* 0x000fc4000801140e */
[----:B------:R-:W-:Y:S01]  /*1050*/  @UP1 USHF.R.S32.HI UR13, URZ, 0x1f, UR14 ;  /* 0x0000001f3f0d1899 */ /* 0x000fe2000801140e */
[----:B------:R-:W-:Y:S01]  /*1060*/  @UP0 ULDC.64 UR18, c[0x0][0x9b0] ;  /* 0x00026c0000120ab9 */ /* 0x000fe20000000a00 */
[----:B------:R-:W-:Y:S02]  /*1070*/  @UP1 UIADD3 UR11, UR11, UR16, URZ ;  /* 0x000000100b0b1290 */ /* 0x000fe4000fffe03f */
[----:B------:R-:W-:Y:S01]  /*1080*/  @UP0 UIADD3 UR9, UR9, UR15, URZ ;  /* 0x0000000f09090290 */ /* 0x000fe2000fffe03f */
[----:B------:R-:W-:Y:S01]  /*1090*/  @UP1 ULDC.64 UR16, c[0x0][0x9c0] ;  /* 0x0002700000101ab9 */ /* 0x000fe20000000a00 */
[----:B------:R-:W-:Y:S02]  /*10a0*/  @UP0 UIMAD UR12, UR12, UR18, URZ ;  /* 0x000000120c0c02a4 */ /* 0x000fe4000f8e023f */
[----:B------:R-:W-:Y:S02]  /*10b0*/  @UP1 UIMAD UR13, UR13, UR16, URZ ;  /* 0x000000100d0d12a4 */ /* 0x000fe4000f8e023f */
[----:B------:R-:W-:-:S02]  /*10c0*/  @UP0 UIMAD.WIDE.U32 UR8, UR14, UR18, UR8 ;  /* 0x000000120e0802a5 */ /* 0x000fc4000f8e0008 */
[----:B------:R-:W-:Y:S02]  /*10d0*/  @UP0 UIMAD UR12, UR14, UR19, UR12 ;  /* 0x000000130e0c02a4 */ /* 0x000fe4000f8e020c */
[----:B------:R-:W-:Y:S02]  /*10e0*/  @UP1 UIMAD.WIDE.U32 UR10, UR14, UR16, UR10 ;  /* 0x000000100e0a12a5 */ /* 0x000fe4000f8e000a */
[----:B------:R-:W-:Y:S02]  /*10f0*/  @UP1 UIMAD UR13, UR14, UR17, UR13 ;  /* 0x000000110e0d12a4 */ /* 0x000fe4000f8e020d */
[----:B------:R-:W-:Y:S02]  /*1100*/  @UP0 UIADD3 UR12, UR9, UR12, URZ ;  /* 0x0000000c090c0290 */ /* 0x000fe4000fffe03f */
[----:B------:R-:W-:Y:S02]  /*1110*/  @UP0 ULEA UR4, UP3, UR8, UR4, 0x2 ;  /* 0x0000000408040291 */ /* 0x000fe4000f86103f */
[----:B------:R-:W-:-:S02]  /*1120*/  @UP1 ULEA UR6, UP4, UR10, UR6, 0x2 ;  /* 0x000000060a061291 */ /* 0x000fc4000f88103f */
[----:B------:R-:W-:Y:S02]  /*1130*/  @UP1 UIADD3 UR9, UR11, UR13, URZ ;  /* 0x0000000d0b091290 */ /* 0x000fe4000fffe03f */
[----:B------:R-:W-:Y:S01]  /*1140*/  @UP0 ULEA.HI.X UR5, UR8, UR5, UR12, 0x2, UP3 ;  /* 0x0000000508050291 */ /* 0x000fe200098f140c */
[----:B------:R-:W-:Y:S01]  /*1150*/  IMAD.U32 R4, RZ, RZ, UR4 ;  /* 0x00000004ff047e24 */ /* 0x000fe2000f8e00ff */
[----:B------:R-:W-:Y:S01]  /*1160*/  @UP1 ULEA.HI.X UR7, UR10, UR7, UR9, 0x2, UP4 ;  /* 0x000000070a071291 */ /* 0x000fe2000a0f1409 */
[----:B------:R-:W-:Y:S01]  /*1170*/  IMAD.U32 R6, RZ, RZ, UR6 ;  /* 0x00000006ff067e24 */ /* 0x000fe2000f8e00ff */
[----:B-1----:R-:W-:Y:S01]  /*1180*/  R2UR UR41, R8 ;  /* 0x00000000082972ca */ /* 0x002fe200000e0000 */
[----:B------:R-:W-:Y:S01]  /*1190*/  ULDC UR9, c[0x0][0x988] ;  /* 0x0002620000097ab9 */ /* 0x000fe20000000800 */
[----:B------:R-:W-:Y:S01]  /*11a0*/  IMAD.U32 R5, RZ, RZ, UR5 ;  /* 0x00000005ff057e24 */ /* 0x000fe2000f8e00ff */
[----:B------:R-:W-:Y:S01]  /*11b0*/  ULDC.64 UR4, c[0x0][0x3f8] ;  /* 0x0000fe0000047ab9 */ /* 0x000fe20000000a00 */
[----:B------:R-:W-:Y:S01]  /*11c0*/  IMAD.U32 R7, RZ, RZ, UR7 ;  /* 0x00000007ff077e24 */ /* 0x000fe2000f8e00ff */
[----:B------:R-:W-:Y:S01]  /*11d0*/  @UP2 ULDC UR8, c[0x0][0x42c] ;  /* 0x00010b0000082ab9 */ /* 0x000fe20000000800 */
[----:B------:R-:W-:Y:S01]  /*11e0*/  @UP2 ULDC UR10, c[0x0][0x430] ;  /* 0x00010c00000a2ab9 */ /* 0x000fe20000000800 */
[----:B------:R-:W2:Y:S04]  /*11f0*/  @P0 LDG.E R3, desc[UR50][R4.64] ;  /* 0x0000003204030981 */ /* 0x000ea8000c1e1900 */
[----:B------:R-:W2:Y:S01]  /*1200*/  @P1 LDG.E R0, desc[UR50][R6.64] ;  /* 0x0000003206001981 */ /* 0x000ea2000c1e1900 */
[----:B------:R-:W-:-:S02]  /*1210*/  UISETP.NE.U32.AND UP0, UPT, UR4, URZ, UPT ;  /* 0x0000003f0400728c */ /* 0x000fc4000bf05070 */
[----:B------:R-:W-:Y:S02]  /*1220*/  UIADD3 UR7, UR38, 0x14400, URZ ;  /* 0x0001440026077890 */ /* 0x000fe4000fffe03f */
[----:B------:R-:W-:Y:S02]  /*1230*/  UISETP.NE.AND.EX UP0, UPT, UR5, URZ, UPT, UP0 ;  /* 0x0000003f0500728c */ /* 0x000fe4000bf05300 */
[----:B------:R-:W-:Y:S02]  /*1240*/  ULEA.HI UR4, UR41, UR41, URZ, 0x1 ;  /* 0x0000002929047291 */ /* 0x000fe4000f8f083f */
[----:B------:R-:W-:Y:S01]  /*1250*/  USEL UR56, UR56, 0x1, UP0 ;  /* 0x0000000138387887 */ /* 0x000fe20008000000 */
[----:B------:R-:W-:Y:S01]  /*1260*/  ULDC UR5, c[0x0][0x2e0] ;  /* 0x0000b80000057ab9 */ /* 0x000fe20000000800 */
[----:B------:R-:W-:Y:S02]  /*1270*/  ULOP3.LUT UP1, URZ, UR7, 0x9f, URZ, 0xc0, !UPT ;  /* 0x0000009f073f7892 */ /* 0x000fe4000f82c03f */
[----:B------:R-:W-:-:S02]  /*1280*/  UIMAD UR56, UR56, UR5, URZ ;  /* 0x00000005383872a4 */ /* 0x000fc4000f8e023f */
[----:B------:R-:W-:Y:S02]  /*1290*/  ULOP3.LUT UR4, UR4, 0x3e, URZ, 0xc0, !UPT ;  /* 0x0000003e04047892 */ /* 0x000fe4000f8ec03f */
[----:B------:R-:W-:Y:S01]  /*12a0*/  UIADD3 UR5, UR56, 0x9f, URZ ;  /* 0x0000009f38057890 */ /* 0x000fe2000fffe03f */
[----:B------:R-:W-:Y:S01]  /*12b0*/  PLOP3.LUT P0, PT, PT, PT, UP1, 0x80, 0x0 ;  /* 0x000000000000781c */ /* 0x000fe20003f0f018 */
[----:B------:R-:W-:Y:S02]  /*12c0*/  UIADD3 UR6, UR41, -UR4, URZ ;  /* 0x8000000429067290 */ /* 0x000fe4000fffe03f */
[----:B------:R-:W-:Y:S02]  /*12d0*/  UIMAD.WIDE UR4, UR5, 0x66666667, URZ ;  /* 0x66666667050478a5 */ /* 0x000fe4000f8e023f */
[----:B------:R-:W-:Y:S01]  /*12e0*/  ULEA UR6, UR6, UR7, 0xc ;  /* 0x0000000706067291 */ /* 0x000fe2000f8e603f */
[----:B------:R-:W-:-:S03]  /*12f0*/  UMOV UR42, UR43 ;  /* 0x0000002b002a7c82 */ /* 0x000fc60008000000 */
[----:B------:R-:W-:Y:S01]  /*1300*/  USHF.R.U32.HI UR6, URZ, 0x4, UR6 ;  /* 0x000000043f067899 */ /* 0x000fe20008011606 */
[----:B------:R-:W-:Y:S01]  /*1310*/  UMOV UR53, UR5 ;  /* 0x0000000500357c82 */ /* 0x000fe20008000000 */
[----:B------:R-:W-:Y:S02]  /*1320*/  UIMAD.WIDE.U32 UR4, UR43, UR8, URZ ;  /* 0x000000082b0472a5 */ /* 0x000fe4000f8e003f */
[----:B------:R-:W-:Y:S02]  /*1330*/  USHF.R.U32.HI UR7, URZ, 0x1f, UR53 ;  /* 0x0000001f3f077899 */ /* 0x000fe40008011635 */
[----:B------:R-:W-:Y:S02]  /*1340*/  ULOP3.LUT UR57, UR6, 0x3fff, URZ, 0xc0, !UPT ;  /* 0x00003fff06397892 */ /* 0x000fe4000f8ec03f */
[----:B------:R-:W-:Y:S02]  /*1350*/  ULEA.HI.SX32 UR53, UR53, UR7, 0x1a ;  /* 0x0000000735357291 */ /* 0x000fe4000f8fd23f */
[----:B------:R-:W-:Y:S01]  /*1360*/  @UP2 USHF.R.U32.HI UR42, URZ, UR10, UR5 ;  /* 0x0000000a3f2a2299 */ /* 0x000fe20008011605 */
[----:B--2---:R-:W-:-:S04]  /*1370*/  FMUL.FTZ R0, R3, R0 ;  /* 0x0000000003007220 */ /* 0x004fc80000410000 */
[----:B------:R-:W-:-:S05]  /*1380*/  FMUL.FTZ R0, R0, UR9 ;  /* 0x0000000900007c20 */ /* 0x000fca0008410000 */
[----:B------:R-:W-:Y:S01]  /*1390*/  R2UR UR40, R0 ;  /* 0x00000000002872ca */ /* 0x000fe200000e0000 */
[----:B------:R-:W-:-:S14]  /*13a0*/  @!P0 BRA `(.L_x_9) ;  /* 0x0000000000408947 */ /* 0x000fdc0003800000 */
[----:B------:R-:W-:Y:S01]  /*13b0*/  MOV R0, 0x0 ;  /* 0x0000000000007802 */ /* 0x000fe20000000f00 */
[----:B------:R-:W-:Y:S01]  /*13c0*/  ULDC.64 UR4, c[0x4][0xa0] ;  /* 0x0100280000047ab9 */ /* 0x000fe20000000a00 */
[----:B------:R-:W-:Y:S01]  /*13d0*/  ULDC.64 UR6, c[0x4][0x30] ;  /* 0x01000c0000067ab9 */ /* 0x000fe20000000a00 */
[----:B------:R-:W-:Y:S01]  /*13e0*/  IMAD.U32 R4, RZ, RZ, UR4 ;  /* 0x00000004ff047e24 */ /* 0x000fe2000f8e00ff */
[----:B------:R1:W2:Y:S01]  /*13f0*/  LDC.64 R14, c[0x4][R0] ;  /* 0x01000000000e7b82 */ /* 0x0002a20000000a00 */
[----:B------:R-:W-:Y:S01]  /*1400*/  IMAD.U32 R5, RZ, RZ, UR5 ;  /* 0x00000005ff057e24 */ /* 0x000fe2000f8e00ff */
[----:B------:R-:W-:Y:S01]  /*1410*/  ULDC.64 UR4, c[0x4][0xa8] ;  /* 0x01002a0000047ab9 */ /* 0x000fe20000000a00 */
[----:B------:R-:W-:Y:S02]  /*1420*/  IMAD.U32 R10, RZ, RZ, UR6 ;  /* 0x00000006ff0a7e24 */ /* 0x000fe4000f8e00ff */
[----:B------:R-:W-:Y:S02]  /*1430*/  IMAD.U32 R6, RZ, RZ, UR4 ;  /* 0x00000004ff067e24 */ /* 0x000fe4000f8e00ff */
[----:B------:R-:W-:-:S02]  /*1440*/  IMAD.U32 R7, RZ, RZ, UR5 ;  /* 0x00000005ff077e24 */ /* 0x000fc4000f8e00ff */
[----:B------:R-:W-:Y:S02]  /*1450*/  IMAD.U32 R11, RZ, RZ, UR7 ;  /* 0x00000007ff0b7e24 */ /* 0x000fe4000f8e00ff */
[----:B------:R-:W-:Y:S02]  /*1460*/  IMAD.MOV.U32 R8, RZ, RZ, 0x70 ;  /* 0x00000070ff087424 */ /* 0x000fe400078e00ff */
[----:B------:R-:W-:Y:S02]  /*1470*/  IMAD.MOV.U32 R12, RZ, RZ, 0x1 ;  /* 0x00000001ff0c7424 */ /* 0x000fe400078e00ff */
[----:B-1----:R-:W-:-:S07]  /*1480*/  IMAD.MOV.U32 R13, RZ, RZ, RZ ;  /* 0x000000ffff0d7224 */ /* 0x002fce00078e00ff */
[----:B------:R-:W-:-:S07]  /*1490*/  LEPC R20, `(.L_x_9) ;  /* 0x000000001014794e */ /* 0x000fce0000000000 */
[----:B--2---:R-:W-:Y:S05]  /*14a0*/  CALL.ABS.NOINC R14 ;  /* 0x000000000e007343 */ /* 0x004fea0003c00000 */
.L_x_9:
[----:B------:R-:W-:Y:S01]  /*14b0*/  ULOP3.LUT UR4, UR39, 0x1, URZ, 0xc0, !UPT ;  /* 0x0000000127047892 */ /* 0x000fe2000f8ec03f */
[----:B------:R-:W-:-:S05]  /*14c0*/  IMAD.U32 R3, RZ, RZ, UR47 ;  /* 0x0000002fff037e24 */ /* 0x000fca000f8e00ff */
[----:B------:R-:W-:Y:S01]  /*14d0*/  IMAD.U32 R0, RZ, RZ, UR4 ;  /* 0x00000004ff007e24 */ /* 0x000fe2000f8e00ff */
[----:B------:R-:W-:-:S04]  /*14e0*/  ISETP.NE.AND P0, PT, R3, 0x3, PT ;  /* 0x000000030300780c */ /* 0x000fc80003f05270 */
[----:B------:R-:W-:-:S04]  /*14f0*/  SHF.L.U32 R0, R0, 0x1f, RZ ;  /* 0x0000001f00007819 */ /* 0x000fc800000006ff */
[----:B------:R-:W1:Y:S02]  /*1500*/  SYNCS.PHASECHK.TRANS64.TRYWAIT P1, [UR38+0x29800], R0 ;  /* 0x02980000ff0075a7 */ /* 0x000e640008020166 */
[----:B-1----:R-:W-:Y:S05]  /*1510*/  @!P1 BRA `(.L_x_10) ;  /* 0x000000a800bc9947 */ /* 0x002fea0003800000 */
.L_x_92:
[----:B------:R-:W-:Y:S05]  /*1520*/  @!P0 BRA `(.L_x_11) ;  /* 0x0000000000048947 */ /* 0x000fea0003800000 */
[----:B------:R-:W-:Y:S01]  /*1530*/  BPT.TRAP 0x1 ;  /* 0x000000040000795c */ /* 0x000fe20000300000 */
.L_x_11:
[----:B------:R-:W-:Y:S02]  /*1540*/  IMAD.U32 R4, RZ, RZ, UR52 ;  /* 0x00000034ff047e24 */ /* 0x000fe4000f8e00ff */
[----:B-1----:R-:W-:-:S03]  /*1550*/  IMAD.U32 R3, RZ, RZ, UR36 ;  /* 0x00000024ff037e24 */ /* 0x002fc6000f8e00ff */
[----:B------:R-:W-:Y:S02]  /*1560*/  LEA R4, R4, UR38, 0x3 ;  /* 0x0000002604047c11 */ /* 0x000fe4000f8e18ff */
[----:B------:R-:W-:-:S04]  /*1570*/  SHF.L.U32 R3, R3, 0x1f, RZ ;  /* 0x0000001f03037819 */ /* 0x000fc800000006ff */
[----:B------:R1:W2:Y:S01]  /*1580*/  SYNCS.PHASECHK.TRANS64.TRYWAIT P1, [R4+URZ+0x29830], R3 ;  /* 0x02983003040075a7 */ /* 0x0002a2000802017f */
[----:B------:R-:W-:Y:S05]  /*1590*/  @!P0 BRA `(.L_x_12) ;  /* 0x0000000000048947 */ /* 0x000fea0003800000 */
[----:B------:R-:W-:Y:S01]  /*15a0*/  BPT.TRAP 0x1 ;  /* 0x000000040000795c */ /* 0x000fe20000300000 */
.L_x_12:
[----:B------:R-:W3:Y:S01]  /*15b0*/  S2R R0, SR_TID.X ;  /* 0x0000000000007919 */ /* 0x000ee20000002100 */
[----:B------:R-:W-:Y:S01]  /*15c0*/  IMAD.MOV.U32 R87, RZ, RZ, RZ ;  /* 0x000000ffff577224 */ /* 0x000fe200078e00ff */
[----:B---3--:R-:W-:Y:S01]  /*15d0*/  LOP3.LUT P2, RZ, R0, 0x7f, RZ, 0xc0, !PT ;  /* 0x0000007f00ff7812 */ /* 0x008fe2000784c0ff */
[----:B--2---:R-:W-:-:S12]  /*15e0*/  @P1 BRA `(.L_x_13) ;  /* 0x0000000000081947 */ /* 0x004fd80003800000 */
[----:B------:R-:W2:Y:S02]  /*15f0*/  SYNCS.PHASECHK.TRANS64.TRYWAIT P1, [R4+URZ+0x29830], R3 ;  /* 0x02983003040075a7 */ /* 0x000ea4000802017f */
[----:B--2---:R-:W-:Y:S05]  /*1600*/  @!P1 BRA `(.L_x_14) ;  /* 0x000000a800989947 */ /* 0x004fea0003800000 */
.L_x_13:
[----:B------:R-:W-:Y:S05]  /*1610*/  WARPSYNC.ALL ;  /* 0x0000000000007948 */ /* 0x000fea0003800000 */
[----:B------:R-:W-:Y:S01]  /*1620*/  UIADD3 UR4, UR38, 0x1a400, URZ ;  /* 0x0001a40026047890 */ /* 0x000fe2000fffe03f */
[----:B------:R-:W-:Y:S01]  /*1630*/  WARPGROUP.ARRIVE ;  /* 0x00000000000079c5 */ /* 0x000fe20000000000 */
[----:B------:R-:W-:Y:S01]  /*1640*/  ULOP3.LUT UR20, UR57, 0x10000, URZ, 0xfc, !UPT ;  /* 0x0001000039147892 */ /* 0x000fe2000f8efc3f */
[----:B------:R-:W-:Y:S01]  /*1650*/  VIADD R0, R168, UR56 ;  /* 0x00000038a8007c36 */ /* 0x000fe20008000000 */
[----:B------:R-:W-:Y:S01]  /*1660*/  USHF.R.U32.HI UR4, URZ, 0x4, UR4 ;  /* 0x000000043f047899 */ /* 0x000fe20008011604 */
[----:B------:R-:W-:Y:S01]  /*1670*/  IMAD.U32 R5, RZ, RZ, UR53 ;  /* 0x00000035ff057e24 */ /* 0x000fe2000f8e00ff */
[----:B------:R-:W-:Y:S01]  /*1680*/  UMOV UR25, 0x80000020 ;  /* 0x8000002000197882 */ /* 0x000fe20000000000 */
[----:B------:R-:W-:Y:S01]  /*1690*/  UMOV UR27, 0x80000020 ;  /* 0x80000020001b7882 */ /* 0x000fe20000000000 */
[----:B------:R-:W-:Y:S01]  /*16a0*/  ULOP3.LUT UR4, UR4, 0x3fff, URZ, 0xc0, !UPT ;  /* 0x00003fff04047892 */ /* 0x000fe2000f8ec03f */
[----:B------:R-:W-:Y:S01]  /*16b0*/  IMAD R5, R5, -0xa0, R0 ;  /* 0xffffff6005057824 */ /* 0x000fe200078e0200 */
[----:B------:R-:W-:Y:S01]  /*16c0*/  UMOV UR24, UR20 ;  /* 0x0000001400187c82 */ /* 0x000fe20008000000 */
[----:B------:R-:W-:Y:S01]  /*16d0*/  UMOV UR5, UR25 ;  /* 0x0000001900057c82 */ /* 0x000fe20008000000 */
[----:B------:R-:W-:Y:S01]  /*16e0*/  ULOP3.LUT UR49, UR4, 0x10000, URZ, 0xfc, !UPT ;  /* 0x0001000004317892 */ /* 0x000fe2000f8efc3f */
[----:B------:R-:W-:Y:S01]  /*16f0*/  P2R R13, PR, RZ, 0x1 ;  /* 0x00000001ff0d7803 */ /* 0x000fe20000000000 */
[----:B------:R-:W-:Y:S01]  /*1700*/  UMOV UR7, 0x80000020 ;  /* 0x8000002000077882 */ /* 0x000fe20000000000 */
[----:B------:R-:W-:Y:S01]  /*1710*/  UMOV UR4, UR24 ;  /* 0x0000001800047c82 */ /* 0x000fe20008000000 */
[----:B------:R-:W-:Y:S01]  /*1720*/  UIMAD UR28, UR52, 0x780, UR49 ;  /* 0x00000780341c78a4 */ /* 0x000fe2000f8e0231 */
[C---:B------:R-:W-:Y:S01]  /*1730*/  ISETP.GT.AND P2, PT, R5.reuse, RZ, PT ;  /* 0x000000ff0500720c */ /* 0x040fe20003f44270 */
[----:B------:R-:W-:Y:S01]  /*1740*/  UIADD3 UR9, UR20, 0x2, URZ ;  /* 0x0000000214097890 */ /* 0x000fe2000fffe03f */
[C---:B------:R-:W-:Y:S01]  /*1750*/  ISETP.GT.AND P5, PT, R5.reuse, 0x1, PT ;  /* 0x000000010500780c */ /* 0x040fe20003fa4270 */
[----:B------:R-:W-:Y:S01]  /*1760*/  UIADD3 UR6, UR28, 0x180, URZ ;  /* 0x000001801c067890 */ /* 0x000fe2000fffe03f */
[C---:B------:R-:W-:Y:S01]  /*1770*/  ISETP.GT.AND P4, PT, R5.reuse, 0x8, PT ;  /* 0x000000080500780c */ /* 0x040fe20003f84270 */
[----:B------:R-:W-:Y:S01]  /*1780*/  UIADD3 UR8, UR28, 0x200, URZ ;  /* 0x000002001c087890 */ /* 0x000fe2000fffe03f */
[C---:B------:R-:W-:Y:S01]  /*1790*/  ISETP.GT.AND P1, PT, R5.reuse, 0x9, PT ;  /* 0x000000090500780c */ /* 0x040fe20003f24270 */
[----:B------:R-:W-:Y:S01]  /*17a0*/  UMOV UR26, UR28 ;  /* 0x0000001c001a7c82 */ /* 0x000fe20008000000 */
[----:B------:R-:W-:Y:S01]  /*17b0*/  UIADD3 UR10, UR28, 0x2, URZ ;  /* 0x000000021c0a7890 */ /* 0x000fe2000fffe03f */
[----:B------:R-:W-:Y:S01]  /*17c0*/  QGMMA.64x32x32.F32.E4M3.E4M3 R104, gdesc[UR24], RZ, !UPT, gsb0 ;  /* 0x00600000186879f3 */ /* 0x000fe2000c0008ff */
[----:B------:R-:W-:Y:S01]  /*17d0*/  UIADD3 UR26, UR28, 0x80, URZ ;  /* 0x000000801c1a7890 */ /* 0x000fe2000fffe03f */
[C---:B------:R-:W-:Y:S01]  /*17e0*/  ISETP.GT.AND P3, PT, R5.reuse, 0x10, PT ;  /* 0x000000100500780c */ /* 0x040fe20003f64270 */
[----:B------:R-:W-:Y:S01]  /*17f0*/  UMOV UR27, 0x80000020 ;  /* 0x80000020001b7882 */ /* 0x000fe20000000000 */
[----:B------:R-:W-:Y:S01]  /*1800*/  UMOV UR11, 0x80000020 ;  /* 0x80000020000b7882 */ /* 0x000fe20000000000 */
[----:B------:R-:W-:Y:S01]  /*1810*/  UIADD3 UR12, UR28, 0x202, URZ ;  /* 0x000002021c0c7890 */ /* 0x000fe2000fffe03f */
[C---:B------:R-:W-:Y:S01]  /*1820*/  ISETP.GT.AND P0, PT, R5.reuse, 0x79, PT ;  /* 0x000000790500780c */ /* 0x040fe20003f04270 */
[----:B------:R-:W-:Y:S01]  /*1830*/  UIADD3 UR13, UR20, 0x200, URZ ;  /* 0x00000200140d7890 */ /* 0x000fe2000fffe03f */
[----:B------:R-:W-:Y:S01]  /*1840*/  ISETP.GT.AND P6, PT, R5, 0x80, PT ;  /* 0x000000800500780c */ /* 0x000fe20003fc4270 */
[----:B------:R-:W-:Y:S01]  /*1850*/  UIADD3 UR14, UR28, 0x280, URZ ;  /* 0x000002801c0e7890 */ /* 0x000fe2000fffe03f */
[----:B------:R-:W-:Y:S01]  /*1860*/  IMAD.U32 R9, RZ, RZ, UR40 ;  /* 0x00000028ff097e24 */ /* 0x000fe2000f8e00ff */
[----:B------:R-:W-:Y:S01]  /*1870*/  UMOV UR15, 0x80000020 ;  /* 0x80000020000f7882 */ /* 0x000fe20000000000 */
[----:B------:R-:W-:Y:S01]  /*1880*/  UIADD3 UR16, UR28, 0x282, URZ ;  /* 0x000002821c107890 */ /* 0x000fe2000fffe03f */
[----:B------:R-:W3:Y:S01]  /*1890*/  S2R R86, SR_TID.X ;  /* 0x0000000000567919 */ /* 0x000ee20000002100 */
[----:B------:R-:W-:Y:S01]  /*18a0*/  UIADD3 UR18, UR28, 0x402, URZ ;  /* 0x000004021c127890 */ /* 0x000fe2000fffe03f */
[----:B------:R-:W-:Y:S01]  /*18b0*/  UMOV UR19, 0x80000020 ;  /* 0x8000002000137882 */ /* 0x000fe20000000000 */
[----:B------:R-:W-:Y:S01]  /*18c0*/  UIADD3 UR22, UR28, 0x680, URZ ;  /* 0x000006801c167890 */ /* 0x000fe2000fffe03f */
[----:B------:R-:W-:Y:S01]  /*18d0*/  UMOV UR23, 0x80000020 ;  /* 0x8000002000177882 */ /* 0x000fe20000000000 */
[----:B------:R-:W-:Y:S01]  /*18e0*/  UISETP.GE.AND UP0, UPT, UR56, 0xa1, UPT ;  /* 0x000000a13800788c */ /* 0x000fe2000bf06270 */
[----:B------:R-:W-:-:S02]  /*18f0*/  WARPGROUP.DEPBAR.LE gsb0, 0x0 ;  /* 0x00008000000079c5 */ /* 0x000fc40000010000 */
[----:B------:R-:W-:-:S06]  /*1900*/  WARPGROUP.ARRIVE ;  /* 0x00000000000079c5 */ /* 0x000fcc0000000000 */
[----:B------:R-:W-:Y:S01]  /*1910*/  QGMMA.64x32x32.F32.E4M3.E4M3 R88, gdesc[UR24], RZ, !UPT, gsb0 ;  /* 0x00600000185879f3 */ /* 0x000fe2000c0008ff */
[----:B------:R-:W-:Y:S01]  /*1920*/  UIADD3 UR26, UR28, 0x100, URZ ;  /* 0x000001001c1a7890 */ /* 0x000fe2000fffe03f */
[----:B------:R-:W-:Y:S01]  /*1930*/  UMOV UR27, 0x80000020 ;  /* 0x80000020001b7882 */ /* 0x000fe20000000000 */
[----:B------:R-:W-:Y:S02]  /*1940*/  WARPGROUP.DEPBAR.LE gsb0, 0x0 ;  /* 0x00008000000079c5 */ /* 0x000fe40000010000 */
[----:B------:R-:W-:-:S06]  /*1950*/  WARPGROUP.ARRIVE ;  /* 0x00000000000079c5 */ /* 0x000fcc0000000000 */
[----:B------:R-:W-:Y:S01]  /*1960*/  QGMMA.64x32x32.F32.E4M3.E4M3 R56, gdesc[UR24], RZ, !UPT, gsb0 ;  /* 0x00600000183879f3 */ /* 0x000fe2000c0008ff */
[----:B------:R-:W-:Y:S01]  /*1970*/  UMOV UR26, UR8 ;  /* 0x00000008001a7c82 */ /* 0x000fe20008000000 */
[----:B------:R-:W-:Y:S01]  /*1980*/  UMOV UR27, 0x80000020 ;  /* 0x80000020001b7882 */ /* 0x000fe20000000000 */
[----:B------:R-:W-:Y:S02]  /*1990*/  WARPGROUP.DEPBAR.LE gsb0, 0x0 ;  /* 0x00008000000079c5 */ /* 0x000fe40000010000 */
[----:B------:R-:W-:-:S06]  /*19a0*/  WARPGROUP.ARRIVE ;  /* 0x00000000000079c5 */ /* 0x000fcc0000000000 */
[----:B------:R-:W-:Y:S01]  /*19b0*/  QGMMA.64x32x32.F32.E4M3.E4M3 R40, gdesc[UR4], RZ, !UPT, gsb0 ;  /* 0x00600000042879f3 */ /* 0x000fe2000c0008ff */
[----:B------:R-:W-:Y:S01]  /*19c0*/  UMOV UR4, UR9 ;  /* 0x0000000900047c82 */ /* 0x000fe20008000000 */
[----:B------:R-:W-:Y:S01]  /*19d0*/  UMOV UR5, 0x80000020 ;  /* 0x8000002000057882 */ /* 0x000fe20000000000 */
[----:B------:R-:W-:Y:S01]  /*19e0*/  UMOV UR6, UR10 ;  /* 0x0000000a00067c82 */ /* 0x000fe20008000000 */
[----:B------:R-:W-:Y:S01]  /*19f0*/  UMOV UR7, 0x80000020 ;  /* 0x8000002000077882 */ /* 0x000fe20000000000 */
[----:B------:R-:W-:Y:S01]  /*1a00*/  UIADD3 UR10, UR28, 0x182, URZ ;  /* 0x000001821c0a7890 */ /* 0x000fe2000fffe03f */
[----:B------:R-:W-:Y:S01]  /*1a10*/  UMOV UR8, UR4 ;  /* 0x0000000400087c82 */ /* 0x000fe20008000000 */
[----:B------:R-:W-:Y:S01]  /*1a20*/  UMOV UR9, UR5 ;  /* 0x0000000500097c82 */ /* 0x000fe20008000000 */
[----:B------:R-:W-:Y:S02]  /*1a30*/  WARPGROUP.DEPBAR.LE gsb0, 0x0 ;  /* 0x00008000000079c5 */ /* 0x000fe40000010000 */
[----:B------:R-:W-:-:S06]  /*1a40*/  WARPGROUP.ARRIVE ;  /* 0x00000000000079c5 */ /* 0x000fcc0000000000 */
[----:B------:R-:W-:Y:S03]  /*1a50*/  QGMMA.64x32x32.F32.E4M3.E4M3 R24, gdesc[UR24], RZ, !UPT, gsb0 ;  /* 0x00600000181879f3 */ /* 0x000fe6000c0008ff */
[----:B------:R-:W-:Y:S02]  /*1a60*/  WARPGROUP.DEPBAR.LE gsb0, 0x0 ;  /* 0x00008000000079c5 */ /* 0x000fe40000010000 */
[----:B------:R-:W-:-:S06]  /*1a70*/  WARPGROUP.ARRIVE ;  /* 0x00000000000079c5 */ /* 0x000fcc0000000000 */
[----:B------:R-:W-:Y:S01]  /*1a80*/  QGMMA.64x32x32.F32.E4M3.E4M3 R104, gdesc[UR4], R104, gsb0 ;  /* 0x00600000046879f3 */ /* 0x000fe20008000868 */
[----:B------:R-:W-:Y:S01]  /*1a90*/  UIADD3 UR6, UR28, 0x82, URZ ;  /* 0x000000821c067890 */ /* 0x000fe2000fffe03f */
[----:B------:R-:W-:Y:S01]  /*1aa0*/  UMOV UR7, 0x80000020 ;  /* 0x8000002000077882 */ /* 0x000fe20000000000 */
        /* <DEDUP_REMOVED lines=8> */
[----:B------:R-:W-:Y:S01]  /*1b30*/  UMOV UR6, UR12 ;  /* 0x0000000c00067c82 */ /* 0x000fe20008000000 */
[----:B------:R-:W-:Y:S01]  /*1b40*/  UMOV UR7, 0x80000020 ;  /* 0x8000002000077882 */ /* 0x000fe20000000000 */
[----:B------:R-:W-:Y:S02]  /*1b50*/  WARPGROUP.DEPBAR.LE gsb0, 0x0 ;  /* 0x00008000000079c5 */ /* 0x000fe40000010000 */
[----:B------:R-:W-:-:S06]  /*1b60*/  WARPGROUP.ARRIVE ;  /* 0x00000000000079c5 */ /* 0x000fcc0000000000 */
[----:B------:R-:W-:Y:S01]  /*1b70*/  QGMMA.64x32x32.F32.E4M3.E4M3 R40, gdesc[UR8], R40, gsb0 ;  /* 0x00600000082879f3 */ /* 0x000fe20008000828 */
        /* <DEDUP_REMOVED lines=9> */
[----:B------:R-:W-:Y:S01]  /*1c10*/  QGMMA.64x32x32.F32.E4M3.E4M3 R24, gdesc[UR4], R24, gsb0 ;  /* 0x00600000041879f3 */ /* 0x000fe20008000818 */
[----:B------:R-:W-:Y:S02]  /*1c20*/  UIADD3 UR6, UR28, 0x480, URZ ;  /* 0x000004801c067890 */ /* 0x000fe4000fffe03f */
[----:B------:R-:W-:Y:S01]  /*1c30*/  UIADD3 UR7, UR20, 0x202, URZ ;  /* 0x0000020214077890 */ /* 0x000fe2000fffe03f */
        /* <DEDUP_REMOVED lines=15> */
[----:B------:R-:W-:Y:S01]  /*1d30*/  UIADD3 UR6, UR28, 0x482, URZ ;  /* 0x000004821c067890 */ /* 0x000fe2000fffe03f */
[----:B------:R-:W-:Y:S02]  /*1d40*/  WARPGROUP.DEPBAR.LE gsb0, 0x0 ;  /* 0x00008000000079c5 */ /* 0x000fe40000010000 */
[----:B------:R-:W-:-:S06]  /*1d50*/  WARPGROUP.ARRIVE ;  /* 0x00000000000079c5 */ /* 0x000fcc0000000000 */
[----:B------:R-:W-:Y:S01]  /*1d60*/  QGMMA.64x32x32.F32.E4M3.E4M3 R40, gdesc[UR12], R40, gsb0 ;  /* 0x006000000c2879f3 */ /* 0x000fe20008000828 */
[----:B------:R-:W-:Y:S01]  /*1d70*/  UMOV UR12, UR7 ;  /* 0x00000007000c7c82 */ /* 0x000fe20008000000 */
[----:B------:R-:W-:Y:S01]  /*1d80*/  UMOV UR13, 0x80000020 ;  /* 0x80000020000d7882 */ /* 0x000fe20000000000 */
[----:B------:R-:W-:Y:S01]  /*1d90*/  UMOV UR14, UR16 ;  /* 0x00000010000e7c82 */ /* 0x000fe20008000000 */
[----:B------:R-:W-:Y:S01]  /*1da0*/  UMOV UR15, 0x80000020 ;  /* 0x80000020000f7882 */ /* 0x000fe20000000000 */
[----:B------:R-:W-:Y:S01]  /*1db0*/  UMOV UR16, UR12 ;  /* 0x0000000c00107c82 */ /* 0x000fe20008000000 */
[----:B------:R-:W-:Y:S01]  /*1dc0*/  UMOV UR17, UR13 ;  /* 0x0000000d00117c82 */ /* 0x000fe20008000000 */
[----:B------:R-:W-:Y:S01]  /*1dd0*/  UIADD3 UR7, UR20, 0x400, URZ ;  /* 0x0000040014077890 */ /* 0x000fe2000fffe03f */
[----:B------:R-:W-:Y:S02]  /*1de0*/  WARPGROUP.DEPBAR.LE gsb0, 0x0 ;  /* 0x00008000000079c5 */ /* 0x000fe40000010000 */
[----:B------:R-:W-:-:S06]  /*1df0*/  WARPGROUP.ARRIVE ;  /* 0x00000000000079c5 */ /* 0x000fcc0000000000 */
[----:B------:R-:W-:Y:S01]  /*1e00*/  QGMMA.64x32x32.F32.E4M3.E4M3 R24, gdesc[UR8], R24, gsb0 ;  /* 0x00600000081879f3 */ /* 0x000fe20008000818 */
[----:B------:R-:W-:Y:S02]  /*1e10*/  UIADD3 UR10, UR28, 0x500, URZ ;  /* 0x000005001c0a7890 */ /* 0x000fe4000fffe03f */
        /* <DEDUP_REMOVED lines=24> */
[----:B------:R-:W-:Y:S02]  /*1fa0*/  UMOV UR21, UR17 ;  /* 0x0000001100157c82 */ /* 0x000fe40008000000 */
[----:B------:R-:W-:Y:S01]  /*1fb0*/  UMOV UR20, UR16 ;  /* 0x0000001000147c82 */ /* 0x000fe20008000000 */
[----:B------:R-:W-:Y:S01]  /*1fc0*/  UIADD3 UR10, UR28, 0x502, URZ ;  /* 0x000005021c0a7890 */ /* 0x000fe2000fffe03f */
[----:B------:R-:W-:-:S02]  /*1fd0*/  WARPGROUP.DEPBAR.LE gsb0, 0x0 ;  /* 0x00008000000079c5 */ /* 0x000fc40000010000 */
[----:B------:R-:W-:-:S06]  /*1fe0*/  WARPGROUP.ARRIVE ;  /* 0x00000000000079c5 */ /* 0x000fcc0000000000 */
[----:B------:R-:W-:Y:S03]  /*1ff0*/  QGMMA.64x32x32.F32.E4M3.E4M3 R24, gdesc[UR12], R24, gsb0 ;  /* 0x006000000c1879f3 */ /* 0x000fe60008000818 */
        /* <DEDUP_REMOVED lines=22> */
[----:B------:R-:W-:Y:S02]  /*2160*/  WARPGROUP.DEPBAR.LE gsb0, 0x0 ;  /* 0x00008000000079c5 */ /* 0x000fe40000010000 */
        /* <DEDUP_REMOVED lines=8> */
[----:B------:R-:W-:Y:S01]  /*21f0*/  WARPGROUP.ARRIVE ;  /* 0x00000000000079c5 */ /* 0x000fe20000000000 */
[----:B------:R-:W-:Y:S02]  /*2200*/  FSEL R106, R106, -INF , P2 ;  /* 0xff8000006a6a7808 */ /* 0x000fe40001000000 */
[----:B------:R-:W-:Y:S02]  /*2210*/  FSEL R107, R107, -INF , P5 ;  /* 0xff8000006b6b7808 */ /* 0x000fe40002800000 */
[----:B------:R-:W-:Y:S01]  /*2220*/  FSEL R110, R110, -INF , P4 ;  /* 0xff8000006e6e7808 */ /* 0x000fe20002000000 */
[----:B------:R-:W-:Y:S01]  /*2230*/  QGMMA.64x32x32.F32.E4M3.E4M3 R88, gdesc[UR20], R88, gsb0 ;  /* 0x00600000145879f3 */ /* 0x000fe20008000858 */
[----:B------:R-:W-:Y:S01]  /*2240*/  UIADD3 UR22, UR28, 0x602, URZ ;  /* 0x000006021c167890 */ /* 0x000fe2000fffe03f */
[----:B-12---:R-:W-:Y:S01]  /*2250*/  FMNMX.FTZ R3, R106, R107, !PT ;  /* 0x0000006b6a037209 */ /* 0x006fe20007810000 */
[----:B------:R-:W-:Y:S01]  /*2260*/  UMOV UR23, 0x80000020 ;  /* 0x8000002000177882 */ /* 0x000fe20000000000 */
[----:B------:R-:W-:-:S02]  /*2270*/  FSEL R111, R111, -INF , P1 ;  /* 0xff8000006f6f7808 */ /* 0x000fc40000800000 */
[----:B------:R-:W-:Y:S02]  /*2280*/  FMNMX.FTZ R0, R110, R3, !PT ;  /* 0x000000036e007209 */ /* 0x000fe40007810000 */
[----:B------:R-:W-:Y:S02]  /*2290*/  FSEL R104, R104, -INF , P2 ;  /* 0xff80000068687808 */ /* 0x000fe40001000000 */
[----:B------:R-:W-:Y:S02]  /*22a0*/  ISETP.GT.AND P2, PT, R5, 0x11, PT ;  /* 0x000000110500780c */ /* 0x000fe40003f44270 */
[----:B------:R-:W-:Y:S02]  /*22b0*/  FSEL R114, R114, -INF , P3 ;  /* 0xff80000072727808 */ /* 0x000fe40001800000 */
[----:B------:R-:W-:Y:S02]  /*22c0*/  FMNMX.FTZ R3, R111, R0, !PT ;  /* 0x000000006f037209 */ /* 0x000fe40007810000 */
[----:B------:R-:W-:-:S02]  /*22d0*/  FSEL R105, R105, -INF , P5 ;  /* 0xff80000069697808 */ /* 0x000fc40002800000 */
[----:B------:R-:W-:Y:S02]  /*22e0*/  ISETP.GT.AND P5, PT, R5, 0x18, PT ;  /* 0x000000180500780c */ /* 0x000fe40003fa4270 */
[----:B------:R-:W-:Y:S02]  /*22f0*/  FSEL R115, R115, -INF , P2 ;  /* 0xff80000073737808 */ /* 0x000fe40001000000 */
[----:B------:R-:W-:Y:S02]  /*2300*/  FMNMX.FTZ R0, R114, R3, !PT ;  /* 0x0000000372007209 */ /* 0x000fe40007810000 */
[----:B------:R-:W-:Y:S02]  /*2310*/  FSEL R108, R108, -INF , P4 ;  /* 0xff8000006c6c7808 */ /* 0x000fe40002000000 */
[----:B------:R-:W-:Y:S02]  /*2320*/  ISETP.GT.AND P4, PT, R5, 0x19, PT ;  /* 0x000000190500780c */ /* 0x000fe40003f84270 */
[----:B------:R-:W-:-:S02]  /*2330*/  FSEL R118, R118, -INF , P5 ;  /* 0xff80000076767808 */ /* 0x000fc40002800000 */
[----:B------:R-:W-:Y:S02]  /*2340*/  FMNMX.FTZ R3, R115, R0, !PT ;  /* 0x0000000073037209 */ /* 0x000fe40007810000 */
[----:B------:R-:W-:Y:S02]  /*2350*/  FSEL R112, R112, -INF , P3 ;  /* 0xff80000070707808 */ /* 0x000fe40001800000 */
[----:B------:R-:W-:Y:S02]  /*2360*/  FSEL R119, R119, -INF , P4 ;  /* 0xff80000077777808 */ /* 0x000fe40002000000 */
[----:B------:R-:W-:Y:S02]  /*2370*/  ISETP.GT.AND P3, PT, R5, 0x20, PT ;  /* 0x000000200500780c */ /* 0x000fe40003f64270 */
[----:B------:R-:W-:Y:S02]  /*2380*/  FMNMX.FTZ R0, R118, R3, !PT ;  /* 0x0000000376007209 */ /* 0x000fe40007810000 */
[----:B------:R-:W-:-:S02]  /*2390*/  FSEL R109, R109, -INF , P1 ;  /* 0xff8000006d6d7808 */ /* 0x000fc40000800000 */
[----:B------:R-:W-:Y:S02]  /*23a0*/  ISETP.GT.AND P1, PT, R5, 0x21, PT ;  /* 0x000000210500780c */ /* 0x000fe40003f24270 */
[----:B------:R-:W-:Y:S02]  /*23b0*/  FMNMX.FTZ R3, R119, R0, !PT ;  /* 0x0000000077037209 */ /* 0x000fe40007810000 */
[----:B------:R-:W-:Y:S02]  /*23c0*/  FSEL R113, R113, -INF , P2 ;  /* 0xff80000071717808 */ /* 0x000fe40001000000 */
[C---:B------:R-:W-:Y:S02]  /*23d0*/  ISETP.GT.AND P2, PT, R5.reuse, 0x28, PT ;  /* 0x000000280500780c */ /* 0x040fe40003f44270 */
[----:B------:R-:W-:Y:S02]  /*23e0*/  FSEL R116, R116, -INF , P5 ;  /* 0xff80000074747808 */ /* 0x000fe40002800000 */
[----:B------:R-:W-:-:S02]  /*23f0*/  ISETP.GT.AND P5, PT, R5, 0x29, PT ;  /* 0x000000290500780c */ /* 0x000fc40003fa4270 */
[----:B------:R-:W-:Y:S02]  /*2400*/  FSEL R117, R117, -INF , P4 ;  /* 0xff80000075757808 */ /* 0x000fe40002000000 */
[----:B------:R-:W-:Y:S01]  /*2410*/  ISETP.GT.AND P4, PT, R5, 0x30, PT ;  /* 0x000000300500780c */ /* 0x000fe20003f84270 */
[----:B------:R-:W-:Y:S02]  /*2420*/  WARPGROUP.DEPBAR.LE gsb0, 0x0 ;  /* 0x00008000000079c5 */ /* 0x000fe40000010000 */
[----:B------:R-:W-:Y:S01]  /*2430*/  WARPGROUP.ARRIVE ;  /* 0x00000000000079c5 */ /* 0x000fe20000000000 */
[----:B------:R-:W-:Y:S02]  /*2440*/  FSEL R90, R90, -INF , P3 ;  /* 0xff8000005a5a7808 */ /* 0x000fe40001800000 */
[----:B------:R-:W-:Y:S02]  /*2450*/  FSEL R91, R91, -INF , P1 ;  /* 0xff8000005b5b7808 */ /* 0x000fe40000800000 */
[----:B------:R-:W-:Y:S01]  /*2460*/  FMNMX.FTZ R0, R90, R3, !PT ;  /* 0x000000035a007209 */ /* 0x000fe20007810000 */
[----:B------:R-:W-:Y:S01]  /*2470*/  QGMMA.64x32x32.F32.E4M3.E4M3 R56, gdesc[UR20], R56, gsb0 ;  /* 0x00600000143879f3 */ /* 0x000fe20008000838 */
[----:B------:R-:W-:Y:S01]  /*2480*/  UIADD3 UR22, UR28, 0x682, URZ ;  /* 0x000006821c167890 */ /* 0x000fe2000fffe03f */
[----:B------:R-:W-:Y:S01]  /*2490*/  FSEL R94, R94, -INF , P2 ;  /* 0xff8000005e5e7808 */ /* 0x000fe20001000000 */
[----:B------:R-:W-:Y:S01]  /*24a0*/  UMOV UR23, 0x80000020 ;  /* 0x8000002000177882 */ /* 0x000fe20000000000 */
[----:B------:R-:W-:-:S02]  /*24b0*/  FMNMX.FTZ R3, R91, R0, !PT ;  /* 0x000000005b037209 */ /* 0x000fc40007810000 */
[----:B------:R-:W-:Y:S02]  /*24c0*/  FSEL R95, R95, -INF , P5 ;  /* 0xff8000005f5f7808 */ /* 0x000fe40002800000 */
[----:B------:R-:W-:Y:S02]  /*24d0*/  FMNMX.FTZ R0, R94, R3, !PT ;  /* 0x000000035e007209 */ /* 0x000fe40007810000 */
[----:B------:R-:W-:Y:S02]  /*24e0*/  FSEL R88, R88, -INF , P3 ;  /* 0xff80000058587808 */ /* 0x000fe40001800000 */
[----:B------:R-:W-:Y:S02]  /*24f0*/  ISETP.GT.AND P3, PT, R5, 0x31, PT ;  /* 0x000000310500780c */ /* 0x000fe40003f64270 */
[----:B------:R-:W-:Y:S02]  /*2500*/  FSEL R98, R98, -INF , P4 ;  /* 0xff80000062627808 */ /* 0x000fe40002000000 */
[----:B------:R-:W-:-:S02]  /*2510*/  FMNMX.FTZ R3, R95, R0, !PT ;  /* 0x000000005f037209 */ /* 0x000fc40007810000 */
[----:B------:R-:W-:Y:S02]  /*2520*/  FSEL R89, R89, -INF , P1 ;  /* 0xff80000059597808 */ /* 0x000fe40000800000 */
[----:B------:R-:W-:Y:S02]  /*2530*/  ISETP.GT.AND P1, PT, R5, 0x38, PT ;  /* 0x000000380500780c */ /* 0x000fe40003f24270 */
[----:B------:R-:W-:Y:S02]  /*2540*/  FSEL R99, R99, -INF , P3 ;  /* 0xff80000063637808 */ /* 0x000fe40001800000 */
[----:B------:R-:W-:Y:S02]  /*2550*/  FMNMX.FTZ R0, R98, R3, !PT ;  /* 0x0000000362007209 */ /* 0x000fe40007810000 */
[----:B------:R-:W-:Y:S02]  /*2560*/  FSEL R92, R92, -INF , P2 ;  /* 0xff8000005c5c7808 */ /* 0x000fe40001000000 */
[----:B------:R-:W-:-:S02]  /*2570*/  ISETP.GT.AND P2, PT, R5, 0x39, PT ;  /* 0x000000390500780c */ /* 0x000fc40003f44270 */
        /* <DEDUP_REMOVED lines=8> */
[----:B------:R-:W-:Y:S02]  /*2600*/  FMNMX.FTZ R3, R103, R0, !PT ;  /* 0x0000000067037209 */ /* 0x000fe40007810000 */
[----:B------:R-:W-:Y:S02]  /*2610*/  FSEL R97, R97, -INF , P3 ;  /* 0xff80000061617808 */ /* 0x000fe40001800000 */
[----:B------:R-:W-:Y:S02]  /*2620*/  ISETP.GT.AND P3, PT, R5, 0x48, PT ;  /* 0x000000480500780c */ /* 0x000fe40003f64270 */
[----:B------:R-:W-:-:S02]  /*2630*/  FSEL R100, R100, -INF , P1 ;  /* 0xff80000064647808 */ /* 0x000fc40000800000 */
[----:B------:R-:W-:Y:S02]  /*2640*/  ISETP.GT.AND P1, PT, R5, 0x49, PT ;  /* 0x000000490500780c */ /* 0x000fe40003f24270 */
[----:B------:R-:W-:Y:S02]  /*2650*/  FSEL R101, R101, -INF , P2 ;  /* 0xff80000065657808 */ /* 0x000fe40001000000 */
[----:B------:R-:W-:Y:S01]  /*2660*/  ISETP.GT.AND P2, PT, R5, 0x50, PT ;  /* 0x000000500500780c */ /* 0x000fe20003f44270 */
[----:B------:R-:W-:Y:S02]  /*2670*/  WARPGROUP.DEPBAR.LE gsb0, 0x0 ;  /* 0x00008000000079c5 */ /* 0x000fe40000010000 */
[----:B------:R-:W-:Y:S01]  /*2680*/  WARPGROUP.ARRIVE ;  /* 0x00000000000079c5 */ /* 0x000fe20000000000 */
[----:B------:R-:W-:Y:S02]  /*2690*/  FSEL R58, R58, -INF , P5 ;  /* 0xff8000003a3a7808 */ /* 0x000fe40002800000 */
[----:B------:R-:W-:-:S02]  /*26a0*/  FSEL R59, R59, -INF , P4 ;  /* 0xff8000003b3b7808 */ /* 0x000fc40002000000 */
[----:B------:R-:W-:Y:S01]  /*26b0*/  FMNMX.FTZ R0, R58, R3, !PT ;  /* 0x000000033a007209 */ /* 0x000fe20007810000 */
[----:B------:R-:W-:Y:S01]  /*26c0*/  QGMMA.64x32x32.F32.E4M3.E4M3 R40, gdesc[UR20], R40, gsb0 ;  /* 0x00600000142879f3 */ /* 0x000fe20008000828 */
[----:B------:R-:W-:Y:S01]  /*26d0*/  UIADD3 UR22, UR28, 0x702, URZ ;  /* 0x000007021c167890 */ /* 0x000fe2000fffe03f */
[----:B------:R-:W-:Y:S01]  /*26e0*/  FSEL R62, R62, -INF , P3 ;  /* 0xff8000003e3e7808 */ /* 0x000fe20001800000 */
[----:B------:R-:W-:Y:S01]  /*26f0*/  UMOV UR23, 0x80000020 ;  /* 0x8000002000177882 */ /* 0x000fe20000000000 */
[----:B------:R-:W-:Y:S02]  /*2700*/  FMNMX.FTZ R3, R59, R0, !PT ;  /* 0x000000003b037209 */ /* 0x000fe40007810000 */
        /* <DEDUP_REMOVED lines=20> */
[----:B------:R-:W-:-:S02]  /*2850*/  FMNMX.FTZ R0, R71, R0, !PT ;  /* 0x0000000047007209 */ /* 0x000fc40007810000 */
[----:B------:R-:W-:Y:S02]  /*2860*/  FSEL R65, R65, -INF , P5 ;  /* 0xff80000041417808 */ /* 0x000fe40002800000 */
[C---:B------:R-:W-:Y:S02]  /*2870*/  ISETP.GT.AND P5, PT, R5.reuse, 0x68, PT ;  /* 0x000000680500780c */ /* 0x040fe40003fa4270 */
[----:B------:R-:W-:Y:S02]  /*2880*/  FSEL R68, R68, -INF , P4 ;  /* 0xff80000044447808 */ /* 0x000fe40002000000 */
[----:B------:R-:W-:Y:S02]  /*2890*/  ISETP.GT.AND P4, PT, R5, 0x69, PT ;  /* 0x000000690500780c */ /* 0x000fe40003f84270 */
[----:B------:R-:W-:Y:S02]  /*28a0*/  FSEL R69, R69, -INF , P3 ;  /* 0xff80000045457808 */ /* 0x000fe40001800000 */
[----:B------:R-:W-:Y:S01]  /*28b0*/  ISETP.GT.AND P3, PT, R5, 0x70, PT ;  /* 0x000000700500780c */ /* 0x000fe20003f64270 */
[----:B------:R-:W-:-:S02]  /*28c0*/  WARPGROUP.DEPBAR.LE gsb0, 0x0 ;  /* 0x00008000000079c5 */ /* 0x000fc40000010000 */
[----:B------:R-:W-:Y:S01]  /*28d0*/  WARPGROUP.ARRIVE ;  /* 0x00000000000079c5 */ /* 0x000fe20000000000 */
[----:B------:R-:W-:Y:S02]  /*28e0*/  FSEL R73, R42, -INF , P1 ;  /* 0xff8000002a497808 */ /* 0x000fe40000800000 */
[----:B------:R-:W-:Y:S02]  /*28f0*/  FSEL R3, R43, -INF , P2 ;  /* 0xff8000002b037808 */ /* 0x000fe40001000000 */
[----:B------:R-:W-:Y:S01]  /*2900*/  FMNMX.FTZ R0, R73, R0, !PT ;  /* 0x0000000049007209 */ /* 0x000fe20007810000 */
[----:B------:R-:W-:Y:S01]  /*2910*/  QGMMA.64x32x32.F32.E4M3.E4M3 R24, gdesc[UR20], R24, gsb0 ;  /* 0x00600000141879f3 */ /* 0x000fe20008000818 */
[----:B------:R-:W-:Y:S02]  /*2920*/  FSEL R46, R46, -INF , P5 ;  /* 0xff8000002e2e7808 */ /* 0x000fe40002800000 */
[----:B------:R-:W-:Y:S02]  /*2930*/  FMNMX.FTZ R7, R3, R0, !PT ;  /* 0x0000000003077209 */ /* 0x000fe40007810000 */
[----:B------:R-:W-:-:S02]  /*2940*/  FSEL R47, R47, -INF , P4 ;  /* 0xff8000002f2f7808 */ /* 0x000fc40002000000 */
[----:B------:R-:W-:Y:S02]  /*2950*/  FMNMX.FTZ R0, R46, R7, !PT ;  /* 0x000000072e007209 */ /* 0x000fe40007810000 */
[----:B------:R-:W-:Y:S02]  /*2960*/  FSEL R55, R55, -INF , P0 ;  /* 0xff80000037377808 */ /* 0x000fe40000000000 */
[C---:B------:R-:W-:Y:S02]  /*2970*/  ISETP.GT.AND P0, PT, R5.reuse, 0x81, PT ;  /* 0x000000810500780c */ /* 0x040fe40003f04270 */
[----:B------:R-:W-:Y:S02]  /*2980*/  FSEL R40, R40, -INF , P1 ;  /* 0xff80000028287808 */ /* 0x000fe40000800000 */
[----:B------:R-:W-:Y:S02]  /*2990*/  ISETP.GT.AND P1, PT, R5, 0x71, PT ;  /* 0x000000710500780c */ /* 0x000fe40003f24270 */
[----:B------:R-:W-:-:S02]  /*29a0*/  FSEL R50, R50, -INF , P3 ;  /* 0xff80000032327808 */ /* 0x000fc40001800000 */
[----:B------:R-:W-:Y:S02]  /*29b0*/  FMNMX.FTZ R7, R47, R0, !PT ;  /* 0x000000002f077209 */ /* 0x000fe40007810000 */
[----:B------:R-:W-:Y:S02]  /*29c0*/  P2R R12, PR, RZ, 0x1 ;  /* 0x00000001ff0c7803 */ /* 0x000fe40000000000 */
[----:B------:R-:W-:Y:S02]  /*29d0*/  FSEL R41, R41, -INF , P2 ;  /* 0xff80000029297808 */ /* 0x000fe40001000000 */
[----:B------:R-:W-:Y:S02]  /*29e0*/  ISETP.GT.AND P2, PT, R5, 0x78, PT ;  /* 0x000000780500780c */ /* 0x000fe40003f44270 */
[----:B------:R-:W-:Y:S02]  /*29f0*/  FSEL R51, R51, -INF , P1 ;  /* 0xff80000033337808 */ /* 0x000fe40000800000 */
[----:B------:R-:W-:-:S02]  /*2a00*/  FMNMX.FTZ R0, R50, R7, !PT ;  /* 0x0000000732007209 */ /* 0x000fc40007810000 */
[----:B------:R-:W-:Y:S02]  /*2a10*/  FSEL R54, R54, -INF , P2 ;  /* 0xff80000036367808 */ /* 0x000fe40001000000 */
[----:B------:R-:W-:Y:S02]  /*2a20*/  FMNMX.FTZ R7, R51, R0, !PT ;  /* 0x0000000033077209 */ /* 0x000fe40007810000 */
[----:B------:R-:W-:Y:S02]  /*2a30*/  FSEL R49, R49, -INF , P1 ;  /* 0xff80000031317808 */ /* 0x000fe40000800000 */
[----:B------:R-:W-:Y:S02]  /*2a40*/  FMNMX.FTZ R0, R54, R7, !PT ;  /* 0x0000000736007209 */ /* 0x000fe40007810000 */
[----:B------:R-:W-:Y:S02]  /*2a50*/  ISETP.GT.AND P1, PT, R5, 0x88, PT ;  /* 0x000000880500780c */ /* 0x000fe40003f24270 */
[----:B------:R-:W-:-:S02]  /*2a60*/  FMNMX.FTZ R7, R55, R0, !PT ;  /* 0x0000000037077209 */ /* 0x000fc40007810000 */
[----:B------:R-:W-:Y:S02]  /*2a70*/  FSEL R52, R52, -INF , P2 ;  /* 0xff80000034347808 */ /* 0x000fe40001000000 */
[C---:B------:R-:W-:Y:S02]  /*2a80*/  ISETP.GT.AND P2, PT, R5.reuse, 0x89, PT ;  /* 0x000000890500780c */ /* 0x040fe40003f44270 */
[----:B------:R-:W-:Y:S02]  /*2a90*/  FSEL R48, R48, -INF , P3 ;  /* 0xff80000030307808 */ /* 0x000fe40001800000 */
[----:B------:R-:W-:Y:S02]  /*2aa0*/  ISETP.GT.AND P3, PT, R5, 0x90, PT ;  /* 0x000000900500780c */ /* 0x000fe40003f64270 */
[----:B------:R-:W-:Y:S02]  /*2ab0*/  FSEL R45, R45, -INF , P4 ;  /* 0xff8000002d2d7808 */ /* 0x000fe40002000000 */
[----:B------:R-:W-:-:S02]  /*2ac0*/  ISETP.GT.AND P4, PT, R5, 0x91, PT ;  /* 0x000000910500780c */ /* 0x000fc40003f84270 */
[----:B------:R-:W-:Y:S02]  /*2ad0*/  FSEL R44, R44, -INF , P5 ;  /* 0xff8000002c2c7808 */ /* 0x000fe40002800000 */
[----:B------:R-:W-:Y:S02]  /*2ae0*/  ISETP.GT.AND P5, PT, R5, 0x98, PT ;  /* 0x000000980500780c */ /* 0x000fe40003fa4270 */
[----:B------:R-:W-:Y:S01]  /*2af0*/  P2R R10, PR, RZ, 0x4 ;  /* 0x00000004ff0a7803 */ /* 0x000fe20000000000 */
[----:B------:R-:W-:Y:S02]  /*2b00*/  WARPGROUP.DEPBAR.LE gsb0, 0x0 ;  /* 0x00008000000079c5 */ /* 0x000fe40000010000 */
[----:B------:R-:W-:Y:S02]  /*2b10*/  FSEL R75, R27, -INF , P0 ;  /* 0xff8000001b4b7808 */ /* 0x000fe40000000000 */
[----:B------:R-:W-:Y:S02]  /*2b20*/  ISETP.GT.AND P0, PT, R5, 0x80, PT ;  /* 0x000000800500780c */ /* 0x000fe40003f04270 */
[----:B------:R-:W-:-:S02]  /*2b30*/  FSEL R74, R26, -INF , P6 ;  /* 0xff8000001a4a7808 */ /* 0x000fc40003000000 */
[----:B------:R-:W-:Y:S02]  /*2b40*/  FSEL R24, R24, -INF , P0 ;  /* 0xff80000018187808 */ /* 0x000fe40000000000 */
[----:B------:R-:W-:Y:S02]  /*2b50*/  ISETP.NE.AND P0, PT, R12, RZ, PT ;  /* 0x000000ff0c00720c */ /* 0x000fe40003f05270 */
[----:B------:R-:W-:Y:S02]  /*2b60*/  FMNMX.FTZ R0, R74, R7, !PT ;  /* 0x000000074a007209 */ /* 0x000fe40007810000 */
[----:B------:R-:W-:Y:S02]  /*2b70*/  FSEL R25, R25, -INF , P0 ;  /* 0xff80000019197808 */ /* 0x000fe40000000000 */
[----:B------:R-:W-:Y:S02]  /*2b80*/  ISETP.NE.AND P0, PT, R13, RZ, PT ;  /* 0x000000ff0d00720c */ /* 0x000fe40003f05270 */
[----:B------:R-:W-:-:S02]  /*2b90*/  FMNMX.FTZ R13, R104, R105, !PT ;  /* 0x00000069680d7209 */ /* 0x000fc40007810000 */
[----:B------:R-:W-:Y:S02]  /*2ba0*/  FSEL R76, R30, -INF , P1 ;  /* 0xff8000001e4c7808 */ /* 0x000fe40000800000 */
[----:B------:R-:W-:Y:S02]  /*2bb0*/  FMNMX.FTZ R14, R108, R13, !PT ;  /* 0x0000000d6c0e7209 */ /* 0x000fe40007810000 */
[----:B------:R-:W-:Y:S02]  /*2bc0*/  FMNMX.FTZ R7, R75, R0, !PT ;  /* 0x000000004b077209 */ /* 0x000fe40007810000 */
[----:B------:R-:W-:Y:S02]  /*2bd0*/  FMNMX.FTZ R13, R109, R14, !PT ;  /* 0x0000000e6d0d7209 */ /* 0x000fe40007810000 */
[----:B------:R-:W-:Y:S02]  /*2be0*/  FSEL R78, R31, -INF , P2 ;  /* 0xff8000001f4e7808 */ /* 0x000fe40001000000 */
[----:B------:R-:W-:-:S02]  /*2bf0*/  FMNMX.FTZ R14, R112, R13, !PT ;  /* 0x0000000d700e7209 */ /* 0x000fc40007810000 */
[----:B------:R-:W-:Y:S02]  /*2c00*/  FMNMX.FTZ R7, R76, R7, !PT ;  /* 0x000000074c077209 */ /* 0x000fe40007810000 */
[----:B------:R-:W-:Y:S02]  /*2c10*/  FMNMX.FTZ R15, R113, R14, !PT ;  /* 0x0000000e710f7209 */ /* 0x000fe40007810000 */
[----:B------:R-:W-:Y:S02]  /*2c20*/  FSEL R80, R34, -INF , P3 ;  /* 0xff80000022507808 */ /* 0x000fe40001800000 */
[----:B------:R-:W-:Y:S02]  /*2c30*/  FMNMX.FTZ R7, R78, R7, !PT ;  /* 0x000000074e077209 */ /* 0x000fe40007810000 */
[----:B------:R-:W-:Y:S02]  /*2c40*/  FMNMX.FTZ R20, R116, R15, !PT ;  /* 0x0000000f74147209 */ /* 0x000fe40007810000 */
[----:B------:R-:W-:-:S02]  /*2c50*/  FSEL R82, R35, -INF , P4 ;  /* 0xff80000023527808 */ /* 0x000fc40002000000 */
[----:B------:R-:W-:Y:S02]  /*2c60*/  FMNMX.FTZ R7, R80, R7, !PT ;  /* 0x0000000750077209 */ /* 0x000fe40007810000 */
[----:B------:R-:W-:Y:S02]  /*2c70*/  FMNMX.FTZ R15, R117, R20, !PT ;  /* 0x00000014750f7209 */ /* 0x000fe40007810000 */
[----:B------:R-:W-:Y:S02]  /*2c80*/  FSEL R84, R38, -INF , P5 ;  /* 0xff80000026547808 */ /* 0x000fe40002800000 */
[----:B------:R-:W-:Y:S02]  /*2c90*/  FMNMX.FTZ R7, R82, R7, !PT ;  /* 0x0000000752077209 */ /* 0x000fe40007810000 */
[----:B------:R-:W-:Y:S02]  /*2ca0*/  ISETP.GT.AND P6, PT, R5, 0x99, PT ;  /* 0x000000990500780c */ /* 0x000fe40003fc4270 */
[----:B------:R-:W-:-:S02]  /*2cb0*/  FMNMX.FTZ R20, R88, R15, !PT ;  /* 0x0000000f58147209 */ /* 0x000fc40007810000 */
[----:B------:R-:W-:Y:S02]  /*2cc0*/  FSEL R67, R39, -INF , P6 ;  /* 0xff80000027437808 */ /* 0x000fe40003000000 */
[----:B------:R-:W-:Y:S02]  /*2cd0*/  FMNMX.FTZ R0, R84, R7, !PT ;  /* 0x0000000754007209 */ /* 0x000fe40007810000 */
[----:B------:R-:W-:Y:S02]  /*2ce0*/  FMNMX.FTZ R21, R89, R20, !PT ;  /* 0x0000001459157209 */ /* 0x000fe40007810000 */
[----:B------:R-:W-:Y:S02]  /*2cf0*/  FMNMX.FTZ R6, R67, R0, !PT ;  /* 0x0000000043067209 */ /* 0x000fe40007810000 */
[----:B------:R-:W-:Y:S02]  /*2d00*/  FMNMX.FTZ R20, R92, R21, !PT ;  /* 0x000000155c147209 */ /* 0x000fe40007810000 */
[----:B------:R-:W-:Y:S01]  /*2d10*/  P2R R11, PR, RZ, 0x2 ;  /* 0x00000002ff0b7803 */ /* 0x000fe20000000000 */
[----:B------:R-:W1:Y:S01]  /*2d20*/  SHFL.BFLY PT, R7, R6, 0x2, 0x1f ;  /* 0x0c401f0006077f89 */ /* 0x000e6200000e0000 */
[----:B------:R-:W-:-:S02]  /*2d30*/  FMNMX.FTZ R21, R93, R20, !PT ;  /* 0x000000145d157209 */ /* 0x000fc40007810000 */
[----:B------:R-:W-:Y:S02]  /*2d40*/  ISETP.GT.AND P1, PT, R5, 0x79, PT ;  /* 0x000000790500780c */ /* 0x000fe40003f24270 */
[----:B------:R-:W-:Y:S02]  /*2d50*/  FMNMX.FTZ R30, R96, R21, !PT ;  /* 0x00000015601e7209 */ /* 0x000fe40007810000 */
[----:B------:R-:W-:Y:S02]  /*2d60*/  FSEL R53, R53, -INF , P1 ;  /* 0xff80000035357808 */ /* 0x000fe40000800000 */
[----:B------:R-:W-:Y:S02]  /*2d70*/  FMNMX.FTZ R21, R97, R30, !PT ;  /* 0x0000001e61157209 */ /* 0x000fe40007810000 */
[----:B------:R-:W-:Y:S02]  /*2d80*/  ISETP.NE.AND P1, PT, R11, RZ, PT ;  /* 0x000000ff0b00720c */ /* 0x000fe40003f25270 */
[----:B------:R-:W-:-:S02]  /*2d90*/  FMNMX.FTZ R30, R100, R21, !PT ;  /* 0x00000015641e7209 */ /* 0x000fc40007810000 */
[----:B------:R-:W-:Y:S02]  /*2da0*/  FSEL R28, R28, -INF , P1 ;  /* 0xff8000001c1c7808 */ /* 0x000fe40000800000 */
[----:B------:R-:W-:Y:S02]  /*2db0*/  FMNMX.FTZ R27, R101, R30, !PT ;  /* 0x0000001e651b7209 */ /* 0x000fe40007810000 */
[----:B------:R-:W-:Y:S02]  /*2dc0*/  FSEL R79, R32, -INF , P3 ;  /* 0xff800000204f7808 */ /* 0x000fe40001800000 */
[----:B------:R-:W-:Y:S02]  /*2dd0*/  FMNMX.FTZ R30, R56, R27, !PT ;  /* 0x0000001b381e7209 */ /* 0x000fe40007810000 */
[----:B------:R-:W-:Y:S02]  /*2de0*/  FSEL R81, R33, -INF , P4 ;  /* 0xff80000021517808 */ /* 0x000fe40002000000 */
[----:B-1----:R-:W-:-:S02]  /*2df0*/  FMNMX.FTZ R7, R6, R7, !PT ;  /* 0x0000000706077209 */ /* 0x002fc40007810000 */
[----:B------:R-:W-:Y:S02]  /*2e00*/  FMNMX.FTZ R31, R57, R30, !PT ;  /* 0x0000001e391f7209 */ /* 0x000fe40007810000 */
[----:B------:R-:W-:Y:S01]  /*2e10*/  FSEL R83, R36, -INF , P5 ;  /* 0xff80000024537808 */ /* 0x000fe20002800000 */
[----:B------:R-:W1:Y:S01]  /*2e20*/  SHFL.BFLY PT, R0, R7, 0x1, 0x1f ;  /* 0x0c201f0007007f89 */ /* 0x000e6200000e0000 */
[----:B------:R-:W-:Y:S02]  /*2e30*/  FMNMX.FTZ R30, R60, R31, !PT ;  /* 0x0000001f3c1e7209 */ /* 0x000fe40007810000 */
[----:B------:R-:W-:Y:S02]  /*2e40*/  FSEL R85, R37, -INF , P6 ;  /* 0xff80000025557808 */ /* 0x000fe40003000000 */
[----:B------:R-:W-:-:S04]  /*2e50*/  FMNMX.FTZ R31, R61, R30, !PT ;  /* 0x0000001e3d1f7209 */ /* 0x000fc80007810000 */
[----:B------:R-:W-:-:S04]  /*2e60*/  FMNMX.FTZ R38, R64, R31, !PT ;  /* 0x0000001f40267209 */ /* 0x000fc80007810000 */
[----:B------:R-:W-:-:S04]  /*2e70*/  FMNMX.FTZ R31, R65, R38, !PT ;  /* 0x00000026411f7209 */ /* 0x000fc80007810000 */
[----:B------:R-:W-:-:S04]  /*2e80*/  FMNMX.FTZ R38, R68, R31, !PT ;  /* 0x0000001f44267209 */ /* 0x000fc80007810000 */
[----:B------:R-:W-:Y:S02]  /*2e90*/  FMNMX.FTZ R35, R69, R38, !PT ;  /* 0x0000002645237209 */ /* 0x000fe40007810000 */
[----:B-1----:R-:W-:Y:S02]  /*2ea0*/  FMNMX.FTZ R0, R7, R0, !PT ;  /* 0x0000000007007209 */ /* 0x002fe40007810000 */
[----:B------:R-:W-:Y:S02]  /*2eb0*/  FMNMX.FTZ R38, R40, R35, !PT ;  /* 0x0000002328267209 */ /* 0x000fe40007810000 */
[C---:B------:R-:W-:Y:S01]  /*2ec0*/  FSETP.NEU.FTZ.AND P2, PT, R0.reuse, -INF , PT ;  /* 0xff8000000000780b */ /* 0x040fe20003f5d000 */
[----:B------:R-:W-:-:S01]  /*2ed0*/  FFMA.FTZ R8, R0, R9, -8 ;  /* 0xc100000000087423 */ /* 0x000fc20000010009 */
[----:B------:R-:W-:-:S04]  /*2ee0*/  FMNMX.FTZ R39, R41, R38, !PT ;  /* 0x0000002629277209 */ /* 0x000fc80007810000 */
[----:B------:R-:W-:Y:S02]  /*2ef0*/  FMNMX.FTZ R38, R44, R39, !PT ;  /* 0x000000272c267209 */ /* 0x000fe40007810000 */
[----:B------:R-:W-:Y:S02]  /*2f00*/  FSEL R121, R8, RZ, P2 ;  /* 0x000000ff08797208 */ /* 0x000fe40001000000 */
[----:B------:R-:W-:Y:S02]  /*2f10*/  FMNMX.FTZ R39, R45, R38, !PT ;  /* 0x000000262d277209 */ /* 0x000fe40007810000 */
[----:B------:R-:W-:Y:S01]  /*2f20*/  ISETP.NE.AND P2, PT, R10, RZ, PT ;  /* 0x000000ff0a00720c */ /* 0x000fe20003f45270 */
[--C-:B------:R-:W-:Y:S01]  /*2f30*/  FFMA.FTZ R30, R58, UR40, -R121.reuse ;  /* 0x000000283a1e7c23 */ /* 0x100fe20008010879 */
[----:B------:R-:W-:Y:S01]  /*2f40*/  FMNMX.FTZ R58, R48, R39, !PT ;  /* 0x00000027303a7209 */ /* 0x000fe20007810000 */
[--C-:B------:R-:W-:Y:S01]  /*2f50*/  FFMA.FTZ R59, R59, UR40, -R121.reuse ;  /* 0x000000283b3b7c23 */ /* 0x100fe20008010879 */
[----:B------:R-:W-:Y:S01]  /*2f60*/  FSEL R77, R29, -INF , P2 ;  /* 0xff8000001d4d7808 */ /* 0x000fe20001000000 */
[--C-:B------:R-:W-:Y:S01]  /*2f70*/  FFMA.FTZ R36, R3, UR40, -R121.reuse ;  /* 0x0000002803247c23 */ /* 0x100fe20008010879 */
[----:B------:R-:W-:Y:S01]  /*2f80*/  FMNMX.FTZ R39, R49, R58, !PT ;  /* 0x0000003a31277209 */ /* 0x000fe20007810000 */
[----:B------:R1:W-:Y:S01]  /*2f90*/  MUFU.EX2 R31, R59 ;  /* 0x0000003b001f7308 */ /* 0x0003e20000000800 */
[----:B------:R-:W-:-:S01]  /*2fa0*/  FFMA.FTZ R42, R63, UR40, -R121 ;  /* 0x000000283f2a7c23 */ /* 0x000fc20008010879 */
[--C-:B------:R-:W-:Y:S01]  /*2fb0*/  FFMA.FTZ R38, R66, UR40, -R121.reuse ;  /* 0x0000002842267c23 */ /* 0x100fe20008010879 */
[----:B------:R-:W-:Y:S01]  /*2fc0*/  FMNMX.FTZ R58, R52, R39, !PT ;  /* 0x00000027343a7209 */ /* 0x000fe20007810000 */
[--C-:B------:R-:W-:Y:S01]  /*2fd0*/  FFMA.FTZ R70, R70, UR40, -R121.reuse ;  /* 0x0000002846467c23 */ /* 0x100fe20008010879 */
        /* <DEDUP_REMOVED lines=8> */
[----:B------:R2:W-:Y:S01]  /*3060*/  MUFU.EX2 R43, R70 ;  /* 0x00000046002b7308 */ /* 0x0005e20000000800 */
[----:B------:R-:W-:-:S01]  /*3070*/  FFMA.FTZ R50, R51, UR40, -R121 ;  /* 0x0000002833327c23 */ /* 0x000fc20008010879 */
[----:B-1----:R-:W-:Y:S01]  /*3080*/  FMNMX.FTZ R59, R25, R58, !PT ;  /* 0x0000003a193b7209 */ /* 0x002fe20007810000 */
[----:B------:R-:W-:-:S01]  /*3090*/  FFMA.FTZ R54, R55, UR40, -R121 ;  /* 0x0000002837367c23 */ /* 0x000fc20008010879 */
[--C-:B------:R-:W-:Y:S01]  /*30a0*/  FFMA.FTZ R5, R106, UR40, -R121.reuse ;  /* 0x000000286a057c23 */ /* 0x100fe20008010879 */
[----:B------:R-:W-:-:S01]  /*30b0*/  FFMA.FTZ R6, R107, UR40, -R121 ;  /* 0x000000286b067c23 */ /* 0x000fc20008010879 */
[----:B------:R-:W-:Y:S01]  /*30c0*/  FMNMX.FTZ R58, R28, R59, !PT ;  /* 0x0000003b1c3a7209 */ /* 0x000fe20007810000 */
[----:B------:R-:W-:-:S01]  /*30d0*/  FFMA.FTZ R59, R80, UR40, -R121 ;  /* 0x00000028503b7c23 */ /* 0x000fc20008010879 */
[----:B------:R1:W-:Y:S01]  /*30e0*/  MUFU.EX2 R35, R62 ;  /* 0x0000003e00237308 */ /* 0x0003e20000000800 */
[----:B--2---:R-:W-:Y:S01]  /*30f0*/  IMAD.U32 R70, RZ, RZ, UR40 ;  /* 0x00000028ff467e24 */ /* 0x004fe2000f8e00ff */
[----:B------:R-:W-:Y:S01]  /*3100*/  FMNMX.FTZ R58, R77, R58, !PT ;  /* 0x0000003a4d3a7209 */ /* 0x000fe20007810000 */
[----:B------:R-:W-:-:S01]  /*3110*/  FFMA.FTZ R7, R110, UR40, -R121 ;  /* 0x000000286e077c23 */ /* 0x000fc20008010879 */
[--C-:B------:R-:W-:Y:S01]  /*3120*/  FFMA.FTZ R8, R111, UR40, -R121.reuse ;  /* 0x000000286f087c23 */ /* 0x100fe20008010879 */
[----:B------:R-:W-:-:S01]  /*3130*/  FFMA.FTZ R9, R114, UR40, -R121 ;  /* 0x0000002872097c23 */ /* 0x000fc20008010879 */
        /* <DEDUP_REMOVED lines=16> */
[--C-:B------:R-:W-:Y:S01]  /*3240*/  FFMA.FTZ R29, R73, UR40, -R121.reuse ;  /* 0x00000028491d7c23 */ /* 0x100fe20008010879 */
[----:B------:R-:W2:Y:S01]  /*3250*/  SHFL.BFLY PT, R3, R58, 0x2, 0x1f ;  /* 0x0c401f003a037f89 */ /* 0x000ea200000e0000 */
[----:B------:R-:W-:-:S01]  /*3260*/  FFMA.FTZ R51, R74, UR40, -R121 ;  /* 0x000000284a337c23 */ /* 0x000fc20008010879 */
[--C-:B------:R-:W-:Y:S01]  /*3270*/  FFMA.FTZ R55, R76, UR40, -R121.reuse ;  /* 0x000000284c377c23 */ /* 0x100fe20008010879 */
[----:B-1----:R-:W-:-:S01]  /*3280*/  FFMA.FTZ R62, R78, UR40, -R121 ;  /* 0x000000284e3e7c23 */ /* 0x002fc20008010879 */
[----:B------:R-:W-:Y:S01]  /*3290*/  MUFU.EX2 R39, R72 ;  /* 0x0000004800277308 */ /* 0x000fe20000000800 */
[----:B---3--:R-:W-:Y:S01]  /*32a0*/  LOP3.LUT P2, RZ, R86, 0x7f, RZ, 0xc0, !PT ;  /* 0x0000007f56ff7812 */ /* 0x008fe2000784c0ff */
[----:B------:R-:W-:-:S06]  /*32b0*/  IMAD.MOV.U32 R86, RZ, RZ, R87 ;  /* 0x000000ffff567224 */ /* 0x000fcc00078e0057 */
[----:B------:R-:W-:Y:S06]  /*32c0*/  MUFU.EX2 R5, R5 ;  /* 0x0000000500057308 */ /* 0x000fec0000000800 */
[----:B------:R-:W-:Y:S02]  /*32d0*/  @!P2 VIADD R4, R4, 0x29840 ;  /* 0x000298400404a836 */ /* 0x000fe40000000000 */
[----:B------:R-:W1:Y:S03]  /*32e0*/  MUFU.EX2 R6, R6 ;  /* 0x0000000600067308 */ /* 0x000e660000000800 */
[----:B------:R-:W-:-:S02]  /*32f0*/  @!P2 PRMT R4, RZ, 0x654, R4 ;  /* 0x00000654ff04a816 */ /* 0x000fc40000000004 */
[----:B--2---:R-:W-:Y:S01]  /*3300*/  FMNMX.FTZ R63, R58, R3, !PT ;  /* 0x000000033a3f7209 */ /* 0x004fe20007810000 */
[----:B------:R-:W-:-:S01]  /*3310*/  FFMA.FTZ R58, R75, UR40, -R121 ;  /* 0x000000284b3a7c23 */ /* 0x000fc20008010879 */
[----:B------:R2:W-:Y:S01]  /*3320*/  @!P2 SYNCS.ARRIVE.TRANS64.RED.A1T0 RZ, [R4+URZ], RZ ;  /* 0x000000ff04ffa9a7 */ /* 0x0005e2000810043f */
[----:B------:R-:W3:Y:S02]  /*3330*/  MUFU.EX2 R7, R7 ;  /* 0x0000000700077308 */ /* 0x000ee40000000800 */
[----:B------:R-:W4:Y:S06]  /*3340*/  SHFL.BFLY PT, R66, R63, 0x1, 0x1f ;  /* 0x0c201f003f427f89 */ /* 0x000f2c00000e0000 */
[----:B------:R5:W-:Y:S08]  /*3350*/  MUFU.EX2 R32, R71 ;  /* 0x0000004700207308 */ /* 0x000bf00000000800 */
[----:B------:R-:W2:Y:S08]  /*3360*/  MUFU.EX2 R8, R8 ;  /* 0x0000000800087308 */ /* 0x000eb00000000800 */
[----:B------:R-:W2:Y:S01]  /*3370*/  MUFU.EX2 R9, R9 ;  /* 0x0000000900097308 */ /* 0x000ea20000000800 */
[----:B----4-:R-:W-:Y:S01]  /*3380*/  FMNMX.FTZ R3, R63, R66, !PT ;  /* 0x000000423f037209 */ /* 0x010fe20007810000 */
[--C-:B------:R-:W-:Y:S01]  /*3390*/  FFMA.FTZ R66, R82, UR40, -R121.reuse ;  /* 0x0000002852427c23 */ /* 0x100fe20008010879 */
[----:B------:R-:W-:-:S01]  /*33a0*/  FFMA.FTZ R63, R84, UR40, -R121 ;  /* 0x00000028543f7c23 */ /* 0x000fc20008010879 */
[----:B------:R-:W-:Y:S01]  /*33b0*/  FFMA.FTZ R121, R67, UR40, -R121 ;  /* 0x0000002843797c23 */ /* 0x000fe20008010879 */
[C---:B------:R-:W-:Y:S01]  /*33c0*/  FSETP.NEU.FTZ.AND P1, PT, R3.reuse, -INF , PT ;  /* 0xff8000000300780b */ /* 0x040fe20003f3d000 */
[----:B------:R-:W-:-:S02]  /*33d0*/  FFMA.FTZ R70, R3, R70, -8 ;  /* 0xc100000003467423 */ /* 0x000fc40000010046 */
[----:B------:R-:W-:Y:S01]  /*33e0*/  MUFU.EX2 R10, R10 ;  /* 0x0000000a000a7308 */ /* 0x000fe20000000800 */
[----:B-1----:R-:W-:-:S02]  /*33f0*/  FADD.FTZ R82, R5, R6 ;  /* 0x0000000605527221 */ /* 0x002fc40000010000 */
[----:B------:R-:W-:Y:S02]  /*3400*/  FSEL R80, R70, RZ, P1 ;  /* 0x000000ff46507208 */ /* 0x000fe40000800000 */
[----:B---3--:R-:W-:-:S01]  /*3410*/  FADD.FTZ R91, R7, R82 ;  /* 0x00000052075b7221 */ /* 0x008fc20000010000 */
[----:B------:R-:W-:Y:S02]  /*3420*/  PLOP3.LUT P1, PT, PT, PT, UP0, 0x80, 0x0 ;  /* 0x000000000000781c */ /* 0x000fe40003f2f008 */
[----:B------:R-:W-:Y:S01]  /*3430*/  MUFU.EX2 R11, R11 ;  /* 0x0000000b000b7308 */ /* 0x000fe20000000800 */
[----:B------:R-:W-:-:S01]  /*3440*/  FFMA.FTZ R67, R104, UR40, -R80 ;  /* 0x0000002868437c23 */ /* 0x000fc20008010850 */
[--C-:B------:R-:W-:Y:S01]  /*3450*/  FFMA.FTZ R72, R105, UR40, -R80.reuse ;  /* 0x0000002869487c23 */ /* 0x100fe20008010850 */
[----:B------:R-:W-:-:S01]  /*3460*/  FFMA.FTZ R108, R108, UR40, -R80 ;  /* 0x000000286c6c7c23 */ /* 0x000fc20008010850 */
[--C-:B------:R-:W-:Y:S01]  /*3470*/  FFMA.FTZ R109, R109, UR40, -R80.reuse ;  /* 0x000000286d6d7c23 */ /* 0x100fe20008010850 */
[----:B-----5:R-:W-:-:S01]  /*3480*/  FFMA.FTZ R71, R112, UR40, -R80 ;  /* 0x0000002870477c23 */ /* 0x020fc20008010850 */
[--C-:B------:R-:W-:Y:S01]  /*3490*/  FFMA.FTZ R74, R113, UR40, -R80.reuse ;  /* 0x00000028714a7c23 */ /* 0x100fe20008010850 */
[----:B------:R-:W-:-:S01]  /*34a0*/  FFMA.FTZ R116, R116, UR40, -R80 ;  /* 0x0000002874747c23 */ /* 0x000fc20008010850 */
[----:B------:R-:W-:Y:S01]  /*34b0*/  MUFU.EX2 R67, R67 ;  /* 0x0000004300437308 */ /* 0x000fe20000000800 */
[----:B------:R-:W-:-:S01]  /*34c0*/  FFMA.FTZ R76, R89, UR40, -R80 ;  /* 0x00000028594c7c23 */ /* 0x000fc20008010850 */
[--C-:B------:R-:W-:Y:S01]  /*34d0*/  FFMA.FTZ R117, R117, UR40, -R80.reuse ;  /* 0x0000002875757c23 */ /* 0x100fe20008010850 */
[----:B------:R-:W-:-:S01]  /*34e0*/  FFMA.FTZ R73, R88, UR40, -R80 ;  /* 0x0000002858497c23 */ /* 0x000fc20008010850 */
[----:B--2---:R-:W-:Y:S01]  /*34f0*/  FADD.FTZ R84, R8, R91 ;  /* 0x0000005b08547221 */ /* 0x004fe20000010000 */
[----:B------:R-:W-:-:S01]  /*3500*/  FFMA.FTZ R92, R92, UR40, -R80 ;  /* 0x000000285c5c7c23 */ /* 0x000fc20008010850 */
[--C-:B------:R-:W-:Y:S01]  /*3510*/  FFMA.FTZ R93, R93, UR40, -R80.reuse ;  /* 0x000000285d5d7c23 */ /* 0x100fe20008010850 */
[----:B------:R-:W-:-:S01]  /*3520*/  FFMA.FTZ R75, R96, UR40, -R80 ;  /* 0x00000028604b7c23 */ /* 0x000fc20008010850 */
[----:B------:R-:W1:Y:S01]  /*3530*/  MUFU.EX2 R72, R72 ;  /* 0x0000004800487308 */ /* 0x000e620000000800 */
[----:B------:R-:W-:-:S01]  /*3540*/  FADD.FTZ R91, R9, R84 ;  /* 0x00000054095b7221 */ /* 0x000fc20000010000 */
[--C-:B------:R-:W-:Y:S01]  /*3550*/  FFMA.FTZ R78, R97, UR40, -R80.reuse ;  /* 0x00000028614e7c23 */ /* 0x100fe20008010850 */
[----:B------:R-:W-:-:S01]  /*3560*/  FFMA.FTZ R100, R100, UR40, -R80 ;  /* 0x0000002864647c23 */ /* 0x000fc20008010850 */
[--C-:B------:R-:W-:Y:S01]  /*3570*/  FFMA.FTZ R101, R101, UR40, -R80.reuse ;  /* 0x0000002865657c23 */ /* 0x100fe20008010850 */
[----:B------:R-:W-:-:S01]  /*3580*/  FFMA.FTZ R56, R56, UR40, -R80 ;  /* 0x0000002838387c23 */ /* 0x000fc20008010850 */
[--C-:B------:R-:W-:Y:S01]  /*3590*/  FFMA.FTZ R57, R57, UR40, -R80.reuse ;  /* 0x0000002839397c23 */ /* 0x100fe20008010850 */
[----:B------:R-:W-:-:S01]  /*35a0*/  FFMA.FTZ R60, R60, UR40, -R80 ;  /* 0x000000283c3c7c23 */ /* 0x000fc20008010850 */
[----:B------:R-:W2:Y:S01]  /*35b0*/  MUFU.EX2 R108, R108 ;  /* 0x0000006c006c7308 */ /* 0x000ea20000000800 */
[----:B------:R-:W-:-:S01]  /*35c0*/  FFMA.FTZ R61, R61, UR40, -R80 ;  /* 0x000000283d3d7c23 */ /* 0x000fc20008010850 */
[--C-:B------:R-:W-:Y:S01]  /*35d0*/  FFMA.FTZ R64, R64, UR40, -R80.reuse ;  /* 0x0000002840407c23 */ /* 0x100fe20008010850 */
[----:B------:R-:W-:-:S01]  /*35e0*/  FFMA.FTZ R65, R65, UR40, -R80 ;  /* 0x0000002841417c23 */ /* 0x000fc20008010850 */
[--C-:B------:R-:W-:Y:S01]  /*35f0*/  FFMA.FTZ R68, R68, UR40, -R80.reuse ;  /* 0x0000002844447c23 */ /* 0x100fe20008010850 */
[----:B------:R-:W-:-:S01]  /*3600*/  FFMA.FTZ R69, R69, UR40, -R80 ;  /* 0x0000002845457c23 */ /* 0x000fc20008010850 */
[--C-:B------:R-:W-:Y:S01]  /*3610*/  FFMA.FTZ R40, R40, UR40, -R80.reuse ;  /* 0x0000002828287c23 */ /* 0x100fe20008010850 */
[----:B------:R-:W-:-:S01]  /*3620*/  FFMA.FTZ R41, R41, UR40, -R80 ;  /* 0x0000002829297c23 */ /* 0x000fc20008010850 */
[----:B------:R-:W3:Y:S01]  /*3630*/  MUFU.EX2 R109, R109 ;  /* 0x0000006d006d7308 */ /* 0x000ee20000000800 */
[----:B-1----:R-:W-:-:S01]  /*3640*/  FADD.FTZ R89, R67, R72 ;  /* 0x0000004843597221 */ /* 0x002fc20000010000 */
[--C-:B------:R-:W-:Y:S01]  /*3650*/  FFMA.FTZ R44, R44, UR40, -R80.reuse ;  /* 0x000000282c2c7c23 */ /* 0x100fe20008010850 */
[----:B------:R-:W-:-:S01]  /*3660*/  FFMA.FTZ R45, R45, UR40, -R80 ;  /* 0x000000282d2d7c23 */ /* 0x000fc20008010850 */
[--C-:B------:R-:W-:Y:S01]  /*3670*/  FFMA.FTZ R48, R48, UR40, -R80.reuse ;  /* 0x0000002830307c23 */ /* 0x100fe20008010850 */
[----:B------:R-:W-:-:S01]  /*3680*/  FFMA.FTZ R49, R49, UR40, -R80 ;  /* 0x0000002831317c23 */ /* 0x000fc20008010850 */
[--C-:B------:R-:W-:Y:S01]  /*3690*/  FFMA.FTZ R52, R52, UR40, -R80.reuse ;  /* 0x0000002834347c23 */ /* 0x100fe20008010850 */
[----:B------:R-:W-:-:S01]  /*36a0*/  FFMA.FTZ R53, R53, UR40, -R80 ;  /* 0x0000002835357c23 */ /* 0x000fc20008010850 */
[----:B------:R-:W1:Y:S01]  /*36b0*/  MUFU.EX2 R71, R71 ;  /* 0x0000004700477308 */ /* 0x000e620000000800 */
[----:B--2---:R-:W-:-:S01]  /*36c0*/  FADD.FTZ R82, R108, R89 ;  /* 0x000000596c527221 */ /* 0x004fc20000010000 */
[--C-:B------:R-:W-:Y:S01]  /*36d0*/  FFMA.FTZ R24, R24, UR40, -R80.reuse ;  /* 0x0000002818187c23 */ /* 0x100fe20008010850 */
[----:B------:R-:W-:-:S01]  /*36e0*/  FFMA.FTZ R25, R25, UR40, -R80 ;  /* 0x0000002819197c23 */ /* 0x000fc20008010850 */
[--C-:B------:R-:W-:Y:S01]  /*36f0*/  FFMA.FTZ R28, R28, UR40, -R80.reuse ;  /* 0x000000281c1c7c23 */ /* 0x100fe20008010850 */
[----:B------:R-:W-:-:S01]  /*3700*/  FFMA.FTZ R77, R77, UR40, -R80 ;  /* 0x000000284d4d7c23 */ /* 0x000fc20008010850 */
[--C-:B------:R-:W-:Y:S01]  /*3710*/  FFMA.FTZ R79, R79, UR40, -R80.reuse ;  /* 0x000000284f4f7c23 */ /* 0x100fe20008010850 */
[----:B------:R-:W-:-:S01]  /*3720*/  FFMA.FTZ R81, R81, UR40, -R80 ;  /* 0x0000002851517c23 */ /* 0x000fc20008010850 */
[----:B------:R-:W2:Y:S01]  /*3730*/  MUFU.EX2 R74, R74 ;  /* 0x0000004a004a7308 */ /* 0x000ea20000000800 */
[----:B---3--:R-:W-:-:S01]  /*3740*/  FADD.FTZ R82, R109, R82 ;  /* 0x000000526d527221 */ /* 0x008fc20000010000 */
[--C-:B------:R-:W-:Y:S01]  /*3750*/  FFMA.FTZ R83, R83, UR40, -R80.reuse ;  /* 0x0000002853537c23 */ /* 0x100fe20008010850 */
[----:B------:R-:W-:-:S01]  /*3760*/  FFMA.FTZ R80, R85, UR40, -R80 ;  /* 0x0000002855507c23 */ /* 0x000fc20008010850 */
[----:B------:R-:W-:Y:S01]  /*3770*/  F2FP.SATFINITE.E4M3.F32.PACK_AB_MERGE_C R108, R109, R108, RZ ;  /* 0x0000006c6d6c723e */ /* 0x000fe200048070ff */
[----:B------:R-:W-:-:S02]  /*3780*/  IMAD.MOV.U32 R85, RZ, RZ, R87 ;  /* 0x000000ffff557224 */ /* 0x000fc400078e0057 */
[----:B------:R-:W-:Y:S01]  /*3790*/  IMAD.MOV.U32 R84, RZ, RZ, R87 ;  /* 0x000000ffff547224 */ /* 0x000fe200078e0057 */
[----:B------:R-:W3:Y:S01]  /*37a0*/  MUFU.EX2 R116, R116 ;  /* 0x0000007400747308 */ /* 0x000ee20000000800 */
[----:B-1----:R-:W-:-:S01]  /*37b0*/  FADD.FTZ R89, R71, R82 ;  /* 0x0000005247597221 */ /* 0x002fc20000010000 */
[----:B------:R-:W-:Y:S01]  /*37c0*/  FADD.FTZ R82, R10, R91 ;  /* 0x0000005b0a527221 */ /* 0x000fe20000010000 */
[----:B------:R-:W-:Y:S01]  /*37d0*/  F2FP.SATFINITE.E4M3.F32.PACK_AB_MERGE_C R172, R72, R67, R108 ;  /* 0x0000004348ac723e */ /* 0x000fe2000480706c */
[----:B------:R-:W-:Y:S02]  /*37e0*/  IMAD.MOV.U32 R72, RZ, RZ, R87 ;  /* 0x000000ffff487224 */ /* 0x000fe400078e0057 */
[----:B------:R-:W-:-:S01]  /*37f0*/  FADD.FTZ R91, R11, R82 ;  /* 0x000000520b5b7221 */ /* 0x000fc20000010000 */
[----:B------:R-:W-:Y:S01]  /*3800*/  IMAD.MOV.U32 R67, RZ, RZ, R87 ;  /* 0x000000ffff437224 */ /* 0x000fe200078e0057 */
[----:B------:R-:W1:Y:S01]  /*3810*/  MUFU.EX2 R12, R12 ;  /* 0x0000000c000c7308 */ /* 0x000e620000000800 */
[----:B--2---:R-:W-:-:S07]  /*3820*/  FADD.FTZ R89, R74, R89 ;  /* 0x000000594a597221 */ /* 0x004fce0000010000 */
[----:B------:R-:W2:Y:S01]  /*3830*/  MUFU.EX2 R117, R117 ;  /* 0x0000007500757308 */ /* 0x000ea20000000800 */
[----:B---3--:R-:W-:-:S07]  /*3840*/  FADD.FTZ R4, R116, R89 ;  /* 0x0000005974047221 */ /* 0x008fce0000010000 */
[----:B------:R-:W3:Y:S01]  /*3850*/  MUFU.EX2 R13, R90 ;  /* 0x0000005a000d7308 */ /* 0x000ee20000000800 */
[----:B-1----:R-:W-:-:S01]  /*3860*/  FADD.FTZ R82, R12, R91 ;  /* 0x0000005b0c527221 */ /* 0x002fc20000010000 */
[----:B------:R-:W-:-:S04]  /*3870*/  F2FP.SATFINITE.E4M3.F32.PACK_AB_MERGE_C R12, R12, R11, RZ ;  /* 0x0000000b0c0c723e */ /* 0x000fc800048070ff */
[----:B------:R-:W-:Y:S02]  /*3880*/  F2FP.SATFINITE.E4M3.F32.PACK_AB_MERGE_C R175, R10, R9, R12 ;  /* 0x000000090aaf723e */ /* 0x000fe4000480700c */
[----:B------:R-:W1:Y:S01]  /*3890*/  MUFU.EX2 R73, R73 ;  /* 0x0000004900497308 */ /* 0x000e620000000800 */
[----:B--2---:R-:W-:-:S01]  /*38a0*/  FADD.FTZ R4, R117, R4 ;  /* 0x0000000475047221 */ /* 0x004fc20000010000 */
[----:B------:R-:W-:-:S04]  /*38b0*/  F2FP.SATFINITE.E4M3.F32.PACK_AB_MERGE_C R116, R117, R116, RZ ;  /* 0x000000747574723e */ /* 0x000fc800048070ff */
[----:B------:R-:W-:Y:S01]  /*38c0*/  F2FP.SATFINITE.E4M3.F32.PACK_AB_MERGE_C R174, R74, R71, R116 ;  /* 0x000000474aae723e */ /* 0x000fe20004807074 */
[----:B------:R-:W-:Y:S01]  /*38d0*/  IMAD.MOV.U32 R74, RZ, RZ, R87 ;  /* 0x000000ffff4a7224 */ /* 0x000fe200078e0057 */
[----:B------:R-:W2:Y:S01]  /*38e0*/  MUFU.EX2 R14, R14 ;  /* 0x0000000e000e7308 */ /* 0x000ea20000000800 */
[----:B---3--:R-:W-:-:S01]  /*38f0*/  FADD.FTZ R91, R13, R82 ;  /* 0x000000520d5b7221 */ /* 0x008fc20000010000 */
[----:B------:R-:W-:-:S06]  /*3900*/  IMAD.MOV.U32 R71, RZ, RZ, R87 ;  /* 0x000000ffff477224 */ /* 0x000fcc00078e0057 */
[----:B------:R-:W3:Y:S01]  /*3910*/  MUFU.EX2 R76, R76 ;  /* 0x0000004c004c7308 */ /* 0x000ee20000000800 */
[----:B-1----:R-:W-:-:S07]  /*3920*/  FADD.FTZ R89, R73, R4 ;  /* 0x0000000449597221 */ /* 0x002fce0000010000 */
[----:B------:R-:W1:Y:S01]  /*3930*/  MUFU.EX2 R15, R94 ;  /* 0x0000005e000f7308 */ /* 0x000e620000000800 */
[----:B--2---:R-:W-:-:S07]  /*3940*/  FADD.FTZ R4, R14, R91 ;  /* 0x0000005b0e047221 */ /* 0x004fce0000010000 */
[----:B------:R-:W2:Y:S01]  /*3950*/  MUFU.EX2 R92, R92 ;  /* 0x0000005c005c7308 */ /* 0x000ea20000000800 */
[----:B---3--:R-:W-:-:S07]  /*3960*/  FADD.FTZ R89, R76, R89 ;  /* 0x000000594c597221 */ /* 0x008fce0000010000 */
[----:B------:R-:W3:Y:S01]  /*3970*/  MUFU.EX2 R26, R26 ;  /* 0x0000001a001a7308 */ /* 0x000ee20000000800 */
[----:B-1----:R-:W-:-:S07]  /*3980*/  FADD.FTZ R91, R15, R4 ;  /* 0x000000040f5b7221 */ /* 0x002fce0000010000 */
[----:B------:R-:W1:Y:S01]  /*3990*/  MUFU.EX2 R93, R93 ;  /* 0x0000005d005d7308 */ /* 0x000e620000000800 */
[----:B--2---:R-:W-:-:S07]  /*39a0*/  FADD.FTZ R4, R92, R89 ;  /* 0x000000595c047221 */ /* 0x004fce0000010000 */
[----:B------:R-:W2:Y:S01]  /*39b0*/  MUFU.EX2 R20, R20 ;  /* 0x0000001400147308 */ /* 0x000ea20000000800 */
[----:B---3--:R-:W-:-:S01]  /*39c0*/  FADD.FTZ R91, R26, R91 ;  /* 0x0000005b1a5b7221 */ /* 0x008fc20000010000 */
[----:B------:R-:W-:Y:S01]  /*39d0*/  F2FP.SATFINITE.E4M3.F32.PACK_AB_MERGE_C R15, R26, R15, RZ ;  /* 0x0000000f1a0f723e */ /* 0x000fe200048070ff */
[----:B------:R-:W-:-:S03]  /*39e0*/  IMAD.MOV.U32 R26, RZ, RZ, R87 ;  /* 0x000000ffff1a7224 */ /* 0x000fc600078e0057 */
[----:B------:R-:W-:Y:S02]  /*39f0*/  F2FP.SATFINITE.E4M3.F32.PACK_AB_MERGE_C R177, R14, R13, R15 ;  /* 0x0000000d0eb1723e */ /* 0x000fe4000480700f */
[----:B------:R-:W3:Y:S01]  /*3a00*/  MUFU.EX2 R75, R75 ;  /* 0x0000004b004b7308 */ /* 0x000ee20000000800 */
[----:B-1----:R-:W-:-:S01]  /*3a10*/  FADD.FTZ R4, R93, R4 ;  /* 0x000000045d047221 */ /* 0x002fc20000010000 */
[----:B------:R-:W-:-:S04]  /*3a20*/  F2FP.SATFINITE.E4M3.F32.PACK_AB_MERGE_C R92, R93, R92, RZ ;  /* 0x0000005c5d5c723e */ /* 0x000fc800048070ff */
[----:B------:R-:W-:Y:S01]  /*3a30*/  F2FP.SATFINITE.E4M3.F32.PACK_AB_MERGE_C R176, R76, R73, R92 ;  /* 0x000000494cb0723e */ /* 0x000fe2000480705c */
[----:B------:R-:W-:Y:S01]  /*3a40*/  IMAD.MOV.U32 R76, RZ, RZ, R87 ;  /* 0x000000ffff4c7224 */ /* 0x000fe200078e0057 */
[----:B------:R-:W1:Y:S01]  /*3a50*/  MUFU.EX2 R21, R99 ;  /* 0x0000006300157308 */ /* 0x000e620000000800 */
[----:B--2---:R-:W-:-:S01]  /*3a60*/  FADD.FTZ R82, R20, R91 ;  /* 0x0000005b14527221 */ /* 0x004fc20000010000 */
[----:B------:R-:W-:-:S06]  /*3a70*/  IMAD.MOV.U32 R73, RZ, RZ, R87 ;  /* 0x000000ffff497224 */ /* 0x000fcc00078e0057 */
        /* <DEDUP_REMOVED lines=8> */
[----:B------:R-:W-:-:S04]  /*3b00*/  F2FP.SATFINITE.E4M3.F32.PACK_AB_MERGE_C R82, R8, R7, RZ ;  /* 0x000000070852723e */ /* 0x000fc800048070ff */
[----:B------:R-:W-:Y:S01]  /*3b10*/  F2FP.SATFINITE.E4M3.F32.PACK_AB_MERGE_C R173, R6, R5, R82 ;  /* 0x0000000506ad723e */ /* 0x000fe20004807052 */
[----:B------:R-:W-:Y:S01]  /*3b20*/  IMAD.MOV.U32 R82, RZ, RZ, R87 ;  /* 0x000000ffff527224 */ /* 0x000fe200078e0057 */
[----:B------:R-:W3:Y:S01]  /*3b30*/  MUFU.EX2 R101, R101 ;  /* 0x0000006500657308 */ /* 0x000ee20000000800 */
[----:B-1----:R-:W-:-:S07]  /*3b40*/  FADD.FTZ R4, R100, R89 ;  /* 0x0000005964047221 */ /* 0x002fce0000010000 */
[----:B------:R-:W1:Y:S01]  /*3b50*/  MUFU.EX2 R30, R30 ;  /* 0x0000001e001e7308 */ /* 0x000e620000000800 */
[----:B--2---:R-:W-:-:S01]  /*3b60*/  FADD.FTZ R91, R34, R91 ;  /* 0x0000005b225b7221 */ /* 0x004fc20000010000 */
[----:B------:R-:W-:Y:S01]  /*3b70*/  F2FP.SATFINITE.E4M3.F32.PACK_AB_MERGE_C R27, R34, R27, RZ ;  /* 0x0000001b221b723e */ /* 0x000fe200048070ff */
[----:B------:R-:W-:-:S03]  /*3b80*/  IMAD.MOV.U32 R34, RZ, RZ, R87 ;  /* 0x000000ffff227224 */ /* 0x000fc600078e0057 */
[----:B------:R-:W-:Y:S01]  /*3b90*/  F2FP.SATFINITE.E4M3.F32.PACK_AB_MERGE_C R179, R21, R20, R27 ;  /* 0x0000001415b3723e */ /* 0x000fe2000480701b */
[----:B------:R-:W-:Y:S01]  /*3ba0*/  IMAD.MOV.U32 R27, RZ, RZ, R87 ;  /* 0x000000ffff1b7224 */ /* 0x000fe200078e0057 */
[----:B------:R-:W2:Y:S01]  /*3bb0*/  MUFU.EX2 R56, R56 ;  /* 0x0000003800387308 */ /* 0x000ea20000000800 */
[----:B---3--:R-:W-:-:S01]  /*3bc0*/  FADD.FTZ R7, R101, R4 ;  /* 0x0000000465077221 */ /* 0x008fc20000010000 */
[----:B------:R-:W-:-:S04]  /*3bd0*/  F2FP.SATFINITE.E4M3.F32.PACK_AB_MERGE_C R100, R101, R100, RZ ;  /* 0x000000646564723e */ /* 0x000fc800048070ff */
[----:B------:R-:W-:Y:S01]  /*3be0*/  F2FP.SATFINITE.E4M3.F32.PACK_AB_MERGE_C R178, R78, R75, R100 ;  /* 0x0000004b4eb2723e */ /* 0x000fe20004807064 */
[----:B------:R-:W-:Y:S01]  /*3bf0*/  IMAD.MOV.U32 R78, RZ, RZ, R87 ;  /* 0x000000ffff4e7224 */ /* 0x000fe200078e0057 */
[----:B------:R-:W3:Y:S01]  /*3c00*/  MUFU.EX2 R57, R57 ;  /* 0x0000003900397308 */ /* 0x000ee20000000800 */
[----:B-1----:R-:W-:-:S01]  /*3c10*/  FADD.FTZ R8, R30, R91 ;  /* 0x0000005b1e087221 */ /* 0x002fc20000010000 */
[----:B------:R-:W-:-:S03]  /*3c20*/  IMAD.MOV.U32 R75, RZ, RZ, R87 ;  /* 0x000000ffff4b7224 */ /* 0x000fc600078e0057 */
[----:B------:R-:W-:-:S03]  /*3c30*/  FADD.FTZ R8, R31, R8 ;  /* 0x000000081f087221 */ /* 0x000fc60000010000 */
[----:B------:R-:W1:Y:S01]  /*3c40*/  MUFU.EX2 R60, R60 ;  /* 0x0000003c003c7308 */ /* 0x000e620000000800 */
[----:B--2---:R-:W-:-:S01]  /*3c50*/  FADD.FTZ R4, R56, R7 ;  /* 0x0000000738047221 */ /* 0x004fc20000010000 */
[----:B------:R-:W-:-:S06]  /*3c60*/  FADD.FTZ R11, R35, R8 ;  /* 0x00000008230b7221 */ /* 0x000fcc0000010000 */
[----:B------:R-:W2:Y:S01]  /*3c70*/  MUFU.EX2 R42, R42 ;  /* 0x0000002a002a7308 */ /* 0x000ea20000000800 */
[----:B---3--:R-:W-:-:S07]  /*3c80*/  FADD.FTZ R7, R57, R4 ;  /* 0x0000000439077221 */ /* 0x008fce0000010000 */
        /* <DEDUP_REMOVED lines=10> */
[----:B------:R-:W-:Y:S01]  /*3d30*/  F2FP.SATFINITE.E4M3.F32.PACK_AB_MERGE_C R60, R61, R60, RZ ;  /* 0x0000003c3d3c723e */ /* 0x000fe200048070ff */
[--C-:B------:R-:W-:Y:S02]  /*3d40*/  IMAD.MOV.U32 R61, RZ, RZ, R87.reuse ;  /* 0x000000ffff3d7224 */ /* 0x100fe400078e0057 */
[--C-:B------:R-:W-:Y:S01]  /*3d50*/  IMAD.MOV.U32 R31, RZ, RZ, R87.reuse ;  /* 0x000000ffff1f7224 */ /* 0x100fe200078e0057 */
[----:B------:R-:W-:Y:S01]  /*3d60*/  F2FP.SATFINITE.E4M3.F32.PACK_AB_MERGE_C R180, R57, R56, R60 ;  /* 0x0000003839b4723e */ /* 0x000fe2000480703c */
[----:B------:R-:W-:Y:S01]  /*3d70*/  IMAD.MOV.U32 R60, RZ, RZ, R87 ;  /* 0x000000ffff3c7224 */ /* 0x000fe200078e0057 */
[----:B------:R-:W3:Y:S01]  /*3d80*/  MUFU.EX2 R65, R65 ;  /* 0x0000004100417308 */ /* 0x000ee20000000800 */
[----:B-1----:R-:W-:-:S01]  /*3d90*/  FADD.FTZ R8, R38, R11 ;  /* 0x0000000b26087221 */ /* 0x002fc20000010000 */
[----:B------:R-:W-:-:S02]  /*3da0*/  IMAD.MOV.U32 R57, RZ, RZ, R87 ;  /* 0x000000ffff397224 */ /* 0x000fc400078e0057 */
[--C-:B------:R-:W-:Y:S02]  /*3db0*/  IMAD.MOV.U32 R56, RZ, RZ, R87.reuse ;  /* 0x000000ffff387224 */ /* 0x100fe400078e0057 */
[----:B------:R-:W-:Y:S01]  /*3dc0*/  FADD.FTZ R8, R39, R8 ;  /* 0x0000000827087221 */ /* 0x000fe20000010000 */
[----:B------:R-:W-:Y:S01]  /*3dd0*/  IMAD.MOV.U32 R30, RZ, RZ, R87 ;  /* 0x000000ffff1e7224 */ /* 0x000fe200078e0057 */
[----:B------:R-:W1:Y:S01]  /*3de0*/  MUFU.EX2 R68, R68 ;  /* 0x0000004400447308 */ /* 0x000e620000000800 */
[----:B--2---:R-:W-:-:S01]  /*3df0*/  FADD.FTZ R4, R64, R7 ;  /* 0x0000000740047221 */ /* 0x004fc20000010000 */
[----:B------:R-:W-:Y:S01]  /*3e00*/  FADD.FTZ R11, R43, R8 ;  /* 0x000000082b0b7221 */ /* 0x000fe20000010000 */
[----:B------:R-:W-:-:S03]  /*3e10*/  F2FP.SATFINITE.E4M3.F32.PACK_AB_MERGE_C R43, R32, R43, RZ ;  /* 0x0000002b202b723e */ /* 0x000fc600048070ff */
[----:B------:R-:W-:Y:S01]  /*3e20*/  FADD.FTZ R32, R32, R11 ;  /* 0x0000000b20207221 */ /* 0x000fe20000010000 */
[----:B------:R-:W-:Y:S01]  /*3e30*/  F2FP.SATFINITE.E4M3.F32.PACK_AB_MERGE_C R183, R39, R38, R43 ;  /* 0x0000002627b7723e */ /* 0x000fe2000480702b */
[----:B------:R-:W2:Y:S01]  /*3e40*/  MUFU.EX2 R69, R69 ;  /* 0x0000004500457308 */ /* 0x000ea20000000800 */
[----:B---3--:R-:W-:-:S01]  /*3e50*/  FADD.FTZ R7, R65, R4 ;  /* 0x0000000441077221 */ /* 0x008fc20000010000 */
[--C-:B------:R-:W-:Y:S02]  /*3e60*/  IMAD.MOV.U32 R43, RZ, RZ, R87.reuse ;  /* 0x000000ffff2b7224 */ /* 0x100fe400078e0057 */
[--C-:B------:R-:W-:Y:S02]  /*3e70*/  IMAD.MOV.U32 R39, RZ, RZ, R87.reuse ;  /* 0x000000ffff277224 */ /* 0x100fe400078e0057 */
[----:B------:R-:W-:Y:S02]  /*3e80*/  IMAD.MOV.U32 R38, RZ, RZ, R87 ;  /* 0x000000ffff267224 */ /* 0x000fe400078e0057 */
[----:B------:R-:W3:Y:S01]  /*3e90*/  MUFU.EX2 R29, R29 ;  /* 0x0000001d001d7308 */ /* 0x000ee20000000800 */
[----:B-1----:R-:W-:-:S07]  /*3ea0*/  FADD.FTZ R4, R68, R7 ;  /* 0x0000000744047221 */ /* 0x002fce0000010000 */
[----:B------:R-:W1:Y:S01]  /*3eb0*/  MUFU.EX2 R40, R40 ;  /* 0x0000002800287308 */ /* 0x000e620000000800 */
[C---:B--2---:R-:W-:Y:S01]  /*3ec0*/  F2FP.SATFINITE.E4M3.F32.PACK_AB_MERGE_C R68, R69.reuse, R68, RZ ;  /* 0x000000444544723e */ /* 0x044fe200048070ff */
[----:B------:R-:W-:-:S03]  /*3ed0*/  FADD.FTZ R69, R69, R4 ;  /* 0x0000000445457221 */ /* 0x000fc60000010000 */
[----:B------:R-:W-:Y:S01]  /*3ee0*/  F2FP.SATFINITE.E4M3.F32.PACK_AB_MERGE_C R182, R65, R64, R68 ;  /* 0x0000004041b6723e */ /* 0x000fe20004807044 */
[----:B------:R-:W-:Y:S02]  /*3ef0*/  IMAD.MOV.U32 R68, RZ, RZ, R87 ;  /* 0x000000ffff447224 */ /* 0x000fe400078e0057 */
[----:B------:R-:W2:Y:S01]  /*3f00*/  MUFU.EX2 R36, R36 ;  /* 0x0000002400247308 */ /* 0x000ea20000000800 */
[----:B---3--:R-:W-:-:S01]  /*3f10*/  FADD.FTZ R5, R29, R32 ;  /* 0x000000201d057221 */ /* 0x008fc20000010000 */
[--C-:B------:R-:W-:Y:S02]  /*3f20*/  IMAD.MOV.U32 R65, RZ, RZ, R87.reuse ;  /* 0x000000ffff417224 */ /* 0x100fe400078e0057 */
[--C-:B------:R-:W-:Y:S02]  /*3f30*/  IMAD.MOV.U32 R64, RZ, RZ, R87.reuse ;  /* 0x000000ffff407224 */ /* 0x100fe400078e0057 */
[----:B------:R-:W-:Y:S02]  /*3f40*/  IMAD.MOV.U32 R32, RZ, RZ, R87 ;  /* 0x000000ffff207224 */ /* 0x000fe400078e0057 */
[----:B------:R-:W3:Y:S01]  /*3f50*/  MUFU.EX2 R41, R41 ;  /* 0x0000002900297308 */ /* 0x000ee20000000800 */
[----:B-1----:R-:W-:-:S01]  /*3f60*/  FADD.FTZ R4, R40, R69 ;  /* 0x0000004528047221 */ /* 0x002fc20000010000 */
[----:B------:R-:W-:-:S06]  /*3f70*/  IMAD.MOV.U32 R69, RZ, RZ, R87 ;  /* 0x000000ffff457224 */ /* 0x000fcc00078e0057 */
        /* <DEDUP_REMOVED lines=9> */
[C---:B---3--:R-:W-:Y:S01]  /*4010*/  F2FP.SATFINITE.E4M3.F32.PACK_AB_MERGE_C R33, R46.reuse, R33, RZ ;  /* 0x000000212e21723e */ /* 0x048fe200048070ff */
[----:B------:R-:W-:-:S03]  /*4020*/  FADD.FTZ R46, R46, R7 ;  /* 0x000000072e2e7221 */ /* 0x000fc60000010000 */
[----:B------:R-:W-:Y:S01]  /*4030*/  F2FP.SATFINITE.E4M3.F32.PACK_AB_MERGE_C R185, R36, R29, R33 ;  /* 0x0000001d24b9723e */ /* 0x000fe20004807021 */
[--C-:B------:R-:W-:Y:S02]  /*4040*/  IMAD.MOV.U32 R36, RZ, RZ, R87.reuse ;  /* 0x000000ffff247224 */ /* 0x100fe400078e0057 */
[----:B------:R-:W3:Y:S01]  /*4050*/  MUFU.EX2 R48, R48 ;  /* 0x0000003000307308 */ /* 0x000ee20000000800 */
[C---:B-1----:R-:W-:Y:S01]  /*4060*/  F2FP.SATFINITE.E4M3.F32.PACK_AB_MERGE_C R44, R45.reuse, R44, RZ ;  /* 0x0000002c2d2c723e */ /* 0x042fe200048070ff */
[----:B------:R-:W-:Y:S01]  /*4070*/  FADD.FTZ R45, R45, R4 ;  /* 0x000000042d2d7221 */ /* 0x000fe20000010000 */
[--C-:B------:R-:W-:Y:S02]  /*4080*/  IMAD.MOV.U32 R33, RZ, RZ, R87.reuse ;  /* 0x000000ffff217224 */ /* 0x100fe400078e0057 */
[----:B------:R-:W-:Y:S01]  /*4090*/  F2FP.SATFINITE.E4M3.F32.PACK_AB_MERGE_C R184, R41, R40, R44 ;  /* 0x0000002829b8723e */ /* 0x000fe2000480702c */
[----:B------:R-:W-:Y:S02]  /*40a0*/  IMAD.MOV.U32 R44, RZ, RZ, R87 ;  /* 0x000000ffff2c7224 */ /* 0x000fe400078e0057 */
[----:B------:R-:W1:Y:S01]  /*40b0*/  MUFU.EX2 R50, R50 ;  /* 0x0000003200327308 */ /* 0x000e620000000800 */
[----:B--2---:R-:W-:-:S01]  /*40c0*/  FADD.FTZ R5, R37, R46 ;  /* 0x0000002e25057221 */ /* 0x004fc20000010000 */
[----:B------:R-:W-:-:S02]  /*40d0*/  IMAD.MOV.U32 R46, RZ, RZ, R87 ;  /* 0x000000ffff2e7224 */ /* 0x000fc400078e0057 */
[--C-:B------:R-:W-:Y:S02]  /*40e0*/  IMAD.MOV.U32 R41, RZ, RZ, R87.reuse ;  /* 0x000000ffff297224 */ /* 0x100fe400078e0057 */
[----:B------:R-:W-:Y:S02]  /*40f0*/  IMAD.MOV.U32 R40, RZ, RZ, R87 ;  /* 0x000000ffff287224 */ /* 0x000fe400078e0057 */
[----:B------:R-:W2:Y:S01]  /*4100*/  MUFU.EX2 R49, R49 ;  /* 0x0000003100317308 */ /* 0x000ea20000000800 */
[----:B---3--:R-:W-:-:S01]  /*4110*/  FADD.FTZ R4, R48, R45 ;  /* 0x0000002d30047221 */ /* 0x008fc20000010000 */
[--C-:B------:R-:W-:Y:S02]  /*4120*/  IMAD.MOV.U32 R45, RZ, RZ, R87.reuse ;  /* 0x000000ffff2d7224 */ /* 0x100fe400078e0057 */
[----:B------:R-:W-:-:S04]  /*4130*/  IMAD.MOV.U32 R29, RZ, RZ, R87 ;  /* 0x000000ffff1d7224 */ /* 0x000fc800078e0057 */
[----:B------:R-:W-:Y:S01]  /*4140*/  MUFU.EX2 R47, R47 ;  /* 0x0000002f002f7308 */ /* 0x000fe20000000800 */
[----:B-1----:R-:W-:-:S07]  /*4150*/  FADD.FTZ R6, R50, R5 ;  /* 0x0000000532067221 */ /* 0x002fce0000010000 */
[----:B------:R-:W1:Y:S01]  /*4160*/  MUFU.EX2 R54, R54 ;  /* 0x0000003600367308 */ /* 0x000e620000000800 */
[----:B--2---:R-:W-:-:S07]  /*4170*/  FADD.FTZ R5, R49, R4 ;  /* 0x0000000431057221 */ /* 0x004fce0000010000 */
[----:B------:R-:W2:Y:S08]  /*4180*/  MUFU.EX2 R52, R52 ;  /* 0x0000003400347308 */ /* 0x000eb00000000800 */
[----:B------:R-:W3:Y:S01]  /*4190*/  MUFU.EX2 R53, R53 ;  /* 0x0000003500357308 */ /* 0x000ee20000000800 */
[----:B-1----:R-:W-:Y:S01]  /*41a0*/  F2FP.SATFINITE.E4M3.F32.PACK_AB_MERGE_C R7, R54, R47, RZ ;  /* 0x0000002f3607723e */ /* 0x002fe200048070ff */
[----:B------:R-:W-:-:S03]  /*41b0*/  FADD.FTZ R47, R47, R6 ;  /* 0x000000062f2f7221 */ /* 0x000fc60000010000 */
[----:B------:R-:W-:Y:S01]  /*41c0*/  F2FP.SATFINITE.E4M3.F32.PACK_AB_MERGE_C R187, R50, R37, R7 ;  /* 0x0000002532bb723e */ /* 0x000fe20004807007 */
[----:B------:R-:W-:-:S01]  /*41d0*/  FADD.FTZ R54, R54, R47 ;  /* 0x0000002f36367221 */ /* 0x000fc20000010000 */
[----:B------:R-:W-:Y:S01]  /*41e0*/  IMAD.MOV.U32 R50, RZ, RZ, R87 ;  /* 0x000000ffff327224 */ /* 0x000fe200078e0057 */
[----:B------:R-:W-:Y:S01]  /*41f0*/  MUFU.EX2 R55, R55 ;  /* 0x0000003700377308 */ /* 0x000fe20000000800 */
[----:B--2---:R-:W-:-:S01]  /*4200*/  FADD.FTZ R6, R52, R5 ;  /* 0x0000000534067221 */ /* 0x004fc20000010000 */
[--C-:B------:R-:W-:Y:S02]  /*4210*/  IMAD.MOV.U32 R47, RZ, RZ, R87.reuse ;  /* 0x000000ffff2f7224 */ /* 0x100fe400078e0057 */
[----:B------:R-:W-:-:S04]  /*4220*/  IMAD.MOV.U32 R37, RZ, RZ, R87 ;  /* 0x000000ffff257224 */ /* 0x000fc800078e0057 */
[----:B------:R-:W1:Y:S01]  /*4230*/  MUFU.EX2 R62, R62 ;  /* 0x0000003e003e7308 */ /* 0x000e620000000800 */
[C---:B---3--:R-:W-:Y:S01]  /*4240*/  F2FP.SATFINITE.E4M3.F32.PACK_AB_MERGE_C R52, R53.reuse, R52, RZ ;  /* 0x000000343534723e */ /* 0x048fe200048070ff */
[----:B------:R-:W-:-:S03]  /*4250*/  FADD.FTZ R53, R53, R6 ;  /* 0x0000000635357221 */ /* 0x000fc60000010000 */
[----:B------:R-:W-:Y:S01]  /*4260*/  F2FP.SATFINITE.E4M3.F32.PACK_AB_MERGE_C R186, R49, R48, R52 ;  /* 0x0000003031ba723e */ /* 0x000fe20004807034 */
[--C-:B------:R-:W-:Y:S02]  /*4270*/  IMAD.MOV.U32 R52, RZ, RZ, R87.reuse ;  /* 0x000000ffff347224 */ /* 0x100fe400078e0057 */
[----:B------:R-:W2:Y:S01]  /*4280*/  MUFU.EX2 R51, R51 ;  /* 0x0000003300337308 */ /* 0x000ea20000000800 */
[--C-:B------:R-:W-:Y:S02]  /*4290*/  IMAD.MOV.U32 R49, RZ, RZ, R87.reuse ;  /* 0x000000ffff317224 */ /* 0x100fe400078e0057 */
[----:B------:R-:W-:-:S05]  /*42a0*/  IMAD.MOV.U32 R48, RZ, RZ, R87 ;  /* 0x000000ffff307224 */ /* 0x000fca00078e0057 */
[----:B------:R-:W3:Y:S01]  /*42b0*/  MUFU.EX2 R24, R24 ;  /* 0x0000001800187308 */ /* 0x000ee20000000800 */
[----:B-1----:R-:W-:-:S07]  /*42c0*/  F2FP.SATFINITE.E4M3.F32.PACK_AB_MERGE_C R7, R62, R55, RZ ;  /* 0x000000373e07723e */ /* 0x002fce00048070ff */
[----:B------:R-:W1:Y:S01]  /*42d0*/  MUFU.EX2 R58, R58 ;  /* 0x0000003a003a7308 */ /* 0x000e620000000800 */
[----:B--2---:R-:W-:-:S01]  /*42e0*/  FADD.FTZ R5, R51, R54 ;  /* 0x0000003633057221 */ /* 0x004fc20000010000 */
[----:B------:R-:W-:-:S06]  /*42f0*/  IMAD.MOV.U32 R54, RZ, RZ, R87 ;  /* 0x000000ffff367224 */ /* 0x000fcc00078e0057 */
[----:B------:R-:W2:Y:S01]  /*4300*/  MUFU.EX2 R25, R25 ;  /* 0x0000001900197308 */ /* 0x000ea20000000800 */
[----:B---3--:R-:W-:-:S01]  /*4310*/  FADD.FTZ R6, R24, R53 ;  /* 0x0000003518067221 */ /* 0x008fc20000010000 */
[----:B------:R-:W-:-:S06]  /*4320*/  IMAD.MOV.U32 R53, RZ, RZ, R87 ;  /* 0x000000ffff357224 */ /* 0x000fcc00078e0057 */
[----:B------:R-:W3:Y:S01]  /*4330*/  MUFU.EX2 R28, R28 ;  /* 0x0000001c001c7308 */ /* 0x000ee20000000800 */
[C---:B-1----:R-:W-:Y:S01]  /*4340*/  F2FP.SATFINITE.E4M3.F32.PACK_AB_MERGE_C R189, R58.reuse, R51, R7 ;  /* 0x000000333abd723e */ /* 0x042fe20004807007 */
[----:B------:R-:W-:Y:S01]  /*4350*/  FADD.FTZ R58, R58, R5 ;  /* 0x000000053a3a7221 */ /* 0x000fe20000010000 */
[----:B------:R-:W-:-:S03]  /*4360*/  IMAD.MOV.U32 R51, RZ, RZ, R87 ;  /* 0x000000ffff337224 */ /* 0x000fc600078e0057 */
[----:B------:R-:W-:Y:S01]  /*4370*/  FADD.FTZ R55, R55, R58 ;  /* 0x0000003a37377221 */ /* 0x000fe20000010000 */
[----:B------:R-:W-:Y:S01]  /*4380*/  IMAD.MOV.U32 R58, RZ, RZ, R87 ;  /* 0x000000ffff3a7224 */ /* 0x000fe200078e0057 */
[----:B------:R-:W1:Y:S01]  /*4390*/  MUFU.EX2 R77, R77 ;  /* 0x0000004d004d7308 */ /* 0x000e620000000800 */
[----:B--2---:R-:W-:-:S01]  /*43a0*/  FADD.FTZ R5, R25, R6 ;  /* 0x0000000619057221 */ /* 0x004fc20000010000 */
[----:B------:R-:W-:Y:S01]  /*43b0*/  FADD.FTZ R62, R62, R55 ;  /* 0x000000373e3e7221 */ /* 0x000fe20000010000 */
[----:B------:R-:W-:-:S05]  /*43c0*/  IMAD.MOV.U32 R55, RZ, RZ, R87 ;  /* 0x000000ffff377224 */ /* 0x000fca00078e0057 */
[----:B------:R-:W-:Y:S01]  /*43d0*/  MUFU.EX2 R63, R63 ;  /* 0x0000003f003f7308 */ /* 0x000fe20000000800 */
[----:B---3--:R-:W-:-:S07]  /*43e0*/  FADD.FTZ R6, R28, R5 ;  /* 0x000000051c067221 */ /* 0x008fce0000010000 */
[----:B------:R-:W2:Y:S01]  /*43f0*/  MUFU.EX2 R70, R121 ;  /* 0x0000007900467308 */ /* 0x000ea20000000800 */
[----:B-1----:R-:W-:-:S01]  /*4400*/  FADD.FTZ R6, R77, R6 ;  /* 0x000000064d067221 */ /* 0x002fc20000010000 */
[----:B------:R-:W-:Y:S01]  /*4410*/  F2FP.SATFINITE.E4M3.F32.PACK_AB_MERGE_C R28, R77, R28, RZ ;  /* 0x0000001c4d1c723e */ /* 0x000fe200048070ff */
[----:B------:R-:W-:-:S03]  /*4420*/  IMAD.MOV.U32 R77, RZ, RZ, R87 ;  /* 0x000000ffff4d7224 */ /* 0x000fc600078e0057 */
[----:B------:R-:W-:Y:S01]  /*4430*/  F2FP.SATFINITE.E4M3.F32.PACK_AB_MERGE_C R188, R25, R24, R28 ;  /* 0x0000001819bc723e */ /* 0x000fe2000480701c */
[--C-:B------:R-:W-:Y:S01]  /*4440*/  IMAD.MOV.U32 R28, RZ, RZ, R87.reuse ;  /* 0x000000ffff1c7224 */ /* 0x100fe200078e0057 */
[----:B------:R-:W1:Y:S01]  /*4450*/  MUFU.EX2 R59, R59 ;  /* 0x0000003b003b7308 */ /* 0x000e620000000800 */
[--C-:B------:R-:W-:Y:S02]  /*4460*/  IMAD.MOV.U32 R25, RZ, RZ, R87.reuse ;  /* 0x000000ffff197224 */ /* 0x100fe400078e0057 */
[----:B------:R-:W-:-:S05]  /*4470*/  IMAD.MOV.U32 R24, RZ, RZ, R87 ;  /* 0x000000ffff187224 */ /* 0x000fca00078e0057 */
[----:B------:R-:W3:Y:S01]  /*4480*/  MUFU.EX2 R79, R79 ;  /* 0x0000004f004f7308 */ /* 0x000ee20000000800 */
[----:B--2---:R-:W-:-:S07]  /*4490*/  F2FP.SATFINITE.E4M3.F32.PACK_AB_MERGE_C R8, R70, R63, RZ ;  /* 0x0000003f4608723e */ /* 0x004fce00048070ff */
[----:B------:R-:W2:Y:S01]  /*44a0*/  MUFU.EX2 R66, R66 ;  /* 0x0000004200427308 */ /* 0x000ea20000000800 */
[----:B-1----:R-:W-:-:S01]  /*44b0*/  FADD.FTZ R7, R59, R62 ;  /* 0x0000003e3b077221 */ /* 0x002fc20000010000 */
[----:B------:R-:W-:-:S06]  /*44c0*/  IMAD.MOV.U32 R62, RZ, RZ, R87 ;  /* 0x000000ffff3e7224 */ /* 0x000fcc00078e0057 */
[----:B------:R1:W4:Y:S01]  /*44d0*/  MUFU.EX2 R4, R81 ;  /* 0x0000005100047308 */ /* 0x0003220000000800 */
[----:B---3--:R-:W-:-:S07]  /*44e0*/  FADD.FTZ R5, R79, R6 ;  /* 0x000000064f057221 */ /* 0x008fce0000010000 */
[----:B------:R-:W-:Y:S01]  /*44f0*/  MUFU.EX2 R83, R83 ;  /* 0x0000005300537308 */ /* 0x000fe20000000800 */
[C---:B--2---:R-:W-:Y:S01]  /*4500*/  F2FP.SATFINITE.E4M3.F32.PACK_AB_MERGE_C R191, R66.reuse, R59, R8 ;  /* 0x0000003b42bf723e */ /* 0x044fe20004807008 */
[----:B------:R-:W-:Y:S01]  /*4510*/  FADD.FTZ R66, R66, R7 ;  /* 0x0000000742427221 */ /* 0x000fe20000010000 */
[--C-:B-1----:R-:W-:Y:S02]  /*4520*/  IMAD.MOV.U32 R81, RZ, RZ, R87.reuse ;  /* 0x000000ffff517224 */ /* 0x102fe400078e0057 */
[----:B------:R-:W-:-:S03]  /*4530*/  IMAD.MOV.U32 R59, RZ, RZ, R87 ;  /* 0x000000ffff3b7224 */ /* 0x000fc600078e0057 */
[----:B------:R-:W1:Y:S01]  /*4540*/  MUFU.EX2 R80, R80 ;  /* 0x0000005000507308 */ /* 0x000e620000000800 */
[----:B----4-:R-:W-:-:S01]  /*4550*/  FADD.FTZ R6, R4, R5 ;  /* 0x0000000504067221 */ /* 0x010fc20000010000 */
[----:B------:R-:W-:Y:S01]  /*4560*/  FADD.FTZ R5, R63, R66 ;  /* 0x000000423f057221 */ /* 0x000fe20000010000 */
[--C-:B------:R-:W-:Y:S02]  /*4570*/  IMAD.MOV.U32 R66, RZ, RZ, R87.reuse ;  /* 0x000000ffff427224 */ /* 0x100fe400078e0057 */
[----:B------:R-:W-:Y:S02]  /*4580*/  IMAD.MOV.U32 R63, RZ, RZ, R87 ;  /* 0x000000ffff3f7224 */ /* 0x000fe400078e0057 */
[----:B------:R-:W-:-:S01]  /*4590*/  FADD.FTZ R5, R70, R5 ;  /* 0x0000000546057221 */ /* 0x000fc20000010000 */
[----:B------:R-:W-:Y:S01]  /*45a0*/  IMAD.MOV.U32 R70, RZ, RZ, R87 ;  /* 0x000000ffff467224 */ /* 0x000fe200078e0057 */
[----:B-1----:R-:W-:Y:S01]  /*45b0*/  F2FP.SATFINITE.E4M3.F32.PACK_AB_MERGE_C R7, R80, R83, RZ ;  /* 0x000000535007723e */ /* 0x002fe200048070ff */
[----:B------:R-:W-:-:S03]  /*45c0*/  FADD.FTZ R83, R83, R6 ;  /* 0x0000000653537221 */ /* 0x000fc60000010000 */
[----:B------:R-:W-:Y:S01]  /*45d0*/  F2FP.SATFINITE.E4M3.F32.PACK_AB_MERGE_C R190, R4, R79, R7 ;  /* 0x0000004f04be723e */ /* 0x000fe20004807007 */
[----:B------:R-:W-:-:S01]  /*45e0*/  FADD.FTZ R4, R80, R83 ;  /* 0x0000005350047221 */ /* 0x000fc20000010000 */
[--C-:B------:R-:W-:Y:S02]  /*45f0*/  IMAD.MOV.U32 R83, RZ, RZ, R87.reuse ;  /* 0x000000ffff537224 */ /* 0x100fe400078e0057 */
[--C-:B------:R-:W-:Y:S02]  /*4600*/  IMAD.MOV.U32 R80, RZ, RZ, R87.reuse ;  /* 0x000000ffff507224 */ /* 0x100fe400078e0057 */
[----:B------:R-:W-:Y:S01]  /*4610*/  IMAD.MOV.U32 R79, RZ, RZ, R87 ;  /* 0x000000ffff4f7224 */ /* 0x000fe200078e0057 */
[----:B------:R-:W-:Y:S06]  /*4620*/  @!P1 BRA `(.L_x_15) ;  /* 0x0000002c00b49947 */ /* 0x000fec0003800000 */
[----:B------:R-:W-:Y:S01]  /*4630*/  IMAD.MOV.U32 R7, RZ, RZ, R0 ;  /* 0x000000ffff077224 */ /* 0x000fe200078e0000 */
[----:B------:R-:W-:Y:S01]  /*4640*/  CS2R R86, SRZ ;  /* 0x0000000000567805 */ /* 0x000fe2000001ff00 */
[----:B------:R-:W-:Y:S01]  /*4650*/  IMAD.MOV.U32 R6, RZ, RZ, R3 ;  /* 0x000000ffff067224 */ /* 0x000fe200078e0003 */
[----:B------:R-:W-:Y:S02]  /*4660*/  CS2R R84, SRZ ;  /* 0x0000000000547805 */ /* 0x000fe4000001ff00 */
[----:B------:R-:W-:Y:S02]  /*4670*/  CS2R R82, SRZ ;  /* 0x0000000000527805 */ /* 0x000fe4000001ff00 */
[----:B------:R-:W-:Y:S02]  /*4680*/  CS2R R80, SRZ ;  /* 0x0000000000507805 */ /* 0x000fe4000001ff00 */
[----:B------:R-:W-:Y:S02]  /*4690*/  CS2R R78, SRZ ;  /* 0x00000000004e7805 */ /* 0x000fe4000001ff00 */
[----:B------:R-:W-:-:S02]  /*46a0*/  CS2R R76, SRZ ;  /* 0x00000000004c7805 */ /* 0x000fc4000001ff00 */
[----:B------:R-:W-:Y:S02]  /*46b0*/  CS2R R74, SRZ ;  /* 0x00000000004a7805 */ /* 0x000fe4000001ff00 */
        /* <DEDUP_REMOVED lines=24> */
[----:B------:R-:W-:Y:S01]  /*4840*/  CS2R R24, SRZ ;  /* 0x0000000000187805 */ /* 0x000fe2000001ff00 */
[----:B------:R-:W-:Y:S01]  /*4850*/  UIADD3 UR53, UR53, -0x2, URZ ;  /* 0xfffffffe35357890 */ /* 0x000fe2000fffe03f */
[----:B------:R-:W-:Y:S01]  /*4860*/  UMOV UR57, UR36 ;  /* 0x0000002400397c82 */ /* 0x000fe20008000000 */
[----:B------:R-:W-:-:S10]  /*4870*/  UMOV UR56, UR52 ;  /* 0x0000003400387c82 */ /* 0x000fd40008000000 */
.L_x_25:
[----:B------:R-:W-:Y:S01]  /*4880*/  ISETP.NE.AND P2, PT, RZ, UR41, PT ;  /* 0x00000029ff007c0c */ /* 0x000fe2000bf45270 */
[----:B------:R-:W-:-:S04]  /*4890*/  UISETP.NE.AND UP0, UPT, UR56, 0x1, UPT ;  /* 0x000000013800788c */ /* 0x000fc8000bf05270 */
[----:B------:R-:W-:-:S04]  /*48a0*/  USEL UR36, URZ, 0x1, UP0 ;  /* 0x000000013f247887 */ /* 0x000fc80008000000 */
[----:B------:R-:W-:-:S04]  /*48b0*/  ULOP3.LUT UR36, UR57, UR36, URZ, 0x3c, !UPT ;  /* 0x0000002439247292 */ /* 0x000fc8000f8e3c3f */
[----:B------:R-:W-:Y:S08]  /*48c0*/  @P2 BRA `(.L_x_16) ;  /* 0x0000000000382947 */ /* 0x000ff00003800000 */
[----:B------:R-:W-:Y:S05]  /*48d0*/  @!P0 BRA `(.L_x_17) ;  /* 0x0000000000048947 */ /* 0x000fea0003800000 */
[----:B------:R-:W-:Y:S01]  /*48e0*/  BPT.TRAP 0x1 ;  /* 0x000000040000795c */ /* 0x000fe20000300000 */
.L_x_17:
[----:B------:R-:W-:Y:S01]  /*48f0*/  UIADD3 UR6, UR56, 0x1, URZ ;  /* 0x0000000138067890 */ /* 0x000fe2000fffe03f */
[----:B------:R-:W-:-:S03]  /*4900*/  IMAD.U32 R0, RZ, RZ, UR36 ;  /* 0x00000024ff007e24 */ /* 0x000fc6000f8e00ff */
[----:B------:R-:W-:Y:S02]  /*4910*/  UISETP.NE.AND UP0, UPT, UR6, 0x2, UPT ;  /* 0x000000020600788c */ /* 0x000fe4000bf05270 */
[----:B------:R-:W-:Y:S02]  /*4920*/  SHF.L.U32 R0, R0, 0x1f, RZ ;  /* 0x0000001f00007819 */ /* 0x000fe400000006ff */
[----:B------:R-:W-:-:S04]  /*4930*/  USEL UR6, UR6, URZ, UP0 ;  /* 0x0000003f06067287 */ /* 0x000fc80008000000 */
[----:B------:R-:W-:-:S09]  /*4940*/  ULEA UR6, UR6, UR38, 0x3 ;  /* 0x0000002606067291 */ /* 0x000fd2000f8e183f */
[----:B------:R1:W2:Y:S01]  /*4950*/  SYNCS.PHASECHK.TRANS64.TRYWAIT P1, [UR6+0x29830], R0 ;  /* 0x02983000ff0075a7 */ /* 0x0002a20008020146 */
[----:B------:R-:W-:Y:S05]  /*4960*/  @!P0 BRA `(.L_x_18) ;  /* 0x0000000000048947 */ /* 0x000fea0003800000 */
[----:B------:R-:W-:Y:S01]  /*4970*/  BPT.TRAP 0x1 ;  /* 0x000000040000795c */ /* 0x000fe20000300000 */
.L_x_18:
[----:B--2---:R-:W-:Y:S05]  /*4980*/  @P1 BRA `(.L_x_16) ;  /* 0x0000000000081947 */ /* 0x004fea0003800000 */
[----:B------:R-:W2:Y:S02]  /*4990*/  SYNCS.PHASECHK.TRANS64.TRYWAIT P1, [UR6+0x29830], R0 ;  /* 0x02983000ff0075a7 */ /* 0x000ea40008020146 */
[----:B--2---:R-:W-:Y:S05]  /*49a0*/  @!P1 BRA `(.L_x_19) ;  /* 0x0000007400c49947 */ /* 0x004fea0003800000 */
.L_x_16:
[----:B-12---:R-:W-:Y:S01]  /*49b0*/  VIADD R0, R18, 0x8 ;  /* 0x0000000812007836 */ /* 0x006fe20000000000 */
[----:B------:R-:W-:Y:S01]  /*49c0*/  UIADD3 UR52, UR56, 0x1, URZ ;  /* 0x0000000138347890 */ /* 0x000fe2000fffe03f */
[----:B------:R-:W-:Y:S01]  /*49d0*/  UMOV UR27, 0x80000020 ;  /* 0x80000020001b7882 */ /* 0x000fe20000000000 */
[----:B------:R-:W-:Y:S02]  /*49e0*/  UMOV UR28, UR24 ;  /* 0x00000018001c7c82 */ /* 0x000fe40008000000 */
[----:B------:R1:W-:Y:S01]  /*49f0*/  BAR.SYNC.DEFER_BLOCKING R0, 0x100 ;  /* 0x000400000000751d */ /* 0x0003e20000010000 */
[----:B------:R-:W-:-:S04]  /*4a00*/  UISETP.NE.AND UP0, UPT, UR52, 0x2, UPT ;  /* 0x000000023400788c */ /* 0x000fc8000bf05270 */
[----:B------:R-:W-:Y:S01]  /*4a10*/  USEL UR52, UR52, URZ, UP0 ;  /* 0x0000003f34347287 */ /* 0x000fe20008000000 */
[----:B------:R-:W-:Y:S01]  /*4a20*/  UMOV UR29, UR25 ;  /* 0x00000019001d7c82 */ /* 0x000fe20008000000 */
[----:B------:R-:W-:Y:S02]  /*4a30*/  UMOV UR31, 0x80000020 ;  /* 0x80000020001f7882 */ /* 0x000fe40000000000 */
[----:B------:R-:W-:Y:S01]  /*4a40*/  UIMAD UR58, UR52, 0x780, UR49 ;  /* 0x00000780343a78a4 */ /* 0x000fe2000f8e0231 */
[----:B------:R-:W-:Y:S01]  /*4a50*/  UMOV UR32, UR24 ;  /* 0x0000001800207c82 */ /* 0x000fe20008000000 */
[----:B------:R-:W-:Y:S02]  /*4a60*/  UMOV UR33, UR25 ;  /* 0x0000001900217c82 */ /* 0x000fe40008000000 */
[----:B------:R-:W-:Y:S02]  /*4a70*/  UIADD3 UR30, UR58, 0x80, URZ ;  /* 0x000000803a1e7890 */ /* 0x000fe4000fffe03f */
[----:B------:R-:W-:-:S02]  /*4a80*/  UIADD3 UR34, UR58, 0x100, URZ ;  /* 0x000001003a227890 */ /* 0x000fc4000fffe03f */
[----:B------:R-:W-:Y:S01]  /*4a90*/  UMOV UR26, UR58 ;  /* 0x0000003a001a7c82 */ /* 0x000fe20008000000 */
[----:B------:R-:W-:Y:S01]  /*4aa0*/  UMOV UR35, 0x80000020 ;  /* 0x8000002000237882 */ /* 0x000fe20000000000 */
[----:B------:R-:W-:Y:S01]  /*4ab0*/  UIADD3 UR6, UR58, 0x200, URZ ;  /* 0x000002003a067890 */ /* 0x000fe2000fffe03f */
[----:B------:R-:W-:Y:S01]  /*4ac0*/  UMOV UR7, 0x80000020 ;  /* 0x8000002000077882 */ /* 0x000fe20000000000 */
[----:B------:R-:W-:Y:S01]  /*4ad0*/  UIADD3 UR10, UR58, 0x202, URZ ;  /* 0x000002023a0a7890 */ /* 0x000fe2000fffe03f */
[----:B------:R-:W-:Y:S01]  /*4ae0*/  WARPGROUP.ARRIVE ;  /* 0x00000000000079c5 */ /* 0x000fe20000000000 */
[----:B------:R-:W-:Y:S01]  /*4af0*/  UMOV UR11, 0x80000020 ;  /* 0x80000020000b7882 */ /* 0x000fe20000000000 */
[----:B------:R-:W-:Y:S01]  /*4b00*/  UIADD3 UR14, UR58, 0x282, URZ ;  /* 0x000002823a0e7890 */ /* 0x000fe2000fffe03f */
[----:B------:R-:W-:Y:S01]  /*4b10*/  UMOV UR15, 0x80000020 ;  /* 0x80000020000f7882 */ /* 0x000fe20000000000 */
[----:B------:R-:W-:Y:S02]  /*4b20*/  UIADD3 UR18, UR58, 0x500, URZ ;  /* 0x000005003a127890 */ /* 0x000fe4000fffe03f */
[----:B------:R-:W-:Y:S01]  /*4b30*/  QGMMA.64x32x32.F32.E4M3.E4M3 R152, gdesc[UR24], RZ, !UPT, gsb0 ;  /* 0x00600000189879f3 */ /* 0x000fe2000c0008ff */
[----:B------:R-:W-:Y:S01]  /*4b40*/  UIADD3 UR26, UR58, 0x180, URZ ;  /* 0x000001803a1a7890 */ /* 0x000fe2000fffe03f */
[----:B------:R-:W-:Y:S01]  /*4b50*/  UMOV UR27, 0x80000020 ;  /* 0x80000020001b7882 */ /* 0x000fe20000000000 */
[----:B------:R-:W-:Y:S01]  /*4b60*/  UMOV UR19, 0x80000020 ;  /* 0x8000002000137882 */ /* 0x000fe20000000000 */
[----:B------:R-:W-:Y:S01]  /*4b70*/  UIADD3 UR22, UR58, 0x502, URZ ;  /* 0x000005023a167890 */ /* 0x000fe2000fffe03f */
[----:B------:R-:W-:Y:S01]  /*4b80*/  UMOV UR23, 0x80000020 ;  /* 0x8000002000177882 */ /* 0x000fe20000000000 */
[----:B------:R-:W-:-:S02]  /*4b90*/  WARPGROUP.DEPBAR.LE gsb0, 0x0 ;  /* 0x00008000000079c5 */ /* 0x000fc40000010000 */
[----:B------:R-:W-:-:S06]  /*4ba0*/  WARPGROUP.ARRIVE ;  /* 0x00000000000079c5 */ /* 0x000fcc0000000000 */
[----:B------:R-:W-:Y:S01]  /*4bb0*/  QGMMA.64x32x32.F32.E4M3.E4M3 R136, gdesc[UR28], RZ, !UPT, gsb0 ;  /* 0x006000001c8879f3 */ /* 0x000fe2000c0008ff */
[----:B------:R-:W-:Y:S01]  /*4bc0*/  UIADD3 UR30, UR58, 0x82, URZ ;  /* 0x000000823a1e7890 */ /* 0x000fe2000fffe03f */
[----:B------:R-:W-:Y:S01]  /*4bd0*/  UMOV UR28, UR4 ;  /* 0x00000004001c7c82 */ /* 0x000fe20008000000 */
[----:B------:R-:W-:Y:S01]  /*4be0*/  UMOV UR29, UR5 ;  /* 0x00000005001d7c82 */ /* 0x000fe20008000000 */
[----:B------:R-:W-:Y:S01]  /*4bf0*/  UMOV UR31, 0x80000020 ;  /* 0x80000020001f7882 */ /* 0x000fe20000000000 */
[----:B------:R-:W-:Y:S02]  /*4c00*/  WARPGROUP.DEPBAR.LE gsb0, 0x0 ;  /* 0x00008000000079c5 */ /* 0x000fe40000010000 */
        /* <DEDUP_REMOVED lines=9> */
[----:B------:R-:W-:Y:S01]  /*4ca0*/  UMOV UR26, UR6 ;  /* 0x00000006001a7c82 */ /* 0x000fe20008000000 */
[----:B------:R-:W-:Y:S01]  /*4cb0*/  UMOV UR27, 0x80000020 ;  /* 0x80000020001b7882 */ /* 0x000fe20000000000 */
[----:B------:R-:W-:Y:S01]  /*4cc0*/  UIADD3 UR6, UR58, 0x2, URZ ;  /* 0x000000023a067890 */ /* 0x000fe2000fffe03f */
        /* <DEDUP_REMOVED lines=12> */
[----:B------:R-:W-:Y:S01]  /*4d90*/  UMOV UR28, UR8 ;  /* 0x00000008001c7c82 */ /* 0x000fe20008000000 */
[----:B------:R-:W-:Y:S01]  /*4da0*/  UMOV UR29, UR9 ;  /* 0x00000009001d7c82 */ /* 0x000fe20008000000 */
        /* <DEDUP_REMOVED lines=106> */
[----:B------:R-:W-:Y:S01]  /*5450*/  UIADD3 UR58, UR58, 0x702, URZ ;  /* 0x000007023a3a7890 */ /* 0x000fe2000fffe03f */
[----:B------:R-:W-:Y:S02]  /*5460*/  WARPGROUP.DEPBAR.LE gsb0, 0x0 ;  /* 0x00008000000079c5 */ /* 0x000fe40000010000 */
[----:B------:R-:W-:-:S06]  /*5470*/  WARPGROUP.ARRIVE ;  /* 0x00000000000079c5 */ /* 0x000fcc0000000000 */
[----:B------:R-:W-:Y:S03]  /*5480*/  QGMMA.64x32x32.F32.E4M3.E4M3 R136, gdesc[UR28], R136, gsb0 ;  /* 0x006000001c8879f3 */ /* 0x000fe60008000888 */
[----:B------:R-:W-:Y:S02]  /*5490*/  WARPGROUP.DEPBAR.LE gsb0, 0x0 ;  /* 0x00008000000079c5 */ /* 0x000fe40000010000 */
[----:B------:R-:W-:-:S06]  /*54a0*/  WARPGROUP.ARRIVE ;  /* 0x00000000000079c5 */ /* 0x000fcc0000000000 */
[----:B------:R-:W-:Y:S03]  /*54b0*/  QGMMA.64x32x32.F32.E4M3.E4M3 R120, gdesc[UR32], R120, gsb0 ;  /* 0x00600000207879f3 */ /* 0x000fe60008000878 */
        /* <DEDUP_REMOVED lines=9> */
[----:B-1----:R-:W-:Y:S05]  /*5550*/  @P2 BRA `(.L_x_20) ;  /* 0x00000000002c2947 */ /* 0x002fea0003800000 */
[----:B------:R-:W-:Y:S05]  /*5560*/  @!P0 BRA `(.L_x_21) ;  /* 0x0000000000048947 */ /* 0x000fea0003800000 */
[----:B------:R-:W-:Y:S01]  /*5570*/  BPT.TRAP 0x1 ;  /* 0x000000040000795c */ /* 0x000fe20000300000 */
.L_x_21:
[----:B------:R-:W-:Y:S01]  /*5580*/  ULEA UR6, UR56, UR38, 0x3 ;  /* 0x0000002638067291 */ /* 0x000fe2000f8e183f */
[----:B------:R-:W-:-:S05]  /*5590*/  IMAD.U32 R0, RZ, RZ, UR57 ;  /* 0x00000039ff007e24 */ /* 0x000fca000f8e00ff */
[----:B------:R-:W-:-:S04]  /*55a0*/  SHF.L.U32 R0, R0, 0x1f, RZ ;  /* 0x0000001f00007819 */ /* 0x000fc800000006ff */
[----:B------:R1:W2:Y:S01]  /*55b0*/  SYNCS.PHASECHK.TRANS64.TRYWAIT P1, [UR6+0x29850], R0 ;  /* 0x02985000ff0075a7 */ /* 0x0002a20008020146 */
[----:B------:R-:W-:Y:S05]  /*55c0*/  @!P0 BRA `(.L_x_22) ;  /* 0x0000000000048947 */ /* 0x000fea0003800000 */
[----:B------:R-:W-:Y:S01]  /*55d0*/  BPT.TRAP 0x1 ;  /* 0x000000040000795c */ /* 0x000fe20000300000 */
.L_x_22:
[----:B--2---:R-:W-:Y:S05]  /*55e0*/  @P1 BRA `(.L_x_20) ;  /* 0x0000000000081947 */ /* 0x004fea0003800000 */
[----:B------:R-:W2:Y:S02]  /*55f0*/  SYNCS.PHASECHK.TRANS64.TRYWAIT P1, [UR6+0x29850], R0 ;  /* 0x02985000ff0075a7 */ /* 0x000ea40008020146 */
[----:B--2---:R-:W-:Y:S05]  /*5600*/  @!P1 BRA `(.L_x_23) ;  /* 0x0000006800c49947 */ /* 0x004fea0003800000 */
.L_x_20:
[----:B------:R-:W-:Y:S01]  /*5610*/  UIADD3 UR6, UR38, 0x400, URZ ;  /* 0x0000040026067890 */ /* 0x000fe2000fffe03f */
[----:B------:R-:W-:Y:S01]  /*5620*/  WARPGROUP.ARRIVE ;  /* 0x00000000000079c5 */ /* 0x000fe20000000000 */
[----:B------:R-:W-:Y:S01]  /*5630*/  UMOV UR7, 0xc0000010 ;  /* 0xc000001000077882 */ /* 0x000fe20000000000 */
[----:B-12---:R-:W-:Y:S01]  /*5640*/  FMNMX.FTZ R0, R152, R6, !PT ;  /* 0x0000000698007209 */ /* 0x006fe20007810000 */
[----:B------:R-:W-:-:S03]  /*5650*/  USHF.R.U32.HI UR6, URZ, 0x4, UR6 ;  /* 0x000000043f067899 */ /* 0x000fc60008011606 */
[----:B------:R-:W1:Y:S01]  /*5660*/  S2R R170, SR_TID.X ;  /* 0x0000000000aa7919 */ /* 0x000e620000002100 */
[----:B------:R-:W-:Y:S01]  /*5670*/  FMNMX.FTZ R3, R153, R0, !PT ;  /* 0x0000000099037209 */ /* 0x000fe20007810000 */
[----:B------:R-:W-:Y:S01]  /*5680*/  ULOP3.LUT UR6, UR6, 0x3fff, URZ, 0xc0, !UPT ;  /* 0x00003fff06067892 */ /* 0x000fe2000f8ec03f */
[----:B------:R-:W-:Y:S02]  /*5690*/  FMNMX.FTZ R0, R154, R7, !PT ;  /* 0x000000079a007209 */ /* 0x000fe40007810000 */
[----:B------:R-:W-:Y:S01]  /*56a0*/  FMNMX.FTZ R8, R156, R3, !PT ;  /* 0x000000039c087209 */ /* 0x000fe20007810000 */
[----:B------:R-:W-:Y:S01]  /*56b0*/  ULOP3.LUT UR6, UR6, 0x10000, URZ, 0xfc, !UPT ;  /* 0x0001000006067892 */ /* 0x000fe2000f8efc3f */
[----:B------:R-:W-:Y:S02]  /*56c0*/  FMNMX.FTZ R3, R155, R0, !PT ;  /* 0x000000009b037209 */ /* 0x000fe40007810000 */
[----:B------:R-:W-:Y:S01]  /*56d0*/  FMNMX.FTZ R9, R157, R8, !PT ;  /* 0x000000089d097209 */ /* 0x000fe20007810000 */
[----:B------:R-:W-:Y:S01]  /*56e0*/  UIMAD UR10, UR56, 0x500, UR6 ;  /* 0x00000500380a78a4 */ /* 0x000fe2000f8e0206 */
[----:B------:R-:W-:-:S02]  /*56f0*/  FMNMX.FTZ R0, R158, R3, !PT ;  /* 0x000000039e007209 */ /* 0x000fc40007810000 */
[----:B------:R-:W-:Y:S02]  /*5700*/  FMNMX.FTZ R8, R160, R9, !PT ;  /* 0x00000009a0087209 */ /* 0x000fe40007810000 */
[----:B------:R-:W-:Y:S02]  /*5710*/  FMNMX.FTZ R3, R159, R0, !PT ;  /* 0x000000009f037209 */ /* 0x000fe40007810000 */
[----:B------:R-:W-:Y:S01]  /*5720*/  UMOV UR6, UR10 ;  /* 0x0000000a00067c82 */ /* 0x000fe20008000000 */
[----:B------:R-:W-:Y:S01]  /*5730*/  FMNMX.FTZ R9, R161, R8, !PT ;  /* 0x00000008a1097209 */ /* 0x000fe20007810000 */
[----:B------:R-:W-:Y:S01]  /*5740*/  QGMMA.64x128x32.F32.E4M3.E4M3 R24, R172, gdesc[UR4], R24, gsb0 ;  /* 0x01e00004ac187df3 */ /* 0x000fe20008000818 */
[----:B------:R-:W-:Y:S01]  /*5750*/  UIADD3 UR6, UR10, 0x100, URZ ;  /* 0x000001000a067890 */ /* 0x000fe2000fffe03f */
[----:B------:R-:W-:Y:S01]  /*5760*/  FMNMX.FTZ R0, R162, R3, !PT ;  /* 0x00000003a2007209 */ /* 0x000fe20007810000 */
[----:B------:R-:W-:Y:S01]  /*5770*/  UMOV UR7, 0xc0000010 ;  /* 0xc000001000077882 */ /* 0x000fe20000000000 */
[----:B------:R-:W-:-:S02]  /*5780*/  FMNMX.FTZ R8, R164, R9, !PT ;  /* 0x00000009a4087209 */ /* 0x000fc40007810000 */
[----:B------:R-:W-:Y:S02]  /*5790*/  FMNMX.FTZ R3, R163, R0, !PT ;  /* 0x00000000a3037209 */ /* 0x000fe40007810000 */
[----:B------:R-:W-:Y:S02]  /*57a0*/  FMNMX.FTZ R9, R165, R8, !PT ;  /* 0x00000008a5097209 */ /* 0x000fe40007810000 */
[----:B------:R-:W-:Y:S02]  /*57b0*/  FMNMX.FTZ R0, R166, R3, !PT ;  /* 0x00000003a6007209 */ /* 0x000fe40007810000 */
[----:B------:R-:W-:Y:S02]  /*57c0*/  FMNMX.FTZ R8, R136, R9, !PT ;  /* 0x0000000988087209 */ /* 0x000fe40007810000 */
[----:B------:R-:W-:Y:S02]  /*57d0*/  FMNMX.FTZ R3, R167, R0, !PT ;  /* 0x00000000a7037209 */ /* 0x000fe40007810000 */
        /* <DEDUP_REMOVED lines=62> */
[----:B-1----:R-:W-:Y:S01]  /*5bc0*/  LOP3.LUT P1, RZ, R170, 0x7f, RZ, 0xc0, !PT ;  /* 0x0000007faaff7812 */ /* 0x002fe2000782c0ff */
[----:B------:R-:W1:Y:S01]  /*5bd0*/  SHFL.BFLY PT, R3, R8, 0x2, 0x1f ;  /* 0x0c401f0008037f89 */ /* 0x000e6200000e0000 */
[----:B------:R-:W-:Y:S02]  /*5be0*/  WARPGROUP.DEPBAR.LE gsb0, 0x0 ;  /* 0x00008000000079c5 */ /* 0x000fe40000010000 */
[----:B------:R-:W-:Y:S01]  /*5bf0*/  WARPGROUP.ARRIVE ;  /* 0x00000000000079c5 */ /* 0x000fe20000000000 */
[----:B------:R-:W-:-:S05]  /*5c00*/  FMNMX.FTZ R9, R103, R0, !PT ;  /* 0x0000000067097209 */ /* 0x000fca0007810000 */
[----:B------:R-:W-:Y:S01]  /*5c10*/  QGMMA.64x128x32.F32.E4M3.E4M3 R24, R176, gdesc[UR4], R24, gsb0 ;  /* 0x01e00004b0187df3 */ /* 0x000fe20008000818 */
[----:B------:R-:W-:Y:S01]  /*5c20*/  UIADD3 UR6, UR10, 0x200, URZ ;  /* 0x000002000a067890 */ /* 0x000fe2000fffe03f */
[----:B------:R-:W2:Y:S01]  /*5c30*/  SHFL.BFLY PT, R0, R9, 0x2, 0x1f ;  /* 0x0c401f0009007f89 */ /* 0x000ea200000e0000 */
[----:B------:R-:W-:Y:S01]  /*5c40*/  UMOV UR7, 0xc0000010 ;  /* 0xc000001000077882 */ /* 0x000fe20000000000 */
[----:B-1----:R-:W-:Y:S01]  /*5c50*/  FMNMX.FTZ R10, R8, R3, !PT ;  /* 0x00000003080a7209 */ /* 0x002fe20007810000 */
[----:B------:R-:W-:-:S04]  /*5c60*/  IMAD.U32 R8, RZ, RZ, UR40 ;  /* 0x00000028ff087e24 */ /* 0x000fc8000f8e00ff */
[----:B------:R-:W1:Y:S01]  /*5c70*/  SHFL.BFLY PT, R3, R10, 0x1, 0x1f ;  /* 0x0c201f000a037f89 */ /* 0x000e6200000e0000 */
[----:B--2---:R-:W-:-:S05]  /*5c80*/  FMNMX.FTZ R11, R9, R0, !PT ;  /* 0x00000000090b7209 */ /* 0x004fca0007810000 */
[----:B------:R-:W2:Y:S01]  /*5c90*/  SHFL.BFLY PT, R0, R11, 0x1, 0x1f ;  /* 0x0c201f000b007f89 */ /* 0x000ea200000e0000 */
[----:B-1----:R-:W-:-:S05]  /*5ca0*/  FMNMX.FTZ R3, R10, R3, !PT ;  /* 0x000000030a037209 */ /* 0x002fca0007810000 */
[C---:B------:R-:W-:Y:S01]  /*5cb0*/  FADD.FTZ R6, -R3.reuse, R6 ;  /* 0x0000000603067221 */ /* 0x040fe20000010100 */
[----:B------:R-:W-:-:S03]  /*5cc0*/  FFMA.FTZ R169, R3, R8, -8 ;  /* 0xc100000003a97423 */ /* 0x000fc60000010008 */
[----:B------:R-:W-:Y:S01]  /*5cd0*/  FMUL.FTZ R9, R6, UR40 ;  /* 0x0000002806097c20 */ /* 0x000fe20008410000 */
[----:B------:R-:W-:-:S01]  /*5ce0*/  FFMA.FTZ R153, R153, UR40, -R169 ;  /* 0x0000002899997c23 */ /* 0x000fc200080108a9 */
[----:B--2---:R-:W-:Y:S01]  /*5cf0*/  FMNMX.FTZ R0, R11, R0, !PT ;  /* 0x000000000b007209 */ /* 0x004fe20007810000 */
[----:B------:R-:W-:-:S01]  /*5d00*/  FFMA.FTZ R21, R137, UR40, -R169 ;  /* 0x0000002889157c23 */ /* 0x000fc200080108a9 */
[--C-:B------:R-:W-:Y:S01]  /*5d10*/  FFMA.FTZ R137, R141, UR40, -R169.reuse ;  /* 0x000000288d897c23 */ /* 0x100fe200080108a9 */
[----:B------:R-:W-:-:S01]  /*5d20*/  FFMA.FTZ R141, R145, UR40, -R169 ;  /* 0x00000028918d7c23 */ /* 0x000fc200080108a9 */
[----:B------:R-:W-:Y:S01]  /*5d30*/  FFMA.FTZ R145, R149, UR40, -R169 ;  /* 0x0000002895917c23 */ /* 0x000fe200080108a9 */
[----:B------:R-:W-:-:S01]  /*5d40*/  FADD.FTZ R6, -R0, R7 ;  /* 0x0000000700067221 */ /* 0x000fc20000010100 */
[--C-:B------:R-:W-:Y:S01]  /*5d50*/  FFMA.FTZ R149, R101, UR40, -R169.reuse ;  /* 0x0000002865957c23 */ /* 0x100fe200080108a9 */
[----:B------:R-:W-:Y:S01]  /*5d60*/  MUFU.EX2 R7, R9 ;  /* 0x0000000900077308 */ /* 0x000fe20000000800 */
[----:B------:R-:W-:-:S01]  /*5d70*/  FFMA.FTZ R8, R152, UR40, -R169 ;  /* 0x0000002898087c23 */ /* 0x000fc200080108a9 */
[----:B------:R-:W-:Y:S01]  /*5d80*/  FMUL.FTZ R6, R6, UR40 ;  /* 0x0000002806067c20 */ /* 0x000fe20008410000 */
[----:B------:R-:W-:-:S01]  /*5d90*/  FFMA.FTZ R20, R136, UR40, -R169 ;  /* 0x0000002888147c23 */ /* 0x000fc200080108a9 */
[--C-:B------:R-:W-:Y:S01]  /*5da0*/  FFMA.FTZ R136, R140, UR40, -R169.reuse ;  /* 0x000000288c887c23 */ /* 0x100fe200080108a9 */
[----:B------:R-:W-:-:S01]  /*5db0*/  FFMA.FTZ R140, R144, UR40, -R169 ;  /* 0x00000028908c7c23 */ /* 0x000fc200080108a9 */
[--C-:B------:R-:W-:Y:S01]  /*5dc0*/  FFMA.FTZ R144, R148, UR40, -R169.reuse ;  /* 0x0000002894907c23 */ /* 0x100fe200080108a9 */
[----:B------:R-:W-:-:S01]  /*5dd0*/  FFMA.FTZ R10, R156, UR40, -R169 ;  /* 0x000000289c0a7c23 */ /* 0x000fc200080108a9 */
[----:B------:R1:W-:Y:S01]  /*5de0*/  MUFU.EX2 R9, R153 ;  /* 0x0000009900097308 */ /* 0x0003e20000000800 */
[----:B------:R-:W-:-:S01]  /*5df0*/  FFMA.FTZ R11, R157, UR40, -R169 ;  /* 0x000000289d0b7c23 */ /* 0x000fc200080108a9 */
[--C-:B------:R-:W-:Y:S01]  /*5e00*/  FFMA.FTZ R12, R160, UR40, -R169.reuse ;  /* 0x00000028a00c7c23 */ /* 0x100fe200080108a9 */
[----:B------:R-:W-:-:S01]  /*5e10*/  FFMA.FTZ R13, R161, UR40, -R169 ;  /* 0x00000028a10d7c23 */ /* 0x000fc200080108a9 */
[--C-:B------:R-:W-:Y:S01]  /*5e20*/  FFMA.FTZ R14, R164, UR40, -R169.reuse ;  /* 0x00000028a40e7c23 */ /* 0x100fe200080108a9 */
[----:B------:R-:W-:-:S01]  /*5e30*/  FFMA.FTZ R15, R165, UR40, -R169 ;  /* 0x00000028a50f7c23 */ /* 0x000fc200080108a9 */
[--C-:B------:R-:W-:Y:S01]  /*5e40*/  FFMA.FTZ R120, R120, UR40, -R169.reuse ;  /* 0x0000002878787c23 */ /* 0x100fe200080108a9 */
[----:B------:R-:W-:-:S01]  /*5e50*/  FFMA.FTZ R121, R121, UR40, -R169 ;  /* 0x0000002879797c23 */ /* 0x000fc200080108a9 */
[----:B------:R-:W-:Y:S01]  /*5e60*/  MUFU.EX2 R6, R6 ;  /* 0x0000000600067308 */ /* 0x000fe20000000800 */
[----:B-1----:R-:W-:-:S02]  /*5e70*/  IMAD.U32 R153, RZ, RZ, UR40 ;  /* 0x00000028ff997e24 */ /* 0x002fc4000f8e00ff */
[--C-:B------:R-:W-:Y:S01]  /*5e80*/  FFMA.FTZ R124, R124, UR40, -R169.reuse ;  /* 0x000000287c7c7c23 */ /* 0x100fe200080108a9 */
[----:B------:R-:W-:-:S01]  /*5e90*/  FFMA.FTZ R125, R125, UR40, -R169 ;  /* 0x000000287d7d7c23 */ /* 0x000fc200080108a9 */
[----:B------:R-:W-:Y:S01]  /*5ea0*/  FFMA.FTZ R128, R128, UR40, -R169 ;  /* 0x0000002880807c23 */ /* 0x000fe200080108a9 */
[----:B------:R-:W-:-:S01]  /*5eb0*/  FFMA.FTZ R101, R0, R153, -8 ;  /* 0xc100000000657423 */ /* 0x000fc20000010099 */
[--C-:B------:R-:W-:Y:S01]  /*5ec0*/  FFMA.FTZ R129, R129, UR40, -R169.reuse ;  /* 0x0000002881817c23 */ /* 0x100fe200080108a9 */
[----:B------:R-:W-:-:S01]  /*5ed0*/  FFMA.FTZ R132, R132, UR40, -R169 ;  /* 0x0000002884847c23 */ /* 0x000fc200080108a9 */
[----:B------:R-:W1:Y:S01]  /*5ee0*/  MUFU.EX2 R8, R8 ;  /* 0x0000000800087308 */ /* 0x000e620000000800 */
[----:B------:R-:W-:-:S01]  /*5ef0*/  FFMA.FTZ R153, R154, UR40, -R101 ;  /* 0x000000289a997c23 */ /* 0x000fc20008010865 */
        /* <DEDUP_REMOVED lines=15> */
[----:B-1----:R-:W-:-:S01]  /*5ff0*/  FFMA.FTZ R4, R7, R4, R8 ;  /* 0x0000000407047223 */ /* 0x002fc20000010008 */
[--C-:B------:R-:W-:Y:S01]  /*6000*/  FFMA.FTZ R150, R150, UR40, -R101.reuse ;  /* 0x0000002896967c23 */ /* 0x100fe20008010865 */
[----:B------:R-:W-:-:S01]  /*6010*/  FFMA.FTZ R151, R151, UR40, -R101 ;  /* 0x0000002897977c23 */ /* 0x000fc20008010865 */
[----:B------:R-:W-:Y:S01]  /*6020*/  FFMA.FTZ R122, R122, UR40, -R101 ;  /* 0x000000287a7a7c23 */ /* 0x000fe20008010865 */
[----:B------:R-:W-:-:S01]  /*6030*/  FADD.FTZ R161, R9, R4 ;  /* 0x0000000409a17221 */ /* 0x000fc20000010000 */
[--C-:B------:R-:W-:Y:S01]  /*6040*/  FFMA.FTZ R123, R123, UR40, -R101.reuse ;  /* 0x000000287b7b7c23 */ /* 0x100fe20008010865 */
[----:B------:R-:W-:-:S01]  /*6050*/  FFMA.FTZ R126, R126, UR40, -R101 ;  /* 0x000000287e7e7c23 */ /* 0x000fc20008010865 */
[----:B------:R-:W1:Y:S01]  /*6060*/  MUFU.EX2 R10, R10 ;  /* 0x0000000a000a7308 */ /* 0x000e620000000800 */
[----:B--2---:R-:W-:-:S01]  /*6070*/  FFMA.FTZ R5, R6, R5, R153 ;  /* 0x0000000506057223 */ /* 0x004fc20000010099 */
[--C-:B------:R-:W-:Y:S01]  /*6080*/  FFMA.FTZ R127, R127, UR40, -R101.reuse ;  /* 0x000000287f7f7c23 */ /* 0x100fe20008010865 */
[----:B------:R-:W-:-:S01]  /*6090*/  FFMA.FTZ R130, R130, UR40, -R101 ;  /* 0x0000002882827c23 */ /* 0x000fc20008010865 */
[--C-:B------:R-:W-:Y:S01]  /*60a0*/  FFMA.FTZ R131, R131, UR40, -R101.reuse ;  /* 0x0000002883837c23 */ /* 0x100fe20008010865 */
[----:B------:R-:W-:-:S01]  /*60b0*/  FFMA.FTZ R134, R134, UR40, -R101 ;  /* 0x0000002886867c23 */ /* 0x000fc20008010865 */
[----:B------:R-:W-:Y:S01]  /*60c0*/  FFMA.FTZ R133, R133, UR40, -R169 ;  /* 0x0000002885857c23 */ /* 0x000fe200080108a9 */
[----:B------:R-:W-:-:S01]  /*60d0*/  FFMA.FTZ R135, R135, UR40, -R101 ;  /* 0x0000002887877c23 */ /* 0x000fc20008010865 */
[----:B------:R-:W2:Y:S01]  /*60e0*/  MUFU.EX2 R152, R152 ;  /* 0x0000009800987308 */ /* 0x000ea20000000800 */
[----:B---3--:R-:W-:-:S01]  /*60f0*/  FADD.FTZ R5, R148, R5 ;  /* 0x0000000594057221 */ /* 0x008fc20000010000 */
[----:B------:R-:W-:Y:S01]  /*6100*/  FFMA.FTZ R104, R104, UR40, -R169 ;  /* 0x0000002868687c23 */ /* 0x000fe200080108a9 */
[----:B------:R-:W-:-:S01]  /*6110*/  FFMA.FTZ R106, R106, UR40, -R101 ;  /* 0x000000286a6a7c23 */ /* 0x000fc20008010865 */
[----:B------:R-:W-:Y:S01]  /*6120*/  FFMA.FTZ R105, R105, UR40, -R169 ;  /* 0x0000002869697c23 */ /* 0x000fe200080108a9 */
[----:B------:R-:W-:-:S01]  /*6130*/  FFMA.FTZ R107, R107, UR40, -R101 ;  /* 0x000000286b6b7c23 */ /* 0x000fc20008010865 */
[----:B------:R-:W-:Y:S01]  /*6140*/  FFMA.FTZ R108, R108, UR40, -R169 ;  /* 0x000000286c6c7c23 */ /* 0x000fe200080108a9 */
[----:B------:R-:W-:-:S01]  /*6150*/  FFMA.FTZ R110, R110, UR40, -R101 ;  /* 0x000000286e6e7c23 */ /* 0x000fc20008010865 */
[----:B------:R-:W3:Y:S01]  /*6160*/  MUFU.EX2 R11, R11 ;  /* 0x0000000b000b7308 */ /* 0x000ee20000000800 */
[----:B-1----:R-:W-:-:S01]  /*6170*/  FADD.FTZ R4, R10, R161 ;  /* 0x000000a10a047221 */ /* 0x002fc20000010000 */
[----:B------:R-:W-:Y:S01]  /*6180*/  FFMA.FTZ R109, R109, UR40, -R169 ;  /* 0x000000286d6d7c23 */ /* 0x000fe200080108a9 */
[----:B------:R-:W-:-:S01]  /*6190*/  FFMA.FTZ R111, R111, UR40, -R101 ;  /* 0x000000286f6f7c23 */ /* 0x000fc20008010865 */
[----:B------:R-:W-:Y:S01]  /*61a0*/  FFMA.FTZ R112, R112, UR40, -R169 ;  /* 0x0000002870707c23 */ /* 0x000fe200080108a9 */
[----:B------:R-:W-:-:S01]  /*61b0*/  FFMA.FTZ R114, R114, UR40, -R101 ;  /* 0x0000002872727c23 */ /* 0x000fc20008010865 */
[----:B------:R-:W-:Y:S01]  /*61c0*/  FFMA.FTZ R113, R113, UR40, -R169 ;  /* 0x0000002871717c23 */ /* 0x000fe200080108a9 */
[----:B------:R-:W-:-:S01]  /*61d0*/  FFMA.FTZ R115, R115, UR40, -R101 ;  /* 0x0000002873737c23 */ /* 0x000fc20008010865 */
[----:B------:R-:W1:Y:S01]  /*61e0*/  MUFU.EX2 R155, R155 ;  /* 0x0000009b009b7308 */ /* 0x000e620000000800 */
[----:B--2---:R-:W-:-:S01]  /*61f0*/  FADD.FTZ R158, R152, R5 ;  /* 0x00000005989e7221 */ /* 0x004fc20000010000 */
[----:B------:R-:W-:Y:S01]  /*6200*/  FFMA.FTZ R116, R116, UR40, -R169 ;  /* 0x0000002874747c23 */ /* 0x000fe200080108a9 */
[----:B------:R-:W-:-:S01]  /*6210*/  FFMA.FTZ R118, R118, UR40, -R101 ;  /* 0x0000002876767c23 */ /* 0x000fc20008010865 */
[----:B------:R-:W-:Y:S01]  /*6220*/  FFMA.FTZ R117, R117, UR40, -R169 ;  /* 0x0000002875757c23 */ /* 0x000fe200080108a9 */
[----:B------:R-:W-:-:S01]  /*6230*/  FFMA.FTZ R119, R119, UR40, -R101 ;  /* 0x0000002877777c23 */ /* 0x000fc20008010865 */
[----:B------:R-:W-:Y:S01]  /*6240*/  FFMA.FTZ R88, R88, UR40, -R169 ;  /* 0x0000002858587c23 */ /* 0x000fe200080108a9 */
[----:B------:R-:W-:-:S01]  /*6250*/  FFMA.FTZ R90, R90, UR40, -R101 ;  /* 0x000000285a5a7c23 */ /* 0x000fc20008010865 */
[----:B------:R-:W-:-:S02]  /*6260*/  WARPGROUP.DEPBAR.LE gsb0, 0x0 ;  /* 0x00008000000079c5 */ /* 0x000fc40000010000 */
[----:B------:R-:W-:Y:S01]  /*6270*/  WARPGROUP.ARRIVE ;  /* 0x00000000000079c5 */ /* 0x000fe20000000000 */
[----:B------:R-:W2:Y:S01]  /*6280*/  MUFU.EX2 R12, R12 ;  /* 0x0000000c000c7308 */ /* 0x000ea20000000800 */
[----:B---3--:R-:W-:-:S01]  /*6290*/  FADD.FTZ R5, R11, R4 ;  /* 0x000000040b057221 */ /* 0x008fc20000010000 */
[----:B------:R-:W-:Y:S01]  /*62a0*/  FFMA.FTZ R94, R94, UR40, -R101 ;  /* 0x000000285e5e7c23 */ /* 0x000fe20008010865 */
[----:B------:R-:W-:-:S01]  /*62b0*/  FFMA.FTZ R89, R89, UR40, -R169 ;  /* 0x0000002859597c23 */ /* 0x000fc200080108a9 */
[----:B------:R-:W-:Y:S01]  /*62c0*/  FFMA.FTZ R91, R91, UR40, -R101 ;  /* 0x000000285b5b7c23 */ /* 0x000fe20008010865 */
[----:B------:R-:W-:Y:S01]  /*62d0*/  QGMMA.64x128x32.F32.E4M3.E4M3 R24, R180, gdesc[UR4], R24, gsb0 ;  /* 0x01e00004b4187df3 */ /* 0x000fe20008000818 */
[----:B------:R-:W-:Y:S01]  /*62e0*/  UIADD3 UR6, UR10, 0x300, URZ ;  /* 0x000003000a067890 */ /* 0x000fe2000fffe03f */
[----:B-1----:R-:W-:Y:S01]  /*62f0*/  FADD.FTZ R161, R155, R158 ;  /* 0x0000009e9ba17221 */ /* 0x002fe20000010000 */
[----:B------:R-:W-:Y:S01]  /*6300*/  UMOV UR7, 0xc0000010 ;  /* 0xc000001000077882 */ /* 0x000fe20000000000 */
[----:B------:R-:W1:Y:S01]  /*6310*/  MUFU.EX2 R154, R154 ;  /* 0x0000009a009a7308 */ /* 0x000e620000000800 */
[----:B------:R-:W-:-:S01]  /*6320*/  FFMA.FTZ R92, R92, UR40, -R169 ;  /* 0x000000285c5c7c23 */ /* 0x000fc200080108a9 */
[----:B------:R-:W-:Y:S01]  /*6330*/  FFMA.FTZ R93, R93, UR40, -R169 ;  /* 0x000000285d5d7c23 */ /* 0x000fe200080108a9 */
[----:B------:R-:W-:-:S01]  /*6340*/  FFMA.FTZ R95, R95, UR40, -R101 ;  /* 0x000000285f5f7c23 */ /* 0x000fc20008010865 */
[----:B------:R-:W-:Y:S01]  /*6350*/  FFMA.FTZ R96, R96, UR40, -R169 ;  /* 0x0000002860607c23 */ /* 0x000fe200080108a9 */
[----:B------:R-:W-:-:S01]  /*6360*/  FFMA.FTZ R98, R98, UR40, -R101 ;  /* 0x0000002862627c23 */ /* 0x000fc20008010865 */
[----:B------:R-:W-:Y:S01]  /*6370*/  FFMA.FTZ R97, R97, UR40, -R169 ;  /* 0x0000002861617c23 */ /* 0x000fe200080108a9 */
[----:B------:R-:W-:-:S01]  /*6380*/  FFMA.FTZ R99, R99, UR40, -R101 ;  /* 0x0000002863637c23 */ /* 0x000fc20008010865 */
[----:B------:R-:W3:Y:S01]  /*6390*/  MUFU.EX2 R13, R13 ;  /* 0x0000000d000d7308 */ /* 0x000ee20000000800 */
[----:B--2---:R-:W-:-:S01]  /*63a0*/  FADD.FTZ R4, R12, R5 ;  /* 0x000000050c047221 */ /* 0x004fc20000010000 */
[----:B------:R-:W-:Y:S01]  /*63b0*/  FFMA.FTZ R100, R100, UR40, -R169 ;  /* 0x0000002864647c23 */ /* 0x000fe200080108a9 */
[----:B------:R-:W-:-:S01]  /*63c0*/  FFMA.FTZ R102, R102, UR40, -R101 ;  /* 0x0000002866667c23 */ /* 0x000fc20008010865 */
[----:B------:R-:W-:-:S04]  /*63d0*/  FFMA.FTZ R101, R103, UR40, -R101 ;  /* 0x0000002867657c23 */ /* 0x000fc80008010865 */
[----:B------:R-:W2:Y:S01]  /*63e0*/  MUFU.EX2 R157, R157 ;  /* 0x0000009d009d7308 */ /* 0x000ea20000000800 */
[----:B-1----:R-:W-:-:S07]  /*63f0*/  FADD.FTZ R158, R154, R161 ;  /* 0x000000a19a9e7221 */ /* 0x002fce0000010000 */
[----:B------:R-:W1:Y:S01]  /*6400*/  MUFU.EX2 R14, R14 ;  /* 0x0000000e000e7308 */ /* 0x000e620000000800 */
[----:B---3--:R-:W-:-:S07]  /*6410*/  FADD.FTZ R5, R13, R4 ;  /* 0x000000040d057221 */ /* 0x008fce0000010000 */
[----:B------:R-:W3:Y:S01]  /*6420*/  MUFU.EX2 R156, R156 ;  /* 0x0000009c009c7308 */ /* 0x000ee20000000800 */
[----:B--2---:R-:W-:-:S07]  /*6430*/  FADD.FTZ R161, R157, R158 ;  /* 0x0000009e9da17221 */ /* 0x004fce0000010000 */
        /* <DEDUP_REMOVED lines=25> */
[----:B-1----:R-:W-:-:S01]  /*65d0*/  FADD.FTZ R4, R140, R5 ;  /* 0x000000058c047221 */ /* 0x002fc20000010000 */
[----:B------:R-:W-:Y:S02]  /*65e0*/  WARPGROUP.DEPBAR.LE gsb0, 0x0 ;  /* 0x00008000000079c5 */ /* 0x000fe40000010000 */
[----:B------:R-:W-:-:S04]  /*65f0*/  WARPGROUP.ARRIVE ;  /* 0x00000000000079c5 */ /* 0x000fc80000000000 */
[----:B------:R-:W1:Y:S01]  /*6600*/  MUFU.EX2 R147, R147 ;  /* 0x0000009300937308 */ /* 0x000e620000000800 */
[----:B---3--:R-:W-:-:S01]  /*6610*/  FADD.FTZ R158, R146, R161 ;  /* 0x000000a1929e7221 */ /* 0x008fc20000010000 */
[----:B------:R-:W-:Y:S01]  /*6620*/  QGMMA.64x128x32.F32.E4M3.E4M3 R24, R184, gdesc[UR4], R24, gsb0 ;  /* 0x01e00004b8187df3 */ /* 0x000fe20008000818 */
[----:B------:R-:W-:Y:S01]  /*6630*/  UIADD3 UR6, UR10, 0x400, URZ ;  /* 0x000004000a067890 */ /* 0x000fe2000fffe03f */
[----:B------:R-:W-:-:S04]  /*6640*/  UMOV UR7, 0xc0000010 ;  /* 0xc000001000077882 */ /* 0x000fc80000000000 */
        /* <DEDUP_REMOVED lines=39> */
[----:B--2---:R-:W-:-:S05]  /*68c0*/  FADD.FTZ R4, R132, R5 ;  /* 0x0000000584047221 */ /* 0x004fca0000010000 */
[----:B------:R-:W2:Y:S08]  /*68d0*/  MUFU.EX2 R133, R133 ;  /* 0x0000008500857308 */ /* 0x000eb00000000800 */
        /* <DEDUP_REMOVED lines=18> */
[----:B------:R-:W-:Y:S01]  /*6a00*/  MUFU.EX2 R112, R112 ;  /* 0x0000007000707308 */ /* 0x000fe20000000800 */
[----:B-1----:R-:W-:-:S01]  /*6a10*/  FADD.FTZ R5, R109, R4 ;  /* 0x000000046d057221 */ /* 0x002fc20000010000 */
[----:B------:R-:W-:-:S06]  /*6a20*/  IADD3 R4, -R18, 0xb, RZ ;  /* 0x0000000b12047810 */ /* 0x000fcc0007ffe1ff */
[----:B------:R-:W1:Y:S01]  /*6a30*/  MUFU.EX2 R114, R114 ;  /* 0x0000007200727308 */ /* 0x000e620000000800 */
[----:B--2---:R-:W-:-:S07]  /*6a40*/  FADD.FTZ R161, R111, R158 ;  /* 0x0000009e6fa17221 */ /* 0x004fce0000010000 */
[----:B------:R-:W-:Y:S08]  /*6a50*/  MUFU.EX2 R113, R113 ;  /* 0x0000007100717308 */ /* 0x000ff00000000800 */
[----:B------:R-:W2:Y:S01]  /*6a60*/  MUFU.EX2 R115, R115 ;  /* 0x0000007300737308 */ /* 0x000ea20000000800 */
[----:B-1----:R-:W-:-:S07]  /*6a70*/  FADD.FTZ R158, R114, R161 ;  /* 0x000000a1729e7221 */ /* 0x002fce0000010000 */
[----:B------:R-:W-:Y:S08]  /*6a80*/  MUFU.EX2 R116, R116 ;  /* 0x0000007400747308 */ /* 0x000ff00000000800 */
[----:B------:R-:W1:Y:S01]  /*6a90*/  MUFU.EX2 R118, R118 ;  /* 0x0000007600767308 */ /* 0x000e620000000800 */
[----:B--2---:R-:W-:-:S07]  /*6aa0*/  FADD.FTZ R161, R115, R158 ;  /* 0x0000009e73a17221 */ /* 0x004fce0000010000 */
[----:B------:R-:W2:Y:S08]  /*6ab0*/  MUFU.EX2 R117, R117 ;  /* 0x0000007500757308 */ /* 0x000eb00000000800 */
[----:B------:R-:W-:Y:S01]  /*6ac0*/  MUFU.EX2 R119, R119 ;  /* 0x0000007700777308 */ /* 0x000fe20000000800 */
[----:B-1----:R-:W-:-:S01]  /*6ad0*/  FADD.FTZ R158, R118, R161 ;  /* 0x000000a1769e7221 */ /* 0x002fc20000010000 */
[----:B------:R-:W-:Y:S01]  /*6ae0*/  IMAD.U32 R161, RZ, RZ, UR52 ;  /* 0x00000034ffa17e24 */ /* 0x000fe2000f8e00ff */
[----:B------:R-:W-:-:S05]  /*6af0*/  WARPGROUP.DEPBAR.LE gsb0, 0x0 ;  /* 0x00008000000079c5 */ /* 0x000fca0000010000 */
[----:B------:R-:W1:Y:S08]  /*6b00*/  MUFU.EX2 R88, R88 ;  /* 0x0000005800587308 */ /* 0x000e700000000800 */
[----:B------:R-:W-:Y:S08]  /*6b10*/  MUFU.EX2 R90, R90 ;  /* 0x0000005a005a7308 */ /* 0x000ff00000000800 */
[----:B------:R3:W-:Y:S08]  /*6b20*/  MUFU.EX2 R163, R94 ;  /* 0x0000005e00a37308 */ /* 0x0007f00000000800 */
[----:B------:R-:W4:Y:S01]  /*6b30*/  MUFU.EX2 R89, R89 ;  /* 0x0000005900597308 */ /* 0x000f220000000800 */
[----:B---3--:R-:W-:-:S04]  /*6b40*/  FADD.FTZ R94, R112, R5 ;  /* 0x00000005705e7221 */ /* 0x008fc80000010000 */
[----:B------:R-:W-:-:S03]  /*6b50*/  FADD.FTZ R5, R113, R94 ;  /* 0x0000005e71057221 */ /* 0x000fc60000010000 */
[----:B------:R-:W-:Y:S01]  /*6b60*/  MUFU.EX2 R91, R91 ;  /* 0x0000005b005b7308 */ /* 0x000fe20000000800 */
[----:B------:R-:W-:-:S04]  /*6b70*/  FADD.FTZ R94, R116, R5 ;  /* 0x00000005745e7221 */ /* 0x000fc80000010000 */
[----:B--2---:R-:W-:-:S03]  /*6b80*/  FADD.FTZ R5, R117, R94 ;  /* 0x0000005e75057221 */ /* 0x004fc60000010000 */
[----:B------:R-:W2:Y:S01]  /*6b90*/  MUFU.EX2 R92, R92 ;  /* 0x0000005c005c7308 */ /* 0x000ea20000000800 */
[----:B-1----:R-:W-:-:S04]  /*6ba0*/  FADD.FTZ R94, R88, R5 ;  /* 0x00000005585e7221 */ /* 0x002fc80000010000 */
[----:B----4-:R-:W-:-:S03]  /*6bb0*/  FADD.FTZ R5, R89, R94 ;  /* 0x0000005e59057221 */ /* 0x010fc60000010000 */
[----:B------:R-:W1:Y:S08]  /*6bc0*/  MUFU.EX2 R93, R93 ;  /* 0x0000005d005d7308 */ /* 0x000e700000000800 */
[----:B------:R3:W-:Y:S01]  /*6bd0*/  MUFU.EX2 R160, R95 ;  /* 0x0000005f00a07308 */ /* 0x0007e20000000800 */
[----:B--2---:R-:W-:-:S07]  /*6be0*/  FADD.FTZ R94, R92, R5 ;  /* 0x000000055c5e7221 */ /* 0x004fce0000010000 */
[----:B------:R-:W2:Y:S01]  /*6bf0*/  MUFU.EX2 R96, R96 ;  /* 0x0000006000607308 */ /* 0x000ea20000000800 */
[----:B---3--:R-:W-:-:S01]  /*6c00*/  FADD.FTZ R95, R119, R158 ;  /* 0x0000009e775f7221 */ /* 0x008fc20000010000 */
[----:B------:R-:W-:Y:S01]  /*6c10*/  @!P1 LEA R158, R161, UR38, 0x3 ;  /* 0x00000026a19e9c11 */ /* 0x000fe2000f8e18ff */
[----:B------:R3:W-:Y:S06]  /*6c20*/  BAR.ARV R4, 0x100 ;  /* 0x000400040000751d */ /* 0x0007ec0000002000 */
[----:B------:R4:W5:Y:S01]  /*6c30*/  MUFU.EX2 R191, R98 ;  /* 0x0000006200bf7308 */ /* 0x0009620000000800 */
[----:B-1----:R-:W-:-:S01]  /*6c40*/  FADD.FTZ R5, R93, R94 ;  /* 0x0000005e5d057221 */ /* 0x002fc20000010000 */
[----:B---3--:R-:W-:-:S05]  /*6c50*/  @!P1 VIADD R4, R158, 0x29840 ;  /* 0x000298409e049836 */ /* 0x008fca0000000000 */
[----:B------:R-:W-:Y:S01]  /*6c60*/  @!P1 PRMT R4, RZ, 0x654, R4 ;  /* 0x00000654ff049816 */ /* 0x000fe20000000004 */
[----:B------:R-:W1:Y:S01]  /*6c70*/  MUFU.EX2 R97, R97 ;  /* 0x0000006100617308 */ /* 0x000e620000000800 */
[----:B----4-:R-:W-:-:S02]  /*6c80*/  FADD.FTZ R98, R90, R95 ;  /* 0x0000005f5a627221 */ /* 0x010fc40000010000 */
[----:B------:R2:W-:Y:S02]  /*6c90*/  @!P1 SYNCS.ARRIVE.TRANS64.RED.A1T0 RZ, [R4+URZ], RZ ;  /* 0x000000ff04ff99a7 */ /* 0x0005e4000810043f */
[----:B------:R-:W-:-:S03]  /*6ca0*/  FADD.FTZ R98, R91, R98 ;  /* 0x000000625b627221 */ /* 0x000fc60000010000 */
[----:B------:R-:W3:Y:S01]  /*6cb0*/  MUFU.EX2 R162, R99 ;  /* 0x0000006300a27308 */ /* 0x000ee20000000800 */
[----:B------:R-:W-:-:S01]  /*6cc0*/  FADD.FTZ R98, R163, R98 ;  /* 0x00000062a3627221 */ /* 0x000fc20000010000 */
[----:B--2---:R-:W-:-:S03]  /*6cd0*/  FADD.FTZ R4, R96, R5 ;  /* 0x0000000560047221 */ /* 0x004fc60000010000 */
[----:B------:R-:W-:-:S03]  /*6ce0*/  FADD.FTZ R98, R160, R98 ;  /* 0x00000062a0627221 */ /* 0x000fc60000010000 */
[----:B------:R-:W2:Y:S01]  /*6cf0*/  MUFU.EX2 R100, R100 ;  /* 0x0000006400647308 */ /* 0x000ea20000000800 */
[----:B-----5:R-:W-:-:S01]  /*6d00*/  FADD.FTZ R98, R191, R98 ;  /* 0x00000062bf627221 */ /* 0x020fc20000010000 */
[----:B-1----:R-:W-:-:S06]  /*6d10*/  FADD.FTZ R5, R97, R4 ;  /* 0x0000000461057221 */ /* 0x002fcc0000010000 */
[----:B------:R-:W1:Y:S01]  /*6d20*/  MUFU.EX2 R95, R102 ;  /* 0x00000066005f7308 */ /* 0x000e620000000800 */
[----:B---3--:R-:W-:-:S07]  /*6d30*/  FADD.FTZ R98, R162, R98 ;  /* 0x00000062a2627221 */ /* 0x008fce0000010000 */
[----:B------:R-:W3:Y:S01]  /*6d40*/  MUFU.EX2 R149, R149 ;  /* 0x0000009500957308 */ /* 0x000ee20000000800 */
[----:B--2---:R-:W-:-:S07]  /*6d50*/  FADD.FTZ R4, R100, R5 ;  /* 0x0000000564047221 */ /* 0x004fce0000010000 */
[----:B------:R-:W2:Y:S01]  /*6d60*/  MUFU.EX2 R101, R101 ;  /* 0x0000006500657308 */ /* 0x000ea20000000800 */
[----:B-1----:R-:W-:-:S01]  /*6d70*/  FADD.FTZ R98, R95, R98 ;  /* 0x000000625f627221 */ /* 0x002fc20000010000 */
[----:B---3--:R-:W-:-:S03]  /*6d80*/  FADD.FTZ R4, R149, R4 ;  /* 0x0000000495047221 */ /* 0x008fc60000010000 */
[----:B--2---:R-:W-:Y:S01]  /*6d90*/  FADD.FTZ R5, R101, R98 ;  /* 0x0000006265057221 */ /* 0x004fe20000010000 */
[----:B------:R-:W-:Y:S06]  /*6da0*/  @!P0 BRA `(.L_x_24) ;  /* 0x0000000000048947 */ /* 0x000fec0003800000 */
[----:B------:R-:W-:Y:S01]  /*6db0*/  BPT.TRAP 0x1 ;  /* 0x000000040000795c */ /* 0x000fe20000300000 */
.L_x_24:
[----:B------:R-:W-:Y:S01]  /*6dc0*/  ULEA UR6, UR56, UR38, 0x3 ;  /* 0x0000002638067291 */ /* 0x000fe2000f8e183f */
[----:B------:R-:W-:Y:S01]  /*6dd0*/  ISETP.LT.AND P1, PT, RZ, UR53, PT ;  /* 0x00000035ff007c0c */ /* 0x000fe2000bf21270 */
[----:B------:R-:W-:Y:S01]  /*6de0*/  UIADD3 UR7, UR53, -0x1, URZ ;  /* 0xffffffff35077890 */ /* 0x000fe2000fffe03f */
[----:B------:R-:W-:Y:S01]  /*6df0*/  F2FP.SATFINITE.E4M3.F32.PACK_AB_MERGE_C R10, R11, R10, RZ ;  /* 0x0000000a0b0a723e */ /* 0x000fe200048070ff */
[----:B------:R-:W-:Y:S01]  /*6e00*/  UIADD3 UR6, UR6, 0x29860, URZ ;  /* 0x0002986006067890 */ /* 0x000fe2000fffe03f */
[----:B------:R-:W-:Y:S01]  /*6e10*/  F2FP.SATFINITE.E4M3.F32.PACK_AB_MERGE_C R14, R15, R14, RZ ;  /* 0x0000000e0f0e723e */ /* 0x000fe200048070ff */
[----:B------:R-:W-:Y:S01]  /*6e20*/  UMOV UR57, UR36 ;  /* 0x0000002400397c82 */ /* 0x000fe20008000000 */
[----:B------:R-:W-:Y:S01]  /*6e30*/  F2FP.SATFINITE.E4M3.F32.PACK_AB_MERGE_C R152, R155, R152, RZ ;  /* 0x000000989b98723e */ /* 0x000fe200048070ff */
[----:B------:R-:W-:Y:S01]  /*6e40*/  UPRMT UR6, UR37, 0x654, UR6 ;  /* 0x0000065425067896 */ /* 0x000fe20008000006 */
[----:B------:R-:W-:Y:S01]  /*6e50*/  F2FP.SATFINITE.E4M3.F32.PACK_AB_MERGE_C R156, R159, R156, RZ ;  /* 0x0000009c9f9c723e */ /* 0x000fe200048070ff */
[----:B------:R-:W-:Y:S01]  /*6e60*/  UMOV UR53, UR7 ;  /* 0x0000000700357c82 */ /* 0x000fe20008000000 */
[----:B------:R-:W-:Y:S01]  /*6e70*/  F2FP.SATFINITE.E4M3.F32.PACK_AB_MERGE_C R136, R137, R136, RZ ;  /* 0x000000888988723e */ /* 0x000fe200048070ff */
[----:B------:R-:W-:Y:S01]  /*6e80*/  UMOV UR56, UR52 ;  /* 0x0000003400387c82 */ /* 0x000fe20008000000 */
[----:B------:R-:W-:Y:S01]  /*6e90*/  F2FP.SATFINITE.E4M3.F32.PACK_AB_MERGE_C R142, R143, R142, RZ ;  /* 0x0000008e8f8e723e */ /* 0x000fe200048070ff */
[-C--:B------:R-:W-:Y:S01]  /*6ea0*/  FMUL.FTZ R24, R24, R7.reuse ;  /* 0x0000000718187220 */ /* 0x080fe20000410000 */
[----:B------:R-:W-:Y:S01]  /*6eb0*/  F2FP.SATFINITE.E4M3.F32.PACK_AB_MERGE_C R144, R145, R144, RZ ;  /* 0x000000909190723e */ /* 0x000fe200048070ff */
[-C--:B------:R-:W-:Y:S01]  /*6ec0*/  FMUL.FTZ R25, R25, R7.reuse ;  /* 0x0000000719197220 */ /* 0x080fe20000410000 */
[----:B------:R-:W-:Y:S01]  /*6ed0*/  F2FP.SATFINITE.E4M3.F32.PACK_AB_MERGE_C R150, R151, R150, RZ ;  /* 0x000000969796723e */ /* 0x000fe200048070ff */
[----:B------:R-:W-:Y:S01]  /*6ee0*/  SYNCS.ARRIVE.TRANS64.RED.A1T0 RZ, [UR6], RZ ;  /* 0x000000ffffff79a7 */ /* 0x000fe20008100406 */
[----:B------:R-:W-:Y:S01]  /*6ef0*/  F2FP.SATFINITE.E4M3.F32.PACK_AB_MERGE_C R124, R125, R124, RZ ;  /* 0x0000007c7d7c723e */ /* 0x000fe200048070ff */
[-C--:B------:R-:W-:Y:S01]  /*6f00*/  FMUL.FTZ R28, R28, R7.reuse ;  /* 0x000000071c1c7220 */ /* 0x080fe20000410000 */
        /* <DEDUP_REMOVED lines=15> */
[----:B------:R-:W-:Y:S01]  /*7000*/  FMUL.FTZ R44, R44, R7 ;  /* 0x000000072c2c7220 */ /* 0x000fe20000410000 */
[----:B------:R-:W-:Y:S01]  /*7010*/  F2FP.SATFINITE.E4M3.F32.PACK_AB_MERGE_C R11, R160, R163, RZ ;  /* 0x000000a3a00b723e */ /* 0x000fe200048070ff */
[-C--:B------:R-:W-:Y:S01]  /*7020*/  FMUL.FTZ R45, R45, R7.reuse ;  /* 0x000000072d2d7220 */ /* 0x080fe20000410000 */
[----:B------:R-:W-:Y:S01]  /*7030*/  F2FP.SATFINITE.E4M3.F32.PACK_AB_MERGE_C R100, R149, R100, RZ ;  /* 0x000000649564723e */ /* 0x000fe200048070ff */
[----:B------:R-:W-:Y:S01]  /*7040*/  FMUL.FTZ R48, R48, R7 ;  /* 0x0000000730307220 */ /* 0x000fe20000410000 */
[----:B------:R-:W-:Y:S01]  /*7050*/  F2FP.SATFINITE.E4M3.F32.PACK_AB_MERGE_C R15, R101, R95, RZ ;  /* 0x0000005f650f723e */ /* 0x000fe200048070ff */
[-C--:B------:R-:W-:Y:S01]  /*7060*/  FMUL.FTZ R49, R49, R7.reuse ;  /* 0x0000000731317220 */ /* 0x080fe20000410000 */
        /* <DEDUP_REMOVED lines=17> */
[----:B------:R-:W-:Y:S01]  /*7180*/  FMUL.FTZ R85, R85, R7 ;  /* 0x0000000755557220 */ /* 0x000fe20000410000 */
        /* <DEDUP_REMOVED lines=32> */
[----:B------:R-:W-:Y:S01]  /*7390*/  F2FP.SATFINITE.E4M3.F32.PACK_AB_MERGE_C R172, R9, R8, R10 ;  /* 0x0000000809ac723e */ /* 0x000fe2000480700a */
[----:B------:R-:W-:Y:S01]  /*73a0*/  IMAD.MOV.U32 R7, RZ, RZ, R0 ;  /* 0x000000ffff077224 */ /* 0x000fe200078e0000 */
[----:B------:R-:W-:Y:S01]  /*73b0*/  F2FP.SATFINITE.E4M3.F32.PACK_AB_MERGE_C R173, R148, R153, R152 ;  /* 0x0000009994ad723e */ /* 0x000fe20004807098 */
[----:B------:R-:W-:Y:S01]  /*73c0*/  IMAD.MOV.U32 R6, RZ, RZ, R3 ;  /* 0x000000ffff067224 */ /* 0x000fe200078e0003 */
[----:B------:R-:W-:-:S02]  /*73d0*/  F2FP.SATFINITE.E4M3.F32.PACK_AB_MERGE_C R174, R13, R12, R14 ;  /* 0x0000000c0dae723e */ /* 0x000fc4000480700e */
[----:B------:R-:W-:Y:S02]  /*73e0*/  F2FP.SATFINITE.E4M3.F32.PACK_AB_MERGE_C R175, R157, R154, R156 ;  /* 0x0000009a9daf723e */ /* 0x000fe4000480709c */
[----:B------:R-:W-:Y:S02]  /*73f0*/  F2FP.SATFINITE.E4M3.F32.PACK_AB_MERGE_C R176, R21, R20, R136 ;  /* 0x0000001415b0723e */ /* 0x000fe40004807088 */
[----:B------:R-:W-:Y:S02]  /*7400*/  F2FP.SATFINITE.E4M3.F32.PACK_AB_MERGE_C R177, R139, R138, R142 ;  /* 0x0000008a8bb1723e */ /* 0x000fe4000480708e */
[----:B------:R-:W-:Y:S02]  /*7410*/  F2FP.SATFINITE.E4M3.F32.PACK_AB_MERGE_C R178, R141, R140, R144 ;  /* 0x0000008c8db2723e */ /* 0x000fe40004807090 */
[----:B------:R-:W-:Y:S02]  /*7420*/  F2FP.SATFINITE.E4M3.F32.PACK_AB_MERGE_C R179, R147, R146, R150 ;  /* 0x0000009293b3723e */ /* 0x000fe40004807096 */
        /* <DEDUP_REMOVED lines=11> */
[----:B------:R-:W-:Y:S01]  /*74e0*/  F2FP.SATFINITE.E4M3.F32.PACK_AB_MERGE_C R191, R162, R191, R15 ;  /* 0x000000bfa2bf723e */ /* 0x000fe2000480700f */
[----:B------:R-:W-:Y:S06]  /*74f0*/  @P1 BRA `(.L_x_25) ;  /* 0xffffffd000e01947 */ /* 0x000fec000383ffff */
.L_x_15:
[----:B------:R-:W-:Y:S06]  /*7500*/  BAR.ARV 0x8, 0x120 ;  /* 0x0204800000007b1d */ /* 0x000fec0000002000 */
[----:B------:R-:W-:Y:S05]  /*7510*/  @!P0 BRA `(.L_x_26) ;  /* 0x0000000000048947 */ /* 0x000fea0003800000 */
[----:B------:R-:W-:Y:S01]  /*7520*/  BPT.TRAP 0x1 ;  /* 0x000000040000795c */ /* 0x000fe20000300000 */
.L_x_26:
[----:B------:R-:W-:Y:S01]  /*7530*/  ULEA UR8, UR52, UR38, 0x3 ;  /* 0x0000002634087291 */ /* 0x000fe2000f8e183f */
[----:B------:R-:W-:-:S05]  /*7540*/  IMAD.U32 R6, RZ, RZ, UR36 ;  /* 0x00000024ff067e24 */ /* 0x000fca000f8e00ff */
[----:B------:R-:W-:-:S04]  /*7550*/  SHF.L.U32 R6, R6, 0x1f, RZ ;  /* 0x0000001f06067819 */ /* 0x000fc800000006ff */
[----:B------:R1:W2:Y:S01]  /*7560*/  SYNCS.PHASECHK.TRANS64.TRYWAIT P1, [UR8+0x29850], R6 ;  /* 0x02985006ff0075a7 */ /* 0x0002a20008020148 */
[----:B------:R-:W-:Y:S05]  /*7570*/  @!P0 BRA `(.L_x_27) ;  /* 0x0000000000048947 */ /* 0x000fea0003800000 */
[----:B------:R-:W-:Y:S01]  /*7580*/  BPT.TRAP 0x1 ;  /* 0x000000040000795c */ /* 0x000fe20000300000 */
.L_x_27:
[----:B--2---:R-:W-:Y:S05]  /*7590*/  @P1 BRA `(.L_x_28) ;  /* 0x0000000000081947 */ /* 0x004fea0003800000 */
[----:B------:R-:W2:Y:S02]  /*75a0*/  SYNCS.PHASECHK.TRANS64.TRYWAIT P1, [UR8+0x29850], R6 ;  /* 0x02985006ff0075a7 */ /* 0x000ea40008020148 */
[----:B--2---:R-:W-:Y:S05]  /*75b0*/  @!P1 BRA `(.L_x_29) ;  /* 0x0000004800f09947 */ /* 0x004fea0003800000 */
.L_x_28:
[----:B------:R-:W-:Y:S01]  /*75c0*/  UIADD3 UR4, UR38, 0x400, URZ ;  /* 0x0000040026047890 */ /* 0x000fe2000fffe03f */
[----:B------:R-:W-:Y:S01]  /*75d0*/  WARPGROUP.ARRIVE ;  /* 0x00000000000079c5 */ /* 0x000fe20000000000 */
[----:B------:R-:W-:Y:S01]  /*75e0*/  UMOV UR7, 0xc0000010 ;  /* 0xc000001000077882 */ /* 0x000fe20000000000 */
[----:B------:R-:W-:Y:S01]  /*75f0*/  IMAD.MOV.U32 R8, RZ, RZ, 0x3f800000 ;  /* 0x3f800000ff087424 */ /* 0x000fe200078e00ff */
[----:B------:R-:W-:-:S04]  /*7600*/  USHF.R.U32.HI UR4, URZ, 0x4, UR4 ;  /* 0x000000043f047899 */ /* 0x000fc80008011604 */
[----:B------:R-:W-:-:S04]  /*7610*/  ULOP3.LUT UR4, UR4, 0x3fff, URZ, 0xc0, !UPT ;  /* 0x00003fff04047892 */ /* 0x000fc8000f8ec03f */
[----:B------:R-:W-:-:S04]  /*7620*/  ULOP3.LUT UR4, UR4, 0x10000, URZ, 0xfc, !UPT ;  /* 0x0001000004047892 */ /* 0x000fc8000f8efc3f */
[----:B------:R-:W-:-:S03]  /*7630*/  UIMAD UR9, UR52, 0x500, UR4 ;  /* 0x00000500340978a4 */ /* 0x000fc6000f8e0204 */
[----:B------:R-:W-:Y:S02]  /*7640*/  ULDC.64 UR4, c[0x0][0x9a0] ;  /* 0x0002680000047ab9 */ /* 0x000fe40000000a00 */
[----:B------:R-:W-:Y:S02]  /*7650*/  UISETP.NE.U32.AND UP0, UPT, UR4, URZ, UPT ;  /* 0x0000003f0400728c */ /* 0x000fe4000bf05070 */
[----:B------:R-:W-:Y:S02]  /*7660*/  UMOV UR6, UR9 ;  /* 0x0000000900067c82 */ /* 0x000fe40008000000 */
[----:B------:R-:W-:Y:S01]  /*7670*/  QGMMA.64x128x32.F32.E4M3.E4M3 R24, R172, gdesc[UR4], R24, gsb0 ;  /* 0x01e00004ac187df3 */ /* 0x000fe20008000818 */
[----:B------:R-:W-:Y:S01]  /*7680*/  UIADD3 UR6, UR9, 0x100, URZ ;  /* 0x0000010009067890 */ /* 0x000fe2000fffe03f */
[----:B------:R-:W-:Y:S01]  /*7690*/  UMOV UR7, 0xc0000010 ;  /* 0xc000001000077882 */ /* 0x000fe20000000000 */
[----:B------:R-:W-:-:S06]  /*76a0*/  UISETP.NE.AND.EX UP0, UPT, UR5, URZ, UPT, UP0 ;  /* 0x0000003f0500728c */ /* 0x000fcc000bf05300 */
[----:B------:R-:W-:-:S05]  /*76b0*/  PLOP3.LUT P1, PT, PT, PT, UP0, 0x80, 0x0 ;  /* 0x000000000000781c */ /* 0x000fca0003f2f008 */
[----:B------:R-:W-:Y:S01]  /*76c0*/  @UP0 USHF.R.S32.HI UR10, URZ, 0x1f, UR44 ;  /* 0x0000001f3f0a0899 */ /* 0x000fe2000801142c */
[----:B------:R-:W-:-:S03]  /*76d0*/  @UP0 ULDC.64 UR12, c[0x0][0x9c8] ;  /* 0x00027200000c0ab9 */ /* 0x000fc60000000a00 */
[----:B------:R-:W-:-:S04]  /*76e0*/  @UP0 UIMAD UR10, UR10, UR12, URZ ;  /* 0x0000000c0a0a02a4 */ /* 0x000fc8000f8e023f */
[----:B------:R-:W-:Y:S02]  /*76f0*/  @UP0 UIMAD UR11, UR44, UR13, UR10 ;  /* 0x0000000d2c0b02a4 */ /* 0x000fe4000f8e020a */
[----:B------:R-:W-:Y:S01]  /*7700*/  @UP0 USHF.R.S32.HI UR10, URZ, 0x1f, UR42 ;  /* 0x0000001f3f0a0899 */ /* 0x000fe2000801142a */
[----:B------:R-:W-:Y:S02]  /*7710*/  WARPGROUP.DEPBAR.LE gsb0, 0x0 ;  /* 0x00008000000079c5 */ /* 0x000fe40000010000 */
[----:B------:R-:W-:-:S06]  /*7720*/  WARPGROUP.ARRIVE ;  /* 0x00000000000079c5 */ /* 0x000fcc0000000000 */
[----:B------:R-:W-:Y:S01]  /*7730*/  QGMMA.64x128x32.F32.E4M3.E4M3 R24, R176, gdesc[UR4], R24, gsb0 ;  /* 0x01e00004b0187df3 */ /* 0x000fe20008000818 */
[----:B------:R-:W-:-:S03]  /*7740*/  @UP0 UIMAD.WIDE.U32 UR6, UR44, UR12, URZ ;  /* 0x0000000c2c0602a5 */ /* 0x000fc6000f8e003f */
[----:B------:R-:W-:Y:S01]  /*7750*/  @UP0 ULDC.64 UR12, c[0x0][0x9d0] ;  /* 0x00027400000c0ab9 */ /* 0x000fe20000000a00 */
[----:B------:R-:W-:Y:S02]  /*7760*/  @UP0 UIADD3 UR7, UR7, UR11, URZ ;  /* 0x0000000b07070290 */ /* 0x000fe4000fffe03f */
[----:B------:R-:W-:Y:S02]  /*7770*/  @UP0 UIMAD UR10, UR10, UR12, URZ ;  /* 0x0000000c0a0a02a4 */ /* 0x000fe4000f8e023f */
[----:B------:R-:W-:Y:S02]  /*7780*/  @UP0 UIMAD.WIDE.U32 UR6, UR42, UR12, UR6 ;  /* 0x0000000c2a0602a5 */ /* 0x000fe4000f8e0006 */
[----:B------:R-:W-:Y:S02]  /*7790*/  @UP0 UIMAD UR10, UR42, UR13, UR10 ;  /* 0x0000000d2a0a02a4 */ /* 0x000fe4000f8e020a */
[----:B------:R-:W-:Y:S02]  /*77a0*/  @UP0 ULEA UR4, UP1, UR6, UR4, 0x2 ;  /* 0x0000000406040291 */ /* 0x000fe4000f82103f */
[----:B------:R-:W-:-:S04]  /*77b0*/  @UP0 UIADD3 UR7, UR7, UR10, URZ ;  /* 0x0000000a07070290 */ /* 0x000fc8000fffe03f */
[----:B------:R-:W-:Y:S01]  /*77c0*/  @UP0 ULEA.HI.X UR5, UR6, UR5, UR7, 0x2, UP1 ;  /* 0x0000000506050291 */ /* 0x000fe200088f1407 */
[----:B-12---:R-:W-:Y:S01]  /*77d0*/  IMAD.U32 R6, RZ, RZ, UR4 ;  /* 0x00000004ff067e24 */ /* 0x006fe2000f8e00ff */
[----:B------:R-:W-:Y:S01]  /*77e0*/  UIADD3 UR6, UR9, 0x200, URZ ;  /* 0x0000020009067890 */ /* 0x000fe2000fffe03f */
[----:B------:R-:W-:-:S03]  /*77f0*/  UMOV UR7, 0xc0000010 ;  /* 0xc000001000077882 */ /* 0x000fc60000000000 */
[----:B------:R-:W-:-:S05]  /*7800*/  IMAD.U32 R7, RZ, RZ, UR5 ;  /* 0x00000005ff077e24 */ /* 0x000fca000f8e00ff */
[----:B------:R1:W2:Y:S01]  /*7810*/  @P1 LDG.E R8, desc[UR50][R6.64] ;  /* 0x0000003206081981 */ /* 0x0002a2000c1e1900 */
[----:B------:R-:W-:Y:S02]  /*7820*/  WARPGROUP.DEPBAR.LE gsb0, 0x0 ;  /* 0x00008000000079c5 */ /* 0x000fe40000010000 */
[----:B------:R-:W-:-:S06]  /*7830*/  WARPGROUP.ARRIVE ;  /* 0x00000000000079c5 */ /* 0x000fcc0000000000 */
[----:B------:R-:W-:Y:S01]  /*7840*/  QGMMA.64x128x32.F32.E4M3.E4M3 R24, R180, gdesc[UR4], R24, gsb0 ;  /* 0x01e00004b4187df3 */ /* 0x000fe20008000818 */
[----:B------:R-:W-:Y:S01]  /*7850*/  UIADD3 UR6, UR9, 0x300, URZ ;  /* 0x0000030009067890 */ /* 0x000fe2000fffe03f */
[----:B------:R-:W-:Y:S01]  /*7860*/  UMOV UR7, 0xc0000010 ;  /* 0xc000001000077882 */ /* 0x000fe20000000000 */
[----:B------:R-:W3:Y:S04]  /*7870*/  SHFL.BFLY PT, R9, R4, 0x2, 0x1f ;  /* 0x0c401f0004097f89 */ /* 0x000ee800000e0000 */
[----:B------:R-:W4:Y:S01]  /*7880*/  SHFL.BFLY PT, R10, R5, 0x2, 0x1f ;  /* 0x0c401f00050a7f89 */ /* 0x000f2200000e0000 */
[----:B------:R-:W-:Y:S02]  /*7890*/  WARPGROUP.DEPBAR.LE gsb0, 0x0 ;  /* 0x00008000000079c5 */ /* 0x000fe40000010000 */
[----:B------:R-:W-:-:S06]  /*78a0*/  WARPGROUP.ARRIVE ;  /* 0x00000000000079c5 */ /* 0x000fcc0000000000 */
[----:B------:R-:W-:Y:S01]  /*78b0*/  QGMMA.64x128x32.F32.E4M3.E4M3 R24, R184, gdesc[UR4], R24, gsb0 ;  /* 0x01e00004b8187df3 */ /* 0x000fe20008000818 */
[----:B------:R-:W-:Y:S01]  /*78c0*/  UIADD3 UR6, UR9, 0x400, URZ ;  /* 0x0000040009067890 */ /* 0x000fe2000fffe03f */
[----:B------:R-:W-:Y:S01]  /*78d0*/  UMOV UR7, 0xc0000010 ;  /* 0xc000001000077882 */ /* 0x000fe20000000000 */
[----:B---3--:R-:W-:-:S01]  /*78e0*/  FADD.FTZ R9, R9, R4 ;  /* 0x0000000409097221 */ /* 0x008fc20000010000 */
[----:B----4-:R-:W-:-:S04]  /*78f0*/  FADD.FTZ R10, R10, R5 ;  /* 0x000000050a0a7221 */ /* 0x010fc80000010000 */
[----:B-1----:R-:W1:Y:S04]  /*7900*/  SHFL.BFLY PT, R6, R9, 0x1, 0x1f ;  /* 0x0c201f0009067f89 */ /* 0x002e6800000e0000 */
[----:B------:R-:W3:Y:S01]  /*7910*/  SHFL.BFLY PT, R7, R10, 0x1, 0x1f ;  /* 0x0c201f000a077f89 */ /* 0x000ee200000e0000 */
[----:B-1----:R-:W-:-:S01]  /*7920*/  FADD.FTZ R6, R9, R6 ;  /* 0x0000000609067221 */ /* 0x002fc20000010000 */
[----:B---3--:R-:W-:-:S04]  /*7930*/  FADD.FTZ R12, R10, R7 ;  /* 0x000000070a0c7221 */ /* 0x008fc80000010000 */
[C---:B------:R-:W-:Y:S01]  /*7940*/  FSETP.NE.FTZ.AND P1, PT, R6.reuse, RZ, PT ;  /* 0x000000ff0600720b */ /* 0x040fe20003f35000 */
[----:B------:R-:W-:Y:S01]  /*7950*/  FMUL.FTZ R13, R6, 0.00390625 ;  /* 0x3b800000060d7820 */ /* 0x000fe20000410000 */
[----:B------:R-:W-:Y:S01]  /*7960*/  FMUL.FTZ R14, R12, 0.00390625 ;  /* 0x3b8000000c0e7820 */ /* 0x000fe20000410000 */
[----:B------:R-:W-:-:S03]  /*7970*/  IMAD.MOV.U32 R7, RZ, RZ, RZ ;  /* 0x000000ffff077224 */ /* 0x000fc600078e00ff */
[----:B------:R-:W-:Y:S02]  /*7980*/  FSETP.NE.FTZ.AND P2, PT, R13, RZ, PT ;  /* 0x000000ff0d00720b */ /* 0x000fe40003f55000 */
[----:B------:R-:W-:-:S05]  /*7990*/  FSETP.NE.FTZ.AND P3, PT, R14, RZ, PT ;  /* 0x000000ff0e00720b */ /* 0x000fca0003f75000 */
[----:B------:R-:W-:Y:S01]  /*79a0*/  @P1 MUFU.RCP R7, R6 ;  /* 0x0000000600071308 */ /* 0x000fe20000001000 */
[----:B------:R-:W-:Y:S01]  /*79b0*/  FSETP.NE.FTZ.AND P1, PT, R12, RZ, PT ;  /* 0x000000ff0c00720b */ /* 0x000fe20003f35000 */
[----:B------:R-:W-:Y:S01]  /*79c0*/  IMAD.MOV.U32 R11, RZ, RZ, RZ ;  /* 0x000000ffff0b7224 */ /* 0x000fe200078e00ff */
[----:B------:R-:W-:Y:S02]  /*79d0*/  WARPGROUP.DEPBAR.LE gsb0, 0x0 ;  /* 0x00008000000079c5 */ /* 0x000fe40000010000 */
[----:B------:R-:W-:-:S06]  /*79e0*/  WARPGROUP.ARRIVE ;  /* 0x00000000000079c5 */ /* 0x000fcc0000000000 */
[----:B------:R-:W-:Y:S01]  /*79f0*/  QGMMA.64x128x32.F32.E4M3.E4M3 R24, R188, gdesc[UR4], R24, gsb0 ;  /* 0x01e00004bc187df3 */ /* 0x000fe20008000818 */
[----:B------:R-:W1:Y:S08]  /*7a00*/  @P2 MUFU.LG2 R9, R13 ;  /* 0x0000000d00092308 */ /* 0x000e700000000c00 */
[----:B------:R-:W3:Y:S08]  /*7a10*/  @P3 MUFU.LG2 R10, R14 ;  /* 0x0000000e000a3308 */ /* 0x000ef00000000c00 */
[----:B------:R2:W4:Y:S01]  /*7a20*/  @P1 MUFU.RCP R11, R12 ;  /* 0x0000000c000b1308 */ /* 0x0005220000001000 */
[----:B------:R-:W-:-:S02]  /*7a30*/  IMAD.U32 R15, RZ, RZ, UR40 ;  /* 0x00000028ff0f7e24 */ /* 0x000fc4000f8e00ff */
[----:B------:R-:W-:Y:S02]  /*7a40*/  IMAD.U32 R20, RZ, RZ, UR40 ;  /* 0x00000028ff147e24 */ /* 0x000fe4000f8e00ff */
[----:B-1----:R-:W-:Y:S01]  /*7a50*/  @P2 FMUL.FTZ R9, R9, 0.69314718246459960938 ;  /* 0x3f31721809092820 */ /* 0x002fe20000410000 */
[----:B------:R-:W-:Y:S01]  /*7a60*/  @P2 FMUL.FTZ R6, R15, 0.69314718246459960938 ;  /* 0x3f3172180f062820 */ /* 0x000fe20000410000 */
[----:B------:R-:W-:Y:S01]  /*7a70*/  @P3 FMUL.FTZ R20, R20, 0.69314718246459960938 ;  /* 0x3f31721814143820 */ /* 0x000fe20000410000 */
[----:B---3--:R-:W-:Y:S01]  /*7a80*/  @P3 FMUL.FTZ R13, R10, 0.69314718246459960938 ;  /* 0x3f3172180a0d3820 */ /* 0x008fe20000410000 */
[----:B------:R-:W-:Y:S02]  /*7a90*/  IMAD.MOV.U32 R5, RZ, RZ, -0x800000 ;  /* 0xff800000ff057424 */ /* 0x000fe400078e00ff */
[----:B------:R-:W-:Y:S01]  /*7aa0*/  @P2 FFMA.FTZ R5, R6, R3, R9 ;  /* 0x0000000306052223 */ /* 0x000fe20000010009 */
[----:B------:R-:W-:Y:S02]  /*7ab0*/  IMAD.MOV.U32 R4, RZ, RZ, -0x800000 ;  /* 0xff800000ff047424 */ /* 0x000fe400078e00ff */
[----:B------:R-:W-:Y:S01]  /*7ac0*/  @P3 FFMA.FTZ R4, R20, R0, R13 ;  /* 0x0000000014043223 */ /* 0x000fe2000001000d */
[-C--:B--2---:R-:W-:Y:S01]  /*7ad0*/  FMUL.FTZ R12, R7, R8.reuse ;  /* 0x00000008070c7220 */ /* 0x084fe20000410000 */
[----:B----4-:R-:W-:Y:S01]  /*7ae0*/  FMUL.FTZ R88, R11, R8 ;  /* 0x000000080b587220 */ /* 0x010fe20000410000 */
[----:B------:R-:W-:-:S02]  /*7af0*/  WARPGROUP.DEPBAR.LE gsb0, 0x0 ;  /* 0x00008000000079c5 */ /* 0x000fc40000010000 */
[----:B------:R-:W-:Y:S05]  /*7b00*/  @!P0 BRA `(.L_x_30) ;  /* 0x0000000000048947 */ /* 0x000fea0003800000 */
[----:B------:R-:W-:Y:S01]  /*7b10*/  BPT.TRAP 0x1 ;  /* 0x000000040000795c */ /* 0x000fe20000300000 */
.L_x_30:
[----:B------:R-:W1:Y:S01]  /*7b20*/  S2R R89, SR_TID.X ;  /* 0x0000000000597919 */ /* 0x000e620000002100 */
[----:B------:R-:W-:Y:S01]  /*7b30*/  ULDC.64 UR4, c[0x4][0x40] ;  /* 0x0100100000047ab9 */ /* 0x000fe20000000a00 */
[-C--:B------:R-:W-:Y:S01]  /*7b40*/  FMUL.FTZ R8, R24, R12.reuse ;  /* 0x0000000c18087220 */ /* 0x080fe20000410000 */
[-C--:B------:R-:W-:Y:S01]  /*7b50*/  FMUL.FTZ R10, R25, R12.reuse ;  /* 0x0000000c190a7220 */ /* 0x080fe20000410000 */
[-C--:B------:R-:W-:Y:S01]  /*7b60*/  FMUL.FTZ R13, R36, R12.reuse ;  /* 0x0000000c240d7220 */ /* 0x080fe20000410000 */
[-C--:B------:R-:W-:Y:S01]  /*7b70*/  FMUL.FTZ R14, R32, R12.reuse ;  /* 0x0000000c200e7220 */ /* 0x080fe20000410000 */
[----:B------:R-:W-:Y:S01]  /*7b80*/  FMUL.FTZ R21, R37, R12 ;  /* 0x0000000c25157220 */ /* 0x000fe20000410000 */
[-C--:B------:R-:W-:Y:S01]  /*7b90*/  FMUL.FTZ R11, R31, R88.reuse ;  /* 0x000000581f0b7220 */ /* 0x080fe20000410000 */
[----:B------:R-:W-:Y:S01]  /*7ba0*/  FMUL.FTZ R20, R34, R88 ;  /* 0x0000005822147220 */ /* 0x000fe20000410000 */
[-C--:B------:R-:W-:Y:S01]  /*7bb0*/  FMUL.FTZ R9, R29, R12.reuse ;  /* 0x0000000c1d097220 */ /* 0x080fe20000410000 */
[----:B------:R-:W-:Y:S01]  /*7bc0*/  FMUL.FTZ R3, R28, R12 ;  /* 0x0000000c1c037220 */ /* 0x000fe20000410000 */
[----:B------:R-:W-:Y:S01]  /*7bd0*/  FMUL.FTZ R15, R38, R88 ;  /* 0x00000058260f7220 */ /* 0x000fe20000410000 */
[----:B------:R-:W-:Y:S01]  /*7be0*/  UIADD3 UR42, -UR45, URZ, URZ ;  /* 0x0000003f2d2a7290 */ /* 0x000fe2000fffe13f */
[----:B------:R-:W-:Y:S01]  /*7bf0*/  ULDC.64 UR6, c[0x0][0xb70] ;  /* 0x0002dc0000067ab9 */ /* 0x000fe20000000a00 */
[----:B-1----:R-:W-:-:S05]  /*7c00*/  IMAD.SHL.U32 R0, R89, 0x4, RZ ;  /* 0x0000000459007824 */ /* 0x002fca00078e00ff */
[----:B------:R-:W-:-:S04]  /*7c10*/  LOP3.LUT R0, R0, 0xc, RZ, 0xc0, !PT ;  /* 0x0000000c00007812 */ /* 0x000fc800078ec0ff */
[----:B------:R-:W-:-:S05]  /*7c20*/  IADD3 R6, P0, R0, UR4, RZ ;  /* 0x0000000400067c10 */ /* 0x000fca000ff1e0ff */
[----:B------:R-:W-:Y:S02]  /*7c30*/  IMAD.X R7, RZ, RZ, UR5, P0 ;  /* 0x00000005ff077e24 */ /* 0x000fe400080e06ff */
[----:B------:R-:W-:Y:S01]  /*7c40*/  FMUL.FTZ R24, R33, R12 ;  /* 0x0000000c21187220 */ /* 0x000fe20000410000 */
[----:B------:R-:W-:Y:S01]  /*7c50*/  FMUL.FTZ R25, R39, R88 ;  /* 0x0000005827197220 */ /* 0x000fe20000410000 */
[----:B------:R-:W-:Y:S01]  /*7c60*/  FMUL.FTZ R32, R45, R12 ;  /* 0x0000000c2d207220 */ /* 0x000fe20000410000 */
[----:B------:R-:W-:Y:S01]  /*7c70*/  FMUL.FTZ R31, R47, R88 ;  /* 0x000000582f1f7220 */ /* 0x000fe20000410000 */
[----:B------:R1:W2:Y:S01]  /*7c80*/  LDG.E.CONSTANT R0, desc[UR50][R6.64] ;  /* 0x0000003206007981 */ /* 0x0002a2000c1e9900 */
[----:B------:R-:W-:Y:S01]  /*7c90*/  FMUL.FTZ R33, R41, R12 ;  /* 0x0000000c29217220 */ /* 0x000fe20000410000 */
[----:B------:R-:W-:Y:S01]  /*7ca0*/  FMUL.FTZ R34, R43, R88 ;  /* 0x000000582b227220 */ /* 0x000fe20000410000 */
[----:B------:R-:W-:Y:S01]  /*7cb0*/  F2FP.BF16.F32.PACK_AB R13, R13, R14 ;  /* 0x0000000e0d0d723e */ /* 0x000fe200000010ff */
[----:B------:R-:W-:Y:S01]  /*7cc0*/  FMUL.FTZ R41, R49, R12 ;  /* 0x0000000c31297220 */ /* 0x000fe20000410000 */
[----:B------:R-:W-:Y:S01]  /*7cd0*/  F2FP.BF16.F32.PACK_AB R24, R21, R24 ;  /* 0x000000181518723e */ /* 0x000fe200000010ff */
[-C--:B------:R-:W-:Y:S01]  /*7ce0*/  FMUL.FTZ R29, R40, R12.reuse ;  /* 0x0000000c281d7220 */ /* 0x080fe20000410000 */
[----:B------:R-:W-:Y:S01]  /*7cf0*/  F2FP.BF16.F32.PACK_AB R33, R32, R33 ;  /* 0x000000212021723e */ /* 0x000fe200000010ff */
[----:B------:R-:W-:Y:S01]  /*7d00*/  FMUL.FTZ R37, R48, R12 ;  /* 0x0000000c30257220 */ /* 0x000fe20000410000 */
[----:B------:R-:W-:Y:S01]  /*7d10*/  F2FP.BF16.F32.PACK_AB R34, R31, R34 ;  /* 0x000000221f22723e */ /* 0x000fe200000010ff */
[-C--:B-1----:R-:W-:Y:S01]  /*7d20*/  FMUL.FTZ R6, R30, R88.reuse ;  /* 0x000000581e067220 */ /* 0x082fe20000410000 */
[-C--:B------:R-:W-:Y:S01]  /*7d30*/  FMUL.FTZ R7, R26, R88.reuse ;  /* 0x000000581a077220 */ /* 0x080fe20000410000 */
[----:B------:R-:W-:Y:S01]  /*7d40*/  FMUL.FTZ R26, R35, R88 ;  /* 0x00000058231a7220 */ /* 0x000fe20000410000 */
[----:B------:R-:W-:Y:S01]  /*7d50*/  FMUL.FTZ R49, R57, R12 ;  /* 0x0000000c39317220 */ /* 0x000fe20000410000 */
[----:B------:R-:W-:Y:S01]  /*7d60*/  F2FP.BF16.F32.PACK_AB R10, R9, R10 ;  /* 0x0000000a090a723e */ /* 0x000fe200000010ff */
[-C--:B------:R-:W-:Y:S01]  /*7d70*/  FMUL.FTZ R28, R44, R12.reuse ;  /* 0x0000000c2c1c7220 */ /* 0x080fe20000410000 */
[----:B------:R-:W-:Y:S01]  /*7d80*/  F2FP.BF16.F32.PACK_AB R6, R6, R7 ;  /* 0x000000070606723e */ /* 0x000fe200000010ff */
[-C--:B------:R-:W-:Y:S01]  /*7d90*/  FMUL.FTZ R36, R52, R12.reuse ;  /* 0x0000000c34247220 */ /* 0x080fe20000410000 */
[----:B------:R-:W-:Y:S01]  /*7da0*/  LOP3.LUT P0, R7, R89, 0x3, RZ, 0xc0, !PT ;  /* 0x0000000359077812 */ /* 0x000fe2000780c0ff */
[----:B------:R-:W-:Y:S01]  /*7db0*/  FMUL.FTZ R40, R53, R12 ;  /* 0x0000000c35287220 */ /* 0x000fe20000410000 */
[----:B------:R-:W-:Y:S01]  /*7dc0*/  F2FP.BF16.F32.PACK_AB R26, R25, R26 ;  /* 0x0000001a191a723e */ /* 0x000fe200000010ff */
[-C--:B------:R-:W-:Y:S01]  /*7dd0*/  FMUL.FTZ R45, R56, R12.reuse ;  /* 0x0000000c382d7220 */ /* 0x080fe20000410000 */
[----:B------:R-:W-:Y:S01]  /*7de0*/  ISETP.EQ.OR P0, PT, R7, 0x3, !P0 ;  /* 0x000000030700780c */ /* 0x000fe20004702670 */
[-C--:B------:R-:W-:Y:S01]  /*7df0*/  FMUL.FTZ R48, R61, R12.reuse ;  /* 0x0000000c3d307220 */ /* 0x080fe20000410000 */
[----:B------:R-:W-:Y:S01]  /*7e00*/  IADD3 R25, P6, R16, 0x20, RZ ;  /* 0x0000002010197810 */ /* 0x000fe20007fde0ff */
[----:B------:R-:W-:Y:S01]  /*7e10*/  FMUL.FTZ R57, R65, R12 ;  /* 0x0000000c41397220 */ /* 0x000fe20000410000 */
[----:B------:R-:W-:Y:S01]  /*7e20*/  SEL R31, R13, R24, P0 ;  /* 0x000000180d1f7207 */ /* 0x000fe20000000000 */
[-C--:B------:R-:W-:Y:S01]  /*7e30*/  FMUL.FTZ R44, R60, R12.reuse ;  /* 0x0000000c3c2c7220 */ /* 0x080fe20000410000 */
[----:B------:R-:W-:Y:S01]  /*7e40*/  SEL R32, R24, R13, P0 ;  /* 0x0000000d18207207 */ /* 0x000fe20000000000 */
[-C--:B------:R-:W-:Y:S01]  /*7e50*/  FMUL.FTZ R52, R68, R12.reuse ;  /* 0x0000000c44347220 */ /* 0x080fe20000410000 */
[----:B------:R-:W-:Y:S01]  /*7e60*/  LOP3.LUT R24, R25, 0x380, RZ, 0xc0, !PT ;  /* 0x0000038019187812 */ /* 0x000fe200078ec0ff */
[-C--:B------:R-:W-:Y:S01]  /*7e70*/  FMUL.FTZ R53, R64, R12.reuse ;  /* 0x0000000c40357220 */ /* 0x080fe20000410000 */
[----:B------:R-:W-:Y:S01]  /*7e80*/  IADD3 R9, P5, R16, 0x4040, RZ ;  /* 0x0000404010097810 */ /* 0x000fe20007fbe0ff */
        /* <DEDUP_REMOVED lines=9> */
[----:B------:R-:W-:Y:S01]  /*7f20*/  USHF.R.S32.HI UR4, URZ, 0x1f, UR43 ;  /* 0x0000001f3f047899 */ /* 0x000fe2000801142b */
[-C--:B------:R-:W-:Y:S01]  /*7f30*/  FMUL.FTZ R12, R27, R88.reuse ;  /* 0x000000581b0c7220 */ /* 0x080fe20000410000 */
[----:B------:R-:W-:Y:S01]  /*7f40*/  ULDC UR5, c[0x0][0xda8] ;  /* 0x00036a0000057ab9 */ /* 0x000fe20000000800 */
[----:B------:R-:W-:Y:S01]  /*7f50*/  FMUL.FTZ R30, R42, R88 ;  /* 0x000000582a1e7220 */ /* 0x000fe20000410000 */
[----:B------:R-:W-:Y:S01]  /*7f60*/  F2FP.BF16.F32.PACK_AB R3, R3, R8 ;  /* 0x000000080303723e */ /* 0x000fe200000010ff */
[-C--:B------:R-:W-:Y:S01]  /*7f70*/  FMUL.FTZ R39, R55, R88.reuse ;  /* 0x0000005837277220 */ /* 0x080fe20000410000 */
[----:B------:R-:W-:Y:S01]  /*7f80*/  SHF.R.U64 R24, R24, 0x3, RZ ;  /* 0x0000000318187819 */ /* 0x000fe200000012ff */
[----:B------:R-:W-:Y:S01]  /*7f90*/  FMUL.FTZ R42, R51, R88 ;  /* 0x00000058332a7220 */ /* 0x000fe20000410000 */
[----:B------:R-:W-:Y:S01]  /*7fa0*/  F2FP.BF16.F32.PACK_AB R15, R15, R20 ;  /* 0x000000140f0f723e */ /* 0x000fe200000010ff */
[----:B------:R-:W-:Y:S01]  /*7fb0*/  UIMAD UR42, UR5, UR42, UR48 ;  /* 0x0000002a052a72a4 */ /* 0x000fe2000f8e0230 */
[----:B------:R-:W-:Y:S01]  /*7fc0*/  LOP3.LUT R8, R9, 0x380, RZ, 0xc0, !PT ;  /* 0x0000038009087812 */ /* 0x000fe200078ec0ff */
[-C--:B------:R-:W-:Y:S01]  /*7fd0*/  FMUL.FTZ R35, R54, R88.reuse ;  /* 0x0000005836237220 */ /* 0x080fe20000410000 */
[----:B------:R-:W-:Y:S01]  /*7fe0*/  IADD3 R21, P1, R16, 0x40, RZ ;  /* 0x0000004010157810 */ /* 0x000fe20007f3e0ff */
[-C--:B------:R-:W-:Y:S01]  /*7ff0*/  FMUL.FTZ R38, R50, R88.reuse ;  /* 0x0000005832267220 */ /* 0x080fe20000410000 */
[----:B------:R-:W-:Y:S01]  /*8000*/  F2FP.BF16.F32.PACK_AB R44, R44, R45 ;  /* 0x0000002d2c2c723e */ /* 0x000fe200000010ff */
[----:B------:R-:W-:Y:S01]  /*8010*/  UIMAD UR4, UR4, UR6, URZ ;  /* 0x00000006040472a4 */ /* 0x000fe2000f8e023f */
[----:B------:R-:W-:Y:S01]  /*8020*/  F2FP.BF16.F32.PACK_AB R49, R48, R49 ;  /* 0x000000313031723e */ /* 0x000fe200000010ff */
[-C--:B------:R-:W-:Y:S01]  /*8030*/  FMUL.FTZ R47, R63, R88.reuse ;  /* 0x000000583f2f7220 */ /* 0x080fe20000410000 */
[-C--:B------:R-:W-:Y:S01]  /*8040*/  FMUL.FTZ R54, R66, R88.reuse ;  /* 0x0000005842367220 */ /* 0x080fe20000410000 */
[----:B------:R-:W-:Y:S01]  /*8050*/  F2FP.BF16.F32.PACK_AB R41, R40, R41 ;  /* 0x000000292829723e */ /* 0x000fe200000010ff */
[-C--:B------:R-:W-:Y:S01]  /*8060*/  FMUL.FTZ R63, R79, R88.reuse ;  /* 0x000000584f3f7220 */ /* 0x080fe20000410000 */
[----:B------:R-:W-:Y:S01]  /*8070*/  F2FP.BF16.F32.PACK_AB R52, R52, R53 ;  /* 0x000000353434723e */ /* 0x000fe200000010ff */
[----:B------:R-:W-:Y:S01]  /*8080*/  FMUL.FTZ R66, R75, R88 ;  /* 0x000000584b427220 */ /* 0x000fe20000410000 */
[----:B------:R-:W-:Y:S01]  /*8090*/  LOP3.LUT R24, R24, R25, RZ, 0x3c, !PT ;  /* 0x0000001918187212 */ /* 0x000fe200078e3cff */
[--C-:B------:R-:W-:Y:S01]  /*80a0*/  IMAD.X R25, RZ, RZ, R17.reuse, P6 ;  /* 0x000000ffff197224 */ /* 0x100fe200030e0611 */
[----:B------:R-:W-:Y:S01]  /*80b0*/  F2FP.BF16.F32.PACK_AB R11, R11, R12 ;  /* 0x0000000c0b0b723e */ /* 0x000fe200000010ff */
[----:B------:R-:W-:Y:S01]  /*80c0*/  USHF.L.U32 UR42, UR42, 0x7, URZ ;  /* 0x000000072a2a7899 */ /* 0x000fe2000800063f */
[----:B------:R-:W-:Y:S01]  /*80d0*/  SEL R53, R15, R26, P0 ;  /* 0x0000001a0f357207 */ /* 0x000fe20000000000 */
[----:B------:R-:W-:Y:S01]  /*80e0*/  UIMAD.WIDE.U32 UR10, UR43, UR6, URZ ;  /* 0x000000062b0a72a5 */ /* 0x000fe2000f8e003f */
[----:B------:R-:W-:Y:S01]  /*80f0*/  SEL R40, R26, R15, P0 ;  /* 0x0000000f1a287207 */ /* 0x000fe20000000000 */
[----:B------:R-:W-:Y:S01]  /*8100*/  UIMAD UR4, UR43, UR7, UR4 ;  /* 0x000000072b0472a4 */ /* 0x000fe2000f8e0204 */
[----:B------:R-:W-:Y:S01]  /*8110*/  SHF.R.U64 R8, R8, 0x3, RZ ;  /* 0x0000000308087819 */ /* 0x000fe200000012ff */
[----:B------:R-:W-:Y:S01]  /*8120*/  FMUL.FTZ R27, R46, R88 ;  /* 0x000000582e1b7220 */ /* 0x000fe20000410000 */
[----:B------:R-:W-:Y:S01]  /*8130*/  F2FP.BF16.F32.PACK_AB R42, R39, R42 ;  /* 0x0000002a272a723e */ /* 0x000fe200000010ff */
[-C--:B------:R-:W-:Y:S01]  /*8140*/  FMUL.FTZ R43, R62, R88.reuse ;  /* 0x000000583e2b7220 */ /* 0x080fe20000410000 */
[----:B------:R-:W-:Y:S01]  /*8150*/  IADD3 R15, P2, R16, 0x60, RZ ;  /* 0x00000060100f7810 */ /* 0x000fe20007f5e0ff */
[-C--:B------:R-:W-:Y:S01]  /*8160*/  FMUL.FTZ R46, R58, R88.reuse ;  /* 0x000000583a2e7220 */ /* 0x080fe20000410000 */
[----:B------:R-:W-:Y:S01]  /*8170*/  LOP3.LUT R20, R21, 0x380, RZ, 0xc0, !PT ;  /* 0x0000038015147812 */ /* 0x000fe200078ec0ff */
[----:B------:R-:W-:Y:S01]  /*8180*/  UIADD3 UR4, UR11, UR4, URZ ;  /* 0x000000040b047290 */ /* 0x000fe2000fffe03f */
[----:B------:R-:W-:Y:S01]  /*8190*/  IADD3 R7, P6, R16, 0x4060, RZ ;  /* 0x0000406010077810 */ /* 0x000fe20007fde0ff */
[-C--:B------:R-:W-:Y:S01]  /*81a0*/  FMUL.FTZ R50, R59, R88.reuse ;  /* 0x000000583b327220 */ /* 0x080fe20000410000 */
[----:B------:R-:W-:Y:S01]  /*81b0*/  SEL R39, R44, R49, P0 ;  /* 0x000000312c277207 */ /* 0x000fe20000000000 */
[----:B------:R-:W-:Y:S01]  /*81c0*/  FMUL.FTZ R51, R70, R88 ;  /* 0x0000005846337220 */ /* 0x000fe20000410000 */
[----:B------:R-:W-:Y:S01]  /*81d0*/  F2FP.BF16.F32.PACK_AB R35, R35, R38 ;  /* 0x000000262323723e */ /* 0x000fe200000010ff */
[----:B------:R-:W-:Y:S01]  /*81e0*/  FMUL.FTZ R55, R71, R88 ;  /* 0x0000005847377220 */ /* 0x000fe20000410000 */
[----:B------:R-:W-:Y:S01]  /*81f0*/  SEL R44, R49, R44, P0 ;  /* 0x0000002c312c7207 */ /* 0x000fe20000000000 */
[----:B------:R-:W-:Y:S01]  /*8200*/  FMUL.FTZ R58, R67, R88 ;  /* 0x00000058433a7220 */ /* 0x000fe20000410000 */
[----:B------:R-:W-:Y:S01]  /*8210*/  SEL R49, R6, R11, P0 ;  /* 0x0000000b06317207 */ /* 0x000fe20000000000 */
[----:B------:R-:W-:Y:S01]  /*8220*/  UIADD3 UR8, UR8, 0x29860, URZ ;  /* 0x0002986008087890 */ /* 0x000fe2000fffe03f */
[----:B------:R-:W-:Y:S01]  /*8230*/  SEL R38, R11, R6, P0 ;  /* 0x000000060b267207 */ /* 0x000fe20000000000 */
[----:B------:R-:W-:Y:S01]  /*8240*/  FMUL.FTZ R59, R78, R88 ;  /* 0x000000584e3b7220 */ /* 0x000fe20000410000 */
[----:B------:R-:W-:Y:S01]  /*8250*/  LOP3.LUT R8, R8, R9, RZ, 0x3c, !PT ;  /* 0x0000000908087212 */ /* 0x000fe200078e3cff */
[----:B------:R-:W-:Y:S01]  /*8260*/  IMAD.X R9, RZ, RZ, R17, P5 ;  /* 0x000000ffff097224 */ /* 0x000fe200028e0611 */
[----:B------:R-:W-:Y:S01]  /*8270*/  F2FP.BF16.F32.PACK_AB R66, R63, R66 ;  /* 0x000000423f42723e */ /* 0x000fe200000010ff */
[----:B------:R-:W-:Y:S01]  /*8280*/  VIADD R63, R23, UR42 ;  /* 0x0000002a173f7c36 */ /* 0x000fe20008000000 */
[----:B------:R-:W-:Y:S01]  /*8290*/  LOP3.LUT R14, R15, 0x380, RZ, 0xc0, !PT ;  /* 0x000003800f0e7812 */ /* 0x000fe200078ec0ff */
[-C--:B------:R-:W-:Y:S01]  /*82a0*/  FMUL.FTZ R62, R74, R88.reuse ;  /* 0x000000584a3e7220 */ /* 0x080fe20000410000 */
[----:B------:R-:W-:Y:S01]  /*82b0*/  SHF.R.U64 R20, R20, 0x3, RZ ;  /* 0x0000000314147819 */ /* 0x000fe200000012ff */
[-C--:B------:R-:W-:Y:S01]  /*82c0*/  FMUL.FTZ R67, R86, R88.reuse ;  /* 0x0000005856437220 */ /* 0x080fe20000410000 */
[----:B------:R-:W-:Y:S01]  /*82d0*/  LOP3.LUT R6, R7, 0x380, RZ, 0xc0, !PT ;  /* 0x0000038007067812 */ /* 0x000fe200078ec0ff */
[-C--:B------:R-:W-:Y:S01]  /*82e0*/  FMUL.FTZ R70, R82, R88.reuse ;  /* 0x0000005852467220 */ /* 0x080fe20000410000 */
[----:B------:R-:W-:Y:S01]  /*82f0*/  F2FP.BF16.F32.PACK_AB R28, R28, R29 ;  /* 0x0000001d1c1c723e */ /* 0x000fe200000010ff */
[----:B------:R-:W-:Y:S01]  /*8300*/  FMUL.FTZ R71, R87, R88 ;  /* 0x0000005857477220 */ /* 0x000fe20000410000 */
[----:B------:R-:W-:Y:S01]  /*8310*/  F2FP.BF16.F32.PACK_AB R27, R27, R30 ;  /* 0x0000001e1b1b723e */ /* 0x000fe200000010ff */
[----:B------:R-:W-:Y:S01]  /*8320*/  FMUL.FTZ R74, R83, R88 ;  /* 0x00000058534a7220 */ /* 0x000fe20000410000 */
[----:B------:R-:W-:Y:S01]  /*8330*/  F2FP.BF16.F32.PACK_AB R43, R43, R46 ;  /* 0x0000002e2b2b723e */ /* 0x000fe200000010ff */
[----:B------:R-:W-:Y:S01]  /*8340*/  UPRMT UR8, UR37, 0x654, UR8 ;  /* 0x0000065425087896 */ /* 0x000fe20008000008 */
[----:B------:R-:W-:Y:S01]  /*8350*/  SEL R29, R3, R10, P0 ;  /* 0x0000000a031d7207 */ /* 0x000fe20000000000 */
[----:B------:R-:W-:Y:S01]  /*8360*/  USHF.R.S32.HI UR5, URZ, 0x1f, UR44 ;  /* 0x0000001f3f057899 */ /* 0x000fe2000801142c */
[----:B------:R-:W-:Y:S01]  /*8370*/  SEL R30, R10, R3, P0 ;  /* 0x000000030a1e7207 */ /* 0x000fe20000000000 */
[----:B------:R-:W-:Y:S01]  /*8380*/  VIADD R3, R63, 0x8 ;  /* 0x000000083f037836 */ /* 0x000fe20000000000 */
[----:B------:R-:W-:-:S02]  /*8390*/  SHF.R.U64 R14, R14, 0x3, RZ ;  /* 0x000000030e0e7819 */ /* 0x000fc400000012ff */
[----:B------:R-:W-:Y:S01]  /*83a0*/  LOP3.LUT R20, R20, R21, RZ, 0x3c, !PT ;  /* 0x0000001514147212 */ /* 0x000fe200078e3cff */
[--C-:B------:R-:W-:Y:S01]  /*83b0*/  IMAD.X R21, RZ, RZ, R17.reuse, P1 ;  /* 0x000000ffff157224 */ /* 0x100fe200008e0611 */
[----:B------:R-:W-:Y:S01]  /*83c0*/  SHF.R.U64 R6, R6, 0x3, RZ ;  /* 0x0000000306067819 */ /* 0x000fe200000012ff */
[----:B------:R-:W-:Y:S01]  /*83d0*/  SYNCS.ARRIVE.TRANS64.RED.A1T0 RZ, [UR8], RZ ;  /* 0x000000ffffff79a7 */ /* 0x000fe20008100408 */
[----:B------:R-:W-:Y:S02]  /*83e0*/  IADD3 R11, P4, R16, 0x4020, RZ ;  /* 0x00004020100b7810 */ /* 0x000fe40007f9e0ff */
[----:B------:R-:W-:Y:S01]  /*83f0*/  MOV R46, R8 ;  /* 0x00000008002e7202 */ /* 0x000fe20000000f00 */
[----:B------:R-:W-:Y:S01]  /*8400*/  IMAD.U32 R9, RZ, RZ, UR11 ;  /* 0x0000000bff097e24 */ /* 0x000fe2000f8e00ff */
[----:B------:R-:W-:Y:S01]  /*8410*/  LOP3.LUT P1, RZ, R2, 0x3, RZ, 0xc0, !PT ;  /* 0x0000000302ff7812 */ /* 0x000fe2000782c0ff */
[----:B------:R-:W-:Y:S01]  /*8420*/  IMAD.U32 R9, RZ, RZ, UR4 ;  /* 0x00000004ff097e24 */ /* 0x000fe2000f8e00ff */
[----:B------:R-:W-:Y:S01]  /*8430*/  F2FP.BF16.F32.PACK_AB R36, R36, R37 ;  /* 0x000000252424723e */ /* 0x000fe200000010ff */
[----:B------:R-:W-:Y:S01]  /*8440*/  ULDC UR4, c[0x0][0xa88] ;  /* 0x0002a20000047ab9 */ /* 0x000fe20000000800 */
[----:B------:R-:W-:Y:S01]  /*8450*/  LOP3.LUT R14, R14, R15, RZ, 0x3c, !PT ;  /* 0x0000000f0e0e7212 */ /* 0x000fe200078e3cff */
[--C-:B------:R-:W-:Y:S01]  /*8460*/  IMAD.X R15, RZ, RZ, R17.reuse, P2 ;  /* 0x000000ffff0f7224 */ /* 0x100fe200010e0611 */
[----:B------:R-:W-:Y:S01]  /*8470*/  LOP3.LUT R6, R6, R7, RZ, 0x3c, !PT ;  /* 0x0000000706067212 */ /* 0x000fe200078e3cff */
[----:B------:R-:W-:Y:S01]  /*8480*/  IMAD.X R7, RZ, RZ, R17, P6 ;  /* 0x000000ffff077224 */ /* 0x000fe200030e0611 */
[----:B------:R-:W-:Y:S01]  /*8490*/  F2FP.BF16.F32.PACK_AB R57, R56, R57 ;  /* 0x000000393839723e */ /* 0x000fe200000010ff */
[----:B------:R-:W-:Y:S01]  /*84a0*/  IMAD.U32 R8, RZ, RZ, UR10 ;  /* 0x0000000aff087e24 */ /* 0x000fe2000f8e00ff */
[----:B------:R-:W-:-:S02]  /*84b0*/  SEL R37, R28, R33, P0 ;  /* 0x000000211c257207 */ /* 0x000fc40000000000 */
[----:B------:R-:W-:Y:S02]  /*84c0*/  LOP3.LUT R10, R11, 0x380, RZ, 0xc0, !PT ;  /* 0x000003800b0a7812 */ /* 0x000fe400078ec0ff */
[----:B------:R-:W-:Y:S02]  /*84d0*/  SEL R28, R33, R28, P0 ;  /* 0x0000001c211c7207 */ /* 0x000fe40000000000 */
[----:B------:R-:W-:Y:S02]  /*84e0*/  ISETP.GE.OR P2, PT, R3, UR4, P1 ;  /* 0x0000000403007c0c */ /* 0x000fe40008f46670 */
[----:B------:R-:W-:Y:S02]  /*84f0*/  SEL R33, R36, R41, P0 ;  /* 0x0000002924217207 */ /* 0x000fe40000000000 */
[----:B------:R-:W-:Y:S02]  /*8500*/  F2FP.BF16.F32.PACK_AB R60, R60, R61 ;  /* 0x0000003d3c3c723e */ /* 0x000fe400000010ff */
[----:B------:R-:W-:-:S02]  /*8510*/  SEL R36, R41, R36, P0 ;  /* 0x0000002429247207 */ /* 0x000fc40000000000 */
[----:B------:R-:W-:Y:S02]  /*8520*/  F2FP.BF16.F32.PACK_AB R50, R47, R50 ;  /* 0x000000322f32723e */ /* 0x000fe400000010ff */
[----:B------:R-:W-:Y:S02]  /*8530*/  SEL R41, R52, R57, P0 ;  /* 0x0000003934297207 */ /* 0x000fe40000000000 */
[----:B------:R-:W-:Y:S02]  /*8540*/  SHF.R.U64 R10, R10, 0x3, RZ ;  /* 0x000000030a0a7819 */ /* 0x000fe400000012ff */
[----:B------:R-:W-:Y:S02]  /*8550*/  MOV R61, R20 ;  /* 0x00000014003d7202 */ /* 0x000fe40000000f00 */
[----:B------:R-:W-:Y:S02]  /*8560*/  SEL R52, R57, R52, P0 ;  /* 0x0000003439347207 */ /* 0x000fe40000000000 */
[----:B------:R-:W-:-:S02]  /*8570*/  MOV R21, R6 ;  /* 0x0000000600157202 */ /* 0x000fc40000000f00 */
[----:B------:R-:W-:Y:S01]  /*8580*/  F2FP.BF16.F32.PACK_AB R51, R51, R54 ;  /* 0x000000363333723e */ /* 0x000fe200000010ff */
[----:B------:R-:W1:Y:S01]  /*8590*/  LDC.64 R6, c[0x0][0xb78] ;  /* 0x0002de00ff067b82 */ /* 0x000e620000000a00 */
[----:B------:R-:W-:Y:S02]  /*85a0*/  F2FP.BF16.F32.PACK_AB R58, R55, R58 ;  /* 0x0000003a373a723e */ /* 0x000fe400000010ff */
[----:B------:R-:W-:Y:S02]  /*85b0*/  SEL R57, R35, R42, P0 ;  /* 0x0000002a23397207 */ /* 0x000fe40000000000 */
[----:B------:R-:W-:Y:S02]  /*85c0*/  SEL R42, R42, R35, P0 ;  /* 0x000000232a2a7207 */ /* 0x000fe40000000000 */
[----:B------:R-:W-:Y:S02]  /*85d0*/  F2FP.BF16.F32.PACK_AB R59, R59, R62 ;  /* 0x0000003e3b3b723e */ /* 0x000fe400000010ff */
[----:B------:R-:W-:-:S02]  /*85e0*/  SEL R35, R43, R50, P0 ;  /* 0x000000322b237207 */ /* 0x000fc40000000000 */
[----:B------:R-:W-:Y:S01]  /*85f0*/  LOP3.LUT R10, R10, R11, RZ, 0x3c, !PT ;  /* 0x0000000b0a0a7212 */ /* 0x000fe200078e3cff */
[----:B------:R-:W-:Y:S01]  /*8600*/  IMAD.X R11, RZ, RZ, R17, P4 ;  /* 0x000000ffff0b7224 */ /* 0x000fe200020e0611 */
[----:B------:R-:W-:Y:S02]  /*8610*/  F2FP.BF16.F32.PACK_AB R65, R64, R65 ;  /* 0x000000414041723e */ /* 0x000fe400000010ff */
[----:B------:R-:W-:Y:S02]  /*8620*/  SEL R50, R50, R43, P0 ;  /* 0x0000002b32327207 */ /* 0x000fe40000000000 */
[----:B------:R-:W-:Y:S02]  /*8630*/  F2FP.BF16.F32.PACK_AB R68, R68, R69 ;  /* 0x000000454444723e */ /* 0x000fe400000010ff */
[----:B------:R-:W-:Y:S02]  /*8640*/  F2FP.BF16.F32.PACK_AB R67, R67, R70 ;  /* 0x000000464343723e */ /* 0x000fe400000010ff */
[----:B------:R-:W-:-:S02]  /*8650*/  F2FP.BF16.F32.PACK_AB R73, R72, R73 ;  /* 0x000000494849723e */ /* 0x000fc400000010ff */
[----:B------:R-:W-:Y:S02]  /*8660*/  F2FP.BF16.F32.PACK_AB R74, R71, R74 ;  /* 0x0000004a474a723e */ /* 0x000fe400000010ff */
[----:B------:R-:W-:Y:S02]  /*8670*/  SEL R55, R27, R34, P0 ;  /* 0x000000221b377207 */ /* 0x000fe40000000000 */
[----:B------:R-:W-:Y:S02]  /*8680*/  SEL R43, R51, R58, P0 ;  /* 0x0000003a332b7207 */ /* 0x000fe40000000000 */
[----:B------:R-:W-:Y:S02]  /*8690*/  SEL R34, R34, R27, P0 ;  /* 0x0000001b22227207 */ /* 0x000fe40000000000 */
[----:B------:R-:W-:Y:S02]  /*86a0*/  SEL R58, R58, R51, P0 ;  /* 0x000000333a3a7207 */ /* 0x000fe40000000000 */
[----:B------:R-:W-:-:S02]  /*86b0*/  SEL R51, R59, R66, P0 ;  /* 0x000000423b337207 */ /* 0x000fc40000000000 */
[----:B------:R-:W-:Y:S02]  /*86c0*/  SEL R45, R60, R65, P0 ;  /* 0x000000413c2d7207 */ /* 0x000fe40000000000 */
[----:B------:R-:W-:Y:S02]  /*86d0*/  SEL R66, R66, R59, P0 ;  /* 0x0000003b42427207 */ /* 0x000fe40000000000 */
[----:B------:R-:W-:Y:S02]  /*86e0*/  IADD3 R13, P3, R16, 0x4000, RZ ;  /* 0x00004000100d7810 */ /* 0x000fe40007f7e0ff */
[----:B------:R-:W-:Y:S02]  /*86f0*/  SEL R60, R65, R60, P0 ;  /* 0x0000003c413c7207 */ /* 0x000fe40000000000 */
[----:B------:R-:W-:Y:S02]  /*8700*/  SEL R47, R68, R73, P0 ;  /* 0x00000049442f7207 */ /* 0x000fe40000000000 */
[----:B------:R-:W-:-:S02]  /*8710*/  SEL R59, R67, R74, P0 ;  /* 0x0000004a433b7207 */ /* 0x000fc40000000000 */
[----:B------:R-:W-:Y:S02]  /*8720*/  MOV R48, R10 ;  /* 0x0000000a00307202 */ /* 0x000fe40000000f00 */
[----:B------:R-:W-:Y:S02]  /*8730*/  SEL R68, R73, R68, P0 ;  /* 0x0000004449447207 */ /* 0x000fe40000000000 */
[----:B------:R-:W-:Y:S02]  /*8740*/  SEL R74, R74, R67, P0 ;  /* 0x000000434a4a7207 */ /* 0x000fe40000000000 */
[----:B------:R-:W-:Y:S02]  /*8750*/  LOP3.LUT R12, R13, 0x380, RZ, 0xc0, !PT ;  /* 0x000003800d0c7812 */ /* 0x000fe400078ec0ff */
[----:B------:R-:W-:Y:S02]  /*8760*/  LOP3.LUT R27, R16, 0x380, RZ, 0xc0, !PT ;  /* 0x00000380101b7812 */ /* 0x000fe400078ec0ff */
[----:B------:R-:W-:-:S02]  /*8770*/  SHF.R.U64 R12, R12, 0x3, RZ ;  /* 0x000000030c0c7819 */ /* 0x000fc400000012ff */
[----:B------:R-:W-:Y:S02]  /*8780*/  SHF.R.U64 R27, R27, 0x3, RZ ;  /* 0x000000031b1b7819 */ /* 0x000fe400000012ff */
[----:B------:R-:W-:Y:S01]  /*8790*/  LOP3.LUT R12, R12, R13, RZ, 0x3c, !PT ;  /* 0x0000000d0c0c7212 */ /* 0x000fe200078e3cff */
[--C-:B------:R-:W-:Y:S01]  /*87a0*/  IMAD.X R13, RZ, RZ, R17.reuse, P3 ;  /* 0x000000ffff0d7224 */ /* 0x100fe200018e0611 */
[----:B------:R-:W-:Y:S01]  /*87b0*/  LOP3.LUT R26, R27, R16, RZ, 0x3c, !PT ;  /* 0x000000101b1a7212 */ /* 0x000fe200078e3cff */
[----:B------:R-:W-:Y:S01]  /*87c0*/  IMAD.MOV.U32 R27, RZ, RZ, R17 ;  /* 0x000000ffff1b7224 */ /* 0x000fe200078e0011 */
[----:B------:R-:W-:Y:S02]  /*87d0*/  MOV R56, R14 ;  /* 0x0000000e00387202 */ /* 0x000fe40000000f00 */
[----:B------:R-:W-:Y:S02]  /*87e0*/  MOV R54, R12 ;  /* 0x0000000c00367202 */ /* 0x000fe40000000f00 */
[----:B------:R-:W-:-:S02]  /*87f0*/  MOV R27, R26 ;  /* 0x0000001a001b7202 */ /* 0x000fc40000000f00 */
[----:B------:R-:W-:Y:S02]  /*8800*/  MOV R25, R24 ;  /* 0x0000001800197202 */ /* 0x000fe40000000f00 */
[----:B------:R-:W-:Y:S02]  /*8810*/  ISETP.GE.OR P1, PT, R63, UR4, P1 ;  /* 0x000000043f007c0c */ /* 0x000fe40008f26670 */
[----:B--2---:R-:W-:Y:S01]  /*8820*/  LOP3.LUT R3, R0, 0x2, RZ, 0x3c, !PT ;  /* 0x0000000200037812 */ /* 0x004fe200078e3cff */
[----:B------:R-:W-:Y:S04]  /*8830*/  SHFL.IDX PT, R29, R29, R0, 0x1c1f ;  /* 0x001c1f001d1d7589 */ /* 0x000fe800000e0000 */
[----:B------:R-:W-:Y:S04]  /*8840*/  SHFL.IDX PT, R30, R30, R3, 0x1c1f ;  /* 0x001c1f031e1e7589 */ /* 0x000fe800000e0000 */
[----:B------:R-:W-:Y:S04]  /*8850*/  SHFL.IDX PT, R31, R31, R0, 0x1c1f ;  /* 0x001c1f001f1f7589 */ /* 0x000fe800000e0000 */
[----:B------:R-:W2:Y:S04]  /*8860*/  SHFL.IDX PT, R32, R32, R3, 0x1c1f ;  /* 0x001c1f0320207589 */ /* 0x000ea800000e0000 */
[----:B------:R-:W-:Y:S04]  /*8870*/  SHFL.IDX PT, R49, R49, R0, 0x1c1f ;  /* 0x001c1f0031317589 */ /* 0x000fe800000e0000 */
[----:B------:R-:W3:Y:S04]  /*8880*/  SHFL.IDX PT, R38, R38, R3, 0x1c1f ;  /* 0x001c1f0326267589 */ /* 0x000ee800000e0000 */
[----:B------:R-:W-:Y:S04]  /*8890*/  SHFL.IDX PT, R53, R53, R0, 0x1c1f ;  /* 0x001c1f0035357589 */ /* 0x000fe800000e0000 */
[----:B------:R-:W4:Y:S04]  /*88a0*/  SHFL.IDX PT, R40, R40, R3, 0x1c1f ;  /* 0x001c1f0328287589 */ /* 0x000f2800000e0000 */
[----:B------:R-:W-:Y:S04]  /*88b0*/  SHFL.IDX PT, R37, R37, R0, 0x1c1f ;  /* 0x001c1f0025257589 */ /* 0x000fe800000e0000 */
[----:B------:R5:W-:Y:S01]  /*88c0*/  SHFL.IDX PT, R10, R28, R3, 0x1c1f ;  /* 0x001c1f031c0a7589 */ /* 0x000be200000e0000 */
[----:B--2---:R-:W-:-:S02]  /*88d0*/  SEL R12, R31, R32, P0 ;  /* 0x000000201f0c7207 */ /* 0x004fc40000000000 */
[----:B------:R-:W-:Y:S01]  /*88e0*/  SEL R14, R32, R31, P0 ;  /* 0x0000001f200e7207 */ /* 0x000fe20000000000 */
[----:B------:R-:W-:Y:S04]  /*88f0*/  SHFL.IDX PT, R33, R33, R0, 0x1c1f ;  /* 0x001c1f0021217589 */ /* 0x000fe800000e0000 */
[----:B------:R-:W-:Y:S01]  /*8900*/  SHFL.IDX PT, R55, R55, R0, 0x1c1f ;  /* 0x001c1f0037377589 */ /* 0x000fe200000e0000 */
[----:B---3--:R-:W-:Y:S02]  /*8910*/  SEL R31, R38, R49, P0 ;  /* 0x00000031261f7207 */ /* 0x008fe40000000000 */
[----:B-----5:R-:W-:Y:S01]  /*8920*/  SEL R28, R29, R30, P0 ;  /* 0x0000001e1d1c7207 */ /* 0x020fe20000000000 */
[----:B------:R-:W2:Y:S01]  /*8930*/  SHFL.IDX PT, R36, R36, R3, 0x1c1f ;  /* 0x001c1f0324247589 */ /* 0x000ea200000e0000 */
[----:B------:R-:W-:-:S02]  /*8940*/  SEL R30, R30, R29, P0 ;  /* 0x0000001d1e1e7207 */ /* 0x000fc40000000000 */
[----:B------:R-:W-:Y:S01]  /*8950*/  SEL R29, R49, R38, P0 ;  /* 0x00000026311d7207 */ /* 0x000fe20000000000 */
[----:B------:R-:W-:Y:S01]  /*8960*/  BAR.SYNC.DEFER_BLOCKING 0x1, 0x100 ;  /* 0x0044000000007b1d */ /* 0x000fe20000010000 */
[----:B----4-:R-:W-:Y:S02]  /*8970*/  SEL R13, R53, R40, P0 ;  /* 0x00000028350d7207 */ /* 0x010fe40000000000 */
[----:B------:R-:W-:-:S03]  /*8980*/  SEL R15, R40, R53, P0 ;  /* 0x00000035280f7207 */ /* 0x000fc60000000000 */
[----:B------:R-:W3:Y:S04]  /*8990*/  SHFL.IDX PT, R20, R34, R3, 0x1c1f ;  /* 0x001c1f0322147589 */ /* 0x000ee800000e0000 */
[----:B------:R-:W-:Y:S04]  /*89a0*/  SHFL.IDX PT, R57, R57, R0, 0x1c1f ;  /* 0x001c1f0039397589 */ /* 0x000fe800000e0000 */
[----:B------:R-:W-:Y:S04]  /*89b0*/  SHFL.IDX PT, R35, R35, R0, 0x1c1f ;  /* 0x001c1f0023237589 */ /* 0x000fe800000e0000 */
[----:B------:R-:W-:Y:S01]  /*89c0*/  SHFL.IDX PT, R42, R42, R3, 0x1c1f ;  /* 0x001c1f032a2a7589 */ /* 0x000fe200000e0000 */
[----:B--2---:R-:W-:-:S02]  /*89d0*/  SEL R24, R33, R36, P0 ;  /* 0x0000002421187207 */ /* 0x004fc40000000000 */
[----:B------:R-:W-:Y:S01]  /*89e0*/  SEL R26, R36, R33, P0 ;  /* 0x00000021241a7207 */ /* 0x000fe20000000000 */
[----:B------:R-:W2:Y:S04]  /*89f0*/  SHFL.IDX PT, R50, R50, R3, 0x1c1f ;  /* 0x001c1f0332327589 */ /* 0x000ea800000e0000 */
[----:B------:R-:W-:Y:S04]  /*8a00*/  SHFL.IDX PT, R39, R39, R0, 0x1c1f ;  /* 0x001c1f0027277589 */ /* 0x000fe800000e0000 */
[----:B------:R-:W4:Y:S01]  /*8a10*/  SHFL.IDX PT, R44, R44, R3, 0x1c1f ;  /* 0x001c1f032c2c7589 */ /* 0x000f2200000e0000 */
[----:B---3--:R-:W-:-:S03]  /*8a20*/  SEL R11, R20, R55, P0 ;  /* 0x00000037140b7207 */ /* 0x008fc60000000000 */
[----:B------:R-:W-:Y:S04]  /*8a30*/  SHFL.IDX PT, R41, R41, R0, 0x1c1f ;  /* 0x001c1f0029297589 */ /* 0x000fe800000e0000 */
[----:B------:R-:W-:Y:S04]  /*8a40*/  SHFL.IDX PT, R43, R43, R0, 0x1c1f ;  /* 0x001c1f002b2b7589 */ /* 0x000fe800000e0000 */
[----:B------:R-:W-:Y:S04]  /*8a50*/  SHFL.IDX PT, R52, R52, R3, 0x1c1f ;  /* 0x001c1f0334347589 */ /* 0x000fe800000e0000 */
[----:B------:R-:W-:Y:S01]  /*8a60*/  SHFL.IDX PT, R58, R58, R3, 0x1c1f ;  /* 0x001c1f033a3a7589 */ /* 0x000fe200000e0000 */
[----:B--2---:R-:W-:-:S02]  /*8a70*/  SEL R33, R35, R50, P0 ;  /* 0x0000003223217207 */ /* 0x004fc40000000000 */
[----:B------:R-:W-:Y:S01]  /*8a80*/  SEL R35, R50, R35, P0 ;  /* 0x0000002332237207 */ /* 0x000fe20000000000 */
[----:B------:R-:W-:Y:S04]  /*8a90*/  SHFL.IDX PT, R45, R45, R0, 0x1c1f ;  /* 0x001c1f002d2d7589 */ /* 0x000fe800000e0000 */
[----:B------:R-:W-:Y:S01]  /*8aa0*/  SHFL.IDX PT, R51, R51, R0, 0x1c1f ;  /* 0x001c1f0033337589 */ /* 0x000fe200000e0000 */
[----:B----4-:R-:W-:Y:S02]  /*8ab0*/  SEL R32, R39, R44, P0 ;  /* 0x0000002c27207207 */ /* 0x010fe40000000000 */
[----:B------:R-:W-:Y:S01]  /*8ac0*/  SEL R34, R44, R39, P0 ;  /* 0x000000272c227207 */ /* 0x000fe20000000000 */
[----:B------:R-:W2:Y:S04]  /*8ad0*/  SHFL.IDX PT, R60, R60, R3, 0x1c1f ;  /* 0x001c1f033c3c7589 */ /* 0x000ea800000e0000 */
[----:B------:R-:W3:Y:S04]  /*8ae0*/  SHFL.IDX PT, R66, R66, R3, 0x1c1f ;  /* 0x001c1f0342427589 */ /* 0x000ee800000e0000 */
[----:B------:R-:W-:Y:S04]  /*8af0*/  SHFL.IDX PT, R47, R47, R0, 0x1c1f ;  /* 0x001c1f002f2f7589 */ /* 0x000fe800000e0000 */
[----:B------:R1:W-:Y:S04]  /*8b00*/  SHFL.IDX PT, R59, R59, R0, 0x1c1f ;  /* 0x001c1f003b3b7589 */ /* 0x0003e800000e0000 */
[----:B------:R-:W4:Y:S04]  /*8b10*/  SHFL.IDX PT, R68, R68, R3, 0x1c1f ;  /* 0x001c1f0344447589 */ /* 0x000f2800000e0000 */
[----:B------:R5:W4:Y:S01]  /*8b20*/  SHFL.IDX PT, R74, R74, R3, 0x1c1f ;  /* 0x001c1f034a4a7589 */ /* 0x000b2200000e0000 */
[----:B-1----:R-:W-:Y:S01]  /*8b30*/  IMAD R0, R6, UR5, RZ ;  /* 0x0000000506007c24 */ /* 0x002fe2000f8e02ff */
[----:B------:R-:W-:-:S02]  /*8b40*/  ULDC.64 UR4, c[0x0][0xb40] ;  /* 0x0002d00000047ab9 */ /* 0x000fc40000000a00 */
[----:B------:R1:W-:Y:S01]  /*8b50*/  STSM.16.M88.4 [R27], R28 ;  /* 0x0000001c1b007844 */ /* 0x0003e20000000200 */
[----:B------:R-:W-:Y:S02]  /*8b60*/  IMAD R38, R7, UR44, R0 ;  /* 0x0000002c07267c24 */ /* 0x000fe4000f8e0200 */
[----:B------:R-:W-:Y:S01]  /*8b70*/  IMAD.WIDE.U32 R6, R6, UR44, R8 ;  /* 0x0000002c06067c25 */ /* 0x000fe2000f8e0008 */
[----:B------:R-:W-:Y:S01]  /*8b80*/  SEL R8, R37, R10, P0 ;  /* 0x0000000a25087207 */ /* 0x000fe20000000000 */
[----:B------:R3:W-:Y:S01]  /*8b90*/  STSM.16.M88.4 [R25], R12 ;  /* 0x0000000c19007844 */ /* 0x0007e20000000200 */
[----:B------:R-:W-:Y:S02]  /*8ba0*/  SEL R10, R10, R37, P0 ;  /* 0x000000250a0a7207 */ /* 0x000fe40000000000 */
[----:B------:R-:W-:Y:S02]  /*8bb0*/  SEL R9, R55, R20, P0 ;  /* 0x0000001437097207 */ /* 0x000fe40000000000 */
[----:B-----5:R-:W-:-:S02]  /*8bc0*/  SHF.R.S32.HI R3, RZ, 0x1f, R63 ;  /* 0x0000001fff037819 */ /* 0x020fc4000001143f */
[----:B------:R-:W-:Y:S01]  /*8bd0*/  IADD3 R0, P3, R63, R6, RZ ;  /* 0x000000063f007210 */ /* 0x000fe20007f7e0ff */
[----:B------:R-:W-:Y:S01]  /*8be0*/  STSM.16.M88.4 [R61], R8 ;  /* 0x000000083d007844 */ /* 0x000fe20000000200 */
[----:B-1----:R-:W-:Y:S02]  /*8bf0*/  SEL R27, R42, R57, P0 ;  /* 0x000000392a1b7207 */ /* 0x002fe40000000000 */
[----:B------:R-:W-:Y:S02]  /*8c00*/  IADD3.X R3, R3, R7, R38, P3, !PT ;  /* 0x0000000703037210 */ /* 0x000fe40001ffe426 */
[----:B--2---:R-:W-:Y:S02]  /*8c10*/  SEL R28, R45, R60, P0 ;  /* 0x0000003c2d1c7207 */ /* 0x004fe40000000000 */
[----:B---3--:R-:W-:Y:S02]  /*8c20*/  SEL R25, R57, R42, P0 ;  /* 0x0000002a39197207 */ /* 0x008fe40000000000 */
[----:B------:R-:W-:-:S02]  /*8c30*/  SEL R12, R41, R52, P0 ;  /* 0x00000034290c7207 */ /* 0x000fc40000000000 */
[----:B------:R-:W-:Y:S01]  /*8c40*/  SEL R14, R52, R41, P0 ;  /* 0x00000029340e7207 */ /* 0x000fe20000000000 */
[----:B------:R-:W-:Y:S01]  /*8c50*/  STSM.16.M88.4 [R56], R24 ;  /* 0x0000001838007844 */ /* 0x000fe20000000200 */
[----:B------:R-:W-:Y:S02]  /*8c60*/  SEL R13, R43, R58, P0 ;  /* 0x0000003a2b0d7207 */ /* 0x000fe40000000000 */
[----:B------:R-:W-:Y:S01]  /*8c70*/  SEL R15, R58, R43, P0 ;  /* 0x0000002b3a0f7207 */ /* 0x000fe20000000000 */
[----:B------:R-:W-:Y:S01]  /*8c80*/  STSM.16.M88.4 [R54], R32 ;  /* 0x0000002036007844 */ /* 0x000fe20000000200 */
[----:B------:R-:W-:Y:S02]  /*8c90*/  SEL R30, R60, R45, P0 ;  /* 0x0000002d3c1e7207 */ /* 0x000fe40000000000 */
[----:B------:R-:W-:Y:S01]  /*8ca0*/  SEL R29, R51, R66, P0 ;  /* 0x00000042331d7207 */ /* 0x000fe20000000000 */
[----:B------:R-:W-:Y:S01]  /*8cb0*/  STSM.16.M88.4 [R48], R12 ;  /* 0x0000000c30007844 */ /* 0x000fe20000000200 */
[----:B------:R-:W-:-:S02]  /*8cc0*/  SEL R31, R66, R51, P0 ;  /* 0x00000033421f7207 */ /* 0x000fc40000000000 */
[----:B----4-:R-:W-:Y:S02]  /*8cd0*/  SEL R36, R47, R68, P0 ;  /* 0x000000442f247207 */ /* 0x010fe40000000000 */
[----:B------:R-:W-:Y:S01]  /*8ce0*/  SEL R38, R68, R47, P0 ;  /* 0x0000002f44267207 */ /* 0x000fe20000000000 */
[----:B------:R-:W-:Y:S01]  /*8cf0*/  STSM.16.M88.4 [R46], R28 ;  /* 0x0000001c2e007844 */ /* 0x000fe20000000200 */
[----:B------:R-:W-:Y:S02]  /*8d00*/  SEL R37, R59, R74, P0 ;  /* 0x0000004a3b257207 */ /* 0x000fe40000000000 */
[----:B------:R-:W-:Y:S02]  /*8d10*/  SEL R39, R74, R59, P0 ;  /* 0x0000003b4a277207 */ /* 0x000fe40000000000 */
[C---:B------:R-:W-:Y:S01]  /*8d20*/  LEA R6, P3, R0.reuse, UR4, 0x2 ;  /* 0x0000000400067c11 */ /* 0x040fe2000f8610ff */
[----:B------:R-:W-:Y:S02]  /*8d30*/  ULDC UR4, c[0x0][0xc] ;  /* 0x0000030000047ab9 */ /* 0x000fe40000000800 */
[----:B------:R-:W-:Y:S01]  /*8d40*/  STSM.16.M88.4 [R21], R36 ;  /* 0x0000002415007844 */ /* 0x000fe20000000200 */
[----:B------:R-:W-:Y:S01]  /*8d50*/  LEA.HI.X R7, R0, UR5, R3, 0x2, P3 ;  /* 0x0000000500077c11 */ /* 0x000fe200098f1403 */
[----:B------:R-:W-:Y:S01]  /*8d60*/  UIADD3 UR48, UR4, UR48, URZ ;  /* 0x0000003004307290 */ /* 0x000fe2000fffe03f */
[----:B------:R1:W-:Y:S06]  /*8d70*/  MEMBAR.ALL.CTA ;  /* 0x0000000000007992 */ /* 0x0003ec0000008000 */
[----:B-1----:R-:W1:Y:S04]  /*8d80*/  FENCE.VIEW.ASYNC.S ;  /* 0x00000000000073c6 */ /* 0x002e680000000000 */
[----:B-1----:R-:W1:Y:S01]  /*8d90*/  SHFL.IDX PT, R0, R22, RZ, 0x1f ;  /* 0x00001fff16007589 */ /* 0x002e6200000e0000 */
[----:B------:R-:W-:Y:S06]  /*8da0*/  BAR.ARV 0x1, 0x120 ;  /* 0x0044800000007b1d */ /* 0x000fec0000002000 */
[----:B-1----:R-:W-:Y:S01]  /*8db0*/  ISETP.NE.AND P0, PT, R0, 0x7, PT ;  /* 0x000000070000780c */ /* 0x002fe20003f05270 */
[----:B------:R1:W-:Y:S04]  /*8dc0*/  @!P1 STG.E desc[UR50][R6.64], R5 ;  /* 0x0000000506009986 */ /* 0x0003e8000c101932 */
[----:B------:R1:W-:Y:S08]  /*8dd0*/  @!P2 STG.E desc[UR50][R6.64+0x20], R4 ;  /* 0x000020040600a986 */ /* 0x0003f0000c101932 */
[----:B------:R-:W-:Y:S05]  /*8de0*/  @P0 BRA `(.L_x_31) ;  /* 0x0000000000540947 */ /* 0x000fea0003800000 */
[----:B------:R-:W-:Y:S01]  /*8df0*/  BAR.SYNC.DEFER_BLOCKING 0x1, 0x120 ;  /* 0x0044800000007b1d */ /* 0x000fe20000010000 */
[----:B------:R-:W-:-:S05]  /*8e00*/  ELECT P0, URZ, PT ;  /* 0x00000000003f782f */ /* 0x000fca0003800000 */
[----:B------:R-:W-:Y:S08]  /*8e10*/  BSSY B0, `(.L_x_31) ;  /* 0x0000012000007945 */ /* 0x000ff00003800000 */
[----:B------:R-:W-:Y:S05]  /*8e20*/  @!P0 BRA `(.L_x_32) ;  /* 0x0000000000408947 */ /* 0x000fea0003800000 */
[----:B------:R-:W-:Y:S02]  /*8e30*/  UIADD3 UR4, UP0, UR54, 0x9f0, URZ ;  /* 0x000009f036047890 */ /* 0x000fe4000ff1e03f */
[----:B------:R-:W-:Y:S02]  /*8e40*/  UIADD3 UR6, UR38, 0x4000, URZ ;  /* 0x0000400026067890 */ /* 0x000fe4000fffe03f */
[----:B------:R-:W-:Y:S01]  /*8e50*/  UIADD3.X UR5, URZ, UR55, URZ, UP0, !UPT ;  /* 0x000000373f057290 */ /* 0x000fe200087fe43f */
[----:B------:R-:W-:Y:S01]  /*8e60*/  UMOV UR41, URZ ;  /* 0x0000003f00297c82 */ /* 0x000fe20008000000 */
[----:B------:R-:W-:Y:S01]  /*8e70*/  UMOV UR45, URZ ;  /* 0x0000003f002d7c82 */ /* 0x000fe20008000000 */
[----:B------:R-:W-:Y:S01]  /*8e80*/  UMOV UR40, UR38 ;  /* 0x0000002600287c82 */ /* 0x000fe20008000000 */
[----:B------:R-:W-:-:S05]  /*8e90*/  UMOV UR7, 0x40 ;  /* 0x0000004000077882 */ /* 0x000fca0000000000 */
[----:B------:R2:W-:Y:S02]  /*8ea0*/  UTMASTG.5D [UR40], [UR4] ;  /* 0x00000028040073b5 */ /* 0x0005e40008020000 */
[----:B--2---:R-:W-:Y:S01]  /*8eb0*/  UMOV UR40, UR6 ;  /* 0x0000000600287c82 */ /* 0x004fe20008000000 */
[----:B------:R-:W-:Y:S01]  /*8ec0*/  UMOV UR41, UR7 ;  /* 0x0000000700297c82 */ /* 0x000fe20008000000 */
[----:B------:R-:W-:Y:S01]  /*8ed0*/  UIADD3 UR6, UR38, 0x29820, URZ ;  /* 0x0002982026067890 */ /* 0x000fe2000fffe03f */
[----:B------:R2:W-:Y:S03]  /*8ee0*/  UTMASTG.5D [UR40], [UR4] ;  /* 0x00000028040073b5 */ /* 0x0005e60008020000 */
[----:B------:R-:W-:Y:S01]  /*8ef0*/  UPRMT UR6, URZ, 0x654, UR6 ;  /* 0x000006543f067896 */ /* 0x000fe20008000006 */
[----:B------:R0:W-:Y:S01]  /*8f00*/  UTMACMDFLUSH ;  /* 0x00000000000079b7 */ /* 0x0001e20000000000 */
[----:B------:R-:W-:-:S07]  /*8f10*/  DEPBAR.LE SB0, 0x0 ;  /* 0x000080000000791a */ /* 0x000fce0000000000 */
[----:B--2---:R-:W-:Y:S03]  /*8f20*/  SYNCS.ARRIVE.TRANS64.RED.A1T0 RZ, [UR6], RZ ;  /* 0x000000ffffff79a7 */ /* 0x004fe60008100406 */
.L_x_32:
[----:B------:R-:W-:Y:S05]  /*8f30*/  BSYNC B0 ;  /* 0x0000000000007941 */ /* 0x000fea0003800000 */
.L_x_31:
[----:B------:R-:W2:Y:S01]  /*8f40*/  LDC R0, c[0x0][0xda4] ;  /* 0x00036900ff007b82 */ /* 0x000ea20000000800 */
[----:B------:R-:W-:Y:S02]  /*8f50*/  UIADD3 UR52, UR52, 0x1, URZ ;  /* 0x0000000134347890 */ /* 0x000fe4000fffe03f */
[----:B------:R-:W-:Y:S02]  /*8f60*/  UIADD3 UR39, UR39, 0x1, URZ ;  /* 0x0000000127277890 */ /* 0x000fe4000fffe03f */
[----:B------:R-:W-:-:S04]  /*8f70*/  UISETP.NE.AND UP0, UPT, UR52, 0x2, UPT ;  /* 0x000000023400788c */ /* 0x000fc8000bf05270 */
[----:B------:R-:W-:Y:S02]  /*8f80*/  USEL UR4, URZ, 0x1, UP0 ;  /* 0x000000013f047887 */ /* 0x000fe40008000000 */
[----:B------:R-:W-:Y:S02]  /*8f90*/  USEL UR52, UR52, URZ, UP0 ;  /* 0x0000003f34347287 */ /* 0x000fe40008000000 */
[----:B------:R-:W-:Y:S01]  /*8fa0*/  ULOP3.LUT UR36, UR36, UR4, URZ, 0x3c, !UPT ;  /* 0x0000000424247292 */ /* 0x000fe2000f8e3c3f */
[----:B--2---:R-:W-:-:S13]  /*8fb0*/  ISETP.LE.AND P0, PT, R0, UR48, PT ;  /* 0x0000003000007c0c */ /* 0x004fda000bf03270 */
[----:B------:R-:W-:Y:S05]  /*8fc0*/  @!P0 BRA `(.L_x_33) ;  /* 0xffffff7c006c8947 */ /* 0x000fea000383ffff */
[----:B------:R-:W-:Y:S05]  /*8fd0*/  EXIT ;  /* 0x000000000000794d */ /* 0x000fea0003800000 */
.L_x_7:
[----:B------:R-:W-:-:S08]  /*8fe0*/  NOP ;  /* 0x0000000000007918 */ /* 0x000fd00000000000 */
[----:B------:R-:W1:-:S00]  /*8ff0*/  USETMAXREG.DEALLOC.CTAPOOL 0x18 ;  /* 0x00000018000079c8 */ /* 0x000e4000080e0500 */
[----:B------:R-:W2:Y:S01]  /*9000*/  S2UR UR49, SR_CTAID.X ;  /* 0x00000000003179c3 */ /* 0x000ea20000002500 */
[----:B-1----:R-:W-:Y:S01]  /*9010*/  IMAD.MOV.U32 R0, RZ, RZ, 0x1 ;  /* 0x00000001ff007424 */ /* 0x002fe200078e00ff */
[----:B------:R1:W-:Y:S01]  /*9020*/  STL [R1], RZ ;  /* 0x000000ff01007387 */ /* 0x0003e20000100800 */
[----:B------:R-:W-:-:S03]  /*9030*/  UMOV UR47, 0x1 ;  /* 0x00000001002f7882 */ /* 0x000fc60000000000 */
[----:B------:R1:W-:Y:S02]  /*9040*/  STL [R1+0xc], R0 ;  /* 0x00000c0001007387 */ /* 0x0003e40000100800 */
[----:B------:R-:W2:Y:S02]  /*9050*/  LDC R2, c[0x0][0xda4] ;  /* 0x00036900ff027b82 */ /* 0x000ea40000000800 */
[----:B--2---:R-:W-:-:S13]  /*9060*/  ISETP.LE.AND P0, PT, R2, UR49, PT ;  /* 0x0000003102007c0c */ /* 0x004fda000bf03270 */
[----:B-1----:R-:W-:Y:S05]  /*9070*/  @P0 BRA `(.L_x_34) ;  /* 0x0000002800fc0947 */ /* 0x002fea0003800000 */
[----:B------:R-:W1:Y:S01]  /*9080*/  S2R R7, SR_TID.X ;  /* 0x0000000000077919 */ /* 0x000e620000002100 */
[----:B------:R-:W-:Y:S01]  /*9090*/  ULDC.64 UR52, c[0x0][0x198] ;  /* 0x0000660000347ab9 */ /* 0x000fe20000000a00 */
[----:B------:R-:W-:Y:S01]  /*90a0*/  ULOP3.LUT UR43, UR46, 0x1, URZ, 0xfc, !UPT ;  /* 0x000000012e2b7892 */ /* 0x000fe2000f8efc3f */
[----:B------:R-:W2:Y:S01]  /*90b0*/  S2R R3, SR_TID.X ;  /* 0x0000000000037919 */ /* 0x000ea20000002100 */
[----:B------:R-:W-:Y:S01]  /*90c0*/  ULOP3.LUT UR48, UR46, 0x2, URZ, 0xfc, !UPT ;  /* 0x000000022e307892 */ /* 0x000fe2000f8efc3f */
[----:B------:R-:W-:Y:S01]  /*90d0*/  ULDC UR44, c[0x0][0xc] ;  /* 0x00000300002c7ab9 */ /* 0x000fe20000000800 */
[----:B------:R-:W-:Y:S01]  /*90e0*/  UMOV UR47, URZ ;  /* 0x0000003f002f7c82 */ /* 0x000fe20008000000 */
[C---:B-1----:R-:W-:Y:S01]  /*90f0*/  IMAD.SHL.U32 R0, R7.reuse, 0x80, RZ ;  /* 0x0000008007007824 */ /* 0x042fe200078e00ff */
[C---:B------:R-:W-:Y:S01]  /*9100*/  LOP3.LUT P0, RZ, R7.reuse, 0x4, RZ, 0xc0, !PT ;  /* 0x0000000407ff7812 */ /* 0x040fe2000780c0ff */
[----:B------:R-:W-:Y:S01]  /*9110*/  IMAD.SHL.U32 R4, R7, 0x20, RZ ;  /* 0x0000002007047824 */ /* 0x000fe200078e00ff */
[----:B--2---:R-:W-:Y:S01]  /*9120*/  LOP3.LUT R3, R3, 0x7f, RZ, 0xc0, !PT ;  /* 0x0000007f03037812 */ /* 0x004fe200078ec0ff */
[----:B------:R-:W-:Y:S01]  /*9130*/  IMAD.SHL.U32 R5, R7, 0x4, RZ ;  /* 0x0000000407057824 */ /* 0x000fe200078e00ff */
[----:B------:R-:W-:-:S02]  /*9140*/  LOP3.LUT R2, R0, 0x380, RZ, 0xc0, !PT ;  /* 0x0000038000027812 */ /* 0x000fc400078ec0ff */
[----:B------:R-:W-:Y:S02]  /*9150*/  SHF.R.U32.HI R3, RZ, 0x5, R3 ;  /* 0x00000005ff037819 */ /* 0x000fe40000011603 */
[----:B------:R-:W-:-:S03]  /*9160*/  LOP3.LUT R6, R4, 0x60, RZ, 0xc0, !PT ;  /* 0x0000006004067812 */ /* 0x000fc600078ec0ff */
[C---:B------:R-:W-:Y:S02]  /*9170*/  IMAD R2, R3.reuse, 0x10, R2 ;  /* 0x0000001003027824 */ /* 0x040fe400078e0202 */
[----:B------:R-:W-:Y:S02]  /*9180*/  IMAD R6, R3, 0x200, R6 ;  /* 0x0000020003067824 */ /* 0x000fe400078e0206 */
[----:B------:R-:W-:-:S05]  /*9190*/  IMAD.SHL.U32 R3, R7, 0x10, RZ ;  /* 0x0000001007037824 */ /* 0x000fca00078e00ff */
[----:B------:R-:W-:Y:S02]  /*91a0*/  LOP3.LUT R3, R2, 0x70, R3, 0x78, !PT ;  /* 0x0000007002037812 */ /* 0x000fe400078e7803 */
[C---:B------:R-:W-:Y:S02]  /*91b0*/  LOP3.LUT R2, R4.reuse, 0x80, RZ, 0xc0, !PT ;  /* 0x0000008004027812 */ /* 0x040fe400078ec0ff */
[----:B------:R-:W-:Y:S02]  /*91c0*/  LOP3.LUT R4, R4, 0x100, RZ, 0xc0, !PT ;  /* 0x0000010004047812 */ /* 0x000fe400078ec0ff */
[----:B------:R-:W-:Y:S02]  /*91d0*/  LOP3.LUT R2, R2, 0x10, R7, 0xf8, !PT ;  /* 0x0000001002027812 */ /* 0x000fe400078ef807 */
[----:B------:R-:W-:Y:S02]  /*91e0*/  LOP3.LUT R0, R3, 0xc00, R0, 0xf8, !PT ;  /* 0x00000c0003007812 */ /* 0x000fe400078ef800 */
[----:B------:R-:W-:-:S04]  /*91f0*/  LOP3.LUT R5, R2, 0x10, R5, 0x78, !PT ;  /* 0x0000001002057812 */ /* 0x000fc800078e7805 */
[----:B------:R-:W-:-:S05]  /*9200*/  IADD3 R2, R5, R6, R4 ;  /* 0x0000000605027210 */ /* 0x000fca0007ffe004 */
[----:B------:R-:W-:Y:S04]  /*9210*/  STL [R1+0x18], R2 ;  /* 0x0000180201007387 */ /* 0x000fe80000100800 */
[----:B------:R1:W-:Y:S04]  /*9220*/  STL [R1+0x1c], R0 ;  /* 0x00001c0001007387 */ /* 0x0003e80000100800 */
[----:B------:R-:W-:Y:S01]  /*9230*/  STL [R1], RZ ;  /* 0x000000ff01007387 */ /* 0x000fe20000100800 */
[----:B-1----:R-:W-:-:S05]  /*9240*/  IMAD.MOV.U32 R0, RZ, RZ, 0x40 ;  /* 0x00000040ff007424 */ /* 0x002fca00078e00ff */
[----:B------:R-:W-:-:S05]  /*9250*/  SEL R0, R0, 0xffffffc0, !P0 ;  /* 0xffffffc000007807 */ /* 0x000fca0004000000 */
[----:B------:R1:W-:Y:S02]  /*9260*/  STL [R1+0x20], R0 ;  /* 0x0000200001007387 */ /* 0x0003e40000100800 */
[----:B-1----:R-:W-:-:S05]  /*9270*/  IMAD.MOV.U32 R0, RZ, RZ, 0x1 ;  /* 0x00000001ff007424 */ /* 0x002fca00078e00ff */
[----:B------:R1:W-:Y:S02]  /*9280*/  STL [R1+0xc], R0 ;  /* 0x00000c0001007387 */ /* 0x0003e40000100800 */
.L_x_78:
[----:B--2---:R-:W2:Y:S01]  /*9290*/  S2UR UR4, SR_CgaCtaId ;  /* 0x00000000000479c3 */ /* 0x004ea20000008800 */
[----:B------:R-:W-:Y:S01]  /*92a0*/  ULDC UR5, c[0x0][0xda8] ;  /* 0x00036a0000057ab9 */ /* 0x000fe20000000800 */
[----:B------:R-:W-:Y:S01]  /*92b0*/  ULDC.64 UR6, c[0x0][0x3f8] ;  /* 0x0000fe0000067ab9 */ /* 0x000fe20000000a00 */
[----:B------:R-:W-:Y:S02]  /*92c0*/  UISETP.NE.AND UP1, UPT, UR5, 0x1, UPT ;  /* 0x000000010500788c */ /* 0x000fe4000bf25270 */
[----:B------:R-:W-:Y:S01]  /*92d0*/  UISETP.NE.U32.AND UP0, UPT, UR6, URZ, UPT ;  /* 0x0000003f0600728c */ /* 0x000fe2000bf05070 */
[----:B------:R-:W-:Y:S01]  /*92e0*/  UMOV UR40, 0x400 ;  /* 0x0000040000287882 */ /* 0x000fe20000000000 */
[----:B------:R-:W-:Y:S02]  /*92f0*/  ULDC UR8, c[0x0][0xdb4] ;  /* 0x00036d0000087ab9 */ /* 0x000fe40000000800 */
[----:B------:R-:W-:Y:S02]  /*9300*/  UISETP.NE.AND.EX UP0, UPT, UR7, URZ, UPT, UP0 ;  /* 0x0000003f0700728c */ /* 0x000fe4000bf05300 */
[----:B------:R-:W-:Y:S01]  /*9310*/  UISETP.NE.AND UP2, UPT, UR8, 0x1, UPT ;  /* 0x000000010800788c */ /* 0x000fe2000bf45270 */
[----:B------:R-:W-:Y:S01]  /*9320*/  ULDC UR6, c[0x0][0x404] ;  /* 0x0001010000067ab9 */ /* 0x000fe20000000800 */
[----:B------:R-:W-:Y:S01]  /*9330*/  ULDC UR42, c[0x0][0x2e0] ;  /* 0x0000b800002a7ab9 */ /* 0x000fe20000000800 */
[----:B------:R-:W-:Y:S01]  /*9340*/  USEL UR6, UR6, 0x1, UP0 ;  /* 0x0000000106067887 */ /* 0x000fe20008000000 */
[----:B------:R-:W-:Y:S01]  /*9350*/  @UP1 ULDC UR7, c[0x0][0xdb0] ;  /* 0x00036c0000071ab9 */ /* 0x000fe20000000800 */
[----:B------:R-:W-:-:S02]  /*9360*/  UMOV UR45, UR49 ;  /* 0x00000031002d7c82 */ /* 0x000fc40008000000 */
[----:B------:R-:W-:-:S04]  /*9370*/  UIMAD UR42, UR6, UR42, URZ ;  /* 0x0000002a062a72a4 */ /* 0x000fc8000f8e023f */
[----:B------:R-:W-:Y:S01]  /*9380*/  @UP2 ULDC.64 UR10, c[0x0][0xdb8] ;  /* 0x00036e00000a2ab9 */ /* 0x000fe20000000a00 */
[----:B------:R-:W-:Y:S02]  /*9390*/  UIADD3 UR6, UR42, 0x9f, URZ ;  /* 0x0000009f2a067890 */ /* 0x000fe4000fffe03f */
[----:B--2---:R-:W-:-:S03]  /*93a0*/  ULEA UR40, UR4, UR40, 0x18 ;  /* 0x0000002804287291 */ /* 0x004fc6000f8ec03f */
[----:B------:R-:W-:Y:S01]  /*93b0*/  @UP1 ULDC UR4, c[0x0][0xdac] ;  /* 0x00036b0000041ab9 */ /* 0x000fe20000000800 */
[----:B------:R-:W-:Y:S02]  /*93c0*/  UIADD3 UR9, UR40, 0x1a400, URZ ;  /* 0x0001a40028097890 */ /* 0x000fe4000fffe03f */
[----:B------:R-:W-:Y:S02]  /*93d0*/  UIMAD.WIDE.U32 UR4, UR49, UR4, URZ ;  /* 0x00000004310472a5 */ /* 0x000fe4000f8e003f */
[----:B------:R-:W-:Y:S02]  /*93e0*/  ULOP3.LUT UP0, URZ, UR9, 0x1bf, URZ, 0xc0, !UPT ;  /* 0x000001bf093f7892 */ /* 0x000fe4000f80c03f */
[----:B------:R-:W-:Y:S02]  /*93f0*/  @UP1 USHF.R.U32.HI UR45, URZ, UR7, UR5 ;  /* 0x000000073f2d1299 */ /* 0x000fe40008011605 */
[----:B------:R-:W-:Y:S02]  /*9400*/  UIMAD.WIDE UR6, UR6, 0x66666667, URZ ;  /* 0x66666667060678a5 */ /* 0x000fe4000f8e023f */
[----:B------:R-:W-:Y:S01]  /*9410*/  UIMAD.WIDE.U32 UR4, UR45, UR10, URZ ;  /* 0x0000000a2d0472a5 */ /* 0x000fe2000f8e003f */
[----:B------:R-:W-:Y:S01]  /*9420*/  PLOP3.LUT P0, PT, PT, PT, UP0, 0x80, 0x0 ;  /* 0x000000000000781c */ /* 0x000fe20003f0f008 */
[----:B------:R-:W-:Y:S01]  /*9430*/  USHF.R.U32.HI UR41, URZ, 0x1f, UR7 ;  /* 0x0000001f3f297899 */ /* 0x000fe20008011607 */
[----:B------:R-:W-:Y:S01]  /*9440*/  UMOV UR39, UR45 ;  /* 0x0000002d00277c82 */ /* 0x000fe20008000000 */
[----:B------:R-:W-:-:S02]  /*9450*/  @UP2 USHF.R.U32.HI UR39, URZ, UR11, UR5 ;  /* 0x0000000b3f272299 */ /* 0x000fc40008011605 */
[----:B------:R-:W-:Y:S02]  /*9460*/  ULEA.HI.SX32 UR41, UR7, UR41, 0x1a ;  /* 0x0000002907297291 */ /* 0x000fe4000f8fd23f */
[----:B------:R-:W-:-:S04]  /*9470*/  UIADD3 UR38, -UR39, URZ, URZ ;  /* 0x0000003f27267290 */ /* 0x000fc8000fffe13f */
[----:B------:R-:W-:Y:S02]  /*9480*/  UIMAD UR38, UR8, UR38, UR45 ;  /* 0x00000026082672a4 */ /* 0x000fe4000f8e022d */
[----:B------:R-:W-:Y:S10]  /*9490*/  @!P0 BRA `(.L_x_35) ;  /* 0x0000000000408947 */ /* 0x000ff40003800000 */
[----:B------:R-:W-:Y:S01]  /*94a0*/  MOV R2, 0x0 ;  /* 0x0000000000027802 */ /* 0x000fe20000000f00 */
[----:B------:R-:W-:Y:S01]  /*94b0*/  ULDC.64 UR6, c[0x4][0xa0] ;  /* 0x0100280000067ab9 */ /* 0x000fe20000000a00 */
[----:B------:R-:W-:Y:S01]  /*94c0*/  ULDC.64 UR8, c[0x4][0xa8] ;  /* 0x01002a0000087ab9 */ /* 0x000fe20000000a00 */
[----:B------:R-:W-:Y:S01]  /*94d0*/  ULDC.64 UR4, c[0x4][0x8] ;  /* 0x0100020000047ab9 */ /* 0x000fe20000000a00 */
[----:B------:R-:W-:Y:S02]  /*94e0*/  IMAD.U32 R4, RZ, RZ, UR6 ;  /* 0x00000006ff047e24 */ /* 0x000fe4000f8e00ff */
[----:B------:R-:W2:Y:S01]  /*94f0*/  LDC.64 R2, c[0x4][R2] ;  /* 0x0100000002027b82 */ /* 0x000ea20000000a00 */
[----:B------:R-:W-:Y:S02]  /*9500*/  IMAD.U32 R5, RZ, RZ, UR7 ;  /* 0x00000007ff057e24 */ /* 0x000fe4000f8e00ff */
[----:B------:R-:W-:Y:S02]  /*9510*/  IMAD.U32 R6, RZ, RZ, UR8 ;  /* 0x00000008ff067e24 */ /* 0x000fe4000f8e00ff */
[----:B------:R-:W-:-:S02]  /*9520*/  IMAD.U32 R7, RZ, RZ, UR9 ;  /* 0x00000009ff077e24 */ /* 0x000fc4000f8e00ff */
[----:B------:R-:W-:Y:S02]  /*9530*/  IMAD.U32 R10, RZ, RZ, UR4 ;  /* 0x00000004ff0a7e24 */ /* 0x000fe4000f8e00ff */
[----:B------:R-:W-:Y:S02]  /*9540*/  IMAD.U32 R11, RZ, RZ, UR5 ;  /* 0x00000005ff0b7e24 */ /* 0x000fe4000f8e00ff */
[----:B------:R-:W-:Y:S02]  /*9550*/  IMAD.MOV.U32 R8, RZ, RZ, 0x70 ;  /* 0x00000070ff087424 */ /* 0x000fe400078e00ff */
[----:B------:R-:W-:Y:S02]  /*9560*/  IMAD.MOV.U32 R12, RZ, RZ, 0x1 ;  /* 0x00000001ff0c7424 */ /* 0x000fe400078e00ff */
[----:B------:R-:W-:-:S07]  /*9570*/  IMAD.MOV.U32 R13, RZ, RZ, RZ ;  /* 0x000000ffff0d7224 */ /* 0x000fce00078e00ff */
[----:B------:R-:W-:-:S07]  /*9580*/  LEPC R20, `(.L_x_35) ;  /* 0x000000001014794e */ /* 0x000fce0000000000 */
[----:B-12---:R-:W-:Y:S05]  /*9590*/  CALL.ABS.NOINC R2 ;  /* 0x0000000002007343 */ /* 0x006fea0003c00000 */
.L_x_35:
[----:B------:R-:W-:-:S06]  /*95a0*/  UIADD3 UR4, UR40, 0xa400, URZ ;  /* 0x0000a40028047890 */ /* 0x000fcc000fffe03f */
[----:B------:R-:W-:-:S05]  /*95b0*/  IMAD.U32 R16, RZ, RZ, UR4 ;  /* 0x00000004ff107e24 */ /* 0x000fca000f8e00ff */
[----:B------:R-:W-:-:S13]  /*95c0*/  LOP3.LUT P0, RZ, R16, 0x3ff, RZ, 0xc0, !PT ;  /* 0x000003ff10ff7812 */ /* 0x000fda000780c0ff */
[----:B------:R-:W-:Y:S05]  /*95d0*/  @!P0 BRA `(.L_x_36) ;  /* 0x0000000000408947 */ /* 0x000fea0003800000 */
        /* <DEDUP_REMOVED lines=16> */
.L_x_36:
[----:B------:R-:W-:-:S04]  /*96e0*/  UIADD3 UR4, UR40, 0x400, URZ ;  /* 0x0000040028047890 */ /* 0x000fc8000fffe03f */
[----:B------:R-:W-:-:S06]  /*96f0*/  ULOP3.LUT UP0, URZ, UR4, 0x9f, URZ, 0xc0, !UPT ;  /* 0x0000009f043f7892 */ /* 0x000fcc000f80c03f */
[----:B------:R-:W-:-:S13]  /*9700*/  PLOP3.LUT P0, PT, PT, PT, UP0, 0x80, 0x0 ;  /* 0x000000000000781c */ /* 0x000fda0003f0f008 */
        /* <DEDUP_REMOVED lines=17> */
.L_x_37:
        /* <DEDUP_REMOVED lines=18> */
.L_x_38:
[----:B------:R-:W-:Y:S01]  /*9940*/  ULDC.64 UR4, c[0x0][0x9f8] ;  /* 0x00027e0000047ab9 */ /* 0x000fe20000000a00 */
[----:B------:R-:W-:Y:S01]  /*9950*/  IMAD.U32 R5, RZ, RZ, UR39 ;  /* 0x00000027ff057e24 */ /* 0x000fe2000f8e00ff */
[----:B------:R-:W-:Y:S01]  /*9960*/  ISETP.NE.U32.AND P0, PT, RZ, UR4, PT ;  /* 0x00000004ff007c0c */ /* 0x000fe2000bf05070 */
[----:B------:R-:W-:Y:S01]  /*9970*/  IMAD.U32 R9, RZ, RZ, UR39 ;  /* 0x00000027ff097e24 */ /* 0x000fe2000f8e00ff */
[----:B-1----:R-:W1:Y:S01]  /*9980*/  LDC R0, c[0x0][0x428] ;  /* 0x00010a00ff007b82 */ /* 0x002e620000000800 */
[----:B------:R-:W2:Y:S01]  /*9990*/  S2R R17, SR_TID.X ;  /* 0x0000000000117919 */ /* 0x000ea20000002100 */
[----:B------:R-:W-:-:S13]  /*99a0*/  ISETP.NE.AND.EX P0, PT, RZ, UR5, PT, P0 ;  /* 0x00000005ff007c0c */ /* 0x000fda000bf05300 */
[----:B------:R-:W3:Y:S01]  /*99b0*/  @P0 LDC.64 R2, c[0x0][0x9f8] ;  /* 0x00027e00ff020b82 */ /* 0x000ee20000000a00 */
[----:B------:R-:W-:Y:S02]  /*99c0*/  IMAD R6, RZ, RZ, -UR45 ;  /* 0x8000002dff067e24 */ /* 0x000fe4000f8e02ff */
[----:B------:R-:W-:Y:S01]  /*99d0*/  IMAD.U32 R4, RZ, RZ, UR38 ;  /* 0x00000026ff047e24 */ /* 0x000fe2000f8e00ff */
[----:B--2---:R-:W-:Y:S01]  /*99e0*/  LOP3.LUT R16, R17, 0x7f, RZ, 0xc0, !PT ;  /* 0x0000007f11107812 */ /* 0x004fe200078ec0ff */
[----:B---3--:R-:W-:-:S03]  /*99f0*/  @P0 IMAD.WIDE R2, R5, 0x4, R2 ;  /* 0x0000000405020825 */ /* 0x008fc600078e0202 */
[----:B------:R-:W2:Y:S02]  /*9a00*/  LDC R5, c[0x0][0xda8] ;  /* 0x00036a00ff057b82 */ /* 0x000ea40000000800 */
[----:B------:R3:W4:Y:S01]  /*9a10*/  @P0 LDG.E R9, desc[UR50][R2.64] ;  /* 0x0000003202090981 */ /* 0x000722000c1e1900 */
[----:B-1----:R-:W-:Y:S01]  /*9a20*/  ISETP.NE.AND P0, PT, R0, 0x1, PT ;  /* 0x000000010000780c */ /* 0x002fe20003f05270 */
[----:B------:R-:W-:Y:S01]  /*9a30*/  UMOV UR36, URZ ;  /* 0x0000003f00247c82 */ /* 0x000fe20008000000 */
[----:B------:R-:W-:Y:S01]  /*9a40*/  ISETP.NE.AND P2, PT, R16, RZ, PT ;  /* 0x000000ff1000720c */ /* 0x000fe20003f45270 */
[----:B------:R-:W-:Y:S01]  /*9a50*/  UMOV UR4, 0x40 ;  /* 0x0000004000047882 */ /* 0x000fe20000000000 */
[----:B------:R-:W-:Y:S01]  /*9a60*/  UMOV UR6, UR38 ;  /* 0x0000002600067c82 */ /* 0x000fe20008000000 */
[----:B------:R-:W-:Y:S01]  /*9a70*/  UMOV UR7, UR39 ;  /* 0x0000002700077c82 */ /* 0x000fe20008000000 */
[----:B------:R-:W-:Y:S01]  /*9a80*/  UMOV UR8, 0x80 ;  /* 0x0000008000087882 */ /* 0x000fe20000000000 */
[----:B------:R-:W-:Y:S01]  /*9a90*/  UMOV UR10, UR38 ;  /* 0x00000026000a7c82 */ /* 0x000fe20008000000 */
[----:B------:R-:W-:Y:S01]  /*9aa0*/  UMOV UR11, UR39 ;  /* 0x00000027000b7c82 */ /* 0x000fe20008000000 */
[----:B---3--:R-:W1:Y:S01]  /*9ab0*/  LDC.64 R2, c[0x0][0x3f8] ;  /* 0x0000fe00ff027b82 */ /* 0x008e620000000a00 */
[----:B------:R-:W-:-:S05]  /*9ac0*/  UMOV UR14, 0xffffffff ;  /* 0xffffffff000e7882 */ /* 0x000fca0000000000 */
[----:B------:R-:W-:Y:S02]  /*9ad0*/  VOTEU.ALL UP1, P2 ;  /* 0x00000000003f7886 */ /* 0x000fe40001020000 */
[----:B------:R-:W3:Y:S01]  /*9ae0*/  @P0 LDC R0, c[0x0][0x42c] ;  /* 0x00010b00ff000b82 */ /* 0x000ee20000000800 */
[----:B--2---:R-:W-:Y:S02]  /*9af0*/  IMAD R6, R5, R6, UR49 ;  /* 0x0000003105067e24 */ /* 0x004fe4000f8e0206 */
[----:B------:R-:W-:Y:S02]  /*9b00*/  @!UP1 UIADD3 UR12, UP0, UR52, 0x270, URZ ;  /* 0x00000270340c9890 */ /* 0x000fe4000ff1e03f */
[----:B------:R-:W-:-:S03]  /*9b10*/  IMAD.SHL.U32 R6, R6, 0x80, RZ ;  /* 0x0000008006067824 */ /* 0x000fc600078e00ff */
[----:B------:R-:W2:Y:S01]  /*9b20*/  @P0 LDC R5, c[0x0][0x430] ;  /* 0x00010c00ff050b82 */ /* 0x000ea20000000800 */
[----:B------:R-:W-:Y:S01]  /*9b30*/  @!UP1 UIADD3.X UR13, URZ, UR53, URZ, UP0, !UPT ;  /* 0x000000353f0d9290 */ /* 0x000fe200087fe43f */
[----:B------:R-:W-:Y:S02]  /*9b40*/  R2UR UR37, R6 ;  /* 0x00000000062572ca */ /* 0x000fe400000e0000 */
[----:B-1----:R-:W-:-:S04]  /*9b50*/  ISETP.NE.U32.AND P1, PT, R2, RZ, PT ;  /* 0x000000ff0200720c */ /* 0x002fc80003f25070 */
[----:B------:R-:W-:Y:S01]  /*9b60*/  ISETP.NE.AND.EX P1, PT, R3, RZ, PT, P1 ;  /* 0x000000ff0300720c */ /* 0x000fe20003f25310 */
[----:B---3--:R-:W-:-:S06]  /*9b70*/  @P0 IMAD.HI.U32 R0, R0, UR38, RZ ;  /* 0x0000002600000c27 */ /* 0x008fcc000f8e00ff */
[----:B------:R-:W-:Y:S01]  /*9b80*/  UMOV UR5, UR37 ;  /* 0x0000002500057c82 */ /* 0x000fe20008000000 */
[----:B------:R-:W-:Y:S01]  /*9b90*/  UMOV UR9, UR37 ;  /* 0x0000002500097c82 */ /* 0x000fe20008000000 */
[----:B------:R1:W-:Y:S01]  /*9ba0*/  @!UP1 UTMAPF.L2.4D [UR36], [UR12] ;  /* 0x000000240c0095b8 */ /* 0x0003e20008018000 */
[----:B--2---:R-:W-:Y:S01]  /*9bb0*/  @P0 SHF.R.U32.HI R4, RZ, R5, R0 ;  /* 0x00000005ff040219 */ /* 0x004fe20000011600 */
[----:B------:R1:W-:Y:S01]  /*9bc0*/  @!UP1 UTMAPF.L2.4D [UR4], [UR12] ;  /* 0x000000040c0095b8 */ /* 0x0003e20008018000 */
[----:B------:R1:W-:Y:S01]  /*9bd0*/  @!UP1 UTMAPF.L2.4D [UR8], [UR12] ;  /* 0x000000080c0095b8 */ /* 0x0003e20008018000 */
[----:B----4-:R-:W-:Y:S01]  /*9be0*/  SHF.R.S32.HI R10, RZ, 0x1f, R9 ;  /* 0x0000001fff0a7819 */ /* 0x010fe20000011409 */
[----:B------:R-:W-:Y:S01]  /*9bf0*/  STL [R1+0x10], R9 ;  /* 0x0000100901007387 */ /* 0x000fe20000100800 */
[----:B------:R-:W-:-:S03]  /*9c00*/  SEL R0, R9, RZ, !P1 ;  /* 0x000000ff09007207 */ /* 0x000fc60004800000 */
[----:B------:R2:W-:Y:S04]  /*9c10*/  STL [R1+0x8], R4 ;  /* 0x0000080401007387 */ /* 0x0005e80000100800 */
[----:B------:R1:W-:Y:S01]  /*9c20*/  STL [R1+0x14], R10 ;  /* 0x0000140a01007387 */ /* 0x0003e20000100800 */
[----:B--2---:R-:W-:-:S04]  /*9c30*/  SHF.R.U32.HI R4, RZ, 0x5, R17 ;  /* 0x00000005ff047819 */ /* 0x004fc80000011611 */
[----:B------:R-:W-:Y:S01]  /*9c40*/  LOP3.LUT R4, R4, 0x3, RZ, 0xc0, !PT ;  /* 0x0000000304047812 */ /* 0x000fe200078ec0ff */
[----:B-1----:R-:W-:Y:S06]  /*9c50*/  BRA.DIV UR14, `(.L_x_39) ;  /* 0x000000260e607947 */ /* 0x002fec000b800000 */
[----:B------:R1:W2:Y:S02]  /*9c60*/  SHFL.IDX PT, R14, R4, RZ, 0x1f ;  /* 0x00001fff040e7589 */ /* 0x0002a400000e0000 */
.L_x_94:
[----:B--2---:R-:W-:Y:S02]  /*9c70*/  ISETP.NE.AND P0, PT, R14, RZ, PT ;  /* 0x000000ff0e00720c */ /* 0x004fe40003f05270 */
[----:B------:R-:W-:-:S11]  /*9c80*/  PLOP3.LUT P6, PT, PT, PT, PT, 0x8, 0x0 ;  /* 0x000000000000781c */ /* 0x000fd60003fce170 */
[----:B------:R-:W-:Y:S05]  /*9c90*/  @P0 BRA `(.L_x_40) ;  /* 0x0000000400f80947 */ /* 0x000fea0003800000 */
[----:B------:R-:W-:-:S06]  /*9ca0*/  UIADD3 UR4, UR41, -0x1, URZ ;  /* 0xffffffff29047890 */ /* 0x000fcc000fffe03f */
[----:B------:R-:W-:Y:S01]  /*9cb0*/  IMAD.U32 R7, RZ, RZ, UR4 ;  /* 0x00000004ff077e24 */ /* 0x000fe2000f8e00ff */
[----:B------:R-:W-:-:S03]  /*9cc0*/  UMOV UR4, 0xffffffff ;  /* 0xffffffff00047882 */ /* 0x000fc60000000000 */
[----:B------:R-:W-:Y:S05]  /*9cd0*/  BRA.DIV UR4, `(.L_x_41) ;  /* 0x0000002604607947 */ /* 0x000fea000b800000 */
[----:B------:R-:W-:-:S13]  /*9ce0*/  ELECT P6, URZ, PT ;  /* 0x00000000003f782f */ /* 0x000fda00038c0000 */
.L_x_97:
[----:B------:R-:W-:Y:S05]  /*9cf0*/  @!P6 BRA `(.L_x_42) ;  /* 0x000000040064e947 */ /* 0x000fea0003800000 */
[----:B------:R-:W-:Y:S01]  /*9d00*/  IMAD.MOV.U32 R0, RZ, RZ, R9 ;  /* 0x000000ffff007224 */ /* 0x000fe200078e0009 */
[----:B------:R-:W-:Y:S06]  /*9d10*/  @!P1 BRA `(.L_x_43) ;  /* 0x0000000000449947 */ /* 0x000fec0003800000 */
[----:B------:R-:W2:Y:S01]  /*9d20*/  LDC R8, c[0x0][0x41c] ;  /* 0x00010700ff087b82 */ /* 0x000ea20000000800 */
[----:B------:R-:W-:Y:S01]  /*9d30*/  ULDC.64 UR4, c[0x0][0x408] ;  /* 0x0001020000047ab9 */ /* 0x000fe20000000a00 */
[----:B--2---:R-:W-:-:S13]  /*9d40*/  ISETP.NE.AND P0, PT, R8, 0x1, PT ;  /* 0x000000010800780c */ /* 0x004fda0003f05270 */
[----:B-1----:R-:W1:Y:S02]  /*9d50*/  @P0 LDC.64 R4, c[0x0][0x420] ;  /* 0x00010800ff040b82 */ /* 0x002e640000000a00 */
[----:B-1----:R-:W-:-:S04]  /*9d60*/  @P0 IMAD.HI.U32 R0, R7, R4, RZ ;  /* 0x0000000407000227 */ /* 0x002fc800078e00ff */
[----:B------:R-:W-:Y:S01]  /*9d70*/  IMAD.MOV.U32 R4, RZ, RZ, R7 ;  /* 0x000000ffff047224 */ /* 0x000fe200078e0007 */
[----:B------:R-:W-:-:S04]  /*9d80*/  @P0 SHF.R.U32.HI R4, RZ, R5, R0 ;  /* 0x00000005ff040219 */ /* 0x000fc80000011600 */
[--C-:B------:R-:W-:Y:S01]  /*9d90*/  SHF.R.S32.HI R5, RZ, 0x1f, R4.reuse ;  /* 0x0000001fff057819 */ /* 0x100fe20000011404 */
[----:B------:R-:W-:-:S04]  /*9da0*/  IMAD.MOV R0, RZ, RZ, -R4 ;  /* 0x000000ffff007224 */ /* 0x000fc800078e0a04 */
[----:B------:R-:W-:Y:S02]  /*9db0*/  IMAD R7, R8, R0, R7 ;  /* 0x0000000008077224 */ /* 0x000fe400078e0207 */
[----:B------:R-:W-:Y:S02]  /*9dc0*/  IMAD R0, R10, UR4, RZ ;  /* 0x000000040a007c24 */ /* 0x000fe4000f8e02ff */
[----:B------:R-:W-:-:S04]  /*9dd0*/  IMAD.WIDE.U32 R4, R9, UR4, R4 ;  /* 0x0000000409047c25 */ /* 0x000fc8000f8e0004 */
[----:B------:R-:W-:Y:S01]  /*9de0*/  IMAD R9, R9, UR5, R0 ;  /* 0x0000000509097c24 */ /* 0x000fe2000f8e0200 */
[----:B------:R-:W-:-:S03]  /*9df0*/  LEA R2, P0, R4, R2, 0x2 ;  /* 0x0000000204027211 */ /* 0x000fc600078010ff */
[----:B------:R-:W-:-:S05]  /*9e00*/  IMAD.IADD R0, R5, 0x1, R9 ;  /* 0x0000000105007824 */ /* 0x000fca00078e0209 */
[----:B------:R-:W-:-:S05]  /*9e10*/  LEA.HI.X R3, R4, R3, R0, 0x2, P0 ;  /* 0x0000000304037211 */ /* 0x000fca00000f1400 */
[----:B------:R2:W5:Y:S02]  /*9e20*/  LDG.E R0, desc[UR50][R2.64] ;  /* 0x0000003202007981 */ /* 0x000564000c1e1900 */
.L_x_43:
[----:B--2---:R-:W2:Y:S04]  /*9e30*/  LDL R3, [R1] ;  /* 0x0000000001037983 */ /* 0x004ea80000100800 */
[----:B------:R-:W3:Y:S01]  /*9e40*/  LDL R2, [R1+0xc] ;  /* 0x00000c0001027983 */ /* 0x000ee20000100800 */
[----:B------:R-:W-:Y:S02]  /*9e50*/  ISETP.NE.AND P0, PT, R16, RZ, PT ;  /* 0x000000ff1000720c */ /* 0x000fe40003f05270 */
[----:B--2---:R-:W-:Y:S02]  /*9e60*/  LEA R5, R3, UR40, 0x3 ;  /* 0x0000002803057c11 */ /* 0x004fe4000f8e18ff */
[----:B---3--:R-:W-:-:S04]  /*9e70*/  SHF.L.U32 R2, R2, 0x1f, RZ ;  /* 0x0000001f02027819 */ /* 0x008fc800000006ff */
[----:B------:R-:W2:Y:S02]  /*9e80*/  SYNCS.PHASECHK.TRANS64.TRYWAIT P3, [R5+URZ+0x29880], R2 ;  /* 0x02988002050075a7 */ /* 0x000ea4000806017f */
[----:B--2---:R-:W-:Y:S05]  /*9e90*/  @!P3 BRA `(.L_x_44) ;  /* 0x000000240010b947 */ /* 0x004fea0003800000 */
.L_x_98:
[----:B------:R-:W-:Y:S05]  /*9ea0*/  @P0 BRA `(.L_x_45) ;  /* 0x00000000001c0947 */ /* 0x000fea0003800000 */
[----:B------:R-:W1:Y:S02]  /*9eb0*/  S2R R3, SR_TID.X ;  /* 0x0000000000037919 */ /* 0x000e640000002100 */
[----:B-1----:R-:W-:Y:S01]  /*9ec0*/  LOP3.LUT R4, R3, 0x1f, RZ, 0xc0, !PT ;  /* 0x0000001f03047812 */ /* 0x002fe200078ec0ff */
[----:B------:R-:W-:-:S03]  /*9ed0*/  IMAD.MOV.U32 R3, RZ, RZ, 0x5000 ;  /* 0x00005000ff037424 */ /* 0x000fc600078e00ff */
[----:B------:R-:W-:Y:S01]  /*9ee0*/  ISETP.NE.AND P3, PT, R4, RZ, PT ;  /* 0x000000ff0400720c */ /* 0x000fe20003f65270 */
[----:B------:R3:W-:-:S12]  /*9ef0*/  SYNCS.ARRIVE.TRANS64 RZ, [R5+URZ+0x29870], R3 ;  /* 0x0298700305ff79a7 */ /* 0x0007d8000800003f */
[----:B---3--:R-:W-:Y:S05]  /*9f00*/  @!P3 BRA `(.L_x_45) ;  /* 0x000000000004b947 */ /* 0x008fea0003800000 */
[----:B------:R-:W-:Y:S01]  /*9f10*/  BPT.TRAP 0x1 ;  /* 0x000000040000795c */ /* 0x000fe20000300000 */
.L_x_45:
[----:B-1----:R-:W3:Y:S04]  /*9f20*/  LDL R4, [R1] ;  /* 0x0000000001047983 */ /* 0x002ee80000100800 */
[----:B------:R-:W4:Y:S01]  /*9f30*/  LDL R3, [R1+0x8] ;  /* 0x0000080001037983 */ /* 0x000f220000100800 */
[----:B------:R-:W-:Y:S01]  /*9f40*/  R2UR UR9, R5 ;  /* 0x00000000050972ca */ /* 0x000fe200000e0000 */
[----:B------:R-:W-:Y:S01]  /*9f50*/  IMAD R7, R7, 0xa0, RZ ;  /* 0x000000a007077824 */ /* 0x000fe200078e02ff */
[----:B-----5:R-:W-:Y:S01]  /*9f60*/  R2UR UR13, R0 ;  /* 0x00000000000d72ca */ /* 0x020fe200000e0000 */
[----:B------:R-:W-:Y:S01]  /*9f70*/  UIADD3 UR4, UP0, UR52, 0x470, URZ ;  /* 0x0000047034047890 */ /* 0x000fe2000ff1e03f */
[----:B------:R-:W-:Y:S02]  /*9f80*/  UMOV UR6, 0x0 ;  /* 0x0000000000067882 */ /* 0x000fe40000000000 */
[----:B------:R-:W-:Y:S01]  /*9f90*/  R2UR UR11, R7 ;  /* 0x00000000070b72ca */ /* 0x000fe200000e0000 */
[----:B------:R-:W-:Y:S01]  /*9fa0*/  UIADD3.X UR5, URZ, UR53, URZ, UP0, !UPT ;  /* 0x000000353f057290 */ /* 0x000fe200087fe43f */
[----:B------:R-:W-:Y:S01]  /*9fb0*/  UMOV UR7, 0x14f00000 ;  /* 0x14f0000000077882 */ /* 0x000fe20000000000 */
[----:B------:R-:W-:-:S04]  /*9fc0*/  UMOV UR10, URZ ;  /* 0x0000003f000a7c82 */ /* 0x000fc80008000000 */
[----:B------:R-:W-:Y:S01]  /*9fd0*/  UIADD3 UR9, UR9, 0x29870, URZ ;  /* 0x0002987009097890 */ /* 0x000fe2000fffe03f */
[----:B---3--:R-:W-:Y:S02]  /*9fe0*/  R2UR UR8, R4 ;  /* 0x00000000040872ca */ /* 0x008fe400000e0000 */
[----:B----4-:R-:W-:-:S11]  /*9ff0*/  R2UR UR12, R3 ;  /* 0x00000000030c72ca */ /* 0x010fd600000e0000 */
[----:B------:R-:W-:-:S04]  /*a000*/  UIMAD UR8, UR8, 0x5000, UR40 ;  /* 0x00005000080878a4 */ /* 0x000fc8000f8e0228 */
[----:B------:R-:W-:-:S09]  /*a010*/  UIADD3 UR8, UR8, 0xa400, URZ ;  /* 0x0000a40008087890 */ /* 0x000fd2000fffe03f */
[----:B------:R1:W-:Y:S01]  /*a020*/  UTMALDG.4D [UR8], [UR4], desc[UR6] ;  /* 0x00000608040075b4 */ /* 0x0003e20008019000 */
[----:B------:R-:W3:Y:S02]  /*a030*/  SYNCS.PHASECHK.TRANS64.TRYWAIT P3, [R5+URZ+0x29840], R2 ;  /* 0x02984002050075a7 */ /* 0x000ee4000806017f */
[----:B-1-3--:R-:W-:Y:S05]  /*a040*/  @!P3 BRA `(.L_x_46) ;  /* 0x0000002000b8b947 */ /* 0x00afea0003800000 */
.L_x_99:
[----:B------:R-:W-:Y:S05]  /*a050*/  @P0 BRA `(.L_x_47) ;  /* 0x00000000001c0947 */ /* 0x000fea0003800000 */
[----:B------:R-:W3:Y:S01]  /*a060*/  S2R R3, SR_TID.X ;  /* 0x0000000000037919 */ /* 0x000ee20000002100 */
[----:B-12---:R-:W-:-:S04]  /*a070*/  IMAD.MOV.U32 R2, RZ, RZ, 0x7800 ;  /* 0x00007800ff027424 */ /* 0x006fc800078e00ff */
[----:B------:R4:W-:Y:S01]  /*a080*/  SYNCS.ARRIVE.TRANS64 RZ, [R5+URZ+0x29830], R2 ;  /* 0x0298300205ff79a7 */ /* 0x0009e2000800003f */
[----:B---3--:R-:W-:-:S04]  /*a090*/  LOP3.LUT R3, R3, 0x1f, RZ, 0xc0, !PT ;  /* 0x0000001f03037812 */ /* 0x008fc800078ec0ff */
[----:B------:R-:W-:-:S13]  /*a0a0*/  ISETP.NE.AND P0, PT, R3, RZ, PT ;  /* 0x000000ff0300720c */ /* 0x000fda0003f05270 */
[----:B----4-:R-:W-:Y:S05]  /*a0b0*/  @!P0 BRA `(.L_x_47) ;  /* 0x0000000000048947 */ /* 0x010fea0003800000 */
[----:B------:R-:W-:Y:S01]  /*a0c0*/  BPT.TRAP 0x1 ;  /* 0x000000040000795c */ /* 0x000fe20000300000 */
.L_x_47:
[----:B------:R-:W3:Y:S04]  /*a0d0*/  LDL R3, [R1] ;  /* 0x0000000001037983 */ /* 0x000ee80000100800 */
[----:B-12---:R-:W2:Y:S01]  /*a0e0*/  LDL R2, [R1+0x8] ;  /* 0x0000080001027983 */ /* 0x006ea20000100800 */
[----:B------:R-:W-:Y:S01]  /*a0f0*/  R2UR UR9, R5 ;  /* 0x00000000050972ca */ /* 0x000fe200000e0000 */
[----:B------:R-:W-:Y:S01]  /*a100*/  UIADD3 UR4, UP0, UR52, 0x370, URZ ;  /* 0x0000037034047890 */ /* 0x000fe2000ff1e03f */
[----:B------:R-:W-:Y:S01]  /*a110*/  R2UR UR11, R7 ;  /* 0x00000000070b72ca */ /* 0x000fe200000e0000 */
[----:B------:R-:W-:Y:S01]  /*a120*/  UMOV UR10, URZ ;  /* 0x0000003f000a7c82 */ /* 0x000fe20008000000 */
[----:B------:R-:W-:Y:S01]  /*a130*/  R2UR UR13, R0 ;  /* 0x00000000000d72ca */ /* 0x000fe200000e0000 */
[----:B------:R-:W-:Y:S01]  /*a140*/  UIADD3.X UR5, URZ, UR53, URZ, UP0, !UPT ;  /* 0x000000353f057290 */ /* 0x000fe200087fe43f */
[----:B------:R-:W-:Y:S01]  /*a150*/  UMOV UR6, 0x0 ;  /* 0x0000000000067882 */ /* 0x000fe20000000000 */
[----:B------:R-:W-:Y:S01]  /*a160*/  UMOV UR7, 0x14f00000 ;  /* 0x14f0000000077882 */ /* 0x000fe20000000000 */
[----:B------:R-:W-:-:S05]  /*a170*/  UMOV UR16, 0x40 ;  /* 0x0000004000107882 */ /* 0x000fca0000000000 */
[----:B------:R-:W-:Y:S01]  /*a180*/  UIADD3 UR9, UR9, 0x29830, URZ ;  /* 0x0002983009097890 */ /* 0x000fe2000fffe03f */
[----:B---3--:R-:W-:Y:S02]  /*a190*/  R2UR UR8, R3 ;  /* 0x00000000030872ca */ /* 0x008fe400000e0000 */
[----:B--2---:R-:W-:-:S11]  /*a1a0*/  R2UR UR12, R2 ;  /* 0x00000000020c72ca */ /* 0x004fd600000e0000 */
[----:B------:R-:W-:-:S04]  /*a1b0*/  UIMAD UR8, UR8, 0x7800, UR40 ;  /* 0x00007800080878a4 */ /* 0x000fc8000f8e0228 */
[----:B------:R-:W-:Y:S02]  /*a1c0*/  UIADD3 UR14, UR8, 0x1a400, URZ ;  /* 0x0001a400080e7890 */ /* 0x000fe4000fffe03f */
[----:B------:R-:W-:Y:S02]  /*a1d0*/  UIADD3 UR15, UR8, 0x1cc00, URZ ;  /* 0x0001cc00080f7890 */ /* 0x000fe4000fffe03f */
[----:B------:R-:W-:-:S03]  /*a1e0*/  UIADD3 UR17, UR8, 0x1f400, URZ ;  /* 0x0001f40008117890 */ /* 0x000fc6000fffe03f */
[----:B------:R-:W-:Y:S01]  /*a1f0*/  UMOV UR8, UR14 ;  /* 0x0000000e00087c82 */ /* 0x000fe20008000000 */
[----:B------:R-:W-:Y:S01]  /*a200*/  UMOV UR14, 0x80 ;  /* 0x00000080000e7882 */ /* 0x000fe20000000000 */
[----:B------:R1:W-:Y:S02]  /*a210*/  UTMALDG.4D [UR8], [UR4], desc[UR6] ;  /* 0x00000608040075b4 */ /* 0x0003e40008019000 */
[----:B-1----:R-:W-:Y:S01]  /*a220*/  UMOV UR8, UR15 ;  /* 0x0000000f00087c82 */ /* 0x002fe20008000000 */
[----:B------:R-:W-:Y:S02]  /*a230*/  UMOV UR10, UR16 ;  /* 0x00000010000a7c82 */ /* 0x000fe40008000000 */
[----:B------:R1:W-:Y:S02]  /*a240*/  UTMALDG.4D [UR8], [UR4], desc[UR6] ;  /* 0x00000608040075b4 */ /* 0x0003e40008019000 */
[----:B-1----:R-:W-:Y:S01]  /*a250*/  UMOV UR8, UR17 ;  /* 0x0000001100087c82 */ /* 0x002fe20008000000 */
[----:B------:R-:W-:-:S02]  /*a260*/  UMOV UR10, UR14 ;  /* 0x0000000e000a7c82 */ /* 0x000fc40008000000 */
[----:B------:R2:W-:Y:S02]  /*a270*/  UTMALDG.4D [UR8], [UR4], desc[UR6] ;  /* 0x00000608040075b4 */ /* 0x0005e40008019000 */
[----:B--2---:R-:W-:Y:S01]  /*a280*/  NOP ;  /* 0x0000000000007918 */ /* 0x004fe20000000000 */
.L_x_42:
[----:B------:R-:W-:Y:S05]  /*a290*/  WARPSYNC.ALL ;  /* 0x0000000000007948 */ /* 0x000fea0003800000 */
[----:B------:R-:W-:Y:S01]  /*a2a0*/  ELECT P0, URZ, PT ;  /* 0x00000000003f782f */ /* 0x000fe20003800000 */
[----:B------:R-:W-:Y:S01]  /*a2b0*/  BAR.SYNC.DEFER_BLOCKING 0x8, 0x120 ;  /* 0x0204800000007b1d */ /* 0x000fe20000010000 */
[----:B------:R-:W-:Y:S02]  /*a2c0*/  UIADD3 UR4, UP0, UR52, 0x270, URZ ;  /* 0x0000027034047890 */ /* 0x000fe4000ff1e03f */
[----:B------:R-:W-:Y:S02]  /*a2d0*/  UIADD3 UR8, UR40, 0x14400, URZ ;  /* 0x0001440028087890 */ /* 0x000fe4000fffe03f */
[----:B------:R-:W-:-:S02]  /*a2e0*/  UIADD3 UR9, UR40, 0x29800, URZ ;  /* 0x0002980028097890 */ /* 0x000fc4000fffe03f */
[----:B------:R-:W-:Y:S02]  /*a2f0*/  UIADD3.X UR5, URZ, UR53, URZ, UP0, !UPT ;  /* 0x000000353f057290 */ /* 0x000fe400087fe43f */
[----:B------:R-:W-:Y:S02]  /*a300*/  UIADD3 UR24, UR40, 0x16400, URZ ;  /* 0x0001640028187890 */ /* 0x000fe4000fffe03f */
[----:B------:R-:W-:Y:S01]  /*a310*/  UIADD3 UR16, UR40, 0x18400, URZ ;  /* 0x0001840028107890 */ /* 0x000fe2000fffe03f */
[C---:B------:R-:W-:Y:S01]  /*a320*/  @P0 R2UR UR11, R6.reuse ;  /* 0x00000000060b02ca */ /* 0x040fe200000e0000 */
[----:B------:R-:W-:Y:S01]  /*a330*/  @P0 IMAD.MOV.U32 R2, RZ, RZ, 0x6000 ;  /* 0x00006000ff020424 */ /* 0x000fe200078e00ff */
[C---:B------:R-:W-:Y:S01]  /*a340*/  @P0 R2UR UR27, R6.reuse ;  /* 0x00000000061b02ca */ /* 0x040fe200000e0000 */
[----:B------:R-:W-:Y:S01]  /*a350*/  UMOV UR6, 0x0 ;  /* 0x0000000000067882 */ /* 0x000fe20000000000 */
[----:B------:R-:W-:Y:S01]  /*a360*/  @P0 R2UR UR19, R6 ;  /* 0x00000000061302ca */ /* 0x000fe200000e0000 */
[----:B------:R-:W-:Y:S01]  /*a370*/  UMOV UR7, 0x12f00000 ;  /* 0x12f0000000077882 */ /* 0x000fe20000000000 */
[----:B------:R-:W-:Y:S01]  /*a380*/  UMOV UR10, URZ ;  /* 0x0000003f000a7c82 */ /* 0x000fe20008000000 */
[----:B------:R-:W-:Y:S01]  /*a390*/  UMOV UR12, UR38 ;  /* 0x00000026000c7c82 */ /* 0x000fe20008000000 */
[----:B------:R-:W-:Y:S01]  /*a3a0*/  UMOV UR13, UR39 ;  /* 0x00000027000d7c82 */ /* 0x000fe20008000000 */
[----:B------:R-:W-:Y:S01]  /*a3b0*/  UMOV UR26, 0x40 ;  /* 0x00000040001a7882 */ /* 0x000fe20000000000 */
[----:B------:R-:W-:Y:S01]  /*a3c0*/  UMOV UR28, UR38 ;  /* 0x00000026001c7c82 */ /* 0x000fe20008000000 */
[----:B------:R-:W-:Y:S01]  /*a3d0*/  UMOV UR29, UR39 ;  /* 0x00000027001d7c82 */ /* 0x000fe20008000000 */
[----:B------:R2:W-:Y:S01]  /*a3e0*/  @P0 SYNCS.ARRIVE.TRANS64 RZ, [UR40+0x29800], R2 ;  /* 0x02980002ffff09a7 */ /* 0x0005e20008000028 */
[----:B------:R-:W-:Y:S01]  /*a3f0*/  UMOV UR25, UR9 ;  /* 0x0000000900197c82 */ /* 0x000fe20008000000 */
[----:B------:R-:W-:Y:S01]  /*a400*/  UMOV UR18, 0x80 ;  /* 0x0000008000127882 */ /* 0x000fe20000000000 */
[----:B------:R-:W-:Y:S01]  /*a410*/  UMOV UR20, UR38 ;  /* 0x0000002600147c82 */ /* 0x000fe20008000000 */
[----:B------:R-:W-:Y:S01]  /*a420*/  UMOV UR21, UR39 ;  /* 0x0000002700157c82 */ /* 0x000fe20008000000 */
[----:B------:R2:W-:Y:S01]  /*a430*/  UTMALDG.4D [UR8], [UR4], desc[UR6] ;  /* 0x00000608040075b4 */ /* 0x0005e20008019000 */
[----:B------:R-:W-:Y:S01]  /*a440*/  UMOV UR17, UR9 ;  /* 0x0000000900117c82 */ /* 0x000fe20008000000 */
[----:B------:R2:W-:Y:S01]  /*a450*/  UTMALDG.4D [UR24], [UR4], desc[UR6] ;  /* 0x00000618040075b4 */ /* 0x0005e20008019000 */
[----:B------:R2:W-:Y:S02]  /*a460*/  UTMALDG.4D [UR16], [UR4], desc[UR6] ;  /* 0x00000610040075b4 */ /* 0x0005e40008019000 */
[----:B--2---:R-:W-:Y:S01]  /*a470*/  NOP ;  /* 0x0000000000007918 */ /* 0x004fe20000000000 */
.L_x_40:
[----:B------:R-:W-:-:S06]  /*a480*/  ULOP3.LUT UR4, UR47, 0x1, URZ, 0xc, !UPT ;  /* 0x000000012f047892 */ /* 0x000fcc000f8e0c3f */
[----:B------:R-:W-:-:S05]  /*a490*/  IMAD.U32 R2, RZ, RZ, UR4 ;  /* 0x00000004ff027e24 */ /* 0x000fca000f8e00ff */
[----:B------:R-:W-:-:S04]  /*a4a0*/  SHF.L.U32 R2, R2, 0x1f, RZ ;  /* 0x0000001f02027819 */ /* 0x000fc800000006ff */
[----:B------:R-:W2:Y:S02]  /*a4b0*/  SYNCS.PHASECHK.TRANS64.TRYWAIT P0, [UR40+0x29820], R2 ;  /* 0x02982002ff0075a7 */ /* 0x000ea40008000168 */
[----:B--2---:R-:W-:Y:S05]  /*a4c0*/  @!P0 BRA `(.L_x_48) ;  /* 0x0000001c00ac8947 */ /* 0x004fea0003800000 */
.L_x_100:
[----:B------:R-:W-:-:S06]  /*a4d0*/  UISETP.GE.AND UP0, UPT, UR42, 0xa1, UPT ;  /* 0x000000a12a00788c */ /* 0x000fcc000bf06270 */
[----:B------:R-:W-:-:S13]  /*a4e0*/  PLOP3.LUT P0, PT, PT, PT, UP0, 0x80, 0x0 ;  /* 0x000000000000781c */ /* 0x000fda0003f0f008 */
[----:B------:R-:W-:Y:S05]  /*a4f0*/  @!P0 BRA `(.L_x_49) ;  /* 0x0000001000008947 */ /* 0x000fea0003800000 */
[----:B------:R3:W5:Y:S01]  /*a500*/  LDL.LU R7, [R1+0xc] ;  /* 0x00000c0001077983 */ /* 0x0007620000300800 */
[----:B------:R-:W-:-:S03]  /*a510*/  UIADD3 UR4, UR41, -0x2, URZ ;  /* 0xfffffffe29047890 */ /* 0x000fc6000fffe03f */
[----:B------:R3:W5:Y:S03]  /*a520*/  LDL.LU R6, [R1] ;  /* 0x0000000001067983 */ /* 0x0007660000300800 */
[----:B------:R-:W-:-:S07]  /*a530*/  IMAD.U32 R20, RZ, RZ, UR4 ;  /* 0x00000004ff147e24 */ /* 0x000fce000f8e00ff */
.L_x_71:
[----:B--2-45:R-:W-:Y:S01]  /*a540*/  VIADD R2, R6, 0x1 ;  /* 0x0000000106027836 */ /* 0x034fe20000000000 */
[----:B------:R-:W-:Y:S04]  /*a550*/  BSSY B0, `(.L_x_50) ;  /* 0x000008e000007945 */ /* 0x000fe80003800000 */
[----:B------:R-:W-:-:S04]  /*a560*/  ISETP.NE.AND P0, PT, R2, 0x2, PT ;  /* 0x000000020200780c */ /* 0x000fc80003f05270 */
[----:B-1----:R-:W-:Y:S02]  /*a570*/  SEL R4, RZ, 0x1, P0 ;  /* 0x00000001ff047807 */ /* 0x002fe40000000000 */
[----:B------:R-:W-:Y:S02]  /*a580*/  SEL R9, R2, RZ, P0 ;  /* 0x000000ff02097207 */ /* 0x000fe40000000000 */
[----:B------:R-:W-:-:S05]  /*a590*/  LOP3.LUT R10, R7, R4, RZ, 0x3c, !PT ;  /* 0x00000004070a7212 */ /* 0x000fca00078e3cff */
[----:B------:R1:W-:Y:S04]  /*a5a0*/  STL [R1+0xc], R10 ;  /* 0x00000c0a01007387 */ /* 0x0003e80000100800 */
[----:B------:R1:W-:Y:S01]  /*a5b0*/  STL [R1], R9 ;  /* 0x0000000901007387 */ /* 0x0003e20000100800 */
[----:B------:R-:W-:Y:S05]  /*a5c0*/  @!P6 BRA `(.L_x_51) ;  /* 0x000000080018e947 */ /* 0x000fea0003800000 */
[----:B------:R-:W-:Y:S01]  /*a5d0*/  IMAD.MOV.U32 R8, RZ, RZ, R20 ;  /* 0x000000ffff087224 */ /* 0x000fe200078e0014 */
[----:B------:R-:W-:Y:S06]  /*a5e0*/  @!P1 BRA `(.L_x_52) ;  /* 0x0000000000509947 */ /* 0x000fec0003800000 */
[----:B------:R-:W2:Y:S01]  /*a5f0*/  LDL R5, [R1+0x14] ;  /* 0x0000140001057983 */ /* 0x000ea20000100800 */
[----:B------:R-:W4:Y:S01]  /*a600*/  LDC R8, c[0x0][0x41c] ;  /* 0x00010700ff087b82 */ /* 0x000f220000000800 */
[----:B------:R-:W-:Y:S02]  /*a610*/  ULDC.64 UR4, c[0x0][0x408] ;  /* 0x0001020000047ab9 */ /* 0x000fe40000000a00 */
[----:B------:R-:W3:Y:S01]  /*a620*/  LDL R11, [R1+0x10] ;  /* 0x00001000010b7983 */ /* 0x000ee20000100800 */
[----:B----4-:R-:W-:-:S13]  /*a630*/  ISETP.NE.AND P0, PT, R8, 0x1, PT ;  /* 0x000000010800780c */ /* 0x010fda0003f05270 */
[----:B------:R-:W4:Y:S02]  /*a640*/  @P0 LDC.64 R2, c[0x0][0x420] ;  /* 0x00010800ff020b82 */ /* 0x000f240000000a00 */
[----:B----4-:R-:W-:-:S04]  /*a650*/  @P0 IMAD.HI.U32 R0, R20, R2, RZ ;  /* 0x0000000214000227 */ /* 0x010fc800078e00ff */
[----:B------:R-:W-:Y:S01]  /*a660*/  IMAD.MOV.U32 R2, RZ, RZ, R20 ;  /* 0x000000ffff027224 */ /* 0x000fe200078e0014 */
[----:B------:R-:W-:-:S05]  /*a670*/  @P0 SHF.R.U32.HI R2, RZ, R3, R0 ;  /* 0x00000003ff020219 */ /* 0x000fca0000011600 */
[----:B------:R-:W-:-:S04]  /*a680*/  IMAD.MOV R3, RZ, RZ, -R2 ;  /* 0x000000ffff037224 */ /* 0x000fc800078e0a02 */
[----:B------:R-:W-:Y:S01]  /*a690*/  IMAD R8, R8, R3, R20 ;  /* 0x0000000308087224 */ /* 0x000fe200078e0214 */
[----:B------:R-:W-:Y:S01]  /*a6a0*/  SHF.R.S32.HI R3, RZ, 0x1f, R2 ;  /* 0x0000001fff037819 */ /* 0x000fe20000011402 */
[----:B--2---:R-:W-:-:S04]  /*a6b0*/  IMAD R0, R5, UR4, RZ ;  /* 0x0000000405007c24 */ /* 0x004fc8000f8e02ff */
[C---:B---3--:R-:W-:Y:S02]  /*a6c0*/  IMAD R5, R11.reuse, UR5, R0 ;  /* 0x000000050b057c24 */ /* 0x048fe4000f8e0200 */
[----:B------:R-:W-:Y:S01]  /*a6d0*/  IMAD.WIDE.U32 R2, R11, UR4, R2 ;  /* 0x000000040b027c25 */ /* 0x000fe2000f8e0002 */
[----:B------:R-:W-:-:S03]  /*a6e0*/  ULDC.64 UR4, c[0x0][0x3f8] ;  /* 0x0000fe0000047ab9 */ /* 0x000fc60000000a00 */
[----:B------:R-:W-:Y:S01]  /*a6f0*/  IMAD.IADD R3, R5, 0x1, R3 ;  /* 0x0000000105037824 */ /* 0x000fe200078e0203 */
[----:B------:R-:W-:-:S04]  /*a700*/  LEA R4, P0, R2, UR4, 0x2 ;  /* 0x0000000402047c11 */ /* 0x000fc8000f8010ff */
[----:B------:R-:W-:-:S05]  /*a710*/  LEA.HI.X R5, R2, UR5, R3, 0x2, P0 ;  /* 0x0000000502057c11 */ /* 0x000fca00080f1403 */
[----:B------:R2:W5:Y:S04]  /*a720*/  LDG.E R0, desc[UR50][R4.64] ;  /* 0x0000003204007981 */ /* 0x000568000c1e1900 */
.L_x_52:
[----:B-1----:R-:W-:Y:S01]  /*a730*/  LEA R9, R9, UR40, 0x3 ;  /* 0x0000002809097c11 */ /* 0x002fe2000f8e18ff */
[----:B------:R-:W1:Y:S01]  /*a740*/  S2R R2, SR_TID.X ;  /* 0x0000000000027919 */ /* 0x000e620000002100 */
[----:B------:R-:W-:Y:S01]  /*a750*/  SHF.L.U32 R3, R10, 0x1f, RZ ;  /* 0x0000001f0a037819 */ /* 0x000fe200000006ff */
[----:B------:R-:W-:Y:S03]  /*a760*/  BSSY B1, `(.L_x_53) ;  /* 0x0000005000017945 */ /* 0x000fe60003800000 */
[----:B------:R-:W4:Y:S01]  /*a770*/  SYNCS.PHASECHK.TRANS64.TRYWAIT P0, [R9+URZ+0x29880], R3 ;  /* 0x02988003090075a7 */ /* 0x000f22000800017f */
[----:B-1----:R-:W-:-:S04]  /*a780*/  LOP3.LUT R2, R2, 0x7f, RZ, 0xc0, !PT ;  /* 0x0000007f02027812 */ /* 0x002fc800078ec0ff */
[----:B------:R-:W-:Y:S01]  /*a790*/  ISETP.NE.AND P3, PT, R2, RZ, PT ;  /* 0x000000ff0200720c */ /* 0x000fe20003f65270 */
[----:B----4-:R-:W-:-:S12]  /*a7a0*/  @!P0 BRA `(.L_x_54) ;  /* 0x0000001c000c8947 */ /* 0x010fd80003800000 */
.L_x_101:
[----:B------:R-:W-:Y:S05]  /*a7b0*/  BSYNC B1 ;  /* 0x0000000000017941 */ /* 0x000fea0003800000 */
.L_x_53:
[----:B------:R-:W-:Y:S04]  /*a7c0*/  BSSY B1, `(.L_x_55) ;  /* 0x0000009000017945 */ /* 0x000fe80003800000 */
[----:B------:R-:W-:Y:S05]  /*a7d0*/  @P3 BRA `(.L_x_56) ;  /* 0x00000000001c3947 */ /* 0x000fea0003800000 */
[----:B------:R-:W2:Y:S02]  /*a7e0*/  S2R R2, SR_TID.X ;  /* 0x0000000000027919 */ /* 0x000ea40000002100 */
[----:B--2---:R-:W-:Y:S01]  /*a7f0*/  LOP3.LUT R4, R2, 0x1f, RZ, 0xc0, !PT ;  /* 0x0000001f02047812 */ /* 0x004fe200078ec0ff */
[----:B------:R-:W-:-:S03]  /*a800*/  IMAD.MOV.U32 R2, RZ, RZ, 0x5000 ;  /* 0x00005000ff027424 */ /* 0x000fc600078e00ff */
[----:B------:R-:W-:Y:S01]  /*a810*/  ISETP.NE.AND P0, PT, R4, RZ, PT ;  /* 0x000000ff0400720c */ /* 0x000fe20003f05270 */
[----:B------:R4:W-:-:S12]  /*a820*/  SYNCS.ARRIVE.TRANS64 RZ, [R9+URZ+0x29870], R2 ;  /* 0x0298700209ff79a7 */ /* 0x0009d8000800003f */
[----:B----4-:R-:W-:Y:S05]  /*a830*/  @!P0 BRA `(.L_x_56) ;  /* 0x0000000000048947 */ /* 0x010fea0003800000 */
[----:B------:R-:W-:Y:S01]  /*a840*/  BPT.TRAP 0x1 ;  /* 0x000000040000795c */ /* 0x000fe20000300000 */
.L_x_56:
[----:B------:R-:W-:Y:S05]  /*a850*/  BSYNC B1 ;  /* 0x0000000000017941 */ /* 0x000fea0003800000 */
.L_x_55:
[----:B------:R-:W4:Y:S04]  /*a860*/  LDL R2, [R1] ;  /* 0x0000000001027983 */ /* 0x000f280000100800 */
[----:B------:R-:W3:Y:S01]  /*a870*/  LDL R10, [R1+0x8] ;  /* 0x00000800010a7983 */ /* 0x000ee20000100800 */
[----:B--2---:R-:W-:Y:S02]  /*a880*/  IMAD.MOV.U32 R5, RZ, RZ, RZ ;  /* 0x000000ffff057224 */ /* 0x004fe400078e00ff */
[----:B------:R-:W-:-:S03]  /*a890*/  IMAD.U32 R4, RZ, RZ, UR40 ;  /* 0x00000028ff047e24 */ /* 0x000fc6000f8e00ff */
[----:B------:R-:W-:Y:S01]  /*a8a0*/  R2UR UR10, R5 ;  /* 0x00000000050a72ca */ /* 0x000fe200000e0000 */
[----:B------:R-:W-:Y:S01]  /*a8b0*/  UIADD3 UR4, UP0, UR52, 0x470, URZ ;  /* 0x0000047034047890 */ /* 0x000fe2000ff1e03f */
[----:B------:R-:W-:Y:S01]  /*a8c0*/  PLOP3.LUT P0, PT, PT, PT, PT, 0x80, 0x0 ;  /* 0x000000000000781c */ /* 0x000fe20003f0f070 */
[----:B------:R-:W-:Y:S01]  /*a8d0*/  IMAD R8, R8, 0xa0, RZ ;  /* 0x000000a008087824 */ /* 0x000fe200078e02ff */
[----:B------:R-:W-:Y:S01]  /*a8e0*/  UMOV UR6, 0x0 ;  /* 0x0000000000067882 */ /* 0x000fe20000000000 */
[----:B------:R-:W-:Y:S01]  /*a8f0*/  UIADD3.X UR5, URZ, UR53, URZ, UP0, !UPT ;  /* 0x000000353f057290 */ /* 0x000fe200087fe43f */
[----:B------:R-:W-:Y:S01]  /*a900*/  UMOV UR7, 0x14f00000 ;  /* 0x14f0000000077882 */ /* 0x000fe20000000000 */
[----:B----4-:R-:W-:Y:S01]  /*a910*/  IMAD R2, R2, 0x5000, R4 ;  /* 0x0000500002027824 */ /* 0x010fe200078e0204 */
[----:B---3--:R-:W-:-:S03]  /*a920*/  R2UR UR12, R10 ;  /* 0x000000000a0c72ca */ /* 0x008fc600000e0000 */
[----:B------:R-:W-:Y:S02]  /*a930*/  VIADD R2, R2, 0xa400 ;  /* 0x0000a40002027836 */ /* 0x000fe40000000000 */
[----:B------:R-:W-:-:S10]  /*a940*/  VIADD R10, R9, 0x29870 ;  /* 0x00029870090a7836 */ /* 0x000fd40000000000 */
.L_x_57:
[----:B------:R-:W-:-:S13]  /*a950*/  @P0 ELECT P4, URZ, PT ;  /* 0x00000000003f082f */ /* 0x000fda0003880000 */
[----:B-----5:R-:W-:Y:S02]  /*a960*/  @P4 R2UR UR13, R0 ;  /* 0x00000000000d42ca */ /* 0x020fe400000e0000 */
[----:B------:R-:W-:Y:S02]  /*a970*/  @P4 R2UR UR11, R8 ;  /* 0x00000000080b42ca */ /* 0x000fe400000e0000 */
[----:B------:R-:W-:Y:S02]  /*a980*/  @P4 R2UR UR9, R10 ;  /* 0x000000000a0942ca */ /* 0x000fe400000e0000 */
[----:B------:R-:W-:Y:S02]  /*a990*/  @P4 R2UR UR8, R2 ;  /* 0x00000000020842ca */ /* 0x000fe400000e0000 */
[----:B------:R-:W-:Y:S02]  /*a9a0*/  @P4 PLOP3.LUT P0, PT, P4, PT, PT, 0x8, 0x0 ;  /* 0x000000000000481c */ /* 0x000fe4000270e170 */
[----:B------:R-:W-:-:S09]  /*a9b0*/  PLOP3.LUT P4, PT, PT, PT, PT, 0x8, 0x0 ;  /* 0x000000000000781c */ /* 0x000fd20003f8e170 */
[----:B------:R2:W-:Y:S02]  /*a9c0*/  UTMALDG.4D [UR8], [UR4], desc[UR6] ;  /* 0x00000608040075b4 */ /* 0x0005e40008019000 */
[----:B--2---:R-:W-:Y:S05]  /*a9d0*/  @P0 BRA.U.ANY `(.L_x_57) ;  /* 0xfffffffd00dc0947 */ /* 0x004fea000393ffff */
[----:B------:R-:W2:Y:S01]  /*a9e0*/  SYNCS.PHASECHK.TRANS64.TRYWAIT P0, [R9+URZ+0x29840], R3 ;  /* 0x02984003090075a7 */ /* 0x000ea2000800017f */
[----:B------:R-:W-:Y:S04]  /*a9f0*/  BSSY B1, `(.L_x_58) ;  /* 0x0000002000017945 */ /* 0x000fe80003800000 */
[----:B--2---:R-:W-:Y:S05]  /*aa00*/  @!P0 BRA `(.L_x_59) ;  /* 0x0000001800888947 */ /* 0x004fea0003800000 */
.L_x_102:
[----:B------:R-:W-:Y:S05]  /*aa10*/  BSYNC B1 ;  /* 0x0000000000017941 */ /* 0x000fea0003800000 */
.L_x_58:
[----:B------:R-:W-:Y:S01]  /*aa20*/  BSSY B1, `(.L_x_60) ;  /* 0x000000b000017945 */ /* 0x000fe20003800000 */
[----:B------:R-:W-:Y:S02]  /*aa30*/  IMAD.MOV.U32 R2, RZ, RZ, 0x0 ;  /* 0x00000000ff027424 */ /* 0x000fe400078e00ff */
[----:B-12---:R-:W-:Y:S01]  /*aa40*/  IMAD.MOV.U32 R3, RZ, RZ, 0x14f00000 ;  /* 0x14f00000ff037424 */ /* 0x006fe200078e00ff */
[----:B------:R-:W-:Y:S06]  /*aa50*/  @P3 BRA `(.L_x_61) ;  /* 0x00000000001c3947 */ /* 0x000fec0003800000 */
[----:B------:R-:W1:Y:S02]  /*aa60*/  S2R R10, SR_TID.X ;  /* 0x00000000000a7919 */ /* 0x000e640000002100 */
[----:B-1----:R-:W-:Y:S01]  /*aa70*/  LOP3.LUT R11, R10, 0x1f, RZ, 0xc0, !PT ;  /* 0x0000001f0a0b7812 */ /* 0x002fe200078ec0ff */
[----:B------:R-:W-:-:S03]  /*aa80*/  IMAD.MOV.U32 R10, RZ, RZ, 0x7800 ;  /* 0x00007800ff0a7424 */ /* 0x000fc600078e00ff */
[----:B------:R-:W-:Y:S01]  /*aa90*/  ISETP.NE.AND P0, PT, R11, RZ, PT ;  /* 0x000000ff0b00720c */ /* 0x000fe20003f05270 */
[----:B------:R1:W-:-:S12]  /*aaa0*/  SYNCS.ARRIVE.TRANS64 RZ, [R9+URZ+0x29830], R10 ;  /* 0x0298300a09ff79a7 */ /* 0x0003d8000800003f */
[----:B-1----:R-:W-:Y:S05]  /*aab0*/  @!P0 BRA `(.L_x_61) ;  /* 0x0000000000048947 */ /* 0x002fea0003800000 */
[----:B------:R-:W-:Y:S01]  /*aac0*/  BPT.TRAP 0x1 ;  /* 0x000000040000795c */ /* 0x000fe20000300000 */
.L_x_61:
[----:B------:R-:W-:Y:S05]  /*aad0*/  BSYNC B1 ;  /* 0x0000000000017941 */ /* 0x000fea0003800000 */
.L_x_60:
[----:B------:R-:W2:Y:S04]  /*aae0*/  LDL R11, [R1+0x8] ;  /* 0x00000800010b7983 */ /* 0x000ea80000100800 */
[----:B------:R-:W3:Y:S01]  /*aaf0*/  LDL R10, [R1] ;  /* 0x00000000010a7983 */ /* 0x000ee20000100800 */
[----:B------:R-:W-:Y:S01]  /*ab00*/  R2UR UR6, R2 ;  /* 0x00000000020672ca */ /* 0x000fe200000e0000 */
[----:B------:R-:W-:Y:S01]  /*ab10*/  UIADD3 UR4, UP0, UR52, 0x370, URZ ;  /* 0x0000037034047890 */ /* 0x000fe2000ff1e03f */
[----:B------:R-:W-:Y:S01]  /*ab20*/  R2UR UR7, R3 ;  /* 0x00000000030772ca */ /* 0x000fe200000e0000 */
[----:B------:R-:W-:Y:S01]  /*ab30*/  VIADD R9, R9, 0x29830 ;  /* 0x0002983009097836 */ /* 0x000fe20000000000 */
[----:B------:R-:W-:Y:S01]  /*ab40*/  R2UR UR10, R5 ;  /* 0x00000000050a72ca */ /* 0x000fe200000e0000 */
[----:B------:R-:W-:Y:S01]  /*ab50*/  UIADD3.X UR5, URZ, UR53, URZ, UP0, !UPT ;  /* 0x000000353f057290 */ /* 0x000fe200087fe43f */
[----:B------:R-:W-:-:S02]  /*ab60*/  PLOP3.LUT P0, PT, PT, PT, PT, 0x80, 0x0 ;  /* 0x000000000000781c */ /* 0x000fc40003f0f070 */
[----:B--2---:R-:W-:Y:S01]  /*ab70*/  R2UR UR12, R11 ;  /* 0x000000000b0c72ca */ /* 0x004fe200000e0000 */
[----:B---3--:R-:W-:-:S04]  /*ab80*/  IMAD R4, R10, 0x7800, R4 ;  /* 0x000078000a047824 */ /* 0x008fc800078e0204 */
[----:B------:R-:W-:-:S10]  /*ab90*/  VIADD R5, R4, 0x1a400 ;  /* 0x0001a40004057836 */ /* 0x000fd40000000000 */
.L_x_62:
[----:B------:R-:W-:-:S13]  /*aba0*/  @P0 ELECT P3, URZ, PT ;  /* 0x00000000003f082f */ /* 0x000fda0003860000 */
[----:B------:R-:W-:Y:S02]  /*abb0*/  @P3 R2UR UR13, R0 ;  /* 0x00000000000d32ca */ /* 0x000fe400000e0000 */
[----:B------:R-:W-:Y:S02]  /*abc0*/  @P3 R2UR UR11, R8 ;  /* 0x00000000080b32ca */ /* 0x000fe400000e0000 */
[----:B------:R-:W-:Y:S02]  /*abd0*/  @P3 R2UR UR9, R9 ;  /* 0x00000000090932ca */ /* 0x000fe400000e0000 */
[----:B------:R-:W-:Y:S02]  /*abe0*/  @P3 R2UR UR8, R5 ;  /* 0x00000000050832ca */ /* 0x000fe400000e0000 */
[----:B------:R-:W-:Y:S02]  /*abf0*/  @P3 PLOP3.LUT P0, PT, P3, PT, PT, 0x8, 0x0 ;  /* 0x000000000000381c */ /* 0x000fe40001f0e170 */
[----:B------:R-:W-:-:S09]  /*ac00*/  PLOP3.LUT P3, PT, PT, PT, PT, 0x8, 0x0 ;  /* 0x000000000000781c */ /* 0x000fd20003f6e170 */
[----:B------:R1:W-:Y:S02]  /*ac10*/  UTMALDG.4D [UR8], [UR4], desc[UR6] ;  /* 0x00000608040075b4 */ /* 0x0003e40008019000 */
[----:B-1----:R-:W-:Y:S05]  /*ac20*/  @P0 BRA.U.ANY `(.L_x_62) ;  /* 0xfffffffd00dc0947 */ /* 0x002fea000393ffff */
[----:B------:R-:W2:Y:S01]  /*ac30*/  LDL R10, [R1+0x8] ;  /* 0x00000800010a7983 */ /* 0x000ea20000100800 */
[----:B------:R-:W-:Y:S01]  /*ac40*/  R2UR UR6, R2 ;  /* 0x00000000020672ca */ /* 0x000fe200000e0000 */
[----:B------:R-:W-:Y:S01]  /*ac50*/  VIADD R5, R4, 0x1cc00 ;  /* 0x0001cc0004057836 */ /* 0x000fe20000000000 */
[----:B------:R-:W-:Y:S01]  /*ac60*/  R2UR UR7, R3 ;  /* 0x00000000030772ca */ /* 0x000fe200000e0000 */
[----:B------:R-:W-:Y:S01]  /*ac70*/  UMOV UR10, 0x40 ;  /* 0x00000040000a7882 */ /* 0x000fe20000000000 */
[----:B------:R-:W-:Y:S02]  /*ac80*/  PLOP3.LUT P0, PT, PT, PT, PT, 0x80, 0x0 ;  /* 0x000000000000781c */ /* 0x000fe40003f0f070 */
[----:B--2---:R-:W-:-:S15]  /*ac90*/  R2UR UR12, R10 ;  /* 0x000000000a0c72ca */ /* 0x004fde00000e0000 */
.L_x_63:
        /* <DEDUP_REMOVED lines=16> */
.L_x_64:
        /* <DEDUP_REMOVED lines=8> */
[----:B--2---:R-:W-:Y:S05]  /*ae20*/  @P0 BRA.U.ANY `(.L_x_64) ;  /* 0xfffffffd00dc0947 */ /* 0x004fea000393ffff */
.L_x_51:
[----:B------:R-:W-:Y:S05]  /*ae30*/  BSYNC B0 ;  /* 0x0000000000007941 */ /* 0x000fea0003800000 */
.L_x_50:
[----:B------:R-:W-:-:S06]  /*ae40*/  UISETP.NE.AND UP0, UPT, UR43, 0x3, UPT ;  /* 0x000000032b00788c */ /* 0x000fcc000bf05270 */
[----:B------:R-:W-:-:S13]  /*ae50*/  PLOP3.LUT P0, PT, PT, PT, UP0, 0x80, 0x0 ;  /* 0x000000000000781c */ /* 0x000fda0003f0f008 */
[----:B------:R-:W-:Y:S05]  /*ae60*/  @!P0 BRA `(.L_x_65) ;  /* 0x0000000000048947 */ /* 0x000fea0003800000 */
[----:B------:R-:W-:Y:S01]  /*ae70*/  BPT.TRAP 0x1 ;  /* 0x000000040000795c */ /* 0x000fe20000300000 */
.L_x_65:
[----:B------:R-:W-:Y:S01]  /*ae80*/  LOP3.LUT R2, R7, 0x1, RZ, 0x3c, !PT ;  /* 0x0000000107027812 */ /* 0x000fe200078e3cff */
[----:B------:R-:W-:Y:S01]  /*ae90*/  BSSY B0, `(.L_x_66) ;  /* 0x0000008000007945 */ /* 0x000fe20003800000 */
[----:B------:R-:W-:Y:S02]  /*aea0*/  LEA R3, R6, UR40, 0x3 ;  /* 0x0000002806037c11 */ /* 0x000fe4000f8e18ff */
[----:B------:R-:W-:-:S03]  /*aeb0*/  SHF.L.U32 R2, R2, 0x1f, RZ ;  /* 0x0000001f02027819 */ /* 0x000fc600000006ff */
[----:B------:R2:W-:Y:S01]  /*aec0*/  STL [R1+0x4], R3 ;  /* 0x0000040301007387 */ /* 0x0005e20000100800 */
[----:B------:R2:W4:Y:S02]  /*aed0*/  SYNCS.PHASECHK.TRANS64.TRYWAIT P3, [R3+URZ+0x29870], R2 ;  /* 0x02987002030075a7 */ /* 0x000524000806017f */
[----:B--2---:R-:W-:-:S05]  /*aee0*/  IMAD.U32 R3, RZ, RZ, UR48 ;  /* 0x00000030ff037e24 */ /* 0x004fca000f8e00ff */
[----:B------:R-:W-:Y:S01]  /*aef0*/  ISETP.NE.AND P0, PT, R3, 0x3, PT ;  /* 0x000000030300780c */ /* 0x000fe20003f05270 */
[----:B----4-:R-:W-:-:S12]  /*af00*/  @!P3 BRA `(.L_x_67) ;  /* 0x00000014005cb947 */ /* 0x010fd80003800000 */
.L_x_103:
[----:B------:R-:W-:Y:S05]  /*af10*/  BSYNC B0 ;  /* 0x0000000000007941 */ /* 0x000fea0003800000 */
.L_x_66:
[----:B------:R-:W-:Y:S05]  /*af20*/  @!P0 BRA `(.L_x_68) ;  /* 0x0000000000048947 */ /* 0x000fea0003800000 */
[----:B------:R-:W-:Y:S01]  /*af30*/  BPT.TRAP 0x1 ;  /* 0x000000040000795c */ /* 0x000fe20000300000 */
.L_x_68:
[----:B--2---:R-:W2:Y:S01]  /*af40*/  LDL R2, [R1+0x4] ;  /* 0x0000040001027983 */ /* 0x004ea20000100800 */
[----:B------:R-:W-:-:S04]  /*af50*/  SHF.L.U32 R3, R7, 0x1f, RZ ;  /* 0x0000001f07037819 */ /* 0x000fc800000006ff */
[----:B--2---:R2:W4:Y:S02]  /*af60*/  SYNCS.PHASECHK.TRANS64.TRYWAIT P3, [R2+URZ+0x29860], R3 ;  /* 0x02986003020075a7 */ /* 0x004524000806017f */
[----:B--2---:R-:W-:Y:S01]  /*af70*/  IMAD R2, R6, 0x5000, RZ ;  /* 0x0000500006027824 */ /* 0x004fe200078e02ff */
[----:B----4-:R-:W-:Y:S06]  /*af80*/  @!P3 BRA `(.L_x_69) ;  /* 0x000000140054b947 */ /* 0x010fec0003800000 */
.L_x_104:
[----:B--2---:R-:W2:Y:S04]  /*af90*/  LDL R4, [R1+0x1c] ;  /* 0x00001c0001047983 */ /* 0x004ea80000100800 */
[----:B-1----:R-:W4:Y:S04]  /*afa0*/  LDL R10, [R1+0x20] ;  /* 0x00002000010a7983 */ /* 0x002f280000100800 */
[----:B------:R-:W5:Y:S01]  /*afb0*/  LDL R12, [R1+0x18] ;  /* 0x00001800010c7983 */ /* 0x000f620000100800 */
[----:B------:R-:W-:Y:S05]  /*afc0*/  WARPSYNC.ALL ;  /* 0x0000000000007948 */ /* 0x000fea0003800000 */
[----:B--2---:R-:W-:-:S05]  /*afd0*/  LOP3.LUT R3, R2, R4, RZ, 0xfc, !PT ;  /* 0x0000000402037212 */ /* 0x004fca00078efcff */
[----:B------:R-:W1:Y:S01]  /*afe0*/  LDSM.16.MT88.4 R4, [R3+UR40+0xa400] ;  /* 0x00a400280304783b */ /* 0x000e620008004200 */
[----:B------:R-:W-:Y:S01]  /*aff0*/  VIADD R21, R3, UR40 ;  /* 0x0000002803157c36 */ /* 0x000fe20008000000 */
[----:B-----5:R-:W-:-:S03]  /*b000*/  IADD3 R2, R2, UR40, R12 ;  /* 0x0000002802027c10 */ /* 0x020fc6000fffe00c */
[----:B----4-:R-:W-:Y:S01]  /*b010*/  IMAD.IADD R21, R10, 0x1, R21 ;  /* 0x000000010a157824 */ /* 0x010fe200078e0215 */
[C-C-:B-1----:R-:W-:Y:S02]  /*b020*/  PRMT R8, R4.reuse, 0x6420, R5.reuse ;  /* 0x0000642004087816 */ /* 0x142fe40000000005 */
[----:B------:R-:W-:Y:S02]  /*b030*/  PRMT R9, R4, 0x7531, R5 ;  /* 0x0000753104097816 */ /* 0x000fe40000000005 */
[C-C-:B------:R-:W-:Y:S02]  /*b040*/  PRMT R10, R6.reuse, 0x6420, R7.reuse ;  /* 0x00006420060a7816 */ /* 0x140fe40000000007 */
[----:B------:R-:W-:Y:S02]  /*b050*/  PRMT R11, R6, 0x7531, R7 ;  /* 0x00007531060b7816 */ /* 0x000fe40000000007 */
[----:B------:R-:W1:Y:S04]  /*b060*/  LDSM.16.MT88.4 R4, [R21+0xa400] ;  /* 0x00a400001504783b */ /* 0x000e680000004200 */
[----:B------:R-:W-:Y:S01]  /*b070*/  STSM.16.M88.4 [R2+0x400], R8 ;  /* 0x0004000802007844 */ /* 0x000fe20000000200 */
[----:B-1----:R-:W-:-:S02]  /*b080*/  PRMT R12, R4, 0x6420, R5 ;  /* 0x00006420040c7816 */ /* 0x002fc40000000005 */
[----:B------:R-:W-:Y:S02]  /*b090*/  PRMT R13, R4, 0x7531, R5 ;  /* 0x00007531040d7816 */ /* 0x000fe40000000005 */
[C-C-:B------:R-:W-:Y:S02]  /*b0a0*/  PRMT R14, R6.reuse, 0x6420, R7.reuse ;  /* 0x00006420060e7816 */ /* 0x140fe40000000007 */
[----:B------:R-:W-:-:S05]  /*b0b0*/  PRMT R15, R6, 0x7531, R7 ;  /* 0x00007531060f7816 */ /* 0x000fca0000000007 */
[----:B------:R-:W-:Y:S04]  /*b0c0*/  STSM.16.M88.4 [R2+0xc00], R12 ;  /* 0x000c000c02007844 */ /* 0x000fe80000000200 */
[----:B------:R-:W1:Y:S02]  /*b0d0*/  LDSM.16.MT88.4 R8, [R3+UR40+0xb400] ;  /* 0x00b400280308783b */ /* 0x000e640008004200 */
[C-C-:B-1----:R-:W-:Y:S02]  /*b0e0*/  PRMT R4, R8.reuse, 0x6420, R9.reuse ;  /* 0x0000642008047816 */ /* 0x142fe40000000009 */
[----:B------:R-:W-:Y:S02]  /*b0f0*/  PRMT R5, R8, 0x7531, R9 ;  /* 0x0000753108057816 */ /* 0x000fe40000000009 */
[----:B------:R-:W-:-:S02]  /*b100*/  PRMT R6, R10, 0x6420, R11 ;  /* 0x000064200a067816 */ /* 0x000fc4000000000b */
[----:B------:R-:W-:Y:S02]  /*b110*/  PRMT R7, R10, 0x7531, R11 ;  /* 0x000075310a077816 */ /* 0x000fe4000000000b */
[----:B------:R-:W1:Y:S04]  /*b120*/  LDSM.16.MT88.4 R8, [R21+0xb400] ;  /* 0x00b400001508783b */ /* 0x000e680000004200 */
[----:B------:R-:W-:Y:S01]  /*b130*/  STSM.16.M88.4 [R2+0x1400], R4 ;  /* 0x0014000402007844 */ /* 0x000fe20000000200 */
[C-C-:B-1----:R-:W-:Y:S02]  /*b140*/  PRMT R16, R8.reuse, 0x6420, R9.reuse ;  /* 0x0000642008107816 */ /* 0x142fe40000000009 */
[----:B------:R-:W-:Y:S02]  /*b150*/  PRMT R17, R8, 0x7531, R9 ;  /* 0x0000753108117816 */ /* 0x000fe40000000009 */
[----:B------:R-:W-:-:S02]  /*b160*/  PRMT R18, R10, 0x6420, R11 ;  /* 0x000064200a127816 */ /* 0x000fc4000000000b */
        /* <DEDUP_REMOVED lines=32> */
[----:B------:R1:W-:Y:S02]  /*b370*/  STSM.16.M88.4 [R2+0x4400], R4 ;  /* 0x0044000402007844 */ /* 0x0003e40000000200 */
[C-C-:B-1----:R-:W-:Y:S02]  /*b380*/  PRMT R4, R8.reuse, 0x6420, R9.reuse ;  /* 0x0000642008047816 */ /* 0x142fe40000000009 */
[----:B------:R-:W-:-:S02]  /*b390*/  PRMT R5, R8, 0x7531, R9 ;  /* 0x0000753108057816 */ /* 0x000fc40000000009 */
[C-C-:B------:R-:W-:Y:S02]  /*b3a0*/  PRMT R6, R10.reuse, 0x6420, R11.reuse ;  /* 0x000064200a067816 */ /* 0x140fe4000000000b */
[----:B------:R-:W-:-:S05]  /*b3b0*/  PRMT R7, R10, 0x7531, R11 ;  /* 0x000075310a077816 */ /* 0x000fca000000000b */
[----:B------:R1:W-:Y:S01]  /*b3c0*/  STSM.16.M88.4 [R2+0x4c00], R4 ;  /* 0x004c000402007844 */ /* 0x0003e20000000200 */
[----:B------:R-:W-:Y:S01]  /*b3d0*/  @!PT LDS RZ, [RZ] ;  /* 0x00000000fffff984 */ /* 0x000fe20000000800 */
[----:B------:R-:W-:Y:S01]  /*b3e0*/  @!PT LDS RZ, [RZ] ;  /* 0x00000000fffff984 */ /* 0x000fe20000000800 */
[----:B------:R-:W-:Y:S01]  /*b3f0*/  @!PT LDS RZ, [RZ] ;  /* 0x00000000fffff984 */ /* 0x000fe20000000800 */
[----:B------:R-:W-:Y:S01]  /*b400*/  @!PT LDS RZ, [RZ] ;  /* 0x00000000fffff984 */ /* 0x000fe20000000800 */
[----:B------:R2:W-:Y:S06]  /*b410*/  MEMBAR.ALL.CTA ;  /* 0x0000000000007992 */ /* 0x0005ec0000008000 */
[----:B--2---:R-:W2:Y:S01]  /*b420*/  FENCE.VIEW.ASYNC.S ;  /* 0x00000000000073c6 */ /* 0x004ea20000000000 */
[----:B------:R-:W-:Y:S05]  /*b430*/  @!P0 BRA `(.L_x_70) ;  /* 0x0000000000048947 */ /* 0x000fea0003800000 */
[----:B------:R-:W-:Y:S01]  /*b440*/  BPT.TRAP 0x1 ;  /* 0x000000040000795c */ /* 0x000fe20000300000 */
.L_x_70:
[----:B------:R-:W2:Y:S01]  /*b450*/  LDL.LU R3, [R1+0x4] ;  /* 0x0000040001037983 */ /* 0x000ea20000300800 */
[C---:B------:R-:W-:Y:S01]  /*b460*/  ISETP.GT.AND P0, PT, R20.reuse, RZ, PT ;  /* 0x000000ff1400720c */ /* 0x040fe20003f04270 */
[----:B------:R-:W-:Y:S02]  /*b470*/  VIADD R20, R20, 0xffffffff ;  /* 0xffffffff14147836 */ /* 0x000fe40000000000 */
[----:B-1----:R4:W5:Y:S04]  /*b480*/  LDL R7, [R1+0xc] ;  /* 0x00000c0001077983 */ /* 0x0029680000100800 */
[----:B------:R4:W5:Y:S01]  /*b490*/  LDL R6, [R1] ;  /* 0x0000000001067983 */ /* 0x0009620000100800 */
[----:B--2---:R4:W-:Y:S01]  /*b4a0*/  SYNCS.ARRIVE.TRANS64.A1T0 RZ, [R3+URZ+0x29850], RZ ;  /* 0x029850ff03ff79a7 */ /* 0x0049e2000810003f */
[----:B------:R-:W-:-:S05]  /*b4b0*/  @!P2 VIADD R2, R3, 0x29880 ;  /* 0x000298800302a836 */ /* 0x000fca0000000000 */
[----:B------:R-:W-:Y:S01]  /*b4c0*/  @!P2 PRMT R2, RZ, 0x654, R2 ;  /* 0x00000654ff02a816 */ /* 0x000fe20000000002 */
[----:B------:R-:W-:Y:S06]  /*b4d0*/  BAR.SYNC.DEFER_BLOCKING 0x2, 0x80 ;  /* 0x0082000000007b1d */ /* 0x000fec0000010000 */
[----:B------:R4:W-:Y:S01]  /*b4e0*/  @!P2 SYNCS.ARRIVE.TRANS64.RED.A1T0 RZ, [R2+URZ], RZ ;  /* 0x000000ff02ffa9a7 */ /* 0x0009e2000810043f */
[----:B------:R-:W-:Y:S05]  /*b4f0*/  @P0 BRA `(.L_x_71) ;  /* 0xfffffff000100947 */ /* 0x000fea000383ffff */
.L_x_49:
[----:B------:R-:W-:-:S06]  /*b500*/  UISETP.NE.AND UP0, UPT, UR43, 0x3, UPT ;  /* 0x000000032b00788c */ /* 0x000fcc000bf05270 */
[----:B------:R-:W-:-:S13]  /*b510*/  PLOP3.LUT P0, PT, PT, PT, UP0, 0x80, 0x0 ;  /* 0x000000000000781c */ /* 0x000fda0003f0f008 */
[----:B------:R-:W-:Y:S05]  /*b520*/  @!P0 BRA `(.L_x_72) ;  /* 0x0000000000048947 */ /* 0x000fea0003800000 */
[----:B------:R-:W-:Y:S01]  /*b530*/  BPT.TRAP 0x1 ;  /* 0x000000040000795c */ /* 0x000fe20000300000 */
.L_x_72:
[----:B--2-4-:R-:W2:Y:S04]  /*b540*/  LDL R2, [R1+0xc] ;  /* 0x00000c0001027983 */ /* 0x014ea80000100800 */
[----:B------:R-:W4:Y:S01]  /*b550*/  LDL R0, [R1] ;  /* 0x0000000001007983 */ /* 0x000f220000100800 */
[----:B------:R-:W-:Y:S01]  /*b560*/  BSSY B0, `(.L_x_73) ;  /* 0x0000008000007945 */ /* 0x000fe20003800000 */
[----:B--2---:R-:W-:-:S04]  /*b570*/  LOP3.LUT R3, R2, 0x1, RZ, 0x3c, !PT ;  /* 0x0000000102037812 */ /* 0x004fc800078e3cff */
[----:B------:R-:W-:Y:S02]  /*b580*/  SHF.L.U32 R3, R3, 0x1f, RZ ;  /* 0x0000001f03037819 */ /* 0x000fe400000006ff */
[----:B----4-:R-:W-:-:S04]  /*b590*/  LEA R20, R0, UR40, 0x3 ;  /* 0x0000002800147c11 */ /* 0x010fc8000f8e18ff */
[----:B------:R-:W2:Y:S01]  /*b5a0*/  SYNCS.PHASECHK.TRANS64.TRYWAIT P0, [R20+URZ+0x29870], R3 ;  /* 0x02987003140075a7 */ /* 0x000ea2000800017f */
[----:B------:R-:W-:-:S05]  /*b5b0*/  IMAD.U32 R0, RZ, RZ, UR48 ;  /* 0x00000030ff007e24 */ /* 0x000fca000f8e00ff */
[----:B------:R-:W-:Y:S01]  /*b5c0*/  ISETP.NE.AND P1, PT, R0, 0x3, PT ;  /* 0x000000030000780c */ /* 0x000fe20003f25270 */
[----:B--2---:R-:W-:-:S12]  /*b5d0*/  @!P0 BRA `(.L_x_74) ;  /* 0x0000000c00d88947 */ /* 0x004fd80003800000 */
.L_x_105:
[----:B------:R-:W-:Y:S05]  /*b5e0*/  BSYNC B0 ;  /* 0x0000000000007941 */ /* 0x000fea0003800000 */
.L_x_73:
[----:B------:R-:W-:Y:S05]  /*b5f0*/  @!P1 BRA `(.L_x_75) ;  /* 0x0000000000049947 */ /* 0x000fea0003800000 */
[----:B------:R-:W-:Y:S01]  /*b600*/  BPT.TRAP 0x1 ;  /* 0x000000040000795c */ /* 0x000fe20000300000 */
.L_x_75:
[----:B------:R-:W2:Y:S02]  /*b610*/  LDL R0, [R1+0xc] ;  /* 0x00000c0001007983 */ /* 0x000ea40000100800 */
[----:B--2---:R-:W-:-:S04]  /*b620*/  SHF.L.U32 R3, R0, 0x1f, RZ ;  /* 0x0000001f00037819 */ /* 0x004fc800000006ff */
[----:B------:R-:W2:Y:S02]  /*b630*/  SYNCS.PHASECHK.TRANS64.TRYWAIT P0, [R20+URZ+0x29860], R3 ;  /* 0x02986003140075a7 */ /* 0x000ea4000800017f */
[----:B--2---:R-:W-:Y:S05]  /*b640*/  @!P0 BRA `(.L_x_76) ;  /* 0x0000000c00d08947 */ /* 0x004fea0003800000 */
.L_x_106:
[----:B------:R-:W4:Y:S04]  /*b650*/  LDL R0, [R1] ;  /* 0x0000000001007983 */ /* 0x000f280000100800 */
[----:B------:R-:W2:Y:S04]  /*b660*/  LDL R2, [R1+0x1c] ;  /* 0x00001c0001027983 */ /* 0x000ea80000100800 */
[----:B------:R-:W3:Y:S04]  /*b670*/  LDL R10, [R1+0x20] ;  /* 0x00002000010a7983 */ /* 0x000ee80000100800 */
[----:B------:R-:W3:Y:S01]  /*b680*/  LDL R12, [R1+0x18] ;  /* 0x00001800010c7983 */ /* 0x000ee20000100800 */
[----:B------:R-:W-:Y:S05]  /*b690*/  WARPSYNC.ALL ;  /* 0x0000000000007948 */ /* 0x000fea0003800000 */
[----:B----4-:R-:W-:-:S05]  /*b6a0*/  IMAD R0, R0, 0x5000, RZ ;  /* 0x0000500000007824 */ /* 0x010fca00078e02ff */
[----:B--2---:R-:W-:-:S05]  /*b6b0*/  LOP3.LUT R2, R0, R2, RZ, 0xfc, !PT ;  /* 0x0000000200027212 */ /* 0x004fca00078efcff */
[----:B-1---5:R-:W1:Y:S01]  /*b6c0*/  LDSM.16.MT88.4 R4, [R2+UR40+0xa400] ;  /* 0x00a400280204783b */ /* 0x022e620008004200 */
[----:B------:R-:W-:Y:S01]  /*b6d0*/  VIADD R3, R2, UR40 ;  /* 0x0000002802037c36 */ /* 0x000fe20008000000 */
[----:B---3--:R-:W-:-:S03]  /*b6e0*/  IADD3 R0, R0, UR40, R12 ;  /* 0x0000002800007c10 */ /* 0x008fc6000fffe00c */
[----:B------:R-:W-:Y:S01]  /*b6f0*/  IMAD.IADD R3, R10, 0x1, R3 ;  /* 0x000000010a037824 */ /* 0x000fe200078e0203 */
[C-C-:B-1----:R-:W-:Y:S02]  /*b700*/  PRMT R8, R4.reuse, 0x6420, R5.reuse ;  /* 0x0000642004087816 */ /* 0x142fe40000000005 */
[----:B------:R-:W-:Y:S02]  /*b710*/  PRMT R9, R4, 0x7531, R5 ;  /* 0x0000753104097816 */ /* 0x000fe40000000005 */
[C-C-:B------:R-:W-:Y:S02]  /*b720*/  PRMT R10, R6.reuse, 0x6420, R7.reuse ;  /* 0x00006420060a7816 */ /* 0x140fe40000000007 */
[----:B------:R-:W-:Y:S02]  /*b730*/  PRMT R11, R6, 0x7531, R7 ;  /* 0x00007531060b7816 */ /* 0x000fe40000000007 */
[----:B------:R-:W1:Y:S04]  /*b740*/  LDSM.16.MT88.4 R4, [R3+0xa400] ;  /* 0x00a400000304783b */ /* 0x000e680000004200 */
[----:B------:R1:W-:Y:S02]  /*b750*/  STSM.16.M88.4 [R0+0x400], R8 ;  /* 0x0004000800007844 */ /* 0x0003e40000000200 */
        /* <DEDUP_REMOVED lines=47> */
[----:B------:R2:W-:Y:S01]  /*ba50*/  STSM.16.M88.4 [R0+0x4400], R12 ;  /* 0x0044000c00007844 */ /* 0x0005e20000000200 */
[C-C-:B-1----:R-:W-:Y:S02]  /*ba60*/  PRMT R8, R4.reuse, 0x6420, R5.reuse ;  /* 0x0000642004087816 */ /* 0x142fe40000000005 */
[----:B------:R-:W-:Y:S02]  /*ba70*/  PRMT R9, R4, 0x7531, R5 ;  /* 0x0000753104097816 */ /* 0x000fe40000000005 */
[----:B------:R-:W-:-:S02]  /*ba80*/  PRMT R10, R6, 0x6420, R7 ;  /* 0x00006420060a7816 */ /* 0x000fc40000000007 */
[----:B------:R-:W-:-:S05]  /*ba90*/  PRMT R11, R6, 0x7531, R7 ;  /* 0x00007531060b7816 */ /* 0x000fca0000000007 */
[----:B------:R2:W-:Y:S01]  /*baa0*/  STSM.16.M88.4 [R0+0x4c00], R8 ;  /* 0x004c000800007844 */ /* 0x0005e20000000200 */
[----:B------:R-:W-:Y:S01]  /*bab0*/  @!PT LDS RZ, [RZ] ;  /* 0x00000000fffff984 */ /* 0x000fe20000000800 */
[----:B------:R-:W-:Y:S01]  /*bac0*/  @!PT LDS RZ, [RZ] ;  /* 0x00000000fffff984 */ /* 0x000fe20000000800 */
[----:B------:R-:W-:Y:S01]  /*bad0*/  @!PT LDS RZ, [RZ] ;  /* 0x00000000fffff984 */ /* 0x000fe20000000800 */
[----:B------:R-:W-:Y:S01]  /*bae0*/  @!PT LDS RZ, [RZ] ;  /* 0x00000000fffff984 */ /* 0x000fe20000000800 */
[----:B------:R1:W-:Y:S06]  /*baf0*/  MEMBAR.ALL.CTA ;  /* 0x0000000000007992 */ /* 0x0003ec0000008000 */
[----:B-1----:R-:W1:Y:S01]  /*bb00*/  FENCE.VIEW.ASYNC.S ;  /* 0x00000000000073c6 */ /* 0x002e620000000000 */
[----:B------:R-:W-:Y:S05]  /*bb10*/  @!P1 BRA `(.L_x_77) ;  /* 0x0000000000049947 */ /* 0x000fea0003800000 */
[----:B------:R-:W-:Y:S01]  /*bb20*/  BPT.TRAP 0x1 ;  /* 0x000000040000795c */ /* 0x000fe20000300000 */
.L_x_77:
[----:B------:R-:W3:Y:S01]  /*bb30*/  LDL.LU R4, [R1] ;  /* 0x0000000001047983 */ /* 0x000ee20000300800 */
[----:B-1----:R-:W-:Y:S03]  /*bb40*/  SYNCS.ARRIVE.TRANS64.A1T0 RZ, [R20+URZ+0x29850], RZ ;  /* 0x029850ff14ff79a7 */ /* 0x002fe6000810003f */
[----:B------:R-:W4:Y:S01]  /*bb50*/  LDL.LU R3, [R1+0xc] ;  /* 0x00000c0001037983 */ /* 0x000f220000300800 */
[----:B--2---:R-:W-:Y:S01]  /*bb60*/  @!P2 VIADD R0, R20, 0x29880 ;  /* 0x000298801400a836 */ /* 0x004fe20000000000 */
[----:B------:R-:W-:Y:S02]  /*bb70*/  UIADD3 UR49, UR44, UR49, URZ ;  /* 0x000000312c317290 */ /* 0x000fe4000fffe03f */
[----:B------:R-:W-:Y:S01]  /*bb80*/  UIADD3 UR47, UR47, 0x1, URZ ;  /* 0x000000012f2f7890 */ /* 0x000fe2000fffe03f */
[----:B------:R-:W1:Y:S01]  /*bb90*/  LDC R2, c[0x0][0xda4] ;  /* 0x00036900ff027b82 */ /* 0x000e620000000800 */
[----:B------:R-:W-:-:S07]  /*bba0*/  @!P2 PRMT R0, RZ, 0x654, R0 ;  /* 0x00000654ff00a816 */ /* 0x000fce0000000000 */
[----:B------:R-:W-:Y:S01]  /*bbb0*/  BAR.SYNC.DEFER_BLOCKING 0x2, 0x80 ;  /* 0x0082000000007b1d */ /* 0x000fe20000010000 */
[----:B-1----:R-:W-:-:S05]  /*bbc0*/  ISETP.LE.AND P1, PT, R2, UR49, PT ;  /* 0x0000003102007c0c */ /* 0x002fca000bf23270 */
[----:B------:R3:W-:Y:S02]  /*bbd0*/  @!P2 SYNCS.ARRIVE.TRANS64.RED.A1T0 RZ, [R0+URZ], RZ ;  /* 0x000000ff00ffa9a7 */ /* 0x0007e4000810043f */
[----:B---3--:R-:W-:-:S05]  /*bbe0*/  VIADD R0, R4, 0x1 ;  /* 0x0000000104007836 */ /* 0x008fca0000000000 */
[----:B------:R-:W-:-:S04]  /*bbf0*/  ISETP.NE.AND P0, PT, R0, 0x2, PT ;  /* 0x000000020000780c */ /* 0x000fc80003f05270 */
[----:B------:R-:W-:Y:S02]  /*bc00*/  SEL R2, RZ, 0x1, P0 ;  /* 0x00000001ff027807 */ /* 0x000fe40000000000 */
[----:B------:R-:W-:Y:S02]  /*bc10*/  SEL R0, R0, RZ, P0 ;  /* 0x000000ff00007207 */ /* 0x000fe40000000000 */
[----:B----4-:R-:W-:-:S03]  /*bc20*/  LOP3.LUT R3, R3, R2, RZ, 0x3c, !PT ;  /* 0x0000000203037212 */ /* 0x010fc600078e3cff */
[----:B------:R2:W-:Y:S04]  /*bc30*/  STL [R1], R0 ;  /* 0x0000000001007387 */ /* 0x0005e80000100800 */
[----:B------:R2:W-:Y:S01]  /*bc40*/  STL [R1+0xc], R3 ;  /* 0x00000c0301007387 */ /* 0x0005e20000100800 */
[----:B------:R-:W-:Y:S05]  /*bc50*/  @!P1 BRA `(.L_x_78) ;  /* 0xffffffd4008c9947 */ /* 0x000fea000383ffff */
[----:B------:R-:W-:-:S12]  /*bc60*/  ULOP3.LUT UR47, UR47, 0x1, URZ, 0xc, !UPT ;  /* 0x000000012f2f7892 */ /* 0x000fd8000f8e0c3f */
.L_x_34:
[----:B--2---:R-:W1:Y:S01]  /*bc70*/  S2R R3, SR_CgaCtaId ;  /* 0x0000000000037919 */ /* 0x004e620000008800 */
[----:B------:R-:W-:-:S04]  /*bc80*/  MOV R0, 0x400 ;  /* 0x0000040000007802 */ /* 0x000fc80000000f00 */
[----:B-1----:R-:W-:Y:S01]  /*bc90*/  LEA R9, R3, R0, 0x18 ;  /* 0x0000000003097211 */ /* 0x002fe200078ec0ff */
[----:B------:R-:W-:-:S05]  /*bca0*/  IMAD.U32 R0, RZ, RZ, UR47 ;  /* 0x0000002fff007e24 */ /* 0x000fca000f8e00ff */
[----:B------:R-:W-:-:S04]  /*bcb0*/  SHF.L.U32 R0, R0, 0x1f, RZ ;  /* 0x0000001f00007819 */ /* 0x000fc800000006ff */
[----:B------:R-:W1:Y:S02]  /*bcc0*/  SYNCS.PHASECHK.TRANS64.TRYWAIT P0, [R9+URZ+0x29820], R0 ;  /* 0x02982000090075a7 */ /* 0x000e64000800017f */
[----:B-1----:R-:W-:Y:S05]  /*bcd0*/  @!P0 BRA `(.L_x_79) ;  /* 0x0000000800408947 */ /* 0x002fea0003800000 */
.L_x_107:
[----:B------:R-:W2:Y:S02]  /*bce0*/  S2R R2, SR_TID.X ;  /* 0x0000000000027919 */ /* 0x000ea40000002100 */
[----:B--2---:R-:W-:-:S04]  /*bcf0*/  SHF.R.U32.HI R2, RZ, 0x5, R2 ;  /* 0x00000005ff027819 */ /* 0x004fc80000011602 */
[----:B------:R-:W-:-:S05]  /*bd00*/  LOP3.LUT R2, R2, 0x3, RZ, 0xc0, !PT ;  /* 0x0000000302027812 */ /* 0x000fca00078ec0ff */
[----:B-1----:R-:W1:Y:S02]  /*bd10*/  SHFL.IDX PT, R0, R2, RZ, 0x1f ;  /* 0x00001fff02007589 */ /* 0x002e6400000e0000 */
[----:B-1----:R-:W-:-:S13]  /*bd20*/  ISETP.NE.AND P0, PT, R0, RZ, PT ;  /* 0x000000ff0000720c */ /* 0x002fda0003f05270 */
[----:B------:R-:W-:Y:S05]  /*bd30*/  @P0 EXIT ;  /* 0x000000000000094d */ /* 0x000fea0003800000 */
[----:B------:R-:W-:Y:S01]  /*bd40*/  ELECT P0, URZ, PT ;  /* 0x00000000003f782f */ /* 0x000fe20003800000 */
[----:B------:R-:W-:-:S12]  /*bd50*/  BSSY B0, `(.L_x_80) ;  /* 0x000002a000007945 */ /* 0x000fd80003800000 */
[----:B------:R-:W-:Y:S05]  /*bd60*/  @!P0 BRA `(.L_x_81) ;  /* 0x0000000000a08947 */ /* 0x000fea0003800000 */
[----:B------:R-:W-:-:S06]  /*bd70*/  ULOP3.LUT UR4, UR46, 0x2, URZ, 0xfc, !UPT ;  /* 0x000000022e047892 */ /* 0x000fcc000f8efc3f */
[----:B------:R-:W-:-:S05]  /*bd80*/  IMAD.U32 R0, RZ, RZ, UR4 ;  /* 0x00000004ff007e24 */ /* 0x000fca000f8e00ff */
[----:B------:R-:W-:-:S13]  /*bd90*/  ISETP.NE.AND P0, PT, R0, 0x3, PT ;  /* 0x000000030000780c */ /* 0x000fda0003f05270 */
[----:B------:R-:W-:Y:S05]  /*bda0*/  @!P0 BRA `(.L_x_82) ;  /* 0x0000000000048947 */ /* 0x000fea0003800000 */
[----:B------:R-:W-:Y:S01]  /*bdb0*/  BPT.TRAP 0x1 ;  /* 0x000000040000795c */ /* 0x000fe20000300000 */
.L_x_82:
[----:B------:R-:W2:Y:S04]  /*bdc0*/  LDL R2, [R1] ;  /* 0x0000000001027983 */ /* 0x000ea80000100800 */
[----:B------:R-:W3:Y:S01]  /*bdd0*/  LDL.LU R6, [R1+0xc] ;  /* 0x00000c0001067983 */ /* 0x000ee20000300800 */
[----:B------:R-:W-:-:S04]  /*bde0*/  VIADD R0, R9, 0x29840 ;  /* 0x0002984009007836 */ /* 0x000fc80000000000 */
[C---:B--2---:R-:W-:Y:S02]  /*bdf0*/  IMAD R5, R2.reuse, 0x8, R0 ;  /* 0x0000000802057824 */ /* 0x044fe400078e0200 */
[----:B------:R-:W-:Y:S01]  /*be00*/  VIADD R2, R2, 0x1 ;  /* 0x0000000102027836 */ /* 0x000fe20000000000 */
[----:B---3--:R-:W-:-:S04]  /*be10*/  SHF.L.U32 R4, R6, 0x1f, RZ ;  /* 0x0000001f06047819 */ /* 0x008fc800000006ff */
[----:B------:R-:W-:Y:S01]  /*be20*/  ISETP.NE.AND P2, PT, R2, 0x2, PT ;  /* 0x000000020200780c */ /* 0x000fe20003f45270 */
[----:B------:R-:W1:Y:S03]  /*be30*/  SYNCS.PHASECHK.TRANS64.TRYWAIT P1, [R5+URZ], R4 ;  /* 0x00000004050075a7 */ /* 0x000e66000802017f */
[----:B------:R-:W-:-:S04]  /*be40*/  SEL R3, RZ, 0x1, P2 ;  /* 0x00000001ff037807 */ /* 0x000fc80001000000 */
[----:B------:R-:W-:Y:S02]  /*be50*/  LOP3.LUT R6, R6, R3, RZ, 0x3c, !PT ;  /* 0x0000000306067212 */ /* 0x000fe400078e3cff */
[----:B------:R-:W-:-:S05]  /*be60*/  SEL R3, R2, RZ, P2 ;  /* 0x000000ff02037207 */ /* 0x000fca0001000000 */
[----:B------:R-:W-:Y:S01]  /*be70*/  IMAD R7, R3, 0x8, R0 ;  /* 0x0000000803077824 */ /* 0x000fe200078e0200 */
[----:B------:R-:W-:Y:S01]  /*be80*/  SHF.L.U32 R0, R6, 0x1f, RZ ;  /* 0x0000001f06007819 */ /* 0x000fe200000006ff */
[----:B-1----:R-:W-:Y:S06]  /*be90*/  @!P1 BRA `(.L_x_83) ;  /* 0x0000000400e49947 */ /* 0x002fec0003800000 */
.L_x_108:
[----:B------:R-:W2:Y:S02]  /*bea0*/  SYNCS.PHASECHK.TRANS64.TRYWAIT P1, [R7+URZ], R0 ;  /* 0x00000000070075a7 */ /* 0x000ea4000802017f */
[----:B--2---:R-:W-:Y:S05]  /*beb0*/  @!P1 BRA `(.L_x_84) ;  /* 0x0000000400f09947 */ /* 0x004fea0003800000 */
.L_x_109:
[----:B------:R-:W-:Y:S05]  /*bec0*/  @!P0 BRA `(.L_x_85) ;  /* 0x0000000000048947 */ /* 0x000fea0003800000 */
[----:B------:R-:W-:Y:S01]  /*bed0*/  BPT.TRAP 0x1 ;  /* 0x000000040000795c */ /* 0x000fe20000300000 */
.L_x_85:
[----:B------:R-:W1:Y:S02]  /*bee0*/  LDL.LU R2, [R1] ;  /* 0x0000000001027983 */ /* 0x000e640000300800 */
[----:B-1----:R-:W-:-:S04]  /*bef0*/  IMAD R5, R2, 0x8, R9 ;  /* 0x0000000802057824 */ /* 0x002fc800078e0209 */
[----:B------:R-:W1:Y:S02]  /*bf00*/  SYNCS.PHASECHK.TRANS64.TRYWAIT P1, [R5+URZ+0x29860], R4 ;  /* 0x02986004050075a7 */ /* 0x000e64000802017f */
[----:B-1----:R-:W-:Y:S05]  /*bf10*/  @!P1 BRA `(.L_x_86) ;  /* 0x0000000400ec9947 */ /* 0x002fea0003800000 */
.L_x_110:
[----:B------:R-:W-:Y:S05]  /*bf20*/  @!P0 BRA `(.L_x_87) ;  /* 0x0000000000048947 */ /* 0x000fea0003800000 */
[----:B------:R-:W-:Y:S01]  /*bf30*/  BPT.TRAP 0x1 ;  /* 0x000000040000795c */ /* 0x000fe20000300000 */
.L_x_87:
[----:B------:R-:W-:-:S04]  /*bf40*/  IMAD R3, R3, 0x8, R9 ;  /* 0x0000000803037824 */ /* 0x000fc800078e0209 */
[----:B------:R-:W3:Y:S02]  /*bf50*/  SYNCS.PHASECHK.TRANS64.TRYWAIT P1, [R3+URZ+0x29860], R0 ;  /* 0x02986000030075a7 */ /* 0x000ee4000802017f */
[----:B---3--:R-:W-:Y:S05]  /*bf60*/  @!P1 BRA `(.L_x_88) ;  /* 0x0000000400ec9947 */ /* 0x008fea0003800000 */
.L_x_111:
[----:B------:R-:W-:Y:S05]  /*bf70*/  @!P0 BRA `(.L_x_89) ;  /* 0x0000000000048947 */ /* 0x000fea0003800000 */
[----:B------:R-:W-:Y:S01]  /*bf80*/  BPT.TRAP 0x1 ;  /* 0x000000040000795c */ /* 0x000fe20000300000 */
.L_x_89:
[----:B------:R-:W4:Y:S02]  /*bf90*/  SYNCS.PHASECHK.TRANS64.TRYWAIT P0, [R5+URZ+0x29880], R4 ;  /* 0x02988004050075a7 */ /* 0x000f24000800017f */
[----:B----4-:R-:W-:Y:S05]  /*bfa0*/  @!P0 BRA `(.L_x_90) ;  /* 0x0000000400f08947 */ /* 0x010fea0003800000 */
.L_x_91:
[----:B------:R1:W1:Y:S02]  /*bfb0*/  SYNCS.PHASECHK.TRANS64.TRYWAIT P0, [R3+URZ+0x29880], R0 ;  /* 0x02988000030075a7 */ /* 0x000264000800017f */
[----:B-1----:R-:W-:Y:S05]  /*bfc0*/  @!P0 NANOSLEEP.SYNCS 0x989680 ;  /* 0x009896800000895d */ /* 0x002fea0003900000 */
[----:B------:R-:W1:Y:S02]  /*bfd0*/  @!P0 SYNCS.PHASECHK.TRANS64 P0, [R3+URZ+0x29880], R0 ;  /* 0x02988000030085a7 */ /* 0x000e64000800007f */
[----:B-1----:R-:W-:Y:S05]  /*bfe0*/  @!P0 BRA `(.L_x_91) ;  /* 0xfffffffc00f08947 */ /* 0x002fea000383ffff */
.L_x_81:
[----:B------:R-:W-:Y:S05]  /*bff0*/  BSYNC B0 ;  /* 0x0000000000007941 */ /* 0x000fea0003800000 */
.L_x_80:
[----:B------:R-:W-:Y:S05]  /*c000*/  EXIT ;  /* 0x000000000000794d */ /* 0x000fea0003800000 */
.L_x_10:
[----:B-1----:R-:W-:-:S04]  /*c010*/  IMAD.U32 R3, RZ, RZ, UR38 ;  /* 0x00000026ff037e24 */ /* 0x002fc8000f8e00ff */
[----:B------:R1:W2:Y:S03]  /*c020*/  SYNCS.PHASECHK.TRANS64.TRYWAIT P1, [R3+URZ+0x29800], R0 ;  /* 0x02980000030075a7 */ /* 0x0002a6000802017f */
[----:B--2---:R-:W-:Y:S05]  /*c030*/  @!P1 NANOSLEEP.SYNCS 0x989680 ;  /* 0x009896800000995d */ /* 0x004fea0003900000 */
[----:B------:R-:W2:Y:S02]  /*c040*/  @!P1 SYNCS.PHASECHK.TRANS64 P1, [R3+URZ+0x29800], R0 ;  /* 0x02980000030095a7 */ /* 0x000ea4000802007f */
[----:B--2---:R-:W-:Y:S05]  /*c050*/  @!P1 BRA `(.L_x_10) ;  /* 0xfffffffc00ec9947 */ /* 0x004fea000383ffff */
[----:B------:R-:W-:Y:S05]  /*c060*/  BRA `(.L_x_92) ;  /* 0xffffff54002c7947 */ /* 0x000fea000383ffff */
.L_x_14:
[----:B--2---:R2:W3:Y:S02]  /*c070*/  SYNCS.PHASECHK.TRANS64.TRYWAIT P1, [R4+URZ+0x29830], R3 ;  /* 0x02983003040075a7 */ /* 0x0044e4000802017f */
[----:B---3--:R-:W-:Y:S05]  /*c080*/  @!P1 NANOSLEEP.SYNCS 0x989680 ;  /* 0x009896800000995d */ /* 0x008fea0003900000 */
[----:B------:R-:W3:Y:S02]  /*c090*/  @!P1 SYNCS.PHASECHK.TRANS64 P1, [R4+URZ+0x29830], R3 ;  /* 0x02983003040095a7 */ /* 0x000ee4000802007f */
[----:B---3--:R-:W-:Y:S05]  /*c0a0*/  @!P1 BRA `(.L_x_14) ;  /* 0xfffffffc00f09947 */ /* 0x008fea000383ffff */
[----:B------:R-:W-:Y:S05]  /*c0b0*/  BRA `(.L_x_13) ;  /* 0xffffff5400547947 */ /* 0x000fea000383ffff */
.L_x_19:
[----:B--2---:R-:W-:-:S04]  /*c0c0*/  IMAD.U32 R3, RZ, RZ, UR6 ;  /* 0x00000006ff037e24 */ /* 0x004fc8000f8e00ff */
[----:B------:R2:W3:Y:S03]  /*c0d0*/  SYNCS.PHASECHK.TRANS64.TRYWAIT P1, [R3+URZ+0x29830], R0 ;  /* 0x02983000030075a7 */ /* 0x0004e6000802017f */
[----:B---3--:R-:W-:Y:S05]  /*c0e0*/  @!P1 NANOSLEEP.SYNCS 0x989680 ;  /* 0x009896800000995d */ /* 0x008fea0003900000 */
[----:B------:R-:W3:Y:S02]  /*c0f0*/  @!P1 SYNCS.PHASECHK.TRANS64 P1, [R3+URZ+0x29830], R0 ;  /* 0x02983000030095a7 */ /* 0x000ee4000802007f */
[----:B---3--:R-:W-:Y:S05]  /*c100*/  @!P1 BRA `(.L_x_19) ;  /* 0xfffffffc00ec9947 */ /* 0x008fea000383ffff */
[----:B------:R-:W-:Y:S05]  /*c110*/  BRA `(.L_x_16) ;  /* 0xffffff8800247947 */ /* 0x000fea000383ffff */
.L_x_23:
[----:B--2---:R-:W-:-:S04]  /*c120*/  IMAD.U32 R3, RZ, RZ, UR6 ;  /* 0x00000006ff037e24 */ /* 0x004fc8000f8e00ff */
[----:B------:R2:W3:Y:S03]  /*c130*/  SYNCS.PHASECHK.TRANS64.TRYWAIT P1, [R3+URZ+0x29850], R0 ;  /* 0x02985000030075a7 */ /* 0x0004e6000802017f */
[----:B---3--:R-:W-:Y:S05]  /*c140*/  @!P1 NANOSLEEP.SYNCS 0x989680 ;  /* 0x009896800000995d */ /* 0x008fea0003900000 */
[----:B------:R-:W3:Y:S02]  /*c150*/  @!P1 SYNCS.PHASECHK.TRANS64 P1, [R3+URZ+0x29850], R0 ;  /* 0x02985000030095a7 */ /* 0x000ee4000802007f */
[----:B---3--:R-:W-:Y:S05]  /*c160*/  @!P1 BRA `(.L_x_23) ;  /* 0xfffffffc00ec9947 */ /* 0x008fea000383ffff */
[----:B------:R-:W-:Y:S05]  /*c170*/  BRA `(.L_x_20) ;  /* 0xffffff9400247947 */ /* 0x000fea000383ffff */
.L_x_29:
[----:B--2---:R-:W-:-:S04]  /*c180*/  IMAD.U32 R7, RZ, RZ, UR8 ;  /* 0x00000008ff077e24 */ /* 0x004fc8000f8e00ff */
[----:B------:R2:W3:Y:S03]  /*c190*/  SYNCS.PHASECHK.TRANS64.TRYWAIT P1, [R7+URZ+0x29850], R6 ;  /* 0x02985006070075a7 */ /* 0x0004e6000802017f */
[----:B---3--:R-:W-:Y:S05]  /*c1a0*/  @!P1 NANOSLEEP.SYNCS 0x989680 ;  /* 0x009896800000995d */ /* 0x008fea0003900000 */
[----:B------:R-:W3:Y:S02]  /*c1b0*/  @!P1 SYNCS.PHASECHK.TRANS64 P1, [R7+URZ+0x29850], R6 ;  /* 0x02985006070095a7 */ /* 0x000ee4000802007f */
[----:B---3--:R-:W-:Y:S05]  /*c1c0*/  @!P1 BRA `(.L_x_29) ;  /* 0xfffffffc00ec9947 */ /* 0x008fea000383ffff */
[----:B------:R-:W-:Y:S05]  /*c1d0*/  BRA `(.L_x_28) ;  /* 0xffffffb000f87947 */ /* 0x000fea000383ffff */
.L_x_39:
[----:B------:R-:W-:Y:S02]  /*c1e0*/  IMAD.MOV.U32 R13, RZ, RZ, R4 ;  /* 0x000000ffff0d7224 */ /* 0x000fe400078e0004 */
[----:B------:R-:W-:Y:S02]  /*c1f0*/  IMAD.MOV.U32 R12, RZ, RZ, RZ ;  /* 0x000000ffff0c7224 */ /* 0x000fe400078e00ff */
[----:B------:R-:W-:Y:S02]  /*c200*/  IMAD.MOV.U32 R11, RZ, RZ, 0x1f ;  /* 0x0000001fff0b7424 */ /* 0x000fe400078e00ff */
[----:B------:R-:W-:-:S07]  /*c210*/  IMAD.MOV.U32 R15, RZ, RZ, -0x1 ;  /* 0xffffffffff0f7424 */ /* 0x000fce00078e00ff */
[----:B------:R-:W-:Y:S05]  /*c220*/  WARPSYNC.COLLECTIVE R15, `(.L_x_93) ;  /* 0x000000000f087348 */ /* 0x000fea0003c00000 */
[----:B------:R1:W2:Y:S02]  /*c230*/  SHFL.IDX P6, R14, R13, R12, R11 ;  /* 0x0000000c0d0e7389 */ /* 0x0002a400000c000b */
[----:B-12---:R-:W-:Y:S01]  /*c240*/  ENDCOLLECTIVE ;  /* 0x000000000000791b */ /* 0x006fe20003800000 */
.L_x_93:
[----:B------:R-:W-:Y:S05]  /*c250*/  BRA `(.L_x_94) ;  /* 0xffffffd800847947 */ /* 0x000fea000383ffff */
.L_x_41:
[----:B------:R-:W-:Y:S01]  /*c260*/  BSSY B0, `(.L_x_95) ;  /* 0x0000006000007945 */ /* 0x000fe20003800000 */
[----:B------:R-:W-:-:S07]  /*c270*/  IMAD.MOV.U32 R15, RZ, RZ, -0x1 ;  /* 0xffffffffff0f7424 */ /* 0x000fce00078e00ff */
[----:B-1----:R-:W-:Y:S05]  /*c280*/  WARPSYNC.COLLECTIVE R15, `(.L_x_96) ;  /* 0x000000000f0c7348 */ /* 0x002fea0003c00000 */
[----:B------:R-:W-:Y:S02]  /*c290*/  ELECT P6, UR62, PT ;  /* 0x00000000003e782f */ /* 0x000fe400038c0000 */
[----:B------:R-:W-:Y:S01]  /*c2a0*/  MOV R14, UR62 ;  /* 0x0000003e000e7c02 */ /* 0x000fe20008000f00 */
[----:B-1----:R-:W-:Y:S10]  /*c2b0*/  ENDCOLLECTIVE ;  /* 0x000000000000791b */ /* 0x002ff40003800000 */
.L_x_96:
[----:B------:R-:W-:Y:S05]  /*c2c0*/  BSYNC B0 ;  /* 0x0000000000007941 */ /* 0x000fea0003800000 */
.L_x_95:
[----:B------:R-:W-:Y:S05]  /*c2d0*/  BRA `(.L_x_97) ;  /* 0xffffffd800847947 */ /* 0x000fea000383ffff */
.L_x_44:
[----:B--2---:R2:W3:Y:S02]  /*c2e0*/  SYNCS.PHASECHK.TRANS64.TRYWAIT P3, [R5+URZ+0x29880], R2 ;  /* 0x02988002050075a7 */ /* 0x0044e4000806017f */
[----:B---3--:R-:W-:Y:S05]  /*c2f0*/  @!P3 NANOSLEEP.SYNCS 0x989680 ;  /* 0x009896800000b95d */ /* 0x008fea0003900000 */
[----:B------:R-:W3:Y:S02]  /*c300*/  @!P3 SYNCS.PHASECHK.TRANS64 P3, [R5+URZ+0x29880], R2 ;  /* 0x029880020500b5a7 */ /* 0x000ee4000806007f */
[----:B---3--:R-:W-:Y:S05]  /*c310*/  @!P3 BRA `(.L_x_44) ;  /* 0xfffffffc00f0b947 */ /* 0x008fea000383ffff */
[----:B------:R-:W-:Y:S05]  /*c320*/  BRA `(.L_x_98) ;  /* 0xffffffd800dc7947 */ /* 0x000fea000383ffff */
.L_x_46:
[----:B-1----:R1:W3:Y:S02]  /*c330*/  SYNCS.PHASECHK.TRANS64.TRYWAIT P3, [R5+URZ+0x29840], R2 ;  /* 0x02984002050075a7 */ /* 0x0022e4000806017f */
[----:B---3--:R-:W-:Y:S05]  /*c340*/  @!P3 NANOSLEEP.SYNCS 0x989680 ;  /* 0x009896800000b95d */ /* 0x008fea0003900000 */
[----:B------:R-:W3:Y:S02]  /*c350*/  @!P3 SYNCS.PHASECHK.TRANS64 P3, [R5+URZ+0x29840], R2 ;  /* 0x029840020500b5a7 */ /* 0x000ee4000806007f */
[----:B---3--:R-:W-:Y:S05]  /*c360*/  @!P3 BRA `(.L_x_46) ;  /* 0xfffffffc00f0b947 */ /* 0x008fea000383ffff */
[----:B------:R-:W-:Y:S05]  /*c370*/  BRA `(.L_x_99) ;  /* 0xffffffdc00347947 */ /* 0x000fea000383ffff */
.L_x_48:
[----:B--2---:R-:W-:-:S04]  /*c380*/  IMAD.U32 R3, RZ, RZ, UR40 ;  /* 0x00000028ff037e24 */ /* 0x004fc8000f8e00ff */
[----:B------:R2:W3:Y:S03]  /*c390*/  SYNCS.PHASECHK.TRANS64.TRYWAIT P0, [R3+URZ+0x29820], R2 ;  /* 0x02982002030075a7 */ /* 0x0004e6000800017f */
[----:B---3--:R-:W-:Y:S05]  /*c3a0*/  @!P0 NANOSLEEP.SYNCS 0x989680 ;  /* 0x009896800000895d */ /* 0x008fea0003900000 */
[----:B------:R-:W3:Y:S02]  /*c3b0*/  @!P0 SYNCS.PHASECHK.TRANS64 P0, [R3+URZ+0x29820], R2 ;  /* 0x02982002030085a7 */ /* 0x000ee4000800007f */
[----:B---3--:R-:W-:Y:S05]  /*c3c0*/  @!P0 BRA `(.L_x_48) ;  /* 0xfffffffc00ec8947 */ /* 0x008fea000383ffff */
[----:B------:R-:W-:Y:S05]  /*c3d0*/  BRA `(.L_x_100) ;  /* 0xffffffe0003c7947 */ /* 0x000fea000383ffff */
.L_x_54:
[----:B-1----:R1:W4:Y:S02]  /*c3e0*/  SYNCS.PHASECHK.TRANS64.TRYWAIT P0, [R9+URZ+0x29880], R3 ;  /* 0x02988003090075a7 */ /* 0x002324000800017f */
[----:B----4-:R-:W-:Y:S05]  /*c3f0*/  @!P0 NANOSLEEP.SYNCS 0x989680 ;  /* 0x009896800000895d */ /* 0x010fea0003900000 */
[----:B------:R-:W4:Y:S02]  /*c400*/  @!P0 SYNCS.PHASECHK.TRANS64 P0, [R9+URZ+0x29880], R3 ;  /* 0x02988003090085a7 */ /* 0x000f24000800007f */
[----:B----4-:R-:W-:Y:S05]  /*c410*/  @!P0 BRA `(.L_x_54) ;  /* 0xfffffffc00f08947 */ /* 0x010fea000383ffff */
[----:B------:R-:W-:Y:S05]  /*c420*/  BRA `(.L_x_101) ;  /* 0xffffffe000e07947 */ /* 0x000fea000383ffff */
.L_x_59:
[----:B--2---:R2:W3:Y:S02]  /*c430*/  SYNCS.PHASECHK.TRANS64.TRYWAIT P0, [R9+URZ+0x29840], R3 ;  /* 0x02984003090075a7 */ /* 0x0044e4000800017f */
[----:B---3--:R-:W-:Y:S05]  /*c440*/  @!P0 NANOSLEEP.SYNCS 0x989680 ;  /* 0x009896800000895d */ /* 0x008fea0003900000 */
[----:B------:R-:W3:Y:S02]  /*c450*/  @!P0 SYNCS.PHASECHK.TRANS64 P0, [R9+URZ+0x29840], R3 ;  /* 0x02984003090085a7 */ /* 0x000ee4000800007f */
[----:B---3--:R-:W-:Y:S05]  /*c460*/  @!P0 BRA `(.L_x_59) ;  /* 0xfffffffc00f08947 */ /* 0x008fea000383ffff */
[----:B------:R-:W-:Y:S05]  /*c470*/  BRA `(.L_x_102) ;  /* 0xffffffe400647947 */ /* 0x000fea000383ffff */
.L_x_67:
[----:B--2---:R-:W2:Y:S02]  /*c480*/  LDL R3, [R1+0x4] ;  /* 0x0000040001037983 */ /* 0x004ea40000100800 */
[----:B--2---:R2:W4:Y:S02]  /*c490*/  SYNCS.PHASECHK.TRANS64.TRYWAIT P3, [R3+URZ+0x29870], R2 ;  /* 0x02987002030075a7 */ /* 0x004524000806017f */
[----:B----4-:R-:W-:Y:S05]  /*c4a0*/  @!P3 NANOSLEEP.SYNCS 0x989680 ;  /* 0x009896800000b95d */ /* 0x010fea0003900000 */
[----:B------:R-:W4:Y:S02]  /*c4b0*/  @!P3 SYNCS.PHASECHK.TRANS64 P3, [R3+URZ+0x29870], R2 ;  /* 0x029870020300b5a7 */ /* 0x000f24000806007f */
[----:B----4-:R-:W-:Y:S05]  /*c4c0*/  @!P3 BRA `(.L_x_67) ;  /* 0xfffffffc00ecb947 */ /* 0x010fea000383ffff */
[----:B------:R-:W-:Y:S05]  /*c4d0*/  BRA `(.L_x_103) ;  /* 0xffffffe8008c7947 */ /* 0x000fea000383ffff */
.L_x_69:
[----:B--2---:R-:W2:Y:S02]  /*c4e0*/  LDL R4, [R1+0x4] ;  /* 0x0000040001047983 */ /* 0x004ea40000100800 */
[----:B--2---:R2:W4:Y:S02]  /*c4f0*/  SYNCS.PHASECHK.TRANS64.TRYWAIT P3, [R4+URZ+0x29860], R3 ;  /* 0x02986003040075a7 */ /* 0x004524000806017f */
[----:B----4-:R-:W-:Y:S05]  /*c500*/  @!P3 NANOSLEEP.SYNCS 0x989680 ;  /* 0x009896800000b95d */ /* 0x010fea0003900000 */
[----:B------:R-:W4:Y:S02]  /*c510*/  @!P3 SYNCS.PHASECHK.TRANS64 P3, [R4+URZ+0x29860], R3 ;  /* 0x029860030400b5a7 */ /* 0x000f24000806007f */
[----:B----4-:R-:W-:Y:S05]  /*c520*/  @!P3 BRA `(.L_x_69) ;  /* 0xfffffffc00ecb947 */ /* 0x010fea000383ffff */
[----:B------:R-:W-:Y:S05]  /*c530*/  BRA `(.L_x_104) ;  /* 0xffffffe800947947 */ /* 0x000fea000383ffff */
.L_x_74:
[----:B--2---:R2:W4:Y:S02]  /*c540*/  SYNCS.PHASECHK.TRANS64.TRYWAIT P0, [R20+URZ+0x29870], R3 ;  /* 0x02987003140075a7 */ /* 0x004524000800017f */
[----:B----4-:R-:W-:Y:S05]  /*c550*/  @!P0 NANOSLEEP.SYNCS 0x989680 ;  /* 0x009896800000895d */ /* 0x010fea0003900000 */
[----:B------:R-:W4:Y:S02]  /*c560*/  @!P0 SYNCS.PHASECHK.TRANS64 P0, [R20+URZ+0x29870], R3 ;  /* 0x02987003140085a7 */ /* 0x000f24000800007f */
[----:B----4-:R-:W-:Y:S05]  /*c570*/  @!P0 BRA `(.L_x_74) ;  /* 0xfffffffc00f08947 */ /* 0x010fea000383ffff */
[----:B------:R-:W-:Y:S05]  /*c580*/  BRA `(.L_x_105) ;  /* 0xfffffff000147947 */ /* 0x000fea000383ffff */
.L_x_76:
[----:B--2---:R2:W4:Y:S02]  /*c590*/  SYNCS.PHASECHK.TRANS64.TRYWAIT P0, [R20+URZ+0x29860], R3 ;  /* 0x02986003140075a7 */ /* 0x004524000800017f */
[----:B----4-:R-:W-:Y:S05]  /*c5a0*/  @!P0 NANOSLEEP.SYNCS 0x989680 ;  /* 0x009896800000895d */ /* 0x010fea0003900000 */
[----:B------:R-:W4:Y:S02]  /*c5b0*/  @!P0 SYNCS.PHASECHK.TRANS64 P0, [R20+URZ+0x29860], R3 ;  /* 0x02986003140085a7 */ /* 0x000f24000800007f */
[----:B----4-:R-:W-:Y:S05]  /*c5c0*/  @!P0 BRA `(.L_x_76) ;  /* 0xfffffffc00f08947 */ /* 0x010fea000383ffff */
[----:B------:R-:W-:Y:S05]  /*c5d0*/  BRA `(.L_x_106) ;  /* 0xfffffff0001c7947 */ /* 0x000fea000383ffff */
.L_x_79:
[----:B-1----:R1:W2:Y:S02]  /*c5e0*/  SYNCS.PHASECHK.TRANS64.TRYWAIT P0, [R9+URZ+0x29820], R0 ;  /* 0x02982000090075a7 */ /* 0x0022a4000800017f */
[----:B--2---:R-:W-:Y:S05]  /*c5f0*/  @!P0 NANOSLEEP.SYNCS 0x989680 ;  /* 0x009896800000895d */ /* 0x004fea0003900000 */
[----:B------:R-:W2:Y:S02]  /*c600*/  @!P0 SYNCS.PHASECHK.TRANS64 P0, [R9+URZ+0x29820], R0 ;  /* 0x02982000090085a7 */ /* 0x000ea4000800007f */
[----:B--2---:R-:W-:Y:S05]  /*c610*/  @!P0 BRA `(.L_x_79) ;  /* 0xfffffffc00f08947 */ /* 0x004fea000383ffff */
[----:B------:R-:W-:Y:S05]  /*c620*/  BRA `(.L_x_107) ;  /* 0xfffffff400ac7947 */ /* 0x000fea000383ffff */
.L_x_83:
[----:B-1----:R1:W2:Y:S02]  /*c630*/  SYNCS.PHASECHK.TRANS64.TRYWAIT P1, [R5+URZ], R4 ;  /* 0x00000004050075a7 */ /* 0x0022a4000802017f */
[----:B--2---:R-:W-:Y:S05]  /*c640*/  @!P1 NANOSLEEP.SYNCS 0x989680 ;  /* 0x009896800000995d */ /* 0x004fea0003900000 */
[----:B------:R-:W2:Y:S02]  /*c650*/  @!P1 SYNCS.PHASECHK.TRANS64 P1, [R5+URZ], R4 ;  /* 0x00000004050095a7 */ /* 0x000ea4000802007f */
[----:B--2---:R-:W-:Y:S05]  /*c660*/  @!P1 BRA `(.L_x_83) ;  /* 0xfffffffc00f09947 */ /* 0x004fea000383ffff */
[----:B------:R-:W-:Y:S05]  /*c670*/  BRA `(.L_x_108) ;  /* 0xfffffff800087947 */ /* 0x000fea000383ffff */
.L_x_84:
[----:B--2---:R2:W3:Y:S02]  /*c680*/  SYNCS.PHASECHK.TRANS64.TRYWAIT P1, [R7+URZ], R0 ;  /* 0x00000000070075a7 */ /* 0x0044e4000802017f */
[----:B---3--:R-:W-:Y:S05]  /*c690*/  @!P1 NANOSLEEP.SYNCS 0x989680 ;  /* 0x009896800000995d */ /* 0x008fea0003900000 */
[----:B------:R-:W3:Y:S02]  /*c6a0*/  @!P1 SYNCS.PHASECHK.TRANS64 P1, [R7+URZ], R0 ;  /* 0x00000000070095a7 */ /* 0x000ee4000802007f */
[----:B---3--:R-:W-:Y:S05]  /*c6b0*/  @!P1 BRA `(.L_x_84) ;  /* 0xfffffffc00f09947 */ /* 0x008fea000383ffff */
[----:B------:R-:W-:Y:S05]  /*c6c0*/  BRA `(.L_x_109) ;  /* 0xfffffff400fc7947 */ /* 0x000fea000383ffff */
.L_x_86:
[----:B-1----:R1:W3:Y:S02]  /*c6d0*/  SYNCS.PHASECHK.TRANS64.TRYWAIT P1, [R5+URZ+0x29860], R4 ;  /* 0x02986004050075a7 */ /* 0x0022e4000802017f */
[----:B---3--:R-:W-:Y:S05]  /*c6e0*/  @!P1 NANOSLEEP.SYNCS 0x989680 ;  /* 0x009896800000995d */ /* 0x008fea0003900000 */
[----:B------:R-:W3:Y:S02]  /*c6f0*/  @!P1 SYNCS.PHASECHK.TRANS64 P1, [R5+URZ+0x29860], R4 ;  /* 0x02986004050095a7 */ /* 0x000ee4000802007f */
[----:B---3--:R-:W-:Y:S05]  /*c700*/  @!P1 BRA `(.L_x_86) ;  /* 0xfffffffc00f09947 */ /* 0x008fea000383ffff */
[----:B------:R-:W-:Y:S05]  /*c710*/  BRA `(.L_x_110) ;  /* 0xfffffff800007947 */ /* 0x000fea000383ffff */
.L_x_88:
[----:B---3--:R3:W4:Y:S02]  /*c720*/  SYNCS.PHASECHK.TRANS64.TRYWAIT P1, [R3+URZ+0x29860], R0 ;  /* 0x02986000030075a7 */ /* 0x008724000802017f */
[----:B----4-:R-:W-:Y:S05]  /*c730*/  @!P1 NANOSLEEP.SYNCS 0x989680 ;  /* 0x009896800000995d */ /* 0x010fea0003900000 */
[----:B------:R-:W4:Y:S02]  /*c740*/  @!P1 SYNCS.PHASECHK.TRANS64 P1, [R3+URZ+0x29860], R0 ;  /* 0x02986000030095a7 */ /* 0x000f24000802007f */
[----:B----4-:R-:W-:Y:S05]  /*c750*/  @!P1 BRA `(.L_x_88) ;  /* 0xfffffffc00f09947 */ /* 0x010fea000383ffff */
[----:B------:R-:W-:Y:S05]  /*c760*/  BRA `(.L_x_111) ;  /* 0xfffffff800007947 */ /* 0x000fea000383ffff */
.L_x_90:
[----:B----4-:R4:W1:Y:S02]  /*c770*/  SYNCS.PHASECHK.TRANS64.TRYWAIT P0, [R5+URZ+0x29880], R4 ;  /* 0x02988004050075a7 */ /* 0x010864000800017f */
[----:B-1----:R-:W-:Y:S05]  /*c780*/  @!P0 NANOSLEEP.SYNCS 0x989680 ;  /* 0x009896800000895d */ /* 0x002fea0003900000 */
[----:B------:R-:W1:Y:S02]  /*c790*/  @!P0 SYNCS.PHASECHK.TRANS64 P0, [R5+URZ+0x29880], R4 ;  /* 0x02988004050085a7 */ /* 0x000e64000800007f */
[----:B-1----:R-:W-:Y:S05]  /*c7a0*/  @!P0 BRA `(.L_x_90) ;  /* 0xfffffffc00f08947 */ /* 0x002fea000383ffff */
[----:B------:R-:W-:Y:S05]  /*c7b0*/  BRA `(.L_x_91) ;  /* 0xfffffff400fc7947 */ /* 0x000fea000383ffff */
.L_x_112:
[----:B------:R-:W-:-:S00]  /*c7c0*/  BRA `(.L_x_112) ;  /* 0xfffffffc00fc7947 */ /* 0x000fc0000383ffff */
[----:B------:R-:W-:-:S00]  /*c7d0*/  NOP ;  /* 0x0000000000007918 */ /* 0x000fc00000000000 */
        /* <DEDUP_REMOVED lines=10> */
.L_x_2667:


//--------------------- .text._ZN7cutlass13device_kernelIN5flash11enable_sm90INS1_16FlashAttnFwdSm90INS1_25CollectiveMainloopFwdSm90ILi2EN4cute5tupleIJNS5_1CILi2EEENS7_ILi1EEES9_EEENS6_IJNS7_ILi128EEENS7_ILi160EEENS7_ILi192EEEEEELi128ENS_12float_e4m3_tEfNS_4arch4Sm90ELb0ELb0ELb0ELb0ELb0ELb0ELb0ELb1ELb1ELb0ELb0ELb0EEENS1_21CollectiveEpilogueFwdINS6_IJSB_SB_SC_EEESA_NS_10bfloat16_tESH_Li256ELb0ELb0ELb0ELb1EEENS1_29StaticPersistentTileSchedulerILb0EEEEEEEEEvNT_6ParamsE --------------------------
	.section	.text._ZN7cutlass13device_kernelIN5flash11enable_sm90INS1_16FlashAttnFwdSm90INS1_25CollectiveMainloopFwdSm90ILi2EN4cute5tupleIJNS5_1CILi2EEENS7_ILi1EEES9_EEENS6_IJNS7_ILi128EEENS7_ILi160EEENS7_ILi192EEEEEELi128ENS_12float_e4m3_tEfNS_4arch4Sm90ELb0ELb0ELb0ELb0ELb0ELb0ELb0ELb1ELb1ELb0ELb0ELb0EEENS1_21CollectiveEpilogueFwdINS6_IJSB_SB_SC_EEESA_NS_10bfloat16_tESH_Li256ELb0ELb0ELb0ELb1EEENS1_29StaticPersistentTileSchedulerILb0EEEEEEEEEvNT_6ParamsE,"ax",@progbits
	.align	128
.text._ZN7cutlass13device_kernelIN5flash11enable_sm90INS1_16FlashAttnFwdSm90INS1_25CollectiveMainloopFwdSm90ILi2EN4cute5tupleIJNS5_1CILi2EEENS7_ILi1EEES9_EEENS6_IJNS7_ILi128EEENS7_ILi160EEENS7_ILi192EEEEEELi128ENS_12float_e4m3_tEfNS_4arch4Sm90ELb0ELb0ELb0ELb0ELb0ELb0ELb0ELb1ELb1ELb0ELb0ELb0EEENS1_21CollectiveEpilogueFwdINS6_IJSB_SB_SC_EEESA_NS_10bfloat16_tESH_Li256ELb0ELb0ELb0ELb1EEENS1_29StaticPersistentTileSchedulerILb0EEEEEEEEEvNT_6ParamsE:
        .type           _ZN7cutlass13device_kernelIN5flash11enable_sm90INS1_16FlashAttnFwdSm90INS1_25CollectiveMainloopFwdSm90ILi2EN4cute5tupleIJNS5_1CILi2EEENS7_ILi1EEES9_EEENS6_IJNS7_ILi128EEENS7_ILi160EEENS7_ILi192EEEEEELi128ENS_12float_e4m3_tEfNS_4arch4Sm90ELb0ELb0ELb0ELb0ELb0ELb0ELb0ELb1ELb1ELb0ELb0ELb0EEENS1_21CollectiveEpilogueFwdINS6_IJSB_SB_SC_EEESA_NS_10bfloat16_tESH_Li256ELb0ELb0ELb0ELb1EEENS1_29StaticPersistentTileSchedulerILb0EEEEEEEEEvNT_6ParamsE,@function
        .size           _ZN7cutlass13device_kernelIN5flash11enable_sm90INS1_16FlashAttnFwdSm90INS1_25CollectiveMainloopFwdSm90ILi2EN4cute5tupleIJNS5_1CILi2EEENS7_ILi1EEES9_EEENS6_IJNS7_ILi128EEENS7_ILi160EEENS7_ILi192EEEEEELi128ENS_12float_e4m3_tEfNS_4arch4Sm90ELb0ELb0ELb0ELb0ELb0ELb0ELb0ELb1ELb1ELb0ELb0ELb0EEENS1_21CollectiveEpilogueFwdINS6_IJSB_SB_SC_EEESA_NS_10bfloat16_tESH_Li256ELb0ELb0ELb0ELb1EEENS1_29StaticPersistentTileSchedulerILb0EEEEEEEEEvNT_6ParamsE,(.L_x_2668 - _ZN7cutlass13device_kernelIN5flash11enable_sm90INS1_16FlashAttnFwdSm90INS1_25CollectiveMainloopFwdSm90ILi2EN4cute5tupleIJNS5_1CILi2EEENS7_ILi1EEES9_EEENS6_IJNS7_ILi128EEENS7_ILi160EEENS7_ILi192EEEEEELi128ENS_12float_e4m3_tEfNS_4arch4Sm90ELb0ELb0ELb0ELb0ELb0ELb0ELb0ELb1ELb1ELb0ELb0ELb0EEENS1_21CollectiveEpilogueFwdINS6_IJSB_SB_SC_EEESA_NS_10bfloat16_tESH_Li256ELb0ELb0ELb0ELb1EEENS1_29StaticPersistentTileSchedulerILb0EEEEEEEEEvNT_6ParamsE)
        .other          _ZN7cutlass13device_kernelIN5flash11enable_sm90INS1_16FlashAttnFwdSm90INS1_25CollectiveMainloopFwdSm90ILi2EN4cute5tupleIJNS5_1CILi2EEENS7_ILi1EEES9_EEENS6_IJNS7_ILi128EEENS7_ILi160EEENS7_ILi192EEEEEELi128ENS_12float_e4m3_tEfNS_4arch4Sm90ELb0ELb0ELb0ELb0ELb0ELb0ELb0ELb1ELb1ELb0ELb0ELb0EEENS1_21CollectiveEpilogueFwdINS6_IJSB_SB_SC_EEESA_NS_10bfloat16_tESH_Li256ELb0ELb0ELb0ELb1EEENS1_29StaticPersistentTileSchedulerILb0EEEEEEEEEvNT_6ParamsE,@"STO_CUDA_ENTRY STV_DEFAULT"
_ZN7cutlass13device_kernelIN5flash11enable_sm90INS1_16FlashAttnFwdSm90INS1_25CollectiveMainloopFwdSm90ILi2EN4cute5tupleIJNS5_1CILi2EEENS7_ILi1EEES9_EEENS6_IJNS7_ILi128EEENS7_ILi160EEENS7_ILi192EEEEEELi128ENS_12float_e4m3_tEfNS_4arch4Sm90ELb0ELb0ELb0ELb0ELb0ELb0ELb0ELb1ELb1ELb0ELb0ELb0EEENS1_21CollectiveEpilogueFwdINS6_IJSB_SB_SC_EEESA_NS_10bfloat16_tESH_Li256ELb0ELb0ELb0ELb1EEENS1_29StaticPersistentTileSchedulerILb0EEEEEEEEEvNT_6ParamsE:
        /* <DEDUP_REMOVED lines=24> */
.L_x_114:
[----:B------:R-:W-:Y:S05]  /*0180*/  BSYNC B0 ;  /* 0x0000000000007941 */ /* 0x000fea0003800000 */
.L_x_113:
[----:B------:R-:W-:Y:S01]  /*0190*/  VOTEU.ANY UP0, P0 ;  /* 0x00000000003f7886 */ /* 0x000fe20000000100 */
[----:B------:R-:W1:Y:S01]  /*01a0*/  SHFL.IDX PT, R3, R22, RZ, 0x1f ;  /* 0x00001fff16037589 */ /* 0x000e6200000e0000 */
[----:B------:R-:W-:Y:S01]  /*01b0*/  UMOV UR4, 0x1 ;  /* 0x0000000100047882 */ /* 0x000fe20000000000 */
[----:B------:R-:W-:Y:S01]  /*01c0*/  UMOV UR7, 0x2 ;  /* 0x0000000200077882 */ /* 0x000fe20000000000 */
[----:B------:R-:W-:Y:S01]  /*01d0*/  VOTEU.ANY UP1, P0 ;  /* 0x00000000003f7886 */ /* 0x000fe20000020100 */
[----:B------:R-:W2:Y:S01]  /*01e0*/  @UP0 S2UR UR8, SR_CgaCtaId ;  /* 0x00000000000809c3 */ /* 0x000ea20000008800 */
[----:B------:R-:W3:Y:S01]  /*01f0*/  SHFL.IDX PT, R2, R0, RZ, 0x1f ;  /* 0x00001fff00027589 */ /* 0x000ee200000e0000 */
[----:B------:R-:W-:Y:S01]  /*0200*/  @UP0 UMOV UR6, 0x400 ;  /* 0x0000040000060882 */ /* 0x000fe20000000000 */
[----:B------:R-:W-:-:S04]  /*0210*/  @UP0 UIADD3 UR4, -UR4, 0x100000, URZ ;  /* 0x0010000004040890 */ /* 0x000fc8000fffe13f */
[----:B------:R-:W-:Y:S02]  /*0220*/  @UP0 USHF.L.U32 UR5, UR4, 0xb, URZ ;  /* 0x0000000b04050899 */ /* 0x000fe4000800063f */
[----:B------:R-:W-:Y:S01]  /*0230*/  @UP0 USHF.L.U32 UR4, UR4, 0x1, URZ ;  /* 0x0000000104040899 */ /* 0x000fe2000800063f */
[----:B------:R-:W-:Y:S01]  /*0240*/  VOTEU.ANY UP2, P0 ;  /* 0x00000000003f7886 */ /* 0x000fe20000040100 */
[----:B-1----:R-:W-:Y:S01]  /*0250*/  R2UR UR9, R3 ;  /* 0x00000000030972ca */ /* 0x002fe200000e0000 */
[----:B--2---:R-:W-:Y:S01]  /*0260*/  @UP0 ULEA UR8, UR8, UR6, 0x18 ;  /* 0x0000000608080291 */ /* 0x004fe2000f8ec03f */
[----:B---3--:R-:W-:Y:S01]  /*0270*/  ISETP.NE.AND P1, PT, R2, RZ, PT ;  /* 0x000000ff0200720c */ /* 0x008fe20003f25270 */
[----:B------:R-:W-:-:S04]  /*0280*/  @UP0 UIADD3 UR6, -UR7, 0x100000, URZ ;  /* 0x0010000007060890 */ /* 0x000fc8000fffe13f */
[----:B------:R-:W-:Y:S02]  /*0290*/  @UP0 USHF.L.U32 UR7, UR6, 0xb, URZ ;  /* 0x0000000b06070899 */ /* 0x000fe4000800063f */
[----:B------:R-:W-:-:S04]  /*02a0*/  @UP0 USHF.L.U32 UR6, UR6, 0x1, URZ ;  /* 0x0000000106060899 */ /* 0x000fc8000800063f */
[----:B------:R-:W-:Y:S01]  /*02b0*/  UISETP.NE.AND UP0, UPT, UR9, URZ, UPT ;  /* 0x0000003f0900728c */ /* 0x000fe2000bf05270 */
[----:B------:R-:W1:Y:S02]  /*02c0*/  FENCE.VIEW.ASYNC.S ;  /* 0x00000000000073c6 */ /* 0x000e640000000000 */
[----:B-1----:R1:W2:Y:S05]  /*02d0*/  @UP1 SYNCS.EXCH.64 URZ, [UR8+0x29800], UR4 ;  /* 0x02980004083f15b2 */ /* 0x0022aa0008000100 */
[----:B------:R1:W3:Y:S01]  /*02e0*/  @UP2 SYNCS.EXCH.64 URZ, [UR8+0x29820], UR6 ;  /* 0x02982006083f25b2 */ /* 0x0002e20008000100 */
[----:B------:R-:W-:Y:S05]  /*02f0*/  @P1 BRA `(.L_x_115) ;  /* 0x0000000000481947 */ /* 0x000fea0003800000 */
        /* <DEDUP_REMOVED lines=18> */
.L_x_115:
[----:B-1----:R-:W1:Y:S01]  /*0420*/  S2UR UR4, SR_CTAID.Y ;  /* 0x00000000000479c3 */ /* 0x002e620000002600 */
[----:B------:R-:W4:Y:S01]  /*0430*/  SHFL.IDX PT, R4, R0, RZ, 0x1f ;  /* 0x00001fff00047589 */ /* 0x000f2200000e0000 */
[----:B------:R-:W-:Y:S01]  /*0440*/  ULDC UR5, c[0x0][0x154] ;  /* 0x0000550000057ab9 */ /* 0x000fe20000000800 */
[----:B------:R-:W-:-:S05]  /*0450*/  NOP ;  /* 0x0000000000007918 */ /* 0x000fca0000000000 */
[----:B------:R-:W5:Y:S08]  /*0460*/  S2UR UR49, SR_CTAID.X ;  /* 0x00000000003179c3 */ /* 0x000f700000002500 */
[----:B------:R-:W2:Y:S01]  /*0470*/  LDC R6, c[0x0][0x148] ;  /* 0x00005200ff067b82 */ /* 0x000ea20000000800 */
[----:B-1----:R-:W-:Y:S02]  /*0480*/  I2FP.F32.U32 R3, UR4 ;  /* 0x0000000400037c45 */ /* 0x002fe40008201000 */
[----:B----4-:R-:W-:-:S03]  /*0490*/  ISETP.NE.AND P0, PT, R4, RZ, PT ;  /* 0x000000ff0400720c */ /* 0x010fc60003f05270 */
[----:B------:R-:W-:Y:S01]  /*04a0*/  FMUL R5, R3, UR5 ;  /* 0x0000000503057c20 */ /* 0x000fe20008400000 */
[----:B------:R-:W-:Y:S02]  /*04b0*/  SHF.R.S32.HI R3, RZ, 0x1f, R7 ;  /* 0x0000001fff037819 */ /* 0x000fe40000011407 */
[----:B-----5:R-:W-:-:S03]  /*04c0*/  I2FP.F32.U32 R4, UR49 ;  /* 0x0000003100047c45 */ /* 0x020fc60008201000 */
[----:B------:R-:W1:Y:S02]  /*04d0*/  F2I.U32.TRUNC.NTZ R5, R5 ;  /* 0x0000000500057305 */ /* 0x000e64000020f000 */
[----:B-1----:R-:W-:-:S04]  /*04e0*/  IMAD.MOV R11, RZ, RZ, -R5 ;  /* 0x000000ffff0b7224 */ /* 0x002fc800078e0a05 */
[----:B--2---:R-:W-:Y:S01]  /*04f0*/  IMAD R11, R6, R11, UR4 ;  /* 0x00000004060b7e24 */ /* 0x004fe2000f8e020b */
[----:B------:R-:W-:Y:S02]  /*0500*/  ULDC UR4, c[0x0][0x150] ;  /* 0x0000540000047ab9 */ /* 0x000fe40000000800 */
[----:B------:R-:W-:Y:S01]  /*0510*/  FMUL R8, R4, UR4 ;  /* 0x0000000404087c20 */ /* 0x000fe20008400000 */
[----:B------:R-:W-:Y:S06]  /*0520*/  @P0 BRA `(.L_x_116) ;  /* 0x0000000000480947 */ /* 0x000fec0003800000 */
[----:B------:R-:W1:Y:S01]  /*0530*/  S2UR UR5, SR_CgaCtaId ;  /* 0x00000000000579c3 */ /* 0x000e620000008800 */
        /* <DEDUP_REMOVED lines=12> */
[----:B-1----:R1:W2:Y:S08]  /*0600*/  SYNCS.EXCH.64 URZ, [UR8+0x29850], UR4 ;  /* 0x02985004083f75b2 */ /* 0x0022b00008000100 */
[----:B------:R1:W4:Y:S01]  /*0610*/  SYNCS.EXCH.64 URZ, [UR8+0x29860], UR6 ;  /* 0x02986006083f75b2 */ /* 0x0003220008000100 */
[----:B------:R1:W1:Y:S01]  /*0620*/  SYNCS.EXCH.64 URZ, [UR8+0x29858], UR4 ;  /* 0x02985804083f75b2 */ /* 0x0002620008000100 */
[----:B------:R1:W1:Y:S01]  /*0630*/  SYNCS.EXCH.64 URZ, [UR8+0x29868], UR6 ;  /* 0x02986806083f75b2 */ /* 0x0002620008000100 */
[----:B------:R-:W-:Y:S01]  /*0640*/  NOP ;  /* 0x0000000000007918 */ /* 0x000fe20000000000 */
.L_x_116:
[----:B------:R-:W5:Y:S01]  /*0650*/  SHFL.IDX PT, R6, R0, RZ, 0x1f ;  /* 0x00001fff00067589 */ /* 0x000f6200000e0000 */
[----:B------:R-:W-:Y:S01]  /*0660*/  LEA.HI R3, R3, R7, RZ, 0x7 ;  /* 0x0000000703037211 */ /* 0x000fe200078f38ff */
[----:B------:R-:W1:Y:S01]  /*0670*/  LDC R9, c[0x0][0x144] ;  /* 0x00005100ff097b82 */ /* 0x000e620000000800 */
[----:B------:R-:W1:Y:S01]  /*0680*/  F2I.U32.TRUNC.NTZ R8, R8 ;  /* 0x0000000800087305 */ /* 0x000e62000020f000 */
[----:B------:R-:W-:Y:S01]  /*0690*/  NOP ;  /* 0x0000000000007918 */ /* 0x000fe20000000000 */
[----:B------:R-:W-:-:S05]  /*06a0*/  LOP3.LUT R3, R3, 0xffffff80, RZ, 0xc0, !PT ;  /* 0xffffff8003037812 */ /* 0x000fca00078ec0ff */
[----:B------:R-:W-:Y:S01]  /*06b0*/  IMAD.IADD R3, R7, 0x1, -R3 ;  /* 0x0000000107037824 */ /* 0x000fe200078e0a03 */
[----:B------:R-:W-:-:S04]  /*06c0*/  SHF.R.S32.HI R7, RZ, 0x1f, R2 ;  /* 0x0000001fff077819 */ /* 0x000fc80000011402 */
[----:B------:R-:W-:Y:S02]  /*06d0*/  SHF.R.S32.HI R4, RZ, 0x1f, R3 ;  /* 0x0000001fff047819 */ /* 0x000fe40000011403 */
[----:B------:R-:W-:Y:S02]  /*06e0*/  LEA.HI R7, R7, R2, RZ, 0x2 ;  /* 0x0000000207077211 */ /* 0x000fe400078f10ff */
[----:B------:R-:W-:-:S04]  /*06f0*/  LEA.HI R4, R4, R3, RZ, 0x3 ;  /* 0x0000000304047211 */ /* 0x000fc800078f18ff */
[--C-:B------:R-:W-:Y:S02]  /*0700*/  SHF.R.S32.HI R5, RZ, 0x3, R4.reuse ;  /* 0x00000003ff057819 */ /* 0x100fe40000011404 */
[----:B-----5:R-:W-:Y:S02]  /*0710*/  ISETP.NE.AND P0, PT, R6, RZ, PT ;  /* 0x000000ff0600720c */ /* 0x020fe40003f05270 */
[----:B------:R-:W-:-:S04]  /*0720*/  SHF.R.S32.HI R4, RZ, 0x1f, R4 ;  /* 0x0000001fff047819 */ /* 0x000fc80000011404 */
[----:B------:R-:W-:-:S04]  /*0730*/  LEA.HI R4, R4, R5, RZ, 0x2 ;  /* 0x0000000504047211 */ /* 0x000fc800078f10ff */
[----:B------:R-:W-:-:S03]  /*0740*/  LOP3.LUT R4, R4, 0xfffffffc, RZ, 0xc0, !PT ;  /* 0xfffffffc04047812 */ /* 0x000fc600078ec0ff */
        /* <DEDUP_REMOVED lines=17> */
[----:B------:R1:W1:Y:S01]  /*0860*/  SYNCS.EXCH.64 URZ, [UR8+0x29888], UR6 ;  /* 0x02988806083f75b2 */ /* 0x0002620008000100 */
[----:B------:R-:W-:Y:S01]  /*0870*/  NOP ;  /* 0x0000000000007918 */ /* 0x000fe20000000000 */
.L_x_117:
[----:B------:R-:W5:Y:S01]  /*0880*/  SHFL.IDX PT, R12, R0, RZ, 0x1f ;  /* 0x00001fff000c7589 */ /* 0x000f6200000e0000 */
[----:B------:R-:W-:Y:S01]  /*0890*/  LOP3.LUT R7, R7, 0x3ffffffc, RZ, 0xc0, !PT ;  /* 0x3ffffffc07077812 */ /* 0x000fe200078ec0ff */
[----:B------:R-:W-:Y:S01]  /*08a0*/  IMAD.IADD R4, R5, 0x1, -R4 ;  /* 0x0000000105047824 */ /* 0x000fe200078e0a04 */
[----:B------:R-:W-:Y:S01]  /*08b0*/  SHF.R.S32.HI R5, RZ, 0x1f, R6 ;  /* 0x0000001fff057819 */ /* 0x000fe20000011406 */
[----:B------:R-:W2:Y:S01]  /*08c0*/  LDC R10, c[0x0][0x140] ;  /* 0x00005000ff0a7b82 */ /* 0x000ea20000000800 */
[----:B-1----:R-:W-:Y:S01]  /*08d0*/  IMAD.MOV R8, RZ, RZ, -R8 ;  /* 0x000000ffff087224 */ /* 0x002fe200078e0a08 */
[----:B------:R-:W-:Y:S01]  /*08e0*/  NOP ;  /* 0x0000000000007918 */ /* 0x000fe20000000000 */
[----:B------:R-:W-:Y:S01]  /*08f0*/  IMAD.IADD R7, R2, 0x1, -R7 ;  /* 0x0000000102077824 */ /* 0x000fe200078e0a07 */
[----:B------:R-:W-:Y:S01]  /*0900*/  LEA.HI R5, R5, R6, RZ, 0x2 ;  /* 0x0000000605057211 */ /* 0x000fe200078f10ff */
[----:B------:R-:W-:Y:S02]  /*0910*/  IMAD R9, R9, R8, UR49 ;  /* 0x0000003109097e24 */ /* 0x000fe4000f8e0208 */
[----:B------:R-:W-:Y:S01]  /*0920*/  IMAD R7, R7, 0x4, R4 ;  /* 0x0000000407077824 */ /* 0x000fe200078e0204 */
[----:B------:R-:W-:-:S04]  /*0930*/  LOP3.LUT R5, R5, 0x3ffffffc, RZ, 0xc0, !PT ;  /* 0x3ffffffc05057812 */ /* 0x000fc800078ec0ff */
[----:B------:R-:W-:Y:S01]  /*0940*/  LEA.HI R2, R7, R7, RZ, 0x1 ;  /* 0x0000000707027211 */ /* 0x000fe200078f08ff */
[----:B------:R-:W-:-:S03]  /*0950*/  IMAD.IADD R5, R6, 0x1, -R5 ;  /* 0x0000000106057824 */ /* 0x000fc600078e0a05 */
[----:B------:R-:W-:Y:S01]  /*0960*/  LOP3.LUT R2, R2, 0xfffffffe, RZ, 0xc0, !PT ;  /* 0xfffffffe02027812 */ /* 0x000fe200078ec0ff */
[----:B------:R-:W-:Y:S01]  /*0970*/  IMAD R5, R5, 0x4, R4 ;  /* 0x0000000405057824 */ /* 0x000fe200078e0204 */
[----:B-----5:R-:W-:-:S03]  /*0980*/  ISETP.NE.AND P0, PT, R12, RZ, PT ;  /* 0x000000ff0c00720c */ /* 0x020fc60003f05270 */
[----:B------:R-:W-:-:S05]  /*0990*/  IMAD.IADD R2, R7, 0x1, -R2 ;  /* 0x0000000107027824 */ /* 0x000fca00078e0a02 */
[----:B------:R-:W-:Y:S02]  /*09a0*/  ISETP.NE.AND P5, PT, R2, R9, PT ;  /* 0x000000090200720c */ /* 0x000fe40003fa5270 */
[----:B------:R-:W-:-:S04]  /*09b0*/  LEA.HI R2, R5, R5, RZ, 0x1 ;  /* 0x0000000505027211 */ /* 0x000fc800078f08ff */
[----:B------:R-:W-:Y:S01]  /*09c0*/  LOP3.LUT R2, R2, 0xfffffffe, RZ, 0xc0, !PT ;  /* 0xfffffffe02027812 */ /* 0x000fe200078ec0ff */
        /* <DEDUP_REMOVED lines=19> */
.L_x_118:
[----:B------:R-:W5:Y:S01]  /*0b00*/  SHFL.IDX PT, R6, R0, RZ, 0x1f ;  /* 0x00001fff00067589 */ /* 0x000f6200000e0000 */
[----:B------:R-:W-:Y:S01]  /*0b10*/  IMAD.IADD R2, R5, 0x1, -R2 ;  /* 0x0000000105027824 */ /* 0x000fe200078e0a02 */
[----:B------:R-:W-:Y:S01]  /*0b20*/  LOP3.LUT P0, RZ, R3, 0x7, RZ, 0xc0, !PT ;  /* 0x0000000703ff7812 */ /* 0x000fe2000780c0ff */
[----:B------:R-:W-:Y:S01]  /*0b30*/  IMAD.SHL.U32 R4, R5, 0x4, RZ ;  /* 0x0000000405047824 */ /* 0x000fe200078e00ff */
[----:B--2---:R-:W-:Y:S01]  /*0b40*/  ISETP.EQ.U32.AND P1, PT, R10, 0x1, PT ;  /* 0x000000010a00780c */ /* 0x004fe20003f22070 */
[----:B------:R-:W-:Y:S01]  /*0b50*/  IMAD.SHL.U32 R18, R7, 0x4, RZ ;  /* 0x0000000407127824 */ /* 0x000fe200078e00ff */
[----:B------:R-:W-:Y:S01]  /*0b60*/  ISETP.NE.AND P2, PT, R2, R9, PT ;  /* 0x000000090200720c */ /* 0x000fe20003f45270 */
[----:B------:R-:W-:Y:S01]  /*0b70*/  NOP ;  /* 0x0000000000007918 */ /* 0x000fe20000000000 */
[----:B------:R-:W-:Y:S02]  /*0b80*/  LOP3.LUT R8, R5, 0xc, R4, 0x78, !PT ;  /* 0x0000000c05087812 */ /* 0x000fe400078e7804 */
[----:B------:R-:W-:-:S03]  /*0b90*/  LOP3.LUT R18, R7, 0xc, R18, 0x78, !PT ;  /* 0x0000000c07127812 */ /* 0x000fc600078e7812 */
[----:B------:R2:W-:Y:S01]  /*0ba0*/  STL [R1+0x20], R8 ;  /* 0x0000200801007387 */ /* 0x0005e20000100800 */
[C---:B------:R-:W-:Y:S02]  /*0bb0*/  @P5 LEA.HI R2, R18.reuse, R18, RZ, 0x1 ;  /* 0x0000001212025211 */ /* 0x040fe400078f08ff */
[----:B------:R-:W-:Y:S02]  /*0bc0*/  ISETP.LT.U32.AND P4, PT, R18, 0x2, !P0 ;  /* 0x000000021200780c */ /* 0x000fe40004781070 */
[----:B------:R-:W-:Y:S02]  /*0bd0*/  @P5 SHF.R.S32.HI R2, RZ, 0x1, R2 ;  /* 0x00000001ff025819 */ /* 0x000fe40000011402 */
[----:B------:R-:W-:Y:S02]  /*0be0*/  @P2 LEA.HI R3, R8, R8, RZ, 0x1 ;  /* 0x0000000808032211 */ /* 0x000fe400078f08ff */
[----:B------:R-:W-:Y:S01]  /*0bf0*/  @P5 ISETP.NE.AND P6, PT, R2, R11, PT ;  /* 0x0000000b0200520c */ /* 0x000fe20003fc5270 */
[----:B------:R-:W-:Y:S01]  /*0c00*/  IMAD.MOV.U32 R2, RZ, RZ, 0x1 ;  /* 0x00000001ff027424 */ /* 0x000fe200078e00ff */
[----:B-----5:R-:W-:-:S02]  /*0c10*/  ISETP.NE.AND P3, PT, R6, RZ, PT ;  /* 0x000000ff0600720c */ /* 0x020fc40003f65270 */
[----:B------:R-:W-:Y:S02]  /*0c20*/  @P2 SHF.R.S32.HI R4, RZ, 0x1, R3 ;  /* 0x00000001ff042819 */ /* 0x000fe40000011403 */
[----:B------:R-:W-:Y:S02]  /*0c30*/  SEL R3, RZ, 0x1, !P4 ;  /* 0x00000001ff037807 */ /* 0x000fe40006000000 */
[----:B------:R-:W-:Y:S02]  /*0c40*/  @P5 SEL R2, RZ, 0x1, P6 ;  /* 0x00000001ff025807 */ /* 0x000fe40003000000 */
[----:B------:R-:W-:Y:S01]  /*0c50*/  @P2 ISETP.NE.AND P4, PT, R4, R11, PT ;  /* 0x0000000b0400220c */ /* 0x000fe20003f85270 */
[----:B------:R-:W-:Y:S01]  /*0c60*/  IMAD.MOV.U32 R4, RZ, RZ, 0x1 ;  /* 0x00000001ff047424 */ /* 0x000fe200078e00ff */
[----:B------:R-:W-:Y:S02]  /*0c70*/  ISETP.LT.U32.AND P0, PT, R8, 0x2, !P0 ;  /* 0x000000020800780c */ /* 0x000fe40004701070 */
[----:B------:R-:W-:-:S02]  /*0c80*/  LOP3.LUT R2, R2, R3, RZ, 0xc0, !PT ;  /* 0x0000000302027212 */ /* 0x000fc400078ec0ff */
[----:B------:R-:W-:Y:S02]  /*0c90*/  SEL R3, RZ, 0x1, !P0 ;  /* 0x00000001ff037807 */ /* 0x000fe40004000000 */
[----:B------:R-:W-:Y:S01]  /*0ca0*/  @P2 SEL R4, RZ, 0x1, P4 ;  /* 0x00000001ff042807 */ /* 0x000fe20002000000 */
[----:B--2---:R-:W-:Y:S06]  /*0cb0*/  @P3 BRA `(.L_x_119) ;  /* 0x0000000000483947 */ /* 0x004fec0003800000 */
        /* <DEDUP_REMOVED lines=17> */
[----:B--2---:R-:W-:Y:S01]  /*0dd0*/  NOP ;  /* 0x0000000000007918 */ /* 0x004fe20000000000 */
.L_x_119:
[----:B------:R-:W-:Y:S01]  /*0de0*/  LOP3.LUT R3, R4, R3, RZ, 0xc0, !PT ;  /* 0x0000000304037212 */ /* 0x000fe200078ec0ff */
[----:B------:R-:W-:-:S04]  /*0df0*/  NOP ;  /* 0x0000000000007918 */ /* 0x000fc80000000000 */
[----:B------:R2:W-:Y:S01]  /*0e00*/  STL [R1+0x1c], R3 ;  /* 0x00001c0301007387 */ /* 0x0005e20000100800 */
[----:B------:R-:W-:Y:S05]  /*0e10*/  @!P1 BRA `(.L_x_120) ;  /* 0x0000000000089947 */ /* 0x000fea0003800000 */
[----:B-1-34-:R-:W-:Y:S01]  /*0e20*/  UCGABAR_ARV ;  /* 0x00000000000079c7 */ /* 0x01afe20008000000 */
[----:B------:R-:W-:Y:S05]  /*0e30*/  BRA `(.L_x_121) ;  /* 0x0000000000047947 */ /* 0x000fea0003800000 */
.L_x_120:
[----:B-1-34-:R-:W-:Y:S01]  /*0e40*/  NOP ;  /* 0x0000000000007918 */ /* 0x01afe20000000000 */
.L_x_121:
[----:B------:R-:W-:Y:S05]  /*0e50*/  @!P1 BRA `(.L_x_122) ;  /* 0x00000000000c9947 */ /* 0x000fea0003800000 */
[----:B------:R-:W-:Y:S01]  /*0e60*/  UCGABAR_WAIT ;  /* 0x0000000000007dc7 */ /* 0x000fe20008000000 */
[----:B------:R-:W-:Y:S01]  /*0e70*/  CCTL.IVALL ;  /* 0x00000000ff00798f */ /* 0x000fe20002000000 */
[----:B------:R-:W-:Y:S05]  /*0e80*/  BRA `(.L_x_123) ;  /* 0x0000000000047947 */ /* 0x000fea0003800000 */
.L_x_122:
[----:B------:R-:W-:Y:S06]  /*0e90*/  BAR.SYNC.DEFER_BLOCKING 0x0 ;  /* 0x0000000000007b1d */ /* 0x000fec0000010000 */
.L_x_123:
[----:B------:R-:W-:Y:S01]  /*0ea0*/  PLOP3.LUT P0, PT, PT, PT, UP0, 0x80, 0x0 ;  /* 0x000000000000781c */ /* 0x000fe20003f0f008 */
[----:B------:R-:W-:Y:S01]  /*0eb0*/  UMOV UR46, 0x1 ;  /* 0x00000001002e7882 */ /* 0x000fe20000000000 */
[----:B------:R-:W-:Y:S01]  /*0ec0*/  ULDC.64 UR50, c[0x0][0x208] ;  /* 0x0000820000327ab9 */ /* 0x000fe20000000a00 */
[----:B------:R-:W-:-:S10]  /*0ed0*/  USEL UR46, UR46, 0x2, !UP0 ;  /* 0x000000022e2e7887 */ /* 0x000fd4000c000000 */
[----:B------:R-:W-:Y:S05]  /*0ee0*/  @!P0 BRA `(.L_x_124) ;  /* 0x0000008000d08947 */ /* 0x000fea0003800000 */
.L_x_125:
[----:B------:R-:W-:-:S08]  /*0ef0*/  NOP ;  /* 0x0000000000007918 */ /* 0x000fd00000000000 */
[----:B------:R-:W1:Y:S02]  /*0f00*/  USETMAXREG.TRY_ALLOC.CTAPOOL UP0, 0xf0 ;  /* 0x000000f0000079c8 */ /* 0x000e640008000600 */
[----:B-1----:R-:W-:-:S13]  /*0f10*/  PLOP3.LUT P0, PT, PT, PT, UP0, 0x80, 0x0 ;  /* 0x000000000000781c */ /* 0x002fda0003f0f008 */
[----:B------:R-:W-:Y:S05]  /*0f20*/  @!P0 BRA `(.L_x_125) ;  /* 0xfffffffc00f08947 */ /* 0x000fea000383ffff */
[----:B--2---:R-:W1:Y:S01]  /*0f30*/  S2R R3, SR_TID.X ;  /* 0x0000000000037919 */ /* 0x004e620000002100 */
        /* <DEDUP_REMOVED lines=11> */
[----:B------:R-:W-:Y:S02]  /*0ff0*/  ULOP3.LUT UR47, UR46, 0x1, URZ, 0xfc, !UPT ;  /* 0x000000012e2f7892 */ /* 0x000fe4000f8efc3f */
        /* <DEDUP_REMOVED lines=30> */
[----:B------:R-:W-:Y:S01]  /*11e0*/  IMAD.MOV.U32 R7, RZ, RZ, -0x2 ;  /* 0xfffffffeff077424 */ /* 0x000fe200078e00ff */
[----:B------:R-:W-:Y:S01]  /*11f0*/  LOP3.LUT R10, R10, 0xfffffff8, RZ, 0xc0, !PT ;  /* 0xfffffff80a0a7812 */ /* 0x000fe200078ec0ff */
[----:B------:R-:W-:Y:S01]  /*1200*/  IMAD.U32 R16, RZ, RZ, UR4 ;  /* 0x00000004ff107e24 */ /* 0x000fe2000f8e00ff */
[----:B------:R-:W-:Y:S01]  /*1210*/  LEA.HI R6, R6, R19, RZ, 0x5 ;  /* 0x0000001306067211 */ /* 0x000fe200078f28ff */
[----:B------:R-:W-:Y:S01]  /*1220*/  IMAD.U32 R17, RZ, RZ, UR5 ;  /* 0x00000005ff117e24 */ /* 0x000fe2000f8e00ff */
[----:B------:R-:W-:Y:S01]  /*1230*/  LOP3.LUT R0, R5, 0x7ffffffc, RZ, 0xc0, !PT ;  /* 0x7ffffffc05007812 */ /* 0x000fe200078ec0ff */
[----:B------:R-:W-:Y:S01]  /*1240*/  IMAD.IADD R9, R9, 0x1, -R10 ;  /* 0x0000000109097824 */ /* 0x000fe200078e0a0a */
[----:B------:R-:W-:Y:S01]  /*1250*/  LOP3.LUT R4, R4, 0x3fffffe, RZ, 0xc0, !PT ;  /* 0x03fffffe04047812 */ /* 0x000fe200078ec0ff */
[----:B------:R-:W-:Y:S01]  /*1260*/  IMAD.SHL.U32 R3, R3, 0x8, RZ ;  /* 0x0000000803037824 */ /* 0x000fe200078e00ff */
[----:B------:R-:W-:Y:S01]  /*1270*/  SHF.R.S32.HI R6, RZ, 0x5, R6 ;  /* 0x00000005ff067819 */ /* 0x000fe20000011406 */
[----:B------:R-:W-:-:S02]  /*1280*/  IMAD.IADD R0, R19, 0x1, -R0 ;  /* 0x0000000113007824 */ /* 0x000fc400078e0a00 */
[----:B------:R-:W-:Y:S02]  /*1290*/  IMAD.IADD R4, R23, 0x1, -R4 ;  /* 0x0000000117047824 */ /* 0x000fe400078e0a04 */
[----:B------:R-:W-:Y:S02]  /*12a0*/  IMAD R9, R6, 0x10, R9 ;  /* 0x0000001006097824 */ /* 0x000fe400078e0209 */
[----:B------:R-:W-:Y:S02]  /*12b0*/  IMAD R170, R0, R7, 0xa0 ;  /* 0x000000a000aa7424 */ /* 0x000fe400078e0207 */
[----:B------:R-:W-:-:S04]  /*12c0*/  IMAD.WIDE R16, R3, 0x2, R16 ;  /* 0x0000000203107825 */ /* 0x000fc800078e0210 */
[----:B------:R-:W-:-:S07]  /*12d0*/  IMAD R169, R4, 0x40, R9 ;  /* 0x0000004004a97824 */ /* 0x000fce00078e0209 */
.L_x_152:
        /* <DEDUP_REMOVED lines=9> */
[----:B------:R-:W1:Y:S01]  /*1370*/  SHFL.IDX PT, R8, R23, RZ, 0x1f ;  /* 0x00001fff17087589 */ /* 0x000e6200000e0000 */
        /* <DEDUP_REMOVED lines=105> */
.L_x_126:
[----:B------:R-:W-:Y:S01]  /*1a10*/  ULOP3.LUT UR4, UR39, 0x1, URZ, 0xc0, !UPT ;  /* 0x0000000127047892 */ /* 0x000fe2000f8ec03f */
[----:B------:R-:W-:-:S05]  /*1a20*/  IMAD.U32 R3, RZ, RZ, UR47 ;  /* 0x0000002fff037e24 */ /* 0x000fca000f8e00ff */
[----:B------:R-:W-:Y:S01]  /*1a30*/  IMAD.U32 R0, RZ, RZ, UR4 ;  /* 0x00000004ff007e24 */ /* 0x000fe2000f8e00ff */
[----:B------:R-:W-:-:S04]  /*1a40*/  ISETP.NE.AND P0, PT, R3, 0x3, PT ;  /* 0x000000030300780c */ /* 0x000fc80003f05270 */
[----:B------:R-:W-:-:S04]  /*1a50*/  SHF.L.U32 R0, R0, 0x1f, RZ ;  /* 0x0000001f00007819 */ /* 0x000fc800000006ff */
[----:B------:R-:W1:Y:S02]  /*1a60*/  SYNCS.PHASECHK.TRANS64.TRYWAIT P1, [UR38+0x29800], R0 ;  /* 0x02980000ff0075a7 */ /* 0x000e640008020166 */
[----:B-1----:R-:W-:Y:S05]  /*1a70*/  @!P1 BRA `(.L_x_127) ;  /* 0x000000a800f09947 */ /* 0x002fea0003800000 */
.L_x_217:
[----:B------:R-:W-:Y:S05]  /*1a80*/  @!P0 BRA `(.L_x_128) ;  /* 0x0000000000048947 */ /* 0x000fea0003800000 */
[----:B------:R-:W-:Y:S01]  /*1a90*/  BPT.TRAP 0x1 ;  /* 0x000000040000795c */ /* 0x000fe20000300000 */
.L_x_128:
[----:B------:R-:W-:Y:S02]  /*1aa0*/  IMAD.U32 R4, RZ, RZ, UR52 ;  /* 0x00000034ff047e24 */ /* 0x000fe4000f8e00ff */
[----:B-1----:R-:W-:-:S03]  /*1ab0*/  IMAD.U32 R3, RZ, RZ, UR36 ;  /* 0x00000024ff037e24 */ /* 0x002fc6000f8e00ff */
[----:B------:R-:W-:Y:S02]  /*1ac0*/  LEA R4, R4, UR38, 0x3 ;  /* 0x0000002604047c11 */ /* 0x000fe4000f8e18ff */
[----:B------:R-:W-:-:S04]  /*1ad0*/  SHF.L.U32 R3, R3, 0x1f, RZ ;  /* 0x0000001f03037819 */ /* 0x000fc800000006ff */
[----:B------:R1:W2:Y:S01]  /*1ae0*/  SYNCS.PHASECHK.TRANS64.TRYWAIT P1, [R4+URZ+0x29830], R3 ;  /* 0x02983003040075a7 */ /* 0x0002a2000802017f */
[----:B------:R-:W-:Y:S05]  /*1af0*/  @!P0 BRA `(.L_x_129) ;  /* 0x0000000000048947 */ /* 0x000fea0003800000 */
[----:B------:R-:W-:Y:S01]  /*1b00*/  BPT.TRAP 0x1 ;  /* 0x000000040000795c */ /* 0x000fe20000300000 */
.L_x_129:
[----:B--2---:R-:W-:Y:S05]  /*1b10*/  @P1 BRA `(.L_x_130) ;  /* 0x0000000000081947 */ /* 0x004fea0003800000 */
[----:B------:R-:W2:Y:S02]  /*1b20*/  SYNCS.PHASECHK.TRANS64.TRYWAIT P1, [R4+URZ+0x29830], R3 ;  /* 0x02983003040075a7 */ /* 0x000ea4000802017f */
[----:B--2---:R-:W-:Y:S05]  /*1b30*/  @!P1 BRA `(.L_x_131) ;  /* 0x000000a800d89947 */ /* 0x004fea0003800000 */
.L_x_130:
[----:B------:R-:W-:Y:S05]  /*1b40*/  WARPSYNC.ALL ;  /* 0x0000000000007948 */ /* 0x000fea0003800000 */
[----:B------:R-:W-:Y:S01]  /*1b50*/  UIADD3 UR4, UR38, 0x1a400, URZ ;  /* 0x0001a40026047890 */ /* 0x000fe2000fffe03f */
[----:B------:R-:W-:Y:S01]  /*1b60*/  WARPGROUP.ARRIVE ;  /* 0x00000000000079c5 */ /* 0x000fe20000000000 */
[----:B------:R-:W-:Y:S02]  /*1b70*/  ULOP3.LUT UR28, UR49, 0x10000, URZ, 0xfc, !UPT ;  /* 0x00010000311c7892 */ /* 0x000fe4000f8efc3f */
[----:B------:R-:W-:Y:S01]  /*1b80*/  USHF.R.U32.HI UR4, URZ, 0x4, UR4 ;  /* 0x000000043f047899 */ /* 0x000fe20008011604 */
[----:B------:R-:W-:Y:S01]  /*1b90*/  UMOV UR25, 0x80000020 ;  /* 0x8000002000197882 */ /* 0x000fe20000000000 */
[----:B------:R-:W-:-:S02]  /*1ba0*/  UMOV UR27, 0x80000020 ;  /* 0x80000020001b7882 */ /* 0x000fc40000000000 */
[----:B------:R-:W-:Y:S01]  /*1bb0*/  ULOP3.LUT UR4, UR4, 0x3fff, URZ, 0xc0, !UPT ;  /* 0x00003fff04047892 */ /* 0x000fe2000f8ec03f */
[----:B------:R-:W-:Y:S01]  /*1bc0*/  UMOV UR24, UR28 ;  /* 0x0000001c00187c82 */ /* 0x000fe20008000000 */
[----:B------:R-:W-:Y:S02]  /*1bd0*/  UMOV UR5, UR25 ;  /* 0x0000001900057c82 */ /* 0x000fe40008000000 */
[----:B------:R-:W-:Y:S01]  /*1be0*/  ULOP3.LUT UR49, UR4, 0x10000, URZ, 0xfc, !UPT ;  /* 0x0001000004317892 */ /* 0x000fe2000f8efc3f */
[----:B------:R-:W-:Y:S02]  /*1bf0*/  UMOV UR7, 0x80000020 ;  /* 0x8000002000077882 */ /* 0x000fe40000000000 */
[----:B------:R-:W-:Y:S01]  /*1c00*/  UMOV UR4, UR24 ;  /* 0x0000001800047c82 */ /* 0x000fe20008000000 */
[----:B------:R-:W-:Y:S01]  /*1c10*/  UIMAD UR30, UR52, 0x780, UR49 ;  /* 0x00000780341e78a4 */ /* 0x000fe2000f8e0231 */
[----:B------:R-:W-:Y:S01]  /*1c20*/  UMOV UR11, 0x80000020 ;  /* 0x80000020000b7882 */ /* 0x000fe20000000000 */
[----:B------:R-:W-:-:S02]  /*1c30*/  UMOV UR15, 0x80000020 ;  /* 0x80000020000f7882 */ /* 0x000fc40000000000 */
[----:B------:R-:W-:Y:S02]  /*1c40*/  UIADD3 UR6, UR30, 0x80, URZ ;  /* 0x000000801e067890 */ /* 0x000fe4000fffe03f */
[----:B------:R-:W-:Y:S02]  /*1c50*/  UIADD3 UR8, UR30, 0x100, URZ ;  /* 0x000001001e087890 */ /* 0x000fe4000fffe03f */
[----:B------:R-:W-:Y:S01]  /*1c60*/  UMOV UR26, UR30 ;  /* 0x0000001e001a7c82 */ /* 0x000fe20008000000 */
[----:B------:R-:W-:Y:S01]  /*1c70*/  UIADD3 UR9, UR30, 0x180, URZ ;  /* 0x000001801e097890 */ /* 0x000fe2000fffe03f */
[----:B------:R-:W-:Y:S01]  /*1c80*/  QGMMA.64x32x32.F32.E4M3.E4M3 R88, gdesc[UR24], RZ, !UPT, gsb0 ;  /* 0x00600000185879f3 */ /* 0x000fe2000c0008ff */
[----:B------:R-:W-:Y:S01]  /*1c90*/  UMOV UR26, UR6 ;  /* 0x00000006001a7c82 */ /* 0x000fe20008000000 */
[----:B------:R-:W-:Y:S01]  /*1ca0*/  UMOV UR27, 0x80000020 ;  /* 0x80000020001b7882 */ /* 0x000fe20000000000 */
[----:B------:R-:W-:Y:S01]  /*1cb0*/  UMOV UR6, UR8 ;  /* 0x0000000800067c82 */ /* 0x000fe20008000000 */
[----:B------:R-:W-:-:S02]  /*1cc0*/  UIADD3 UR10, UR30, 0x200, URZ ;  /* 0x000002001e0a7890 */ /* 0x000fc4000fffe03f */
[----:B------:R-:W-:Y:S02]  /*1cd0*/  UIADD3 UR12, UR30, 0x102, URZ ;  /* 0x000001021e0c7890 */ /* 0x000fe4000fffe03f */
[----:B------:R-:W-:Y:S02]  /*1ce0*/  UIADD3 UR13, UR30, 0x182, URZ ;  /* 0x000001821e0d7890 */ /* 0x000fe4000fffe03f */
[----:B------:R-:W-:Y:S02]  /*1cf0*/  UIADD3 UR14, UR30, 0x202, URZ ;  /* 0x000002021e0e7890 */ /* 0x000fe4000fffe03f */
[----:B------:R-:W-:Y:S01]  /*1d00*/  UIADD3 UR18, UR30, 0x382, URZ ;  /* 0x000003821e127890 */ /* 0x000fe2000fffe03f */
[----:B------:R-:W-:Y:S01]  /*1d10*/  UMOV UR19, 0x80000020 ;  /* 0x8000002000137882 */ /* 0x000fe20000000000 */
[----:B------:R-:W-:Y:S01]  /*1d20*/  UIADD3 UR22, UR30, 0x600, URZ ;  /* 0x000006001e167890 */ /* 0x000fe2000fffe03f */
[----:B------:R-:W-:Y:S01]  /*1d30*/  UMOV UR23, 0x80000020 ;  /* 0x8000002000177882 */ /* 0x000fe20000000000 */
[----:B------:R-:W-:Y:S01]  /*1d40*/  UMOV UR31, 0x80000020 ;  /* 0x80000020001f7882 */ /* 0x000fe20000000000 */
[----:B------:R-:W-:-:S02]  /*1d50*/  WARPGROUP.DEPBAR.LE gsb0, 0x0 ;  /* 0x00008000000079c5 */ /* 0x000fc40000010000 */
[----:B------:R-:W-:-:S06]  /*1d60*/  WARPGROUP.ARRIVE ;  /* 0x00000000000079c5 */ /* 0x000fcc0000000000 */
[----:B------:R-:W-:Y:S01]  /*1d70*/  QGMMA.64x32x32.F32.E4M3.E4M3 R72, gdesc[UR24], RZ, !UPT, gsb0 ;  /* 0x00600000184879f3 */ /* 0x000fe2000c0008ff */
[----:B------:R-:W-:Y:S01]  /*1d80*/  UMOV UR26, UR9 ;  /* 0x00000009001a7c82 */ /* 0x000fe20008000000 */
[----:B------:R-:W-:Y:S01]  /*1d90*/  UMOV UR27, 0x80000020 ;  /* 0x80000020001b7882 */ /* 0x000fe20000000000 */
[----:B------:R-:W-:Y:S02]  /*1da0*/  WARPGROUP.DEPBAR.LE gsb0, 0x0 ;  /* 0x00008000000079c5 */ /* 0x000fe40000010000 */
[----:B------:R-:W-:-:S06]  /*1db0*/  WARPGROUP.ARRIVE ;  /* 0x00000000000079c5 */ /* 0x000fcc0000000000 */
[----:B------:R-:W-:Y:S01]  /*1dc0*/  QGMMA.64x32x32.F32.E4M3.E4M3 R56, gdesc[UR4], RZ, !UPT, gsb0 ;  /* 0x00600000043879f3 */ /* 0x000fe2000c0008ff */
[----:B------:R-:W-:Y:S02]  /*1dd0*/  UIADD3 UR4, UR28, 0x2, URZ ;  /* 0x000000021c047890 */ /* 0x000fe4000fffe03f */
[----:B------:R-:W-:Y:S01]  /*1de0*/  UIADD3 UR6, UR30, 0x2, URZ ;  /* 0x000000021e067890 */ /* 0x000fe2000fffe03f */
[----:B------:R-:W-:Y:S01]  /*1df0*/  UMOV UR5, 0x80000020 ;  /* 0x8000002000057882 */ /* 0x000fe20000000000 */
[----:B------:R-:W-:Y:S01]  /*1e00*/  UMOV UR7, 0x80000020 ;  /* 0x8000002000077882 */ /* 0x000fe20000000000 */
[----:B------:R-:W-:Y:S02]  /*1e10*/  UMOV UR9, UR5 ;  /* 0x0000000500097c82 */ /* 0x000fe40008000000 */
[----:B------:R-:W-:Y:S01]  /*1e20*/  UMOV UR8, UR4 ;  /* 0x0000000400087c82 */ /* 0x000fe20008000000 */
        /* <DEDUP_REMOVED lines=12> */
[----:B------:R-:W-:Y:S01]  /*1ef0*/  UMOV UR6, UR10 ;  /* 0x0000000a00067c82 */ /* 0x000fe20008000000 */
[----:B------:R-:W-:Y:S01]  /*1f00*/  UMOV UR7, 0x80000020 ;  /* 0x8000002000077882 */ /* 0x000fe20000000000 */
[----:B------:R-:W-:Y:S01]  /*1f10*/  UMOV UR10, UR12 ;  /* 0x0000000c000a7c82 */ /* 0x000fe20008000000 */
        /* <DEDUP_REMOVED lines=121> */
[----:B------:R-:W-:-:S03]  /*26b0*/  UIADD3 UR6, UR30, 0x702, URZ ;  /* 0x000007021e067890 */ /* 0x000fc6000fffe03f */
        /* <DEDUP_REMOVED lines=18> */
[----:B------:R-:W-:Y:S05]  /*27e0*/  @!P0 BRA `(.L_x_132) ;  /* 0x0000000000048947 */ /* 0x000fea0003800000 */
[----:B------:R-:W-:Y:S01]  /*27f0*/  BPT.TRAP 0x1 ;  /* 0x000000040000795c */ /* 0x000fe20000300000 */
.L_x_132:
[----:B------:R-:W-:Y:S01]  /*2800*/  VIADD R0, R170, UR56 ;  /* 0x00000038aa007c36 */ /* 0x000fe20008000000 */
[----:B------:R-:W-:Y:S01]  /*2810*/  P2R R14, PR, RZ, 0x1 ;  /* 0x00000001ff0e7803 */ /* 0x000fe20000000000 */
[----:B------:R-:W-:Y:S01]  /*2820*/  IMAD.U32 R5, RZ, RZ, UR53 ;  /* 0x00000035ff057e24 */ /* 0x000fe2000f8e00ff */
[----:B------:R-:W-:-:S03]  /*2830*/  UISETP.GE.AND UP0, UPT, UR56, 0xa1, UPT ;  /* 0x000000a13800788c */ /* 0x000fc6000bf06270 */
[----:B------:R-:W-:-:S05]  /*2840*/  IMAD R5, R5, -0xa0, R0 ;  /* 0xffffff6005057824 */ /* 0x000fca00078e0200 */
[C---:B------:R-:W-:Y:S02]  /*2850*/  ISETP.GT.AND P6, PT, R5.reuse, RZ, PT ;  /* 0x000000ff0500720c */ /* 0x040fe40003fc4270 */
[C---:B------:R-:W-:Y:S02]  /*2860*/  ISETP.GT.AND P5, PT, R5.reuse, 0x1, PT ;  /* 0x000000010500780c */ /* 0x040fe40003fa4270 */
[----:B------:R-:W-:Y:S02]  /*2870*/  ISETP.GT.AND P4, PT, R5, 0x8, PT ;  /* 0x000000080500780c */ /* 0x000fe40003f84270 */
[----:B------:R-:W-:Y:S02]  /*2880*/  FSEL R90, R90, -INF , P6 ;  /* 0xff8000005a5a7808 */ /* 0x000fe40003000000 */
[----:B------:R-:W-:Y:S02]  /*2890*/  FSEL R91, R91, -INF , P5 ;  /* 0xff8000005b5b7808 */ /* 0x000fe40002800000 */
[----:B------:R-:W-:-:S02]  /*28a0*/  ISETP.GT.AND P3, PT, R5, 0x9, PT ;  /* 0x000000090500780c */ /* 0x000fc40003f64270 */
[----:B------:R-:W-:Y:S02]  /*28b0*/  FSEL R94, R94, -INF , P4 ;  /* 0xff8000005e5e7808 */ /* 0x000fe40002000000 */
[----:B-12---:R-:W-:Y:S02]  /*28c0*/  FMNMX.FTZ R3, R90, R91, !PT ;  /* 0x0000005b5a037209 */ /* 0x006fe40007810000 */
[----:B------:R-:W-:Y:S02]  /*28d0*/  ISETP.GT.AND P1, PT, R5, 0x10, PT ;  /* 0x000000100500780c */ /* 0x000fe40003f24270 */
[----:B------:R-:W-:Y:S02]  /*28e0*/  FSEL R95, R95, -INF , P3 ;  /* 0xff8000005f5f7808 */ /* 0x000fe40001800000 */
[----:B------:R-:W-:Y:S02]  /*28f0*/  FMNMX.FTZ R0, R94, R3, !PT ;  /* 0x000000035e007209 */ /* 0x000fe40007810000 */
        /* <DEDUP_REMOVED lines=99> */
[C---:B------:R-:W-:Y:S02]  /*2f30*/  ISETP.GT.AND P0, PT, R5.reuse, 0x79, PT ;  /* 0x000000790500780c */ /* 0x040fe40003f04270 */
        /* <DEDUP_REMOVED lines=9> */
[----:B------:R-:W-:Y:S02]  /*2fd0*/  P2R R13, PR, RZ, 0x1 ;  /* 0x00000001ff0d7803 */ /* 0x000fe40000000000 */
[----:B------:R-:W-:Y:S02]  /*2fe0*/  FSEL R41, R41, -INF , P5 ;  /* 0xff80000029297808 */ /* 0x000fe40002800000 */
[C---:B------:R-:W-:Y:S02]  /*2ff0*/  ISETP.GT.AND P0, PT, R5.reuse, 0x80, PT ;  /* 0x000000800500780c */ /* 0x040fe40003f04270 */
[----:B------:R-:W-:Y:S02]  /*3000*/  ISETP.GT.AND P5, PT, R5, 0x80, PT ;  /* 0x000000800500780c */ /* 0x000fe40003fa4270 */
[----:B------:R-:W-:Y:S02]  /*3010*/  FMNMX.FTZ R0, R54, R7, !PT ;  /* 0x0000000736007209 */ /* 0x000fe40007810000 */
[----:B------:R-:W-:-:S02]  /*3020*/  FSEL R24, R24, -INF , P0 ;  /* 0xff80000018187808 */ /* 0x000fc40000000000 */
[----:B------:R-:W-:Y:S02]  /*3030*/  FSEL R59, R26, -INF , P5 ;  /* 0xff8000001a3b7808 */ /* 0x000fe40002800000 */
[----:B------:R-:W-:Y:S02]  /*3040*/  FMNMX.FTZ R0, R55, R0, !PT ;  /* 0x0000000037007209 */ /* 0x000fe40007810000 */
[----:B------:R-:W-:Y:S02]  /*3050*/  ISETP.NE.AND P0, PT, R13, RZ, PT ;  /* 0x000000ff0d00720c */ /* 0x000fe40003f05270 */
[----:B------:R-:W-:Y:S02]  /*3060*/  FMNMX.FTZ R13, R88, R89, !PT ;  /* 0x00000059580d7209 */ /* 0x000fe40007810000 */
[----:B------:R-:W-:Y:S02]  /*3070*/  FSEL R48, R48, -INF , P1 ;  /* 0xff80000030307808 */ /* 0x000fe40000800000 */
[----:B------:R-:W-:-:S02]  /*3080*/  ISETP.GT.AND P1, PT, R5, 0x88, PT ;  /* 0x000000880500780c */ /* 0x000fc40003f24270 */
[----:B------:R-:W-:Y:S02]  /*3090*/  FMNMX.FTZ R7, R59, R0, !PT ;  /* 0x000000003b077209 */ /* 0x000fe40007810000 */
[----:B------:R-:W-:Y:S02]  /*30a0*/  FSEL R25, R25, -INF , P0 ;  /* 0xff80000019197808 */ /* 0x000fe40000000000 */
[----:B------:R-:W-:Y:S02]  /*30b0*/  ISETP.NE.AND P0, PT, R14, RZ, PT ;  /* 0x000000ff0e00720c */ /* 0x000fe40003f05270 */
[----:B------:R-:W-:Y:S02]  /*30c0*/  FMNMX.FTZ R14, R92, R13, !PT ;  /* 0x0000000d5c0e7209 */ /* 0x000fe40007810000 */
[----:B------:R-:W-:Y:S02]  /*30d0*/  FSEL R49, R49, -INF , P2 ;  /* 0xff80000031317808 */ /* 0x000fe40001000000 */
[----:B------:R-:W-:-:S02]  /*30e0*/  ISETP.GT.AND P2, PT, R5, 0x89, PT ;  /* 0x000000890500780c */ /* 0x000fc40003f44270 */
[----:B------:R-:W-:Y:S02]  /*30f0*/  FSEL R67, R30, -INF , P1 ;  /* 0xff8000001e437808 */ /* 0x000fe40000800000 */
[----:B------:R-:W-:Y:S02]  /*3100*/  FMNMX.FTZ R0, R58, R7, !PT ;  /* 0x000000073a007209 */ /* 0x000fe40007810000 */
[----:B------:R-:W-:Y:S02]  /*3110*/  FMNMX.FTZ R13, R93, R14, !PT ;  /* 0x0000000e5d0d7209 */ /* 0x000fe40007810000 */
[----:B------:R-:W-:Y:S02]  /*3120*/  FSEL R45, R45, -INF , P3 ;  /* 0xff8000002d2d7808 */ /* 0x000fe40001800000 */
[----:B------:R-:W-:Y:S02]  /*3130*/  FSEL R70, R31, -INF , P2 ;  /* 0xff8000001f467808 */ /* 0x000fe40001000000 */
[----:B------:R-:W-:-:S02]  /*3140*/  FMNMX.FTZ R7, R67, R0, !PT ;  /* 0x0000000043077209 */ /* 0x000fc40007810000 */
[C---:B------:R-:W-:Y:S02]  /*3150*/  ISETP.GT.AND P3, PT, R5.reuse, 0x90, PT ;  /* 0x000000900500780c */ /* 0x040fe40003f64270 */
[----:B------:R-:W-:Y:S02]  /*3160*/  FMNMX.FTZ R14, R96, R13, !PT ;  /* 0x0000000d600e7209 */ /* 0x000fe40007810000 */
[----:B------:R-:W-:Y:S02]  /*3170*/  FSEL R44, R44, -INF , P4 ;  /* 0xff8000002c2c7808 */ /* 0x000fe40002000000 */
[----:B------:R-:W-:Y:S02]  /*3180*/  FSEL R71, R34, -INF , P3 ;  /* 0xff80000022477808 */ /* 0x000fe40001800000 */
[----:B------:R-:W-:Y:S02]  /*3190*/  FMNMX.FTZ R0, R70, R7, !PT ;  /* 0x0000000746007209 */ /* 0x000fe40007810000 */
[----:B------:R-:W-:-:S02]  /*31a0*/  ISETP.GT.AND P4, PT, R5, 0x91, PT ;  /* 0x000000910500780c */ /* 0x000fc40003f84270 */
[----:B------:R-:W-:Y:S02]  /*31b0*/  FMNMX.FTZ R15, R97, R14, !PT ;  /* 0x0000000e610f7209 */ /* 0x000fe40007810000 */
[----:B------:R-:W-:Y:S02]  /*31c0*/  FSEL R62, R35, -INF , P4 ;  /* 0xff800000233e7808 */ /* 0x000fe40002000000 */
[----:B------:R-:W-:Y:S02]  /*31d0*/  FMNMX.FTZ R7, R71, R0, !PT ;  /* 0x0000000047077209 */ /* 0x000fe40007810000 */
[----:B------:R-:W-:Y:S02]  /*31e0*/  ISETP.GT.AND P5, PT, R5, 0x98, PT ;  /* 0x000000980500780c */ /* 0x000fe40003fa4270 */
[----:B------:R-:W-:Y:S02]  /*31f0*/  FMNMX.FTZ R20, R100, R15, !PT ;  /* 0x0000000f64147209 */ /* 0x000fe40007810000 */
[----:B------:R-:W-:-:S02]  /*3200*/  FSEL R63, R38, -INF , P5 ;  /* 0xff800000263f7808 */ /* 0x000fc40002800000 */
[----:B------:R-:W-:Y:S02]  /*3210*/  FMNMX.FTZ R0, R62, R7, !PT ;  /* 0x000000073e007209 */ /* 0x000fe40007810000 */
[----:B------:R-:W-:Y:S02]  /*3220*/  ISETP.GT.AND P6, PT, R5, 0x99, PT ;  /* 0x000000990500780c */ /* 0x000fe40003fc4270 */
[----:B------:R-:W-:Y:S02]  /*3230*/  FMNMX.FTZ R15, R101, R20, !PT ;  /* 0x00000014650f7209 */ /* 0x000fe40007810000 */
[----:B------:R-:W-:Y:S02]  /*3240*/  FSEL R66, R39, -INF , P6 ;  /* 0xff80000027427808 */ /* 0x000fe40003000000 */
[----:B------:R-:W-:Y:S02]  /*3250*/  FMNMX.FTZ R7, R63, R0, !PT ;  /* 0x000000003f077209 */ /* 0x000fe40007810000 */
[----:B------:R-:W-:-:S02]  /*3260*/  FMNMX.FTZ R20, R72, R15, !PT ;  /* 0x0000000f48147209 */ /* 0x000fc40007810000 */
[----:B------:R-:W-:Y:S02]  /*3270*/  FMNMX.FTZ R7, R66, R7, !PT ;  /* 0x0000000742077209 */ /* 0x000fe40007810000 */
[----:B------:R-:W-:Y:S02]  /*3280*/  FMNMX.FTZ R21, R73, R20, !PT ;  /* 0x0000001449157209 */ /* 0x000fe40007810000 */
[----:B------:R-:W-:Y:S01]  /*3290*/  P2R R10, PR, RZ, 0x8 ;  /* 0x00000008ff0a7803 */ /* 0x000fe20000000000 */
[----:B------:R-:W1:Y:S01]  /*32a0*/  SHFL.BFLY PT, R0, R7, 0x2, 0x1f ;  /* 0x0c401f0007007f89 */ /* 0x000e6200000e0000 */
[----:B------:R-:W-:Y:S02]  /*32b0*/  FMNMX.FTZ R20, R76, R21, !PT ;  /* 0x000000154c147209 */ /* 0x000fe40007810000 */
[----:B------:R-:W-:Y:S02]  /*32c0*/  P2R R11, PR, RZ, 0x4 ;  /* 0x00000004ff0b7803 */ /* 0x000fe40000000000 */
[----:B------:R-:W-:-:S02]  /*32d0*/  FMNMX.FTZ R21, R77, R20, !PT ;  /* 0x000000144d157209 */ /* 0x000fc40007810000 */
[----:B------:R-:W-:Y:S02]  /*32e0*/  ISETP.GT.AND P2, PT, R5, 0x78, PT ;  /* 0x000000780500780c */ /* 0x000fe40003f44270 */
[----:B------:R-:W-:Y:S02]  /*32f0*/  FMNMX.FTZ R30, R80, R21, !PT ;  /* 0x00000015501e7209 */ /* 0x000fe40007810000 */
[----:B------:R-:W-:Y:S02]  /*3300*/  P2R R12, PR, RZ, 0x2 ;  /* 0x00000002ff0c7803 */ /* 0x000fe40000000000 */
[----:B------:R-:W-:Y:S02]  /*3310*/  FMNMX.FTZ R21, R81, R30, !PT ;  /* 0x0000001e51157209 */ /* 0x000fe40007810000 */
[----:B------:R-:W-:Y:S02]  /*3320*/  ISETP.GT.AND P1, PT, R5, 0x79, PT ;  /* 0x000000790500780c */ /* 0x000fe40003f24270 */
[----:B------:R-:W-:-:S02]  /*3330*/  FMNMX.FTZ R30, R84, R21, !PT ;  /* 0x00000015541e7209 */ /* 0x000fc40007810000 */
[----:B------:R-:W-:Y:S02]  /*3340*/  FSEL R52, R52, -INF , P2 ;  /* 0xff80000034347808 */ /* 0x000fe40001000000 */
[----:B------:R-:W-:Y:S02]  /*3350*/  FMNMX.FTZ R27, R85, R30, !PT ;  /* 0x0000001e551b7209 */ /* 0x000fe40007810000 */
[----:B------:R-:W-:Y:S02]  /*3360*/  FSEL R53, R53, -INF , P1 ;  /* 0xff80000035357808 */ /* 0x000fe40000800000 */
[----:B-1----:R-:W-:Y:S02]  /*3370*/  FMNMX.FTZ R6, R7, R0, !PT ;  /* 0x0000000007067209 */ /* 0x002fe40007810000 */
[----:B------:R-:W-:Y:S02]  /*3380*/  FMNMX.FTZ R30, R56, R27, !PT ;  /* 0x0000001b381e7209 */ /* 0x000fe40007810000 */
[----:B------:R-:W-:Y:S01]  /*3390*/  ISETP.NE.AND P1, PT, R12, RZ, PT ;  /* 0x000000ff0c00720c */ /* 0x000fe20003f25270 */
[----:B------:R-:W1:Y:S01]  /*33a0*/  SHFL.BFLY PT, R9, R6, 0x1, 0x1f ;  /* 0x0c201f0006097f89 */ /* 0x000e6200000e0000 */
[----:B------:R-:W-:-:S02]  /*33b0*/  FMNMX.FTZ R31, R57, R30, !PT ;  /* 0x0000001e391f7209 */ /* 0x000fc40007810000 */
[----:B------:R-:W-:Y:S02]  /*33c0*/  ISETP.NE.AND P2, PT, R11, RZ, PT ;  /* 0x000000ff0b00720c */ /* 0x000fe40003f45270 */
[----:B------:R-:W-:-:S04]  /*33d0*/  FMNMX.FTZ R30, R60, R31, !PT ;  /* 0x0000001f3c1e7209 */ /* 0x000fc80007810000 */
[----:B------:R-:W-:-:S04]  /*33e0*/  FMNMX.FTZ R31, R61, R30, !PT ;  /* 0x0000001e3d1f7209 */ /* 0x000fc80007810000 */
[----:B------:R-:W-:-:S04]  /*33f0*/  FMNMX.FTZ R38, R64, R31, !PT ;  /* 0x0000001f40267209 */ /* 0x000fc80007810000 */
[----:B------:R-:W-:-:S04]  /*3400*/  FMNMX.FTZ R31, R65, R38, !PT ;  /* 0x00000026411f7209 */ /* 0x000fc80007810000 */
[----:B------:R-:W-:Y:S02]  /*3410*/  FMNMX.FTZ R38, R68, R31, !PT ;  /* 0x0000001f44267209 */ /* 0x000fe40007810000 */
[----:B-1----:R-:W-:Y:S01]  /*3420*/  FMNMX.FTZ R0, R6, R9, !PT ;  /* 0x0000000906007209 */ /* 0x002fe20007810000 */
[----:B------:R-:W-:Y:S01]  /*3430*/  IMAD.U32 R9, RZ, RZ, UR40 ;  /* 0x00000028ff097e24 */ /* 0x000fe2000f8e00ff */
        /* <DEDUP_REMOVED lines=11> */
[----:B------:R-:W-:-:S01]  /*34f0*/  FFMA.FTZ R78, R78, UR40, -R112 ;  /* 0x000000284e4e7c23 */ /* 0x000fc20008010870 */
[----:B------:R1:W-:Y:S01]  /*3500*/  MUFU.EX2 R13, R74 ;  /* 0x0000004a000d7308 */ /* 0x0003e20000000800 */
[----:B------:R-:W-:-:S01]  /*3510*/  FFMA.FTZ R26, R79, UR40, -R112 ;  /* 0x000000284f1a7c23 */ /* 0x000fc20008010870 */
[----:B------:R-:W-:Y:S01]  /*3520*/  FSEL R79, R29, -INF , P2 ;  /* 0xff8000001d4f7808 */ /* 0x000fe20001000000 */
[----:B------:R-:W-:-:S01]  /*3530*/  FFMA.FTZ R20, R82, UR40, -R112 ;  /* 0x0000002852147c23 */ /* 0x000fc20008010870 */
[--C-:B------:R-:W-:Y:S01]  /*3540*/  FFMA.FTZ R83, R83, UR40, -R112.reuse ;  /* 0x0000002853537c23 */ /* 0x100fe20008010870 */
[----:B------:R-:W-:Y:S01]  /*3550*/  FSEL R82, R32, -INF , P3 ;  /* 0xff80000020527808 */ /* 0x000fe20001800000 */
[--C-:B------:R-:W-:Y:S01]  /*3560*/  FFMA.FTZ R86, R86, UR40, -R112.reuse ;  /* 0x0000002856567c23 */ /* 0x100fe20008010870 */
[----:B------:R-:W-:-:S01]  /*3570*/  FFMA.FTZ R32, R3, UR40, -R112 ;  /* 0x0000002803207c23 */ /* 0x000fc20008010870 */
[----:B------:R2:W-:Y:S01]  /*3580*/  MUFU.EX2 R15, R78 ;  /* 0x0000004e000f7308 */ /* 0x0005e20000000800 */
[----:B-1----:R-:W-:Y:S01]  /*3590*/  FMNMX.FTZ R74, R48, R39, !PT ;  /* 0x00000027304a7209 */ /* 0x002fe20007810000 */
[--C-:B------:R-:W-:Y:S01]  /*35a0*/  FFMA.FTZ R34, R87, UR40, -R112.reuse ;  /* 0x0000002857227c23 */ /* 0x100fe20008010870 */
[----:B------:R-:W-:Y:S01]  /*35b0*/  FSEL R87, R37, -INF , P6 ;  /* 0xff80000025577808 */ /* 0x000fe20003000000 */
[--C-:B------:R-:W-:Y:S01]  /*35c0*/  FFMA.FTZ R37, R50, UR40, -R112.reuse ;  /* 0x0000002832257c23 */ /* 0x100fe20008010870 */
[----:B------:R-:W-:Y:S01]  /*35d0*/  FMNMX.FTZ R39, R49, R74, !PT ;  /* 0x0000004a31277209 */ /* 0x000fe20007810000 */
[--C-:B------:R-:W-:Y:S01]  /*35e0*/  FFMA.FTZ R50, R55, UR40, -R112.reuse ;  /* 0x0000002837327c23 */ /* 0x100fe20008010870 */
[----:B------:R-:W-:-:S01]  /*35f0*/  FFMA.FTZ R55, R67, UR40, -R112 ;  /* 0x0000002843377c23 */ /* 0x000fc20008010870 */
[----:B------:R1:W-:Y:S01]  /*3600*/  MUFU.EX2 R21, R83 ;  /* 0x0000005300157308 */ /* 0x0003e20000000800 */
[----:B------:R-:W-:Y:S01]  /*3610*/  FMNMX.FTZ R74, R52, R39, !PT ;  /* 0x00000027344a7209 */ /* 0x000fe20007810000 */
[--C-:B------:R-:W-:Y:S01]  /*3620*/  FFMA.FTZ R5, R90, UR40, -R112.reuse ;  /* 0x000000285a057c23 */ /* 0x100fe20008010870 */
[----:B--2---:R-:W-:Y:S01]  /*3630*/  FSEL R78, R28, -INF , P1 ;  /* 0xff8000001c4e7808 */ /* 0x004fe20000800000 */
[--C-:B------:R-:W-:Y:S01]  /*3640*/  FFMA.FTZ R6, R91, UR40, -R112.reuse ;  /* 0x000000285b067c23 */ /* 0x100fe20008010870 */
[----:B------:R-:W-:Y:S01]  /*3650*/  FMNMX.FTZ R75, R53, R74, !PT ;  /* 0x0000004a354b7209 */ /* 0x000fe20007810000 */
[--C-:B------:R-:W-:Y:S01]  /*3660*/  FFMA.FTZ R7, R94, UR40, -R112.reuse ;  /* 0x000000285e077c23 */ /* 0x100fe20008010870 */
[----:B------:R-:W-:-:S01]  /*3670*/  FFMA.FTZ R8, R95, UR40, -R112 ;  /* 0x000000285f087c23 */ /* 0x000fc20008010870 */
[----:B------:R2:W-:Y:S01]  /*3680*/  MUFU.EX2 R27, R86 ;  /* 0x00000056001b7308 */ /* 0x0005e20000000800 */
[----:B------:R-:W-:Y:S01]  /*3690*/  FMNMX.FTZ R74, R24, R75, !PT ;  /* 0x0000004b184a7209 */ /* 0x000fe20007810000 */
[--C-:B------:R-:W-:Y:S01]  /*36a0*/  FFMA.FTZ R9, R98, UR40, -R112.reuse ;  /* 0x0000002862097c23 */ /* 0x100fe20008010870 */
[----:B-1----:R-:W-:Y:S01]  /*36b0*/  FSEL R83, R33, -INF , P4 ;  /* 0xff80000021537808 */ /* 0x002fe20002000000 */
[--C-:B------:R-:W-:Y:S01]  /*36c0*/  FFMA.FTZ R33, R43, UR40, -R112.reuse ;  /* 0x000000282b217c23 */ /* 0x100fe20008010870 */
[----:B------:R-:W-:Y:S01]  /*36d0*/  FMNMX.FTZ R75, R25, R74, !PT ;  /* 0x0000004a194b7209 */ /* 0x000fe20007810000 */
[--C-:B------:R-:W-:Y:S01]  /*36e0*/  FFMA.FTZ R43, R47, UR40, -R112.reuse ;  /* 0x000000282f2b7c23 */ /* 0x100fe20008010870 */
[----:B------:R-:W-:-:S01]  /*36f0*/  FFMA.FTZ R47, R54, UR40, -R112 ;  /* 0x00000028362f7c23 */ /* 0x000fc20008010870 */
[--C-:B------:R-:W-:Y:S01]  /*3700*/  FFMA.FTZ R54, R58, UR40, -R112.reuse ;  /* 0x000000283a367c23 */ /* 0x100fe20008010870 */
[----:B------:R-:W-:Y:S01]  /*3710*/  FMNMX.FTZ R74, R78, R75, !PT ;  /* 0x0000004b4e4a7209 */ /* 0x000fe20007810000 */
[--C-:B------:R-:W-:Y:S01]  /*3720*/  FFMA.FTZ R58, R70, UR40, -R112.reuse ;  /* 0x00000028463a7c23 */ /* 0x100fe20008010870 */
[----:B--2---:R-:W-:Y:S01]  /*3730*/  FSEL R86, R36, -INF , P5 ;  /* 0xff80000024567808 */ /* 0x004fe20002800000 */
[----:B------:R-:W-:Y:S01]  /*3740*/  IMAD.U32 R70, RZ, RZ, UR40 ;  /* 0x00000028ff467e24 */ /* 0x000fe2000f8e00ff */
[----:B------:R-:W-:Y:S01]  /*3750*/  FMNMX.FTZ R75, R79, R74, !PT ;  /* 0x0000004a4f4b7209 */ /* 0x000fe20007810000 */
[----:B------:R-:W-:Y:S01]  /*3760*/  MUFU.EX2 R5, R5 ;  /* 0x0000000500057308 */ /* 0x000fe20000000800 */
[----:B------:R-:W-:-:S01]  /*3770*/  FFMA.FTZ R10, R99, UR40, -R112 ;  /* 0x00000028630a7c23 */ /* 0x000fc20008010870 */
[--C-:B------:R-:W-:Y:S01]  /*3780*/  FFMA.FTZ R11, R102, UR40, -R112.reuse ;  /* 0x00000028660b7c23 */ /* 0x100fe20008010870 */
[----:B------:R-:W-:Y:S01]  /*3790*/  FMNMX.FTZ R74, R82, R75, !PT ;  /* 0x0000004b524a7209 */ /* 0x000fe20007810000 */
[--C-:B------:R-:W-:Y:S01]  /*37a0*/  FFMA.FTZ R12, R103, UR40, -R112.reuse ;  /* 0x00000028670c7c23 */ /* 0x100fe20008010870 */
[----:B------:R-:W-:-:S01]  /*37b0*/  FFMA.FTZ R30, R104, UR40, -R112 ;  /* 0x00000028681e7c23 */ /* 0x000fc20008010870 */
[--C-:B------:R-:W-:Y:S01]  /*37c0*/  FFMA.FTZ R105, R105, UR40, -R112.reuse ;  /* 0x0000002869697c23 */ /* 0x100fe20008010870 */
[----:B------:R-:W-:Y:S01]  /*37d0*/  FMNMX.FTZ R3, R83, R74, !PT ;  /* 0x0000004a53037209 */ /* 0x000fe20007810000 */
[----:B------:R-:W1:Y:S01]  /*37e0*/  MUFU.EX2 R6, R6 ;  /* 0x0000000600067308 */ /* 0x000e620000000800 */
        /* <DEDUP_REMOVED lines=8> */
[----:B------:R-:W-:Y:S01]  /*3870*/  MUFU.EX2 R7, R7 ;  /* 0x0000000700077308 */ /* 0x000fe20000000800 */
[----:B------:R-:W-:-:S01]  /*3880*/  FFMA.FTZ R46, R51, UR40, -R112 ;  /* 0x00000028332e7c23 */ /* 0x000fc20008010870 */
[--C-:B------:R-:W-:Y:S01]  /*3890*/  FFMA.FTZ R51, R59, UR40, -R112.reuse ;  /* 0x000000283b337c23 */ /* 0x100fe20008010870 */
[----:B------:R-:W2:Y:S01]  /*38a0*/  SHFL.BFLY PT, R74, R3, 0x2, 0x1f ;  /* 0x0c401f00034a7f89 */ /* 0x000ea200000e0000 */
[----:B------:R-:W-:-:S01]  /*38b0*/  FFMA.FTZ R59, R71, UR40, -R112 ;  /* 0x00000028473b7c23 */ /* 0x000fc20008010870 */
[--C-:B------:R-:W-:Y:S01]  /*38c0*/  FFMA.FTZ R29, R111, UR40, -R112.reuse ;  /* 0x000000286f1d7c23 */ /* 0x100fe20008010870 */
[----:B------:R-:W-:-:S01]  /*38d0*/  FFMA.FTZ R63, R63, UR40, -R112 ;  /* 0x000000283f3f7c23 */ /* 0x000fc20008010870 */
[--C-:B------:R-:W-:Y:S01]  /*38e0*/  FFMA.FTZ R66, R66, UR40, -R112.reuse ;  /* 0x0000002842427c23 */ /* 0x100fe20008010870 */
[----:B------:R-:W-:Y:S01]  /*38f0*/  MUFU.EX2 R8, R8 ;  /* 0x0000000800087308 */ /* 0x000fe20000000800 */
[----:B------:R-:W-:-:S07]  /*3900*/  FFMA.FTZ R62, R62, UR40, -R112 ;  /* 0x000000283e3e7c23 */ /* 0x000fce0008010870 */
[----:B------:R-:W-:Y:S08]  /*3910*/  MUFU.EX2 R9, R9 ;  /* 0x0000000900097308 */ /* 0x000ff00000000800 */
[----:B------:R-:W-:Y:S01]  /*3920*/  MUFU.EX2 R10, R10 ;  /* 0x0000000a000a7308 */ /* 0x000fe20000000800 */
[----:B--2---:R-:W-:-:S05]  /*3930*/  FMNMX.FTZ R74, R3, R74, !PT ;  /* 0x0000004a034a7209 */ /* 0x004fca0007810000 */
[----:B------:R-:W2:Y:S02]  /*3940*/  SHFL.BFLY PT, R3, R74, 0x1, 0x1f ;  /* 0x0c201f004a037f89 */ /* 0x000ea400000e0000 */
[----:B------:R-:W-:Y:S08]  /*3950*/  MUFU.EX2 R11, R11 ;  /* 0x0000000b000b7308 */ /* 0x000ff00000000800 */
[----:B------:R-:W-:Y:S08]  /*3960*/  MUFU.EX2 R12, R12 ;  /* 0x0000000c000c7308 */ /* 0x000ff00000000800 */
[----:B------:R-:W-:Y:S01]  /*3970*/  MUFU.EX2 R14, R14 ;  /* 0x0000000e000e7308 */ /* 0x000fe20000000800 */
[----:B--2---:R-:W-:-:S07]  /*3980*/  FMNMX.FTZ R3, R74, R3, !PT ;  /* 0x000000034a037209 */ /* 0x004fce0007810000 */
[----:B------:R-:W-:Y:S01]  /*3990*/  MUFU.EX2 R26, R26 ;  /* 0x0000001a001a7308 */ /* 0x000fe20000000800 */
[C---:B------:R-:W-:Y:S01]  /*39a0*/  FSETP.NEU.FTZ.AND P1, PT, R3.reuse, -INF , PT ;  /* 0xff8000000300780b */ /* 0x040fe20003f3d000 */
[----:B------:R-:W-:-:S06]  /*39b0*/  FFMA.FTZ R67, R3, R70, -8 ;  /* 0xc100000003437423 */ /* 0x000fcc0000010046 */
[----:B------:R-:W-:Y:S01]  /*39c0*/  MUFU.EX2 R20, R20 ;  /* 0x0000001400147308 */ /* 0x000fe20000000800 */
[----:B------:R-:W-:Y:S02]  /*39d0*/  FSEL R90, R67, RZ, P1 ;  /* 0x000000ff435a7208 */ /* 0x000fe40000800000 */
[----:B------:R-:W-:-:S03]  /*39e0*/  ISETP.NE.AND P1, PT, R2, RZ, PT ;  /* 0x000000ff0200720c */ /* 0x000fc60003f25270 */
[--C-:B------:R-:W-:Y:S01]  /*39f0*/  FFMA.FTZ R67, R88, UR40, -R90.reuse ;  /* 0x0000002858437c23 */ /* 0x100fe2000801085a */
[----:B------:R-:W-:-:S01]  /*3a00*/  FFMA.FTZ R70, R89, UR40, -R90 ;  /* 0x0000002859467c23 */ /* 0x000fc2000801085a */
[--C-:B------:R-:W-:Y:S01]  /*3a10*/  FFMA.FTZ R92, R92, UR40, -R90.reuse ;  /* 0x000000285c5c7c23 */ /* 0x100fe2000801085a */
[----:B------:R-:W-:-:S01]  /*3a20*/  FFMA.FTZ R93, R93, UR40, -R90 ;  /* 0x000000285d5d7c23 */ /* 0x000fc2000801085a */
[--C-:B------:R-:W-:Y:S01]  /*3a30*/  FFMA.FTZ R71, R96, UR40, -R90.reuse ;  /* 0x0000002860477c23 */ /* 0x100fe2000801085a */
[----:B------:R-:W-:-:S01]  /*3a40*/  FFMA.FTZ R74, R97, UR40, -R90 ;  /* 0x00000028614a7c23 */ /* 0x000fc2000801085a */
[----:B------:R-:W-:Y:S01]  /*3a50*/  MUFU.EX2 R67, R67 ;  /* 0x0000004300437308 */ /* 0x000fe20000000800 */
[----:B------:R-:W-:-:S01]  /*3a60*/  FFMA.FTZ R100, R100, UR40, -R90 ;  /* 0x0000002864647c23 */ /* 0x000fc2000801085a */
[--C-:B------:R-:W-:Y:S01]  /*3a70*/  FFMA.FTZ R75, R80, UR40, -R90.reuse ;  /* 0x00000028504b7c23 */ /* 0x100fe2000801085a */
[----:B------:R-:W-:-:S01]  /*3a80*/  FFMA.FTZ R61, R61, UR40, -R90 ;  /* 0x000000283d3d7c23 */ /* 0x000fc2000801085a */
[----:B-1----:R-:W-:Y:S01]  /*3a90*/  FADD.FTZ R80, R5, R6 ;  /* 0x0000000605507221 */ /* 0x002fe20000010000 */
[----:B------:R-:W-:-:S01]  /*3aa0*/  FFMA.FTZ R88, R76, UR40, -R90 ;  /* 0x000000284c587c23 */ /* 0x000fc2000801085a */
        /* <DEDUP_REMOVED lines=34> */
[----:B------:R-:W4:Y:S01]  /*3cd0*/  MUFU.EX2 R74, R74 ;  /* 0x0000004a004a7308 */ /* 0x000f220000000800 */
[----:B------:R-:W-:-:S07]  /*3ce0*/  FFMA.FTZ R87, R87, UR40, -R90 ;  /* 0x0000002857577c23 */ /* 0x000fce000801085a */
[----:B------:R5:W-:Y:S08]  /*3cf0*/  MUFU.EX2 R81, R61 ;  /* 0x0000003d00517308 */ /* 0x000bf00000000800 */
[----:B------:R-:W4:Y:S01]  /*3d00*/  MUFU.EX2 R100, R100 ;  /* 0x0000006400647308 */ /* 0x000f220000000800 */
[----:B-----5:R-:W-:-:S01]  /*3d10*/  FADD.FTZ R61, R7, R80 ;  /* 0x00000050073d7221 */ /* 0x020fc20000010000 */
[----:B--2---:R-:W-:Y:S01]  /*3d20*/  FADD.FTZ R80, R92, R89 ;  /* 0x000000595c507221 */ /* 0x004fe20000010000 */
[----:B---3--:R-:W-:-:S02]  /*3d30*/  F2FP.SATFINITE.E4M3.F32.PACK_AB_MERGE_C R92, R93, R92, RZ ;  /* 0x0000005c5d5c723e */ /* 0x008fc400048070ff */
[----:B------:R-:W-:Y:S01]  /*3d40*/  FADD.FTZ R94, R8, R61 ;  /* 0x0000003d085e7221 */ /* 0x000fe20000010000 */
[----:B------:R-:W-:-:S01]  /*3d50*/  FADD.FTZ R80, R93, R80 ;  /* 0x000000505d507221 */ /* 0x000fc20000010000 */
[----:B------:R-:W-:Y:S01]  /*3d60*/  @P1 VIADD R61, R4, 0x29840 ;  /* 0x00029840043d1836 */ /* 0x000fe20000000000 */
[----:B------:R-:W2:Y:S01]  /*3d70*/  MUFU.EX2 R101, R101 ;  /* 0x0000006500657308 */ /* 0x000ea20000000800 */
[----:B------:R-:W-:-:S01]  /*3d80*/  FADD.FTZ R91, R9, R94 ;  /* 0x0000005e095b7221 */ /* 0x000fc20000010000 */
[----:B-1----:R-:W-:Y:S01]  /*3d90*/  FADD.FTZ R89, R71, R80 ;  /* 0x0000005047597221 */ /* 0x002fe20000010000 */
[----:B------:R-:W-:Y:S02]  /*3da0*/  F2FP.SATFINITE.E4M3.F32.PACK_AB_MERGE_C R172, R70, R67, R92 ;  /* 0x0000004346ac723e */ /* 0x000fe4000480705c */
[----:B------:R-:W-:Y:S01]  /*3db0*/  @P1 PRMT R61, R18, 0x654, R61 ;  /* 0x00000654123d1816 */ /* 0x000fe2000000003d */
[----:B------:R-:W-:-:S01]  /*3dc0*/  FADD.FTZ R4, R10, R91 ;  /* 0x0000005b0a047221 */ /* 0x000fc20000010000 */
[----:B----4-:R-:W-:Y:S01]  /*3dd0*/  FADD.FTZ R89, R74, R89 ;  /* 0x000000594a597221 */ /* 0x010fe20000010000 */
[----:B------:R-:W1:Y:S01]  /*3de0*/  MUFU.EX2 R72, R72 ;  /* 0x0000004800487308 */ /* 0x000e620000000800 */
[----:B------:R3:W-:Y:S01]  /*3df0*/  @P1 SYNCS.ARRIVE.TRANS64.RED.A1T0 RZ, [R61+URZ], RZ ;  /* 0x000000ff3dff19a7 */ /* 0x0007e2000810043f */
[----:B------:R-:W-:-:S06]  /*3e00*/  PLOP3.LUT P1, PT, PT, PT, UP0, 0x80, 0x0 ;  /* 0x000000000000781c */ /* 0x000fcc0003f2f008 */
[----:B------:R-:W4:Y:S01]  /*3e10*/  MUFU.EX2 R73, R73 ;  /* 0x0000004900497308 */ /* 0x000f220000000800 */
[----:B---3--:R-:W-:-:S01]  /*3e20*/  FADD.FTZ R61, R11, R4 ;  /* 0x000000040b3d7221 */ /* 0x008fc20000010000 */
[----:B------:R-:W-:Y:S01]  /*3e30*/  FADD.FTZ R4, R100, R89 ;  /* 0x0000005964047221 */ /* 0x000fe20000010000 */
[C---:B--2---:R-:W-:Y:S02]  /*3e40*/  F2FP.SATFINITE.E4M3.F32.PACK_AB_MERGE_C R100, R101.reuse, R100, RZ ;  /* 0x000000646564723e */ /* 0x044fe400048070ff */
[----:B------:R-:W-:Y:S01]  /*3e50*/  FADD.FTZ R80, R12, R61 ;  /* 0x0000003d0c507221 */ /* 0x000fe20000010000 */
[----:B------:R-:W-:-:S01]  /*3e60*/  FADD.FTZ R61, R101, R4 ;  /* 0x00000004653d7221 */ /* 0x000fc20000010000 */
[----:B------:R-:W-:Y:S01]  /*3e70*/  F2FP.SATFINITE.E4M3.F32.PACK_AB_MERGE_C R12, R12, R11, RZ ;  /* 0x0000000b0c0c723e */ /* 0x000fe200048070ff */
[----:B------:R-:W2:Y:S01]  /*3e80*/  MUFU.EX2 R88, R88 ;  /* 0x0000005800587308 */ /* 0x000ea20000000800 */
[----:B------:R-:W-:-:S01]  /*3e90*/  FADD.FTZ R89, R13, R80 ;  /* 0x000000500d597221 */ /* 0x000fc20000010000 */
[----:B-1----:R-:W-:Y:S01]  /*3ea0*/  FADD.FTZ R4, R72, R61 ;  /* 0x0000003d48047221 */ /* 0x002fe20000010000 */
[----:B------:R-:W-:-:S02]  /*3eb0*/  F2FP.SATFINITE.E4M3.F32.PACK_AB_MERGE_C R174, R74, R71, R100 ;  /* 0x000000474aae723e */ /* 0x000fc40004807064 */
[----:B------:R-:W-:Y:S01]  /*3ec0*/  CS2R R70, SRZ ;  /* 0x0000000000467805 */ /* 0x000fe2000001ff00 */
[----:B------:R-:W-:-:S01]  /*3ed0*/  FADD.FTZ R80, R14, R89 ;  /* 0x000000590e507221 */ /* 0x000fc20000010000 */
[----:B------:R-:W-:Y:S01]  /*3ee0*/  F2FP.SATFINITE.E4M3.F32.PACK_AB_MERGE_C R175, R10, R9, R12 ;  /* 0x000000090aaf723e */ /* 0x000fe2000480700c */
[----:B------:R-:W1:Y:S01]  /*3ef0*/  MUFU.EX2 R77, R77 ;  /* 0x0000004d004d7308 */ /* 0x000e620000000800 */
[----:B----4-:R-:W-:-:S01]  /*3f00*/  FADD.FTZ R61, R73, R4 ;  /* 0x00000004493d7221 */ /* 0x010fc20000010000 */
[----:B------:R-:W-:Y:S01]  /*3f10*/  FADD.FTZ R89, R15, R80 ;  /* 0x000000500f597221 */ /* 0x000fe20000010000 */
[----:B------:R-:W-:-:S03]  /*3f20*/  F2FP.SATFINITE.E4M3.F32.PACK_AB_MERGE_C R15, R26, R15, RZ ;  /* 0x0000000f1a0f723e */ /* 0x000fc600048070ff */
[----:B------:R-:W-:Y:S01]  /*3f30*/  FADD.FTZ R89, R26, R89 ;  /* 0x000000591a597221 */ /* 0x000fe20000010000 */
[----:B------:R-:W-:Y:S01]  /*3f40*/  F2FP.SATFINITE.E4M3.F32.PACK_AB_MERGE_C R177, R14, R13, R15 ;  /* 0x0000000d0eb1723e */ /* 0x000fe2000480700f */
[----:B------:R-:W3:Y:S01]  /*3f50*/  MUFU.EX2 R75, R75 ;  /* 0x0000004b004b7308 */ /* 0x000ee20000000800 */
[----:B--2---:R-:W-:-:S01]  /*3f60*/  FADD.FTZ R4, R88, R61 ;  /* 0x0000003d58047221 */ /* 0x004fc20000010000 */
[----:B------:R-:W-:-:S04]  /*3f70*/  FADD.FTZ R80, R20, R89 ;  /* 0x0000005914507221 */ /* 0x000fc80000010000 */
[----:B------:R-:W-:Y:S02]  /*3f80*/  FADD.FTZ R80, R21, R80 ;  /* 0x0000005015507221 */ /* 0x000fe40000010000 */
[----:B------:R-:W2:Y:S01]  /*3f90*/  MUFU.EX2 R76, R76 ;  /* 0x0000004c004c7308 */ /* 0x000ea20000000800 */
[----:B-1----:R-:W-:-:S01]  /*3fa0*/  FADD.FTZ R4, R77, R4 ;  /* 0x000000044d047221 */ /* 0x002fc20000010000 */
[----:B------:R-:W-:Y:S01]  /*3fb0*/  FADD.FTZ R89, R27, R80 ;  /* 0x000000501b597221 */ /* 0x000fe20000010000 */
[----:B------:R-:W-:-:S04]  /*3fc0*/  F2FP.SATFINITE.E4M3.F32.PACK_AB_MERGE_C R77, R77, R88, RZ ;  /* 0x000000584d4d723e */ /* 0x000fc800048070ff */
[----:B------:R-:W-:Y:S01]  /*3fd0*/  F2FP.SATFINITE.E4M3.F32.PACK_AB_MERGE_C R176, R73, R72, R77 ;  /* 0x0000004849b0723e */ /* 0x000fe2000480704d */
[----:B------:R-:W1:Y:S01]  /*3fe0*/  MUFU.EX2 R84, R84 ;  /* 0x0000005400547308 */ /* 0x000e620000000800 */
[----:B---3--:R-:W-:-:S01]  /*3ff0*/  FADD.FTZ R61, R75, R4 ;  /* 0x000000044b3d7221 */ /* 0x008fc20000010000 */
[----:B------:R-:W-:-:S06]  /*4000*/  CS2R R72, SRZ ;  /* 0x0000000000487805 */ /* 0x000fcc000001ff00 */
[----:B------:R-:W3:Y:S01]  /*4010*/  MUFU.EX2 R34, R34 ;  /* 0x0000002200227308 */ /* 0x000ee20000000800 */
[----:B--2---:R-:W-:-:S07]  /*4020*/  FADD.FTZ R61, R76, R61 ;  /* 0x0000003d4c3d7221 */ /* 0x004fce0000010000 */
[----:B------:R-:W2:Y:S01]  /*4030*/  MUFU.EX2 R85, R85 ;  /* 0x0000005500557308 */ /* 0x000ea20000000800 */
[----:B-1----:R-:W-:-:S01]  /*4040*/  FADD.FTZ R4, R84, R61 ;  /* 0x0000003d54047221 */ /* 0x002fc20000010000 */
[----:B------:R-:W-:-:S04]  /*4050*/  F2FP.SATFINITE.E4M3.F32.PACK_AB_MERGE_C R61, R8, R7, RZ ;  /* 0x00000007083d723e */ /* 0x000fc800048070ff */
[----:B------:R-:W-:Y:S02]  /*4060*/  F2FP.SATFINITE.E4M3.F32.PACK_AB_MERGE_C R173, R6, R5, R61 ;  /* 0x0000000506ad723e */ /* 0x000fe4000480703d */
[----:B------:R-:W1:Y:S01]  /*4070*/  MUFU.EX2 R30, R30 ;  /* 0x0000001e001e7308 */ /* 0x000e620000000800 */
[----:B---3--:R-:W-:-:S01]  /*4080*/  FADD.FTZ R89, R34, R89 ;  /* 0x0000005922597221 */ /* 0x008fc20000010000 */
[----:B------:R-:W-:-:S04]  /*4090*/  F2FP.SATFINITE.E4M3.F32.PACK_AB_MERGE_C R27, R34, R27, RZ ;  /* 0x0000001b221b723e */ /* 0x000fc800048070ff */
[----:B------:R-:W-:Y:S02]  /*40a0*/  F2FP.SATFINITE.E4M3.F32.PACK_AB_MERGE_C R179, R21, R20, R27 ;  /* 0x0000001415b3723e */ /* 0x000fe4000480701b */
[----:B------:R-:W-:Y:S01]  /*40b0*/  CS2R R26, SRZ ;  /* 0x00000000001a7805 */ /* 0x000fe2000001ff00 */
[----:B------:R-:W3:Y:S01]  /*40c0*/  MUFU.EX2 R56, R56 ;  /* 0x0000003800387308 */ /* 0x000ee20000000800 */
[----:B--2---:R-:W-:-:S01]  /*40d0*/  FADD.FTZ R7, R85, R4 ;  /* 0x0000000455077221 */ /* 0x004fc20000010000 */
[----:B------:R-:W-:-:S04]  /*40e0*/  F2FP.SATFINITE.E4M3.F32.PACK_AB_MERGE_C R84, R85, R84, RZ ;  /* 0x000000545554723e */ /* 0x000fc800048070ff */
[----:B------:R-:W-:Y:S02]  /*40f0*/  F2FP.SATFINITE.E4M3.F32.PACK_AB_MERGE_C R178, R76, R75, R84 ;  /* 0x0000004b4cb2723e */ /* 0x000fe40004807054 */
[----:B------:R-:W-:Y:S01]  /*4100*/  CS2R R84, SRZ ;  /* 0x0000000000547805 */ /* 0x000fe2000001ff00 */
[----:B------:R-:W2:Y:S01]  /*4110*/  MUFU.EX2 R31, R105 ;  /* 0x00000069001f7308 */ /* 0x000ea20000000800 */
[----:B-1----:R-:W-:-:S01]  /*4120*/  FADD.FTZ R8, R30, R89 ;  /* 0x000000591e087221 */ /* 0x002fc20000010000 */
[----:B------:R-:W-:Y:S02]  /*4130*/  CS2R R76, SRZ ;  /* 0x00000000004c7805 */ /* 0x000fe4000001ff00 */
[----:B------:R-:W-:-:S04]  /*4140*/  CS2R R74, SRZ ;  /* 0x00000000004a7805 */ /* 0x000fc8000001ff00 */
        /* <DEDUP_REMOVED lines=9> */
[----:B--2---:R-:W-:-:S01]  /*41e0*/  FADD.FTZ R4, R60, R7 ;  /* 0x000000073c047221 */ /* 0x004fc20000010000 */
[----:B------:R-:W-:-:S03]  /*41f0*/  F2FP.SATFINITE.E4M3.F32.PACK_AB_MERGE_C R60, R81, R60, RZ ;  /* 0x0000003c513c723e */ /* 0x000fc600048070ff */
[----:B------:R-:W-:Y:S01]  /*4200*/  FADD.FTZ R7, R81, R4 ;  /* 0x0000000451077221 */ /* 0x000fe20000010000 */
[----:B------:R-:W-:Y:S02]  /*4210*/  F2FP.SATFINITE.E4M3.F32.PACK_AB_MERGE_C R180, R57, R56, R60 ;  /* 0x0000003839b4723e */ /* 0x000fe4000480703c */
[----:B------:R-:W-:Y:S01]  /*4220*/  CS2R R80, SRZ ;  /* 0x0000000000507805 */ /* 0x000fe2000001ff00 */
[----:B------:R-:W2:Y:S01]  /*4230*/  MUFU.EX2 R64, R64 ;  /* 0x0000004000407308 */ /* 0x000ea20000000800 */
[----:B-1----:R-:W-:-:S01]  /*4240*/  FADD.FTZ R11, R42, R11 ;  /* 0x0000000b2a0b7221 */ /* 0x002fc20000010000 */
[----:B------:R-:W-:Y:S02]  /*4250*/  F2FP.SATFINITE.E4M3.F32.PACK_AB_MERGE_C R35, R42, R35, RZ ;  /* 0x000000232a23723e */ /* 0x000fe400048070ff */
[----:B------:R-:W-:Y:S02]  /*4260*/  CS2R R60, SRZ ;  /* 0x00000000003c7805 */ /* 0x000fe4000001ff00 */
[----:B------:R-:W-:-:S02]  /*4270*/  CS2R R56, SRZ ;  /* 0x0000000000387805 */ /* 0x000fc4000001ff00 */
[----:B------:R-:W-:Y:S02]  /*4280*/  F2FP.SATFINITE.E4M3.F32.PACK_AB_MERGE_C R181, R31, R30, R35 ;  /* 0x0000001e1fb5723e */ /* 0x000fe40004807023 */
[----:B------:R-:W-:Y:S01]  /*4290*/  CS2R R34, SRZ ;  /* 0x0000000000227805 */ /* 0x000fe2000001ff00 */
[----:B------:R-:W1:Y:S01]  /*42a0*/  MUFU.EX2 R39, R109 ;  /* 0x0000006d00277308 */ /* 0x000e620000000800 */
[----:B---3--:R-:W-:-:S01]  /*42b0*/  FADD.FTZ R8, R38, R11 ;  /* 0x0000000b26087221 */ /* 0x008fc20000010000 */
[----:B------:R-:W-:-:S06]  /*42c0*/  CS2R R30, SRZ ;  /* 0x00000000001e7805 */ /* 0x000fcc000001ff00 */
        /* <DEDUP_REMOVED lines=11> */
[C---:B---3--:R-:W-:Y:S01]  /*4380*/  F2FP.SATFINITE.E4M3.F32.PACK_AB_MERGE_C R28, R29.reuse, R28, RZ ;  /* 0x0000001c1d1c723e */ /* 0x048fe200048070ff */
[----:B------:R-:W-:-:S03]  /*4390*/  FADD.FTZ R29, R29, R8 ;  /* 0x000000081d1d7221 */ /* 0x000fc60000010000 */
[----:B------:R-:W-:Y:S02]  /*43a0*/  F2FP.SATFINITE.E4M3.F32.PACK_AB_MERGE_C R183, R39, R38, R28 ;  /* 0x0000002627b7723e */ /* 0x000fe4000480701c */
[----:B------:R-:W-:Y:S01]  /*43b0*/  CS2R R38, SRZ ;  /* 0x0000000000267805 */ /* 0x000fe2000001ff00 */
[----:B------:R-:W3:Y:S01]  /*43c0*/  MUFU.EX2 R40, R40 ;  /* 0x0000002800287308 */ /* 0x000ee20000000800 */
[C---:B--2---:R-:W-:Y:S01]  /*43d0*/  F2FP.SATFINITE.E4M3.F32.PACK_AB_MERGE_C R68, R69.reuse, R68, RZ ;  /* 0x000000444544723e */ /* 0x044fe200048070ff */
[----:B------:R-:W-:-:S03]  /*43e0*/  FADD.FTZ R69, R69, R4 ;  /* 0x0000000445457221 */ /* 0x000fc60000010000 */
[----:B------:R-:W-:Y:S02]  /*43f0*/  F2FP.SATFINITE.E4M3.F32.PACK_AB_MERGE_C R182, R65, R64, R68 ;  /* 0x0000004041b6723e */ /* 0x000fe40004807044 */
[----:B------:R-:W-:Y:S01]  /*4400*/  CS2R R64, SRZ ;  /* 0x0000000000407805 */ /* 0x000fe2000001ff00 */
[----:B------:R-:W2:Y:S01]  /*4410*/  MUFU.EX2 R33, R33 ;  /* 0x0000002100217308 */ /* 0x000ea20000000800 */
[----:B-1----:R-:W-:-:S01]  /*4420*/  FADD.FTZ R6, R32, R29 ;  /* 0x0000001d20067221 */ /* 0x002fc20000010000 */
[----:B------:R-:W-:-:S06]  /*4430*/  CS2R R28, SRZ ;  /* 0x00000000001c7805 */ /* 0x000fcc000001ff00 */
        /* <DEDUP_REMOVED lines=13> */
[----:B------:R-:W-:Y:S02]  /*4510*/  F2FP.SATFINITE.E4M3.F32.PACK_AB_MERGE_C R36, R43, R36, RZ ;  /* 0x000000242b24723e */ /* 0x000fe400048070ff */
[----:B------:R-:W-:Y:S02]  /*4520*/  CS2R R42, SRZ ;  /* 0x00000000002a7805 */ /* 0x000fe4000001ff00 */
[----:B------:R-:W-:Y:S02]  /*4530*/  F2FP.SATFINITE.E4M3.F32.PACK_AB_MERGE_C R185, R33, R32, R36 ;  /* 0x0000002021b9723e */ /* 0x000fe40004807024 */
[----:B------:R-:W-:Y:S01]  /*4540*/  CS2R R32, SRZ ;  /* 0x0000000000207805 */ /* 0x000fe2000001ff00 */
[----:B------:R-:W1:Y:S01]  /*4550*/  MUFU.EX2 R48, R48 ;  /* 0x0000003000307308 */ /* 0x000e620000000800 */
[C---:B---3--:R-:W-:Y:S01]  /*4560*/  F2FP.SATFINITE.E4M3.F32.PACK_AB_MERGE_C R44, R45.reuse, R44, RZ ;  /* 0x0000002c2d2c723e */ /* 0x048fe200048070ff */
[----:B------:R-:W-:-:S03]  /*4570*/  FADD.FTZ R45, R45, R4 ;  /* 0x000000042d2d7221 */ /* 0x000fc60000010000 */
[----:B------:R-:W-:Y:S02]  /*4580*/  F2FP.SATFINITE.E4M3.F32.PACK_AB_MERGE_C R184, R41, R40, R44 ;  /* 0x0000002829b8723e */ /* 0x000fe4000480702c */
[----:B------:R-:W-:Y:S01]  /*4590*/  CS2R R40, SRZ ;  /* 0x0000000000287805 */ /* 0x000fe2000001ff00 */
[----:B------:R-:W3:Y:S01]  /*45a0*/  MUFU.EX2 R46, R46 ;  /* 0x0000002e002e7308 */ /* 0x000ee20000000800 */
[----:B--2---:R-:W-:-:S07]  /*45b0*/  FADD.FTZ R5, R37, R6 ;  /* 0x0000000625057221 */ /* 0x004fce0000010000 */
[----:B------:R-:W2:Y:S01]  /*45c0*/  MUFU.EX2 R49, R49 ;  /* 0x0000003100317308 */ /* 0x000ea20000000800 */
[----:B-1----:R-:W-:-:S01]  /*45d0*/  FADD.FTZ R4, R48, R45 ;  /* 0x0000002d30047221 */ /* 0x002fc20000010000 */
[----:B------:R-:W-:-:S06]  /*45e0*/  CS2R R44, SRZ ;  /* 0x00000000002c7805 */ /* 0x000fcc000001ff00 */
[----:B------:R-:W-:Y:S01]  /*45f0*/  MUFU.EX2 R47, R47 ;  /* 0x0000002f002f7308 */ /* 0x000fe20000000800 */
[----:B---3--:R-:W-:-:S07]  /*4600*/  FADD.FTZ R6, R46, R5 ;  /* 0x000000052e067221 */ /* 0x008fce0000010000 */
        /* <DEDUP_REMOVED lines=8> */
[----:B------:R-:W-:Y:S01]  /*4690*/  CS2R R46, SRZ ;  /* 0x00000000002e7805 */ /* 0x000fe2000001ff00 */
[----:B------:R-:W-:Y:S01]  /*46a0*/  MUFU.EX2 R55, R55 ;  /* 0x0000003700377308 */ /* 0x000fe20000000800 */
[----:B--2---:R-:W-:-:S01]  /*46b0*/  FADD.FTZ R4, R52, R5 ;  /* 0x0000000534047221 */ /* 0x004fc20000010000 */
[----:B------:R-:W-:-:S06]  /*46c0*/  CS2R R36, SRZ ;  /* 0x0000000000247805 */ /* 0x000fcc000001ff00 */
[----:B------:R-:W1:Y:S01]  /*46d0*/  MUFU.EX2 R58, R58 ;  /* 0x0000003a003a7308 */ /* 0x000e620000000800 */
[C---:B---3--:R-:W-:Y:S01]  /*46e0*/  F2FP.SATFINITE.E4M3.F32.PACK_AB_MERGE_C R52, R53.reuse, R52, RZ ;  /* 0x000000343534723e */ /* 0x048fe200048070ff */
[----:B------:R-:W-:-:S03]  /*46f0*/  FADD.FTZ R53, R53, R4 ;  /* 0x0000000435357221 */ /* 0x000fc60000010000 */
[----:B------:R-:W-:Y:S02]  /*4700*/  F2FP.SATFINITE.E4M3.F32.PACK_AB_MERGE_C R186, R49, R48, R52 ;  /* 0x0000003031ba723e */ /* 0x000fe40004807034 */
[----:B------:R-:W-:Y:S01]  /*4710*/  CS2R R48, SRZ ;  /* 0x0000000000307805 */ /* 0x000fe2000001ff00 */
[----:B------:R-:W2:Y:S08]  /*4720*/  MUFU.EX2 R51, R51 ;  /* 0x0000003300337308 */ /* 0x000eb00000000800 */
[----:B------:R-:W3:Y:S01]  /*4730*/  MUFU.EX2 R24, R24 ;  /* 0x0000001800187308 */ /* 0x000ee20000000800 */
[----:B-1----:R-:W-:-:S07]  /*4740*/  F2FP.SATFINITE.E4M3.F32.PACK_AB_MERGE_C R6, R58, R55, RZ ;  /* 0x000000373a06723e */ /* 0x002fce00048070ff */
[----:B------:R-:W1:Y:S01]  /*4750*/  MUFU.EX2 R54, R54 ;  /* 0x0000003600367308 */ /* 0x000e620000000800 */
[----:B--2---:R-:W-:-:S07]  /*4760*/  FADD.FTZ R5, R51, R50 ;  /* 0x0000003233057221 */ /* 0x004fce0000010000 */
[----:B------:R-:W2:Y:S01]  /*4770*/  MUFU.EX2 R25, R25 ;  /* 0x0000001900197308 */ /* 0x000ea20000000800 */
[----:B---3--:R-:W-:-:S01]  /*4780*/  FADD.FTZ R4, R24, R53 ;  /* 0x0000003518047221 */ /* 0x008fc20000010000 */
[----:B------:R-:W-:-:S06]  /*4790*/  CS2R R52, SRZ ;  /* 0x0000000000347805 */ /* 0x000fcc000001ff00 */
[----:B------:R-:W3:Y:S01]  /*47a0*/  MUFU.EX2 R78, R78 ;  /* 0x0000004e004e7308 */ /* 0x000ee20000000800 */
[C---:B-1----:R-:W-:Y:S01]  /*47b0*/  F2FP.SATFINITE.E4M3.F32.PACK_AB_MERGE_C R189, R54.reuse, R51, R6 ;  /* 0x0000003336bd723e */ /* 0x042fe20004807006 */
[----:B------:R-:W-:Y:S01]  /*47c0*/  FADD.FTZ R54, R54, R5 ;  /* 0x0000000536367221 */ /* 0x000fe20000010000 */
[----:B------:R-:W-:-:S03]  /*47d0*/  CS2R R50, SRZ ;  /* 0x0000000000327805 */ /* 0x000fc6000001ff00 */
[----:B------:R-:W-:Y:S02]  /*47e0*/  FADD.FTZ R55, R55, R54 ;  /* 0x0000003637377221 */ /* 0x000fe40000010000 */
[----:B------:R-:W1:Y:S01]  /*47f0*/  MUFU.EX2 R79, R79 ;  /* 0x0000004f004f7308 */ /* 0x000e620000000800 */
[----:B--2---:R-:W-:-:S01]  /*4800*/  FADD.FTZ R5, R25, R4 ;  /* 0x0000000419057221 */ /* 0x004fc20000010000 */
[----:B------:R-:W-:Y:S01]  /*4810*/  FADD.FTZ R58, R58, R55 ;  /* 0x000000373a3a7221 */ /* 0x000fe20000010000 */
[----:B------:R-:W-:-:S05]  /*4820*/  CS2R R54, SRZ ;  /* 0x0000000000367805 */ /* 0x000fca000001ff00 */
[----:B------:R-:W-:Y:S01]  /*4830*/  MUFU.EX2 R63, R63 ;  /* 0x0000003f003f7308 */ /* 0x000fe20000000800 */
[----:B---3--:R-:W-:-:S07]  /*4840*/  FADD.FTZ R4, R78, R5 ;  /* 0x000000054e047221 */ /* 0x008fce0000010000 */
[----:B------:R-:W2:Y:S01]  /*4850*/  MUFU.EX2 R66, R66 ;  /* 0x0000004200427308 */ /* 0x000ea20000000800 */
[C---:B-1----:R-:W-:Y:S01]  /*4860*/  F2FP.SATFINITE.E4M3.F32.PACK_AB_MERGE_C R78, R79.reuse, R78, RZ ;  /* 0x0000004e4f4e723e */ /* 0x042fe200048070ff */
[----:B------:R-:W-:-:S03]  /*4870*/  FADD.FTZ R79, R79, R4 ;  /* 0x000000044f4f7221 */ /* 0x000fc60000010000 */
[----:B------:R-:W-:Y:S02]  /*4880*/  F2FP.SATFINITE.E4M3.F32.PACK_AB_MERGE_C R188, R25, R24, R78 ;  /* 0x0000001819bc723e */ /* 0x000fe4000480704e */
[----:B------:R-:W-:Y:S01]  /*4890*/  CS2R R24, SRZ ;  /* 0x0000000000187805 */ /* 0x000fe2000001ff00 */
[----:B------:R-:W1:Y:S08]  /*48a0*/  MUFU.EX2 R59, R59 ;  /* 0x0000003b003b7308 */ /* 0x000e700000000800 */
[----:B------:R-:W3:Y:S01]  /*48b0*/  MUFU.EX2 R82, R82 ;  /* 0x0000005200527308 */ /* 0x000ee20000000800 */
[----:B--2---:R-:W-:-:S07]  /*48c0*/  F2FP.SATFINITE.E4M3.F32.PACK_AB_MERGE_C R6, R66, R63, RZ ;  /* 0x0000003f4206723e */ /* 0x004fce00048070ff */
[----:B------:R-:W2:Y:S01]  /*48d0*/  MUFU.EX2 R62, R62 ;  /* 0x0000003e003e7308 */ /* 0x000ea20000000800 */
[----:B-1----:R-:W-:-:S07]  /*48e0*/  FADD.FTZ R5, R59, R58 ;  /* 0x0000003a3b057221 */ /* 0x002fce0000010000 */
[----:B------:R-:W1:Y:S01]  /*48f0*/  MUFU.EX2 R83, R83 ;  /* 0x0000005300537308 */ /* 0x000e620000000800 */
[----:B---3--:R-:W-:-:S01]  /*4900*/  FADD.FTZ R4, R82, R79 ;  /* 0x0000004f52047221 */ /* 0x008fc20000010000 */
[----:B------:R-:W-:-:S06]  /*4910*/  CS2R R78, SRZ ;  /* 0x00000000004e7805 */ /* 0x000fcc000001ff00 */
[----:B------:R-:W3:Y:S01]  /*4920*/  MUFU.EX2 R86, R86 ;  /* 0x0000005600567308 */ /* 0x000ee20000000800 */
[C---:B--2---:R-:W-:Y:S01]  /*4930*/  F2FP.SATFINITE.E4M3.F32.PACK_AB_MERGE_C R191, R62.reuse, R59, R6 ;  /* 0x0000003b3ebf723e */ /* 0x044fe20004807006 */
[----:B------:R-:W-:Y:S01]  /*4940*/  FADD.FTZ R62, R62, R5 ;  /* 0x000000053e3e7221 */ /* 0x000fe20000010000 */
[----:B------:R-:W-:-:S03]  /*4950*/  CS2R R58, SRZ ;  /* 0x00000000003a7805 */ /* 0x000fc6000001ff00 */
[----:B------:R-:W-:Y:S02]  /*4960*/  FADD.FTZ R63, R63, R62 ;  /* 0x0000003e3f3f7221 */ /* 0x000fe40000010000 */
[----:B------:R-:W2:Y:S01]  /*4970*/  MUFU.EX2 R87, R87 ;  /* 0x0000005700577308 */ /* 0x000ea20000000800 */
[----:B-1----:R-:W-:-:S04]  /*4980*/  FADD.FTZ R5, R83, R4 ;  /* 0x0000000453057221 */ /* 0x002fc80000010000 */
[----:B---3--:R-:W-:Y:S01]  /*4990*/  FADD.FTZ R4, R86, R5 ;  /* 0x0000000556047221 */ /* 0x008fe20000010000 */
[----:B------:R-:W-:-:S01]  /*49a0*/  FADD.FTZ R5, R66, R63 ;  /* 0x0000003f42057221 */ /* 0x000fc20000010000 */
[----:B------:R-:W-:Y:S02]  /*49b0*/  CS2R R66, SRZ ;  /* 0x0000000000427805 */ /* 0x000fe4000001ff00 */
[----:B------:R-:W-:Y:S02]  /*49c0*/  CS2R R62, SRZ ;  /* 0x00000000003e7805 */ /* 0x000fe4000001ff00 */
[C---:B--2---:R-:W-:Y:S01]  /*49d0*/  F2FP.SATFINITE.E4M3.F32.PACK_AB_MERGE_C R6, R87.reuse, R86, RZ ;  /* 0x000000565706723e */ /* 0x044fe200048070ff */
[----:B------:R-:W-:-:S01]  /*49e0*/  FADD.FTZ R4, R87, R4 ;  /* 0x0000000457047221 */ /* 0x000fc20000010000 */
[----:B------:R-:W-:Y:S02]  /*49f0*/  CS2R R86, SRZ ;  /* 0x0000000000567805 */ /* 0x000fe4000001ff00 */
[----:B------:R-:W-:-:S02]  /*4a00*/  F2FP.SATFINITE.E4M3.F32.PACK_AB_MERGE_C R190, R83, R82, R6 ;  /* 0x0000005253be723e */ /* 0x000fc40004807006 */
[----:B------:R-:W-:Y:S01]  /*4a10*/  CS2R R82, SRZ ;  /* 0x0000000000527805 */ /* 0x000fe2000001ff00 */
[----:B------:R-:W-:Y:S06]  /*4a20*/  @!P1 BRA `(.L_x_133) ;  /* 0x0000002c003c9947 */ /* 0x000fec0003800000 */
[----:B------:R-:W-:Y:S01]  /*4a30*/  IMAD.MOV.U32 R7, RZ, RZ, R0 ;  /* 0x000000ffff077224 */ /* 0x000fe200078e0000 */
[----:B------:R-:W-:Y:S01]  /*4a40*/  UIADD3 UR53, UR53, -0x2, URZ ;  /* 0xfffffffe35357890 */ /* 0x000fe2000fffe03f */
[----:B------:R-:W-:Y:S01]  /*4a50*/  IMAD.MOV.U32 R6, RZ, RZ, R3 ;  /* 0x000000ffff067224 */ /* 0x000fe200078e0003 */
[----:B------:R-:W-:Y:S01]  /*4a60*/  UMOV UR57, UR36 ;  /* 0x0000002400397c82 */ /* 0x000fe20008000000 */
[----:B------:R-:W-:Y:S01]  /*4a70*/  IMAD.MOV.U32 R87, RZ, RZ, RZ ;  /* 0x000000ffff577224 */ /* 0x000fe200078e00ff */
[----:B------:R-:W-:-:S08]  /*4a80*/  UMOV UR56, UR52 ;  /* 0x0000003400387c82 */ /* 0x000fd00008000000 */
.L_x_144:
[----:B------:R-:W-:Y:S01]  /*4a90*/  ISETP.NE.AND P2, PT, RZ, UR41, PT ;  /* 0x00000029ff007c0c */ /* 0x000fe2000bf45270 */
[----:B------:R-:W-:-:S04]  /*4aa0*/  UISETP.NE.AND UP0, UPT, UR56, 0x1, UPT ;  /* 0x000000013800788c */ /* 0x000fc8000bf05270 */
[----:B------:R-:W-:-:S04]  /*4ab0*/  USEL UR36, URZ, 0x1, UP0 ;  /* 0x000000013f247887 */ /* 0x000fc80008000000 */
[----:B------:R-:W-:-:S04]  /*4ac0*/  ULOP3.LUT UR36, UR57, UR36, URZ, 0x3c, !UPT ;  /* 0x0000002439247292 */ /* 0x000fc8000f8e3c3f */
[----:B------:R-:W-:Y:S08]  /*4ad0*/  @P2 BRA `(.L_x_134) ;  /* 0x0000000000382947 */ /* 0x000ff00003800000 */
[----:B------:R-:W-:Y:S05]  /*4ae0*/  @!P0 BRA `(.L_x_135) ;  /* 0x0000000000048947 */ /* 0x000fea0003800000 */
[----:B------:R-:W-:Y:S01]  /*4af0*/  BPT.TRAP 0x1 ;  /* 0x000000040000795c */ /* 0x000fe20000300000 */
.L_x_135:
        /* <DEDUP_REMOVED lines=9> */
.L_x_136:
[----:B--2---:R-:W-:Y:S05]  /*4b90*/  @P1 BRA `(.L_x_134) ;  /* 0x0000000000081947 */ /* 0x004fea0003800000 */
[----:B------:R-:W2:Y:S02]  /*4ba0*/  SYNCS.PHASECHK.TRANS64.TRYWAIT P1, [UR6+0x29830], R0 ;  /* 0x02983000ff0075a7 */ /* 0x000ea40008020146 */
[----:B--2---:R-:W-:Y:S05]  /*4bb0*/  @!P1 BRA `(.L_x_137) ;  /* 0x0000007800cc9947 */ /* 0x004fea0003800000 */
.L_x_134:
        /* <DEDUP_REMOVED lines=189> */
.L_x_139:
[----:B------:R-:W-:Y:S01]  /*5790*/  ULEA UR6, UR56, UR38, 0x3 ;  /* 0x0000002638067291 */ /* 0x000fe2000f8e183f */
[----:B------:R-:W-:-:S05]  /*57a0*/  IMAD.U32 R0, RZ, RZ, UR57 ;  /* 0x00000039ff007e24 */ /* 0x000fca000f8e00ff */
[----:B------:R-:W-:-:S04]  /*57b0*/  SHF.L.U32 R0, R0, 0x1f, RZ ;  /* 0x0000001f00007819 */ /* 0x000fc800000006ff */
[----:B------:R1:W2:Y:S01]  /*57c0*/  SYNCS.PHASECHK.TRANS64.TRYWAIT P1, [UR6+0x29850], R0 ;  /* 0x02985000ff0075a7 */ /* 0x0002a20008020146 */
[----:B------:R-:W-:Y:S05]  /*57d0*/  @!P0 BRA `(.L_x_140) ;  /* 0x0000000000048947 */ /* 0x000fea0003800000 */
[----:B------:R-:W-:Y:S01]  /*57e0*/  BPT.TRAP 0x1 ;  /* 0x000000040000795c */ /* 0x000fe20000300000 */
.L_x_140:
[----:B--2---:R-:W-:Y:S05]  /*57f0*/  @P1 BRA `(.L_x_138) ;  /* 0x0000000000081947 */ /* 0x004fea0003800000 */
[----:B------:R-:W2:Y:S02]  /*5800*/  SYNCS.PHASECHK.TRANS64.TRYWAIT P1, [UR6+0x29850], R0 ;  /* 0x02985000ff0075a7 */ /* 0x000ea40008020146 */
[----:B--2---:R-:W-:Y:S05]  /*5810*/  @!P1 BRA `(.L_x_141) ;  /* 0x0000006c00cc9947 */ /* 0x004fea0003800000 */
.L_x_138:
[----:B------:R-:W-:Y:S01]  /*5820*/  UIADD3 UR6, UR38, 0x400, URZ ;  /* 0x0000040026067890 */ /* 0x000fe2000fffe03f */
[----:B------:R-:W-:Y:S01]  /*5830*/  WARPGROUP.ARRIVE ;  /* 0x00000000000079c5 */ /* 0x000fe20000000000 */
[----:B------:R-:W-:Y:S01]  /*5840*/  UMOV UR7, 0xc0000010 ;  /* 0xc000001000077882 */ /* 0x000fe20000000000 */
[----:B-12---:R-:W-:Y:S01]  /*5850*/  IADD3 R0, -R22, 0xb, RZ ;  /* 0x0000000b16007810 */ /* 0x006fe20007ffe1ff */
[----:B------:R-:W-:-:S04]  /*5860*/  USHF.R.U32.HI UR6, URZ, 0x4, UR6 ;  /* 0x000000043f067899 */ /* 0x000fc80008011606 */
[----:B------:R-:W-:-:S04]  /*5870*/  ULOP3.LUT UR6, UR6, 0x3fff, URZ, 0xc0, !UPT ;  /* 0x00003fff06067892 */ /* 0x000fc8000f8ec03f */
[----:B------:R-:W-:-:S04]  /*5880*/  ULOP3.LUT UR6, UR6, 0x10000, URZ, 0xfc, !UPT ;  /* 0x0001000006067892 */ /* 0x000fc8000f8efc3f */
[----:B------:R-:W-:-:S07]  /*5890*/  UIMAD UR10, UR56, 0x500, UR6 ;  /* 0x00000500380a78a4 */ /* 0x000fce000f8e0206 */
[----:B------:R-:W-:Y:S02]  /*58a0*/  UMOV UR6, UR10 ;  /* 0x0000000a00067c82 */ /* 0x000fe40008000000 */
[----:B------:R-:W-:Y:S01]  /*58b0*/  QGMMA.64x128x32.F32.E4M3.E4M3 R24, R172, gdesc[UR4], R24, gsb0 ;  /* 0x01e00004ac187df3 */ /* 0x000fe20008000818 */
[----:B------:R-:W-:Y:S01]  /*58c0*/  UIADD3 UR6, UR10, 0x100, URZ ;  /* 0x000001000a067890 */ /* 0x000fe2000fffe03f */
[----:B------:R-:W-:Y:S01]  /*58d0*/  UMOV UR7, 0xc0000010 ;  /* 0xc000001000077882 */ /* 0x000fe20000000000 */
[----:B------:R-:W-:Y:S02]  /*58e0*/  WARPGROUP.DEPBAR.LE gsb0, 0x0 ;  /* 0x00008000000079c5 */ /* 0x000fe40000010000 */
[----:B------:R-:W-:-:S07]  /*58f0*/  WARPGROUP.ARRIVE ;  /* 0x00000000000079c5 */ /* 0x000fce0000000000 */
        /* <DEDUP_REMOVED lines=15> */
[----:B------:R-:W-:Y:S03]  /*59f0*/  QGMMA.64x128x32.F32.E4M3.E4M3 R24, R188, gdesc[UR4], R24, gsb0 ;  /* 0x01e00004bc187df3 */ /* 0x000fe60008000818 */
[----:B------:R-:W-:Y:S02]  /*5a00*/  WARPGROUP.DEPBAR.LE gsb0, 0x0 ;  /* 0x00008000000079c5 */ /* 0x000fe40000010000 */
[----:B------:R1:W-:Y:S06]  /*5a10*/  BAR.ARV R0, 0x100 ;  /* 0x000400000000751d */ /* 0x0003ec0000002000 */
[----:B------:R-:W-:Y:S05]  /*5a20*/  @!P0 BRA `(.L_x_142) ;  /* 0x0000000000048947 */ /* 0x000fea0003800000 */
[----:B------:R-:W-:Y:S01]  /*5a30*/  BPT.TRAP 0x1 ;  /* 0x000000040000795c */ /* 0x000fe20000300000 */
.L_x_142:
[----:B-1----:R-:W-:Y:S01]  /*5a40*/  FMNMX.FTZ R0, R152, R6, !PT ;  /* 0x0000000698007209 */ /* 0x002fe20007810000 */
[----:B------:R-:W-:Y:S01]  /*5a50*/  IMAD.U32 R14, RZ, RZ, UR40 ;  /* 0x00000028ff0e7e24 */ /* 0x000fe2000f8e00ff */
        /* <DEDUP_REMOVED lines=79> */
[----:B------:R-:W-:Y:S01]  /*5f50*/  ISETP.NE.AND P1, PT, R2, RZ, PT ;  /* 0x000000ff0200720c */ /* 0x000fe20003f25270 */
[----:B------:R-:W1:Y:S04]  /*5f60*/  SHFL.BFLY PT, R0, R9, 0x2, 0x1f ;  /* 0x0c401f0009007f89 */ /* 0x000e6800000e0000 */
[----:B------:R-:W2:Y:S01]  /*5f70*/  SHFL.BFLY PT, R3, R8, 0x2, 0x1f ;  /* 0x0c401f0008037f89 */ /* 0x000ea200000e0000 */
[----:B-1----:R-:W-:-:S02]  /*5f80*/  FMNMX.FTZ R10, R9, R0, !PT ;  /* 0x00000000090a7209 */ /* 0x002fc40007810000 */
[----:B--2---:R-:W-:-:S03]  /*5f90*/  FMNMX.FTZ R11, R8, R3, !PT ;  /* 0x00000003080b7209 */ /* 0x004fc60007810000 */
[----:B------:R-:W1:Y:S04]  /*5fa0*/  SHFL.BFLY PT, R3, R10, 0x1, 0x1f ;  /* 0x0c201f000a037f89 */ /* 0x000e6800000e0000 */
[----:B------:R-:W2:Y:S01]  /*5fb0*/  SHFL.BFLY PT, R0, R11, 0x1, 0x1f ;  /* 0x0c201f000b007f89 */ /* 0x000ea200000e0000 */
[----:B-1----:R-:W-:Y:S02]  /*5fc0*/  FMNMX.FTZ R3, R10, R3, !PT ;  /* 0x000000030a037209 */ /* 0x002fe40007810000 */
[----:B--2---:R-:W-:-:S03]  /*5fd0*/  FMNMX.FTZ R0, R11, R0, !PT ;  /* 0x000000000b007209 */ /* 0x004fc60007810000 */
[C---:B------:R-:W-:Y:S01]  /*5fe0*/  FFMA.FTZ R171, R3.reuse, R14, -8 ;  /* 0xc100000003ab7423 */ /* 0x040fe2000001000e */
[----:B------:R-:W-:-:S03]  /*5ff0*/  FADD.FTZ R6, -R3, R6 ;  /* 0x0000000603067221 */ /* 0x000fc60000010100 */
[--C-:B------:R-:W-:Y:S01]  /*6000*/  FFMA.FTZ R9, R153, UR40, -R171.reuse ;  /* 0x0000002899097c23 */ /* 0x100fe200080108ab */
[----:B------:R-:W-:-:S01]  /*6010*/  FFMA.FTZ R21, R137, UR40, -R171 ;  /* 0x0000002889157c23 */ /* 0x000fc200080108ab */
[--C-:B------:R-:W-:Y:S01]  /*6020*/  FFMA.FTZ R137, R141, UR40, -R171.reuse ;  /* 0x000000288d897c23 */ /* 0x100fe200080108ab */
[----:B------:R-:W-:Y:S02]  /*6030*/  IMAD.U32 R153, RZ, RZ, UR40 ;  /* 0x00000028ff997e24 */ /* 0x000fe4000f8e00ff */
[--C-:B------:R-:W-:Y:S01]  /*6040*/  FFMA.FTZ R141, R145, UR40, -R171.reuse ;  /* 0x00000028918d7c23 */ /* 0x100fe200080108ab */
[----:B------:R-:W-:-:S01]  /*6050*/  FFMA.FTZ R145, R149, UR40, -R171 ;  /* 0x0000002895917c23 */ /* 0x000fc200080108ab */
[----:B------:R-:W-:Y:S01]  /*6060*/  FMUL.FTZ R12, R6, UR40 ;  /* 0x00000028060c7c20 */ /* 0x000fe20008410000 */
[----:B------:R-:W-:-:S01]  /*6070*/  FFMA.FTZ R149, R101, UR40, -R171 ;  /* 0x0000002865957c23 */ /* 0x000fc200080108ab */
[C---:B------:R-:W-:Y:S01]  /*6080*/  FADD.FTZ R6, -R0.reuse, R7 ;  /* 0x0000000700067221 */ /* 0x040fe20000010100 */
[----:B------:R-:W-:-:S01]  /*6090*/  FFMA.FTZ R101, R0, R153, -8 ;  /* 0xc100000000657423 */ /* 0x000fc20000010099 */
[--C-:B------:R-:W-:Y:S01]  /*60a0*/  FFMA.FTZ R8, R152, UR40, -R171.reuse ;  /* 0x0000002898087c23 */ /* 0x100fe200080108ab */
[----:B------:R-:W-:-:S01]  /*60b0*/  FFMA.FTZ R20, R136, UR40, -R171 ;  /* 0x0000002888147c23 */ /* 0x000fc200080108ab */
[----:B------:R-:W-:Y:S01]  /*60c0*/  FMUL.FTZ R6, R6, UR40 ;  /* 0x0000002806067c20 */ /* 0x000fe20008410000 */
[----:B------:R-:W-:-:S01]  /*60d0*/  FFMA.FTZ R153, R154, UR40, -R101 ;  /* 0x000000289a997c23 */ /* 0x000fc20008010865 */
[--C-:B------:R-:W-:Y:S01]  /*60e0*/  FFMA.FTZ R136, R140, UR40, -R171.reuse ;  /* 0x000000288c887c23 */ /* 0x100fe200080108ab */
[----:B------:R-:W-:-:S01]  /*60f0*/  FFMA.FTZ R140, R144, UR40, -R171 ;  /* 0x00000028908c7c23 */ /* 0x000fc200080108ab */
[----:B------:R-:W-:Y:S01]  /*6100*/  FFMA.FTZ R144, R148, UR40, -R171 ;  /* 0x0000002894907c23 */ /* 0x000fe200080108ab */
[----:B------:R-:W-:-:S01]  /*6110*/  FFMA.FTZ R148, R155, UR40, -R101 ;  /* 0x000000289b947c23 */ /* 0x000fc20008010865 */
[----:B------:R1:W-:Y:S01]  /*6120*/  MUFU.EX2 R7, R12 ;  /* 0x0000000c00077308 */ /* 0x0003e20000000800 */
[----:B------:R-:W-:-:S01]  /*6130*/  FFMA.FTZ R10, R156, UR40, -R171 ;  /* 0x000000289c0a7c23 */ /* 0x000fc200080108ab */
[----:B------:R-:W-:Y:S01]  /*6140*/  FFMA.FTZ R152, R158, UR40, -R101 ;  /* 0x000000289e987c23 */ /* 0x000fe20008010865 */
[----:B------:R-:W-:-:S01]  /*6150*/  FFMA.FTZ R11, R157, UR40, -R171 ;  /* 0x000000289d0b7c23 */ /* 0x000fc200080108ab */
[--C-:B------:R-:W-:Y:S01]  /*6160*/  FFMA.FTZ R155, R159, UR40, -R101.reuse ;  /* 0x000000289f9b7c23 */ /* 0x100fe20008010865 */
[----:B------:R-:W-:-:S01]  /*6170*/  FFMA.FTZ R154, R162, UR40, -R101 ;  /* 0x00000028a29a7c23 */ /* 0x000fc20008010865 */
[----:B------:R-:W-:Y:S01]  /*6180*/  FFMA.FTZ R13, R161, UR40, -R171 ;  /* 0x00000028a10d7c23 */ /* 0x000fe200080108ab */
[----:B------:R-:W-:-:S01]  /*6190*/  FFMA.FTZ R157, R163, UR40, -R101 ;  /* 0x00000028a39d7c23 */ /* 0x000fc20008010865 */
[----:B------:R-:W-:Y:S01]  /*61a0*/  MUFU.EX2 R6, R6 ;  /* 0x0000000600067308 */ /* 0x000fe20000000800 */
[----:B-1----:R-:W-:-:S01]  /*61b0*/  FFMA.FTZ R12, R160, UR40, -R171 ;  /* 0x00000028a00c7c23 */ /* 0x002fc200080108ab */
[----:B------:R-:W-:Y:S01]  /*61c0*/  FFMA.FTZ R14, R164, UR40, -R171 ;  /* 0x00000028a40e7c23 */ /* 0x000fe200080108ab */
[----:B------:R-:W-:-:S01]  /*61d0*/  FFMA.FTZ R156, R166, UR40, -R101 ;  /* 0x00000028a69c7c23 */ /* 0x000fc20008010865 */
[----:B------:R-:W-:Y:S01]  /*61e0*/  FFMA.FTZ R15, R165, UR40, -R171 ;  /* 0x00000028a50f7c23 */ /* 0x000fe200080108ab */
        /* <DEDUP_REMOVED lines=9> */
[----:B------:R-:W-:Y:S01]  /*6280*/  FFMA.FTZ R151, R151, UR40, -R101 ;  /* 0x0000002897977c23 */ /* 0x000fe20008010865 */
[----:B------:R-:W-:-:S01]  /*6290*/  FFMA.FTZ R120, R120, UR40, -R171 ;  /* 0x0000002878787c23 */ /* 0x000fc200080108ab */
[----:B------:R-:W2:Y:S01]  /*62a0*/  MUFU.EX2 R153, R153 ;  /* 0x0000009900997308 */ /* 0x000ea20000000800 */
        /* <DEDUP_REMOVED lines=8> */
[----:B-1----:R-:W-:-:S01]  /*6330*/  FFMA.FTZ R4, R7, R4, R8 ;  /* 0x0000000407047223 */ /* 0x002fc20000010008 */
[----:B------:R-:W-:Y:S01]  /*6340*/  FFMA.FTZ R128, R128, UR40, -R171 ;  /* 0x0000002880807c23 */ /* 0x000fe200080108ab */
[----:B------:R-:W-:-:S01]  /*6350*/  FFMA.FTZ R130, R130, UR40, -R101 ;  /* 0x0000002882827c23 */ /* 0x000fc20008010865 */
[----:B------:R-:W-:Y:S01]  /*6360*/  FFMA.FTZ R129, R129, UR40, -R171 ;  /* 0x0000002881817c23 */ /* 0x000fe200080108ab */
[----:B------:R-:W-:-:S01]  /*6370*/  FFMA.FTZ R131, R131, UR40, -R101 ;  /* 0x0000002883837c23 */ /* 0x000fc20008010865 */
[----:B------:R-:W-:Y:S01]  /*6380*/  FFMA.FTZ R132, R132, UR40, -R171 ;  /* 0x0000002884847c23 */ /* 0x000fe200080108ab */
[----:B------:R-:W-:-:S01]  /*6390*/  FFMA.FTZ R134, R134, UR40, -R101 ;  /* 0x0000002886867c23 */ /* 0x000fc20008010865 */
[----:B------:R-:W1:Y:S01]  /*63a0*/  MUFU.EX2 R148, R148 ;  /* 0x0000009400947308 */ /* 0x000e620000000800 */
[----:B--2---:R-:W-:-:S01]  /*63b0*/  FFMA.FTZ R5, R6, R5, R153 ;  /* 0x0000000506057223 */ /* 0x004fc20000010099 */
[----:B------:R-:W-:Y:S01]  /*63c0*/  FFMA.FTZ R133, R133, UR40, -R171 ;  /* 0x0000002885857c23 */ /* 0x000fe200080108ab */
[----:B------:R-:W-:-:S01]  /*63d0*/  FFMA.FTZ R135, R135, UR40, -R101 ;  /* 0x0000002887877c23 */ /* 0x000fc20008010865 */
[----:B------:R-:W-:Y:S01]  /*63e0*/  FFMA.FTZ R104, R104, UR40, -R171 ;  /* 0x0000002868687c23 */ /* 0x000fe200080108ab */
        /* <DEDUP_REMOVED lines=39> */
[----:B------:R-:W-:-:S04]  /*6660*/  FFMA.FTZ R101, R103, UR40, -R101 ;  /* 0x0000002867657c23 */ /* 0x000fc80008010865 */
        /* <DEDUP_REMOVED lines=96> */
[----:B------:R-:W-:Y:S01]  /*6c70*/  MUFU.EX2 R114, R114 ;  /* 0x0000007200727308 */ /* 0x000fe20000000800 */
[----:B--2---:R-:W-:-:S01]  /*6c80*/  FADD.FTZ R161, R111, R158 ;  /* 0x0000009e6fa17221 */ /* 0x004fc20000010000 */
[----:B------:R-:W-:-:S05]  /*6c90*/  IMAD.U32 R158, RZ, RZ, UR52 ;  /* 0x00000034ff9e7e24 */ /* 0x000fca000f8e00ff */
[----:B------:R-:W-:Y:S01]  /*6ca0*/  @P1 LEA R158, R158, UR38, 0x3 ;  /* 0x000000269e9e1c11 */ /* 0x000fe2000f8e18ff */
[----:B------:R-:W1:Y:S01]  /*6cb0*/  MUFU.EX2 R113, R113 ;  /* 0x0000007100717308 */ /* 0x000e620000000800 */
[----:B---3--:R-:W-:-:S07]  /*6cc0*/  FADD.FTZ R4, R112, R5 ;  /* 0x0000000570047221 */ /* 0x008fce0000010000 */
[----:B------:R-:W-:Y:S08]  /*6cd0*/  MUFU.EX2 R115, R115 ;  /* 0x0000007300737308 */ /* 0x000ff00000000800 */
[----:B------:R-:W2:Y:S01]  /*6ce0*/  MUFU.EX2 R116, R116 ;  /* 0x0000007400747308 */ /* 0x000ea20000000800 */
[----:B-1----:R-:W-:-:S07]  /*6cf0*/  FADD.FTZ R5, R113, R4 ;  /* 0x0000000471057221 */ /* 0x002fce0000010000 */
[----:B------:R-:W-:Y:S08]  /*6d00*/  MUFU.EX2 R118, R118 ;  /* 0x0000007600767308 */ /* 0x000ff00000000800 */
[----:B------:R-:W1:Y:S01]  /*6d10*/  MUFU.EX2 R117, R117 ;  /* 0x0000007500757308 */ /* 0x000e620000000800 */
[----:B--2---:R-:W-:-:S07]  /*6d20*/  FADD.FTZ R4, R116, R5 ;  /* 0x0000000574047221 */ /* 0x004fce0000010000 */
[----:B------:R-:W-:Y:S08]  /*6d30*/  MUFU.EX2 R119, R119 ;  /* 0x0000007700777308 */ /* 0x000ff00000000800 */
[----:B------:R-:W2:Y:S01]  /*6d40*/  MUFU.EX2 R88, R88 ;  /* 0x0000005800587308 */ /* 0x000ea20000000800 */
[----:B-1----:R-:W-:-:S07]  /*6d50*/  FADD.FTZ R5, R117, R4 ;  /* 0x0000000475057221 */ /* 0x002fce0000010000 */
[----:B------:R-:W1:Y:S08]  /*6d60*/  MUFU.EX2 R90, R90 ;  /* 0x0000005a005a7308 */ /* 0x000e700000000800 */
[----:B------:R3:W-:Y:S01]  /*6d70*/  MUFU.EX2 R163, R94 ;  /* 0x0000005e00a37308 */ /* 0x0007e20000000800 */
[----:B--2---:R-:W-:-:S01]  /*6d80*/  FADD.FTZ R4, R88, R5 ;  /* 0x0000000558047221 */ /* 0x004fc20000010000 */
[----:B------:R-:W-:-:S05]  /*6d90*/  @P1 VIADD R5, R158, 0x29840 ;  /* 0x000298409e051836 */ /* 0x000fca0000000000 */
[----:B------:R-:W-:Y:S01]  /*6da0*/  @P1 PRMT R5, R18, 0x654, R5 ;  /* 0x0000065412051816 */ /* 0x000fe20000000005 */
[----:B------:R-:W2:Y:S01]  /*6db0*/  MUFU.EX2 R89, R89 ;  /* 0x0000005900597308 */ /* 0x000ea20000000800 */
[----:B---3--:R-:W-:-:S02]  /*6dc0*/  FADD.FTZ R94, R114, R161 ;  /* 0x000000a1725e7221 */ /* 0x008fc40000010000 */
[----:B------:R3:W-:Y:S02]  /*6dd0*/  @P1 SYNCS.ARRIVE.TRANS64.RED.A1T0 RZ, [R5+URZ], RZ ;  /* 0x000000ff05ff19a7 */ /* 0x0007e4000810043f */
[----:B------:R-:W-:-:S03]  /*6de0*/  FADD.FTZ R161, R115, R94 ;  /* 0x0000005e73a17221 */ /* 0x000fc60000010000 */
[----:B------:R-:W4:Y:S01]  /*6df0*/  MUFU.EX2 R91, R91 ;  /* 0x0000005b005b7308 */ /* 0x000f220000000800 */
[----:B------:R-:W-:-:S07]  /*6e00*/  FADD.FTZ R94, R118, R161 ;  /* 0x000000a1765e7221 */ /* 0x000fce0000010000 */
[----:B------:R-:W5:Y:S08]  /*6e10*/  MUFU.EX2 R92, R92 ;  /* 0x0000005c005c7308 */ /* 0x000f700000000800 */
[----:B------:R-:W3:Y:S08]  /*6e20*/  MUFU.EX2 R93, R93 ;  /* 0x0000005d005d7308 */ /* 0x000ef00000000800 */
[----:B------:R1:W3:Y:S08]  /*6e30*/  MUFU.EX2 R160, R95 ;  /* 0x0000005f00a07308 */ /* 0x0002f00000000800 */
[----:B------:R-:W3:Y:S01]  /*6e40*/  MUFU.EX2 R96, R96 ;  /* 0x0000006000607308 */ /* 0x000ee20000000800 */
[----:B-1----:R-:W-:-:S04]  /*6e50*/  FADD.FTZ R95, R119, R94 ;  /* 0x0000005e775f7221 */ /* 0x002fc80000010000 */
[----:B------:R-:W-:Y:S01]  /*6e60*/  FADD.FTZ R94, R90, R95 ;  /* 0x0000005f5a5e7221 */ /* 0x000fe20000010000 */
[----:B--2---:R-:W-:-:S02]  /*6e70*/  FADD.FTZ R95, R89, R4 ;  /* 0x00000004595f7221 */ /* 0x004fc40000010000 */
[----:B------:R-:W1:Y:S01]  /*6e80*/  MUFU.EX2 R98, R98 ;  /* 0x0000006200627308 */ /* 0x000e620000000800 */
[----:B----4-:R-:W-:-:S01]  /*6e90*/  FADD.FTZ R94, R91, R94 ;  /* 0x0000005e5b5e7221 */ /* 0x010fc20000010000 */
[----:B-----5:R-:W-:-:S03]  /*6ea0*/  FADD.FTZ R4, R92, R95 ;  /* 0x0000005f5c047221 */ /* 0x020fc60000010000 */
[----:B------:R-:W-:Y:S01]  /*6eb0*/  FADD.FTZ R94, R163, R94 ;  /* 0x0000005ea35e7221 */ /* 0x000fe20000010000 */
[----:B---3--:R-:W-:-:S02]  /*6ec0*/  FADD.FTZ R5, R93, R4 ;  /* 0x000000045d057221 */ /* 0x008fc40000010000 */
[----:B------:R-:W2:Y:S01]  /*6ed0*/  MUFU.EX2 R97, R97 ;  /* 0x0000006100617308 */ /* 0x000ea20000000800 */
[----:B------:R-:W-:-:S01]  /*6ee0*/  FADD.FTZ R94, R160, R94 ;  /* 0x0000005ea05e7221 */ /* 0x000fc20000010000 */
[----:B------:R-:W-:-:S06]  /*6ef0*/  FADD.FTZ R4, R96, R5 ;  /* 0x0000000560047221 */ /* 0x000fcc0000010000 */
        /* <DEDUP_REMOVED lines=9> */
[----:B--2---:R-:W-:-:S01]  /*6f90*/  FADD.FTZ R94, R161, R94 ;  /* 0x0000005ea15e7221 */ /* 0x004fc20000010000 */
[----:B---3--:R-:W-:-:S03]  /*6fa0*/  FADD.FTZ R4, R149, R4 ;  /* 0x0000000495047221 */ /* 0x008fc60000010000 */
[----:B-1----:R-:W-:Y:S01]  /*6fb0*/  FADD.FTZ R5, R101, R94 ;  /* 0x0000005e65057221 */ /* 0x002fe20000010000 */
[----:B------:R-:W-:Y:S06]  /*6fc0*/  @!P0 BRA `(.L_x_143) ;  /* 0x0000000000048947 */ /* 0x000fec0003800000 */
[----:B------:R-:W-:Y:S01]  /*6fd0*/  BPT.TRAP 0x1 ;  /* 0x000000040000795c */ /* 0x000fe20000300000 */
.L_x_143:
        /* <DEDUP_REMOVED lines=116> */
.L_x_133:
[----:B------:R-:W-:Y:S06]  /*7720*/  BAR.ARV 0x8, 0x120 ;  /* 0x0204800000007b1d */ /* 0x000fec0000002000 */
[----:B------:R-:W-:Y:S05]  /*7730*/  @!P0 BRA `(.L_x_145) ;  /* 0x0000000000048947 */ /* 0x000fea0003800000 */
[----:B------:R-:W-:Y:S01]  /*7740*/  BPT.TRAP 0x1 ;  /* 0x000000040000795c */ /* 0x000fe20000300000 */
.L_x_145:
[----:B------:R-:W-:Y:S01]  /*7750*/  ULEA UR8, UR52, UR38, 0x3 ;  /* 0x0000002634087291 */ /* 0x000fe2000f8e183f */
[----:B------:R-:W-:-:S05]  /*7760*/  IMAD.U32 R6, RZ, RZ, UR36 ;  /* 0x00000024ff067e24 */ /* 0x000fca000f8e00ff */
[----:B------:R-:W-:-:S04]  /*7770*/  SHF.L.U32 R6, R6, 0x1f, RZ ;  /* 0x0000001f06067819 */ /* 0x000fc800000006ff */
[----:B------:R1:W2:Y:S01]  /*7780*/  SYNCS.PHASECHK.TRANS64.TRYWAIT P1, [UR8+0x29850], R6 ;  /* 0x02985006ff0075a7 */ /* 0x0002a20008020148 */
[----:B------:R-:W-:Y:S05]  /*7790*/  @!P0 BRA `(.L_x_146) ;  /* 0x0000000000048947 */ /* 0x000fea0003800000 */
[----:B------:R-:W-:Y:S01]  /*77a0*/  BPT.TRAP 0x1 ;  /* 0x000000040000795c */ /* 0x000fe20000300000 */
.L_x_146:
[----:B--2---:R-:W-:Y:S05]  /*77b0*/  @P1 BRA `(.L_x_147) ;  /* 0x0000000000081947 */ /* 0x004fea0003800000 */
[----:B------:R-:W2:Y:S02]  /*77c0*/  SYNCS.PHASECHK.TRANS64.TRYWAIT P1, [UR8+0x29850], R6 ;  /* 0x02985006ff0075a7 */ /* 0x000ea40008020148 */
[----:B--2---:R-:W-:Y:S05]  /*77d0*/  @!P1 BRA `(.L_x_148) ;  /* 0x0000004c00f49947 */ /* 0x004fea0003800000 */
.L_x_147:
        /* <DEDUP_REMOVED lines=86> */
.L_x_149:
[----:B------:R-:W1:Y:S01]  /*7d40*/  S2R R89, SR_TID.X ;  /* 0x0000000000597919 */ /* 0x000e620000002100 */
[----:B------:R-:W-:Y:S01]  /*7d50*/  ULDC.64 UR4, c[0x4][0x40] ;  /* 0x0100100000047ab9 */ /* 0x000fe20000000a00 */
        /* <DEDUP_REMOVED lines=29> */
[----:B------:R-:W-:Y:S01]  /*7f30*/  FMUL.FTZ R39, R39, R88 ;  /* 0x0000005827277220 */ /* 0x000fe20000410000 */
[----:B-1----:R-:W-:-:S02]  /*7f40*/  IMAD.SHL.U32 R0, R89, 0x4, RZ ;  /* 0x0000000459007824 */ /* 0x002fc400078e00ff */
[-C--:B------:R-:W-:Y:S01]  /*7f50*/  FMUL.FTZ R30, R30, R88.reuse ;  /* 0x000000581e1e7220 */ /* 0x080fe20000410000 */
[-C--:B------:R-:W-:Y:S01]  /*7f60*/  FMUL.FTZ R31, R31, R88.reuse ;  /* 0x000000581f1f7220 */ /* 0x080fe20000410000 */
[-C--:B------:R-:W-:Y:S01]  /*7f70*/  FMUL.FTZ R46, R46, R88.reuse ;  /* 0x000000582e2e7220 */ /* 0x080fe20000410000 */
[----:B------:R-:W-:Y:S01]  /*7f80*/  FMUL.FTZ R15, R42, R88 ;  /* 0x000000582a0f7220 */ /* 0x000fe20000410000 */
[----:B------:R-:W-:Y:S01]  /*7f90*/  LOP3.LUT R0, R0, 0xc, RZ, 0xc0, !PT ;  /* 0x0000000c00007812 */ /* 0x000fe200078ec0ff */
[----:B------:R-:W-:Y:S01]  /*7fa0*/  UIADD3 UR42, -UR45, URZ, URZ ;  /* 0x0000003f2d2a7290 */ /* 0x000fe2000fffe13f */
[----:B------:R-:W-:Y:S02]  /*7fb0*/  ULDC.64 UR6, c[0x0][0xb70] ;  /* 0x0002dc0000067ab9 */ /* 0x000fe40000000a00 */
[----:B------:R-:W-:-:S05]  /*7fc0*/  IADD3 R6, P0, R0, UR4, RZ ;  /* 0x0000000400067c10 */ /* 0x000fca000ff1e0ff */
[----:B------:R-:W-:Y:S02]  /*7fd0*/  IMAD.X R7, RZ, RZ, UR5, P0 ;  /* 0x00000005ff077e24 */ /* 0x000fe400080e06ff */
[-C--:B------:R-:W-:Y:S01]  /*7fe0*/  FMUL.FTZ R33, R56, R12.reuse ;  /* 0x0000000c38217220 */ /* 0x080fe20000410000 */
[----:B------:R-:W-:Y:S01]  /*7ff0*/  FMUL.FTZ R32, R57, R12 ;  /* 0x0000000c39207220 */ /* 0x000fe20000410000 */
[----:B------:R-:W-:Y:S01]  /*8000*/  F2FP.BF16.F32.PACK_AB R3, R28, R3 ;  /* 0x000000031c03723e */ /* 0x000fe200000010ff */
[----:B------:R-:W-:Y:S01]  /*8010*/  FMUL.FTZ R25, R50, R88 ;  /* 0x0000005832197220 */ /* 0x000fe20000410000 */
[----:B------:R1:W2:Y:S01]  /*8020*/  LDG.E.CONSTANT R0, desc[UR50][R6.64] ;  /* 0x0000003206007981 */ /* 0x0002a2000c1e9900 */
[-C--:B------:R-:W-:Y:S01]  /*8030*/  FMUL.FTZ R57, R80, R12.reuse ;  /* 0x0000000c50397220 */ /* 0x080fe20000410000 */
[-C--:B------:R-:W-:Y:S01]  /*8040*/  FMUL.FTZ R56, R81, R12.reuse ;  /* 0x0000000c51387220 */ /* 0x080fe20000410000 */
[----:B------:R-:W-:Y:S01]  /*8050*/  LOP3.LUT P0, R28, R89, 0x3, RZ, 0xc0, !PT ;  /* 0x00000003591c7812 */ /* 0x000fe2000780c0ff */
[-C--:B------:R-:W-:Y:S01]  /*8060*/  FMUL.FTZ R24, R49, R12.reuse ;  /* 0x0000000c31187220 */ /* 0x080fe20000410000 */
[----:B------:R-:W-:Y:S01]  /*8070*/  F2FP.BF16.F32.PACK_AB R25, R54, R25 ;  /* 0x000000193619723e */ /* 0x000fe200000010ff */
[-C--:B------:R-:W-:Y:S01]  /*8080*/  FMUL.FTZ R41, R64, R12.reuse ;  /* 0x0000000c40297220 */ /* 0x080fe20000410000 */
[----:B------:R-:W-:Y:S01]  /*8090*/  F2FP.BF16.F32.PACK_AB R57, R84, R57 ;  /* 0x000000395439723e */ /* 0x000fe200000010ff */
[----:B------:R-:W-:Y:S01]  /*80a0*/  FMUL.FTZ R40, R65, R12 ;  /* 0x0000000c41287220 */ /* 0x000fe20000410000 */
[----:B------:R-:W-:Y:S01]  /*80b0*/  ISETP.EQ.OR P0, PT, R28, 0x3, !P0 ;  /* 0x000000031c00780c */ /* 0x000fe20004702670 */
[-C--:B-1----:R-:W-:Y:S01]  /*80c0*/  FMUL.FTZ R7, R26, R88.reuse ;  /* 0x000000581a077220 */ /* 0x082fe20000410000 */
[----:B------:R-:W-:Y:S01]  /*80d0*/  FMUL.FTZ R26, R51, R88 ;  /* 0x00000058331a7220 */ /* 0x000fe20000410000 */
[----:B------:R-:W-:Y:S01]  /*80e0*/  F2FP.BF16.F32.PACK_AB R56, R85, R56 ;  /* 0x000000385538723e */ /* 0x000fe200000010ff */
[-C--:B------:R-:W-:Y:S01]  /*80f0*/  FMUL.FTZ R49, R72, R12.reuse ;  /* 0x0000000c48317220 */ /* 0x080fe20000410000 */
[----:B------:R-:W-:Y:S01]  /*8100*/  FMUL.FTZ R48, R73, R12 ;  /* 0x0000000c49307220 */ /* 0x000fe20000410000 */
[----:B------:R-:W-:Y:S01]  /*8110*/  F2FP.BF16.F32.PACK_AB R20, R47, R20 ;  /* 0x000000142f14723e */ /* 0x000fe200000010ff */
[----:B------:R-:W-:Y:S01]  /*8120*/  FMUL.FTZ R12, R35, R88 ;  /* 0x00000058230c7220 */ /* 0x000fe20000410000 */
[----:B------:R-:W-:Y:S01]  /*8130*/  F2FP.BF16.F32.PACK_AB R26, R55, R26 ;  /* 0x0000001a371a723e */ /* 0x000fe200000010ff */
[----:B------:R-:W-:Y:S01]  /*8140*/  FMUL.FTZ R6, R27, R88 ;  /* 0x000000581b067220 */ /* 0x000fe20000410000 */
[----:B------:R-:W-:Y:S01]  /*8150*/  SEL R47, R57, R56, P0 ;  /* 0x00000038392f7207 */ /* 0x000fe20000000000 */
[----:B------:R-:W-:Y:S01]  /*8160*/  USHF.R.S32.HI UR4, URZ, 0x1f, UR43 ;  /* 0x0000001f3f047899 */ /* 0x000fe2000801142b */
[----:B------:R-:W-:Y:S01]  /*8170*/  SEL R56, R56, R57, P0 ;  /* 0x0000003938387207 */ /* 0x000fe20000000000 */
[----:B------:R-:W-:Y:S01]  /*8180*/  ULDC UR5, c[0x0][0xda8] ;  /* 0x00036a0000057ab9 */ /* 0x000fe20000000800 */
[----:B------:R-:W-:Y:S01]  /*8190*/  F2FP.BF16.F32.PACK_AB R21, R52, R21 ;  /* 0x000000153415723e */ /* 0x000fe200000010ff */
[----:B------:R-:W-:Y:S01]  /*81a0*/  UIMAD UR42, UR5, UR42, UR48 ;  /* 0x0000002a052a72a4 */ /* 0x000fe2000f8e0230 */
[----:B------:R-:W-:Y:S01]  /*81b0*/  F2FP.BF16.F32.PACK_AB R24, R53, R24 ;  /* 0x000000183518723e */ /* 0x000fe200000010ff */
[----:B------:R-:W-:Y:S01]  /*81c0*/  UIMAD UR4, UR4, UR6, URZ ;  /* 0x00000006040472a4 */ /* 0x000fe2000f8e023f */
[----:B------:R-:W-:Y:S01]  /*81d0*/  SEL R57, R25, R26, P0 ;  /* 0x0000001a19397207 */ /* 0x000fe20000000000 */
[----:B------:R-:W-:Y:S01]  /*81e0*/  USHF.L.U32 UR42, UR42, 0x7, URZ ;  /* 0x000000072a2a7899 */ /* 0x000fe2000800063f */
[----:B------:R-:W-:Y:S01]  /*81f0*/  SEL R54, R26, R25, P0 ;  /* 0x000000191a367207 */ /* 0x000fe20000000000 */
[----:B------:R-:W-:Y:S01]  /*8200*/  UIMAD.WIDE.U32 UR10, UR43, UR6, URZ ;  /* 0x000000062b0a72a5 */ /* 0x000fe2000f8e003f */
[----:B------:R-:W-:Y:S01]  /*8210*/  F2FP.BF16.F32.PACK_AB R9, R36, R9 ;  /* 0x000000092409723e */ /* 0x000fe200000010ff */
[----:B------:R-:W-:Y:S01]  /*8220*/  UIMAD UR4, UR43, UR7, UR4 ;  /* 0x000000072b0472a4 */ /* 0x000fe2000f8e0204 */
[----:B------:R-:W-:Y:S01]  /*8230*/  F2FP.BF16.F32.PACK_AB R10, R37, R10 ;  /* 0x0000000a250a723e */ /* 0x000fe200000010ff */
[-C--:B------:R-:W-:Y:S01]  /*8240*/  FMUL.FTZ R63, R63, R88.reuse ;  /* 0x000000583f3f7220 */ /* 0x080fe20000410000 */
[----:B------:R-:W-:Y:S01]  /*8250*/  IADD3 R25, P6, R16, 0x20, RZ ;  /* 0x0000002010197810 */ /* 0x000fe20007fde0ff */
[----:B------:R-:W-:Y:S01]  /*8260*/  FMUL.FTZ R34, R59, R88 ;  /* 0x000000583b227220 */ /* 0x000fe20000410000 */
[----:B------:R-:W-:Y:S01]  /*8270*/  F2FP.BF16.F32.PACK_AB R11, R38, R11 ;  /* 0x0000000b260b723e */ /* 0x000fe200000010ff */
[----:B------:R-:W-:Y:S01]  /*8280*/  UIADD3 UR4, UR11, UR4, URZ ;  /* 0x000000040b047290 */ /* 0x000fe2000fffe03f */
[----:B------:R-:W-:Y:S01]  /*8290*/  F2FP.BF16.F32.PACK_AB R12, R39, R12 ;  /* 0x0000000c270c723e */ /* 0x000fe200000010ff */
[----:B------:R-:W-:Y:S01]  /*82a0*/  VIADD R65, R169, UR42 ;  /* 0x0000002aa9417c36 */ /* 0x000fe20008000000 */
[----:B------:R-:W-:Y:S01]  /*82b0*/  F2FP.BF16.F32.PACK_AB R7, R30, R7 ;  /* 0x000000071e07723e */ /* 0x000fe200000010ff */
[----:B------:R-:W-:Y:S01]  /*82c0*/  FMUL.FTZ R70, R70, R88 ;  /* 0x0000005846467220 */ /* 0x000fe20000410000 */
[----:B------:R-:W-:Y:S01]  /*82d0*/  F2FP.BF16.F32.PACK_AB R6, R31, R6 ;  /* 0x000000061f06723e */ /* 0x000fe200000010ff */
[-C--:B------:R-:W-:Y:S01]  /*82e0*/  FMUL.FTZ R35, R66, R88.reuse ;  /* 0x0000005842237220 */ /* 0x080fe20000410000 */
[----:B------:R-:W-:Y:S01]  /*82f0*/  F2FP.BF16.F32.PACK_AB R15, R46, R15 ;  /* 0x0000000f2e0f723e */ /* 0x000fe200000010ff */
[-C--:B------:R-:W-:Y:S01]  /*8300*/  FMUL.FTZ R71, R71, R88.reuse ;  /* 0x0000005847477220 */ /* 0x080fe20000410000 */
[----:B------:R-:W-:Y:S01]  /*8310*/  F2FP.BF16.F32.PACK_AB R33, R60, R33 ;  /* 0x000000213c21723e */ /* 0x000fe200000010ff */
[----:B------:R-:W-:Y:S01]  /*8320*/  FMUL.FTZ R42, R67, R88 ;  /* 0x00000058432a7220 */ /* 0x000fe20000410000 */
[----:B------:R-:W-:Y:S01]  /*8330*/  F2FP.BF16.F32.PACK_AB R32, R61, R32 ;  /* 0x000000203d20723e */ /* 0x000fe200000010ff */
[----:B------:R-:W-:Y:S01]  /*8340*/  FMUL.FTZ R62, R62, R88 ;  /* 0x000000583e3e7220 */ /* 0x000fe20000410000 */
[----:B------:R-:W-:Y:S01]  /*8350*/  SEL R39, R21, R24, P0 ;  /* 0x0000001815277207 */ /* 0x000fe20000000000 */
[----:B------:R-:W-:Y:S01]  /*8360*/  FMUL.FTZ R27, R58, R88 ;  /* 0x000000583a1b7220 */ /* 0x000fe20000410000 */
[----:B------:R-:W-:Y:S01]  /*8370*/  SEL R38, R24, R21, P0 ;  /* 0x0000001518267207 */ /* 0x000fe20000000000 */
[----:B------:R-:W-:Y:S01]  /*8380*/  UIADD3 UR8, UR8, 0x29860, URZ ;  /* 0x0002986008087890 */ /* 0x000fe2000fffe03f */
[----:B------:R-:W-:Y:S01]  /*8390*/  F2FP.BF16.F32.PACK_AB R8, R29, R8 ;  /* 0x000000081d08723e */ /* 0x000fe200000010ff */
[----:B------:R-:W-:Y:S01]  /*83a0*/  FMUL.FTZ R78, R78, R88 ;  /* 0x000000584e4e7220 */ /* 0x000fe20000410000 */
[----:B------:R-:W-:Y:S01]  /*83b0*/  SEL R31, R9, R10, P0 ;  /* 0x0000000a091f7207 */ /* 0x000fe20000000000 */
[-C--:B------:R-:W-:Y:S01]  /*83c0*/  FMUL.FTZ R43, R74, R88.reuse ;  /* 0x000000584a2b7220 */ /* 0x080fe20000410000 */
[----:B------:R-:W-:Y:S01]  /*83d0*/  SEL R30, R10, R9, P0 ;  /* 0x000000090a1e7207 */ /* 0x000fe20000000000 */
[-C--:B------:R-:W-:Y:S01]  /*83e0*/  FMUL.FTZ R79, R79, R88.reuse ;  /* 0x000000584f4f7220 */ /* 0x080fe20000410000 */
[----:B------:R-:W-:Y:S01]  /*83f0*/  IADD3 R21, P1, R16, 0x40, RZ ;  /* 0x0000004010157810 */ /* 0x000fe20007f3e0ff */
[-C--:B------:R-:W-:Y:S01]  /*8400*/  FMUL.FTZ R50, R75, R88.reuse ;  /* 0x000000584b327220 */ /* 0x080fe20000410000 */
[----:B------:R-:W-:Y:S01]  /*8410*/  LOP3.LUT R24, R25, 0x380, RZ, 0xc0, !PT ;  /* 0x0000038019187812 */ /* 0x000fe200078ec0ff */
[-C--:B------:R-:W-:Y:S01]  /*8420*/  FMUL.FTZ R86, R86, R88.reuse ;  /* 0x0000005856567220 */ /* 0x080fe20000410000 */
[----:B------:R-:W-:Y:S01]  /*8430*/  F2FP.BF16.F32.PACK_AB R41, R68, R41 ;  /* 0x000000294429723e */ /* 0x000fe200000010ff */
[----:B------:R-:W-:Y:S01]  /*8440*/  FMUL.FTZ R51, R82, R88 ;  /* 0x0000005852337220 */ /* 0x000fe20000410000 */
[----:B------:R-:W-:Y:S01]  /*8450*/  F2FP.BF16.F32.PACK_AB R40, R69, R40 ;  /* 0x000000284528723e */ /* 0x000fe200000010ff */
[-C--:B------:R-:W-:Y:S01]  /*8460*/  FMUL.FTZ R87, R87, R88.reuse ;  /* 0x0000005857577220 */ /* 0x080fe20000410000 */
[----:B------:R-:W-:Y:S01]  /*8470*/  IADD3 R9, P5, R16, 0x4040, RZ ;  /* 0x0000404010097810 */ /* 0x000fe20007fbe0ff */
[----:B------:R-:W-:Y:S01]  /*8480*/  FMUL.FTZ R58, R83, R88 ;  /* 0x00000058533a7220 */ /* 0x000fe20000410000 */
[----:B------:R-:W-:Y:S01]  /*8490*/  F2FP.BF16.F32.PACK_AB R14, R45, R14 ;  /* 0x0000000e2d0e723e */ /* 0x000fe200000010ff */
[----:B------:R-:W-:Y:S01]  /*84a0*/  UPRMT UR8, UR37, 0x654, UR8 ;  /* 0x0000065425087896 */ /* 0x000fe20008000008 */
[----:B------:R-:W-:Y:S01]  /*84b0*/  F2FP.BF16.F32.PACK_AB R49, R76, R49 ;  /* 0x000000314c31723e */ /* 0x000fe200000010ff */
[----:B------:R-:W-:Y:S01]  /*84c0*/  USHF.R.S32.HI UR5, URZ, 0x1f, UR44 ;  /* 0x0000001f3f057899 */ /* 0x000fe2000801142c */
[----:B------:R-:W-:-:S02]  /*84d0*/  F2FP.BF16.F32.PACK_AB R48, R77, R48 ;  /* 0x000000304d30723e */ /* 0x000fc400000010ff */
[----:B------:R-:W-:Y:S02]  /*84e0*/  SEL R45, R33, R32, P0 ;  /* 0x00000020212d7207 */ /* 0x000fe40000000000 */
[----:B------:R-:W-:Y:S02]  /*84f0*/  SEL R55, R15, R20, P0 ;  /* 0x000000140f377207 */ /* 0x000fe40000000000 */
[----:B------:R-:W-:Y:S01]  /*8500*/  SEL R52, R20, R15, P0 ;  /* 0x0000000f14347207 */ /* 0x000fe20000000000 */
[----:B------:R-:W-:Y:S01]  /*8510*/  SYNCS.ARRIVE.TRANS64.RED.A1T0 RZ, [UR8], RZ ;  /* 0x000000ffffff79a7 */ /* 0x000fe20008100408 */
[----:B------:R-:W-:Y:S02]  /*8520*/  SEL R29, R3, R8, P0 ;  /* 0x00000008031d7207 */ /* 0x000fe40000000000 */
[----:B------:R-:W-:Y:S01]  /*8530*/  SEL R28, R8, R3, P0 ;  /* 0x00000003081c7207 */ /* 0x000fe20000000000 */
[----:B------:R-:W-:Y:S01]  /*8540*/  VIADD R3, R65, 0x8 ;  /* 0x0000000841037836 */ /* 0x000fe20000000000 */
[----:B------:R-:W-:-:S02]  /*8550*/  SEL R32, R32, R33, P0 ;  /* 0x0000002120207207 */ /* 0x000fc40000000000 */
[----:B------:R-:W-:Y:S02]  /*8560*/  LOP3.LUT R20, R21, 0x380, RZ, 0xc0, !PT ;  /* 0x0000038015147812 */ /* 0x000fe400078ec0ff */
[----:B------:R-:W-:Y:S02]  /*8570*/  SHF.R.U64 R24, R24, 0x3, RZ ;  /* 0x0000000318187819 */ /* 0x000fe400000012ff */
[----:B------:R-:W-:Y:S02]  /*8580*/  SEL R33, R41, R40, P0 ;  /* 0x0000002829217207 */ /* 0x000fe40000000000 */
[----:B------:R-:W-:Y:S02]  /*8590*/  LOP3.LUT R8, R9, 0x380, RZ, 0xc0, !PT ;  /* 0x0000038009087812 */ /* 0x000fe400078ec0ff */
[----:B------:R-:W-:Y:S02]  /*85a0*/  SEL R40, R40, R41, P0 ;  /* 0x0000002928287207 */ /* 0x000fe40000000000 */
[----:B------:R-:W-:-:S02]  /*85b0*/  SEL R41, R49, R48, P0 ;  /* 0x0000003031297207 */ /* 0x000fc40000000000 */
[----:B------:R-:W-:Y:S02]  /*85c0*/  F2FP.BF16.F32.PACK_AB R13, R44, R13 ;  /* 0x0000000d2c0d723e */ /* 0x000fe400000010ff */
[----:B------:R-:W-:Y:S02]  /*85d0*/  SEL R48, R48, R49, P0 ;  /* 0x0000003130307207 */ /* 0x000fe40000000000 */
[----:B------:R-:W-:Y:S02]  /*85e0*/  SHF.R.U64 R20, R20, 0x3, RZ ;  /* 0x0000000314147819 */ /* 0x000fe400000012ff */
[----:B------:R-:W-:Y:S01]  /*85f0*/  LOP3.LUT R24, R24, R25, RZ, 0x3c, !PT ;  /* 0x0000001918187212 */ /* 0x000fe200078e3cff */
[----:B------:R-:W-:Y:S01]  /*8600*/  IMAD.X R25, RZ, RZ, R17, P6 ;  /* 0x000000ffff197224 */ /* 0x000fe200030e0611 */
[----:B------:R-:W-:Y:S02]  /*8610*/  SEL R49, R7, R6, P0 ;  /* 0x0000000607317207 */ /* 0x000fe40000000000 */
[----:B------:R-:W-:-:S02]  /*8620*/  SEL R44, R6, R7, P0 ;  /* 0x00000007062c7207 */ /* 0x000fc40000000000 */
[----:B------:R-:W-:Y:S02]  /*8630*/  SHF.R.U64 R8, R8, 0x3, RZ ;  /* 0x0000000308087819 */ /* 0x000fe400000012ff */
[C---:B------:R-:W-:Y:S02]  /*8640*/  IADD3 R15, P2, R16.reuse, 0x60, RZ ;  /* 0x00000060100f7810 */ /* 0x040fe40007f5e0ff */
[----:B------:R-:W-:Y:S02]  /*8650*/  IADD3 R7, P6, R16, 0x4060, RZ ;  /* 0x0000406010077810 */ /* 0x000fe40007fde0ff */
[----:B------:R-:W-:Y:S01]  /*8660*/  LOP3.LUT R20, R20, R21, RZ, 0x3c, !PT ;  /* 0x0000001514147212 */ /* 0x000fe200078e3cff */
[----:B------:R-:W-:Y:S01]  /*8670*/  IMAD.X R21, RZ, RZ, R17, P1 ;  /* 0x000000ffff157224 */ /* 0x000fe200008e0611 */
[----:B------:R-:W-:Y:S02]  /*8680*/  SEL R37, R13, R14, P0 ;  /* 0x0000000e0d257207 */ /* 0x000fe40000000000 */
[----:B------:R-:W-:-:S02]  /*8690*/  SEL R36, R14, R13, P0 ;  /* 0x0000000d0e247207 */ /* 0x000fc40000000000 */
[----:B------:R-:W-:Y:S01]  /*86a0*/  LOP3.LUT R8, R8, R9, RZ, 0x3c, !PT ;  /* 0x0000000908087212 */ /* 0x000fe200078e3cff */
[----:B------:R-:W-:Y:S01]  /*86b0*/  IMAD.X R9, RZ, RZ, R17, P5 ;  /* 0x000000ffff097224 */ /* 0x000fe200028e0611 */
[----:B------:R-:W-:Y:S02]  /*86c0*/  LOP3.LUT R14, R15, 0x380, RZ, 0xc0, !PT ;  /* 0x000003800f0e7812 */ /* 0x000fe400078ec0ff */
[----:B------:R-:W-:Y:S02]  /*86d0*/  LOP3.LUT R6, R7, 0x380, RZ, 0xc0, !PT ;  /* 0x0000038007067812 */ /* 0x000fe400078ec0ff */
[----:B------:R-:W-:Y:S02]  /*86e0*/  F2FP.BF16.F32.PACK_AB R34, R63, R34 ;  /* 0x000000223f22723e */ /* 0x000fe400000010ff */
[----:B------:R-:W-:Y:S02]  /*86f0*/  SHF.R.U64 R14, R14, 0x3, RZ ;  /* 0x000000030e0e7819 */ /* 0x000fe400000012ff */
[----:B------:R-:W-:-:S02]  /*8700*/  SHF.R.U64 R6, R6, 0x3, RZ ;  /* 0x0000000306067819 */ /* 0x000fc400000012ff */
[----:B------:R-:W-:Y:S02]  /*8710*/  MOV R63, R20 ;  /* 0x00000014003f7202 */ /* 0x000fe40000000f00 */
[----:B------:R-:W-:Y:S01]  /*8720*/  MOV R21, R8 ;  /* 0x0000000800157202 */ /* 0x000fe20000000f00 */
[----:B------:R-:W-:Y:S01]  /*8730*/  IMAD.U32 R9, RZ, RZ, UR11 ;  /* 0x0000000bff097e24 */ /* 0x000fe2000f8e00ff */
[----:B------:R-:W-:Y:S01]  /*8740*/  LOP3.LUT P1, RZ, R19, 0x3, RZ, 0xc0, !PT ;  /* 0x0000000313ff7812 */ /* 0x000fe2000782c0ff */
[----:B------:R-:W-:Y:S01]  /*8750*/  IMAD.U32 R9, RZ, RZ, UR4 ;  /* 0x00000004ff097e24 */ /* 0x000fe2000f8e00ff */
[----:B------:R-:W-:Y:S01]  /*8760*/  LOP3.LUT R14, R14, R15, RZ, 0x3c, !PT ;  /* 0x0000000f0e0e7212 */ /* 0x000fe200078e3cff */
[----:B------:R-:W-:Y:S01]  /*8770*/  ULDC UR4, c[0x0][0xa88] ;  /* 0x0002a20000047ab9 */ /* 0x000fe20000000800 */
[----:B------:R-:W-:Y:S01]  /*8780*/  LOP3.LUT R6, R6, R7, RZ, 0x3c, !PT ;  /* 0x0000000706067212 */ /* 0x000fe200078e3cff */
[--C-:B------:R-:W-:Y:S01]  /*8790*/  IMAD.X R15, RZ, RZ, R17.reuse, P2 ;  /* 0x000000ffff0f7224 */ /* 0x100fe200010e0611 */
[----:B------:R-:W-:Y:S01]  /*87a0*/  ISETP.GE.OR P2, PT, R3, UR4, P1 ;  /* 0x0000000403007c0c */ /* 0x000fe20008f46670 */
[----:B------:R-:W-:Y:S01]  /*87b0*/  IMAD.X R7, RZ, RZ, R17, P6 ;  /* 0x000000ffff077224 */ /* 0x000fe200030e0611 */
[----:B------:R-:W-:Y:S01]  /*87c0*/  F2FP.BF16.F32.PACK_AB R35, R70, R35 ;  /* 0x000000234623723e */ /* 0x000fe200000010ff */
[----:B------:R-:W-:Y:S01]  /*87d0*/  IMAD.U32 R8, RZ, RZ, UR10 ;  /* 0x0000000aff087e24 */ /* 0x000fe2000f8e00ff */
[----:B------:R-:W-:-:S02]  /*87e0*/  F2FP.BF16.F32.PACK_AB R42, R71, R42 ;  /* 0x0000002a472a723e */ /* 0x000fc400000010ff */
[----:B------:R-:W-:Y:S02]  /*87f0*/  SEL R53, R11, R12, P0 ;  /* 0x0000000c0b357207 */ /* 0x000fe40000000000 */
[----:B------:R-:W-:Y:S02]  /*8800*/  SEL R46, R12, R11, P0 ;  /* 0x0000000b0c2e7207 */ /* 0x000fe40000000000 */
[----:B------:R-:W-:Y:S02]  /*8810*/  F2FP.BF16.F32.PACK_AB R27, R62, R27 ;  /* 0x0000001b3e1b723e */ /* 0x000fe400000010ff */
[----:B------:R-:W-:Y:S02]  /*8820*/  MOV R20, R6 ;  /* 0x0000000600147202 */ /* 0x000fe40000000f00 */
[----:B------:R-:W-:Y:S01]  /*8830*/  F2FP.BF16.F32.PACK_AB R43, R78, R43 ;  /* 0x0000002b4e2b723e */ /* 0x000fe200000010ff */
[----:B------:R-:W1:Y:S01]  /*8840*/  LDC.64 R6, c[0x0][0xb78] ;  /* 0x0002de00ff067b82 */ /* 0x000e620000000a00 */
[----:B------:R-:W-:-:S02]  /*8850*/  F2FP.BF16.F32.PACK_AB R50, R79, R50 ;  /* 0x000000324f32723e */ /* 0x000fc400000010ff */
[----:B------:R-:W-:Y:S02]  /*8860*/  F2FP.BF16.F32.PACK_AB R51, R86, R51 ;  /* 0x000000335633723e */ /* 0x000fe400000010ff */
[----:B------:R-:W-:Y:S02]  /*8870*/  F2FP.BF16.F32.PACK_AB R58, R87, R58 ;  /* 0x0000003a573a723e */ /* 0x000fe400000010ff */
[----:B------:R-:W-:Y:S02]  /*8880*/  SEL R61, R35, R42, P0 ;  /* 0x0000002a233d7207 */ /* 0x000fe40000000000 */
[----:B------:R-:W-:Y:S02]  /*8890*/  SEL R59, R27, R34, P0 ;  /* 0x000000221b3b7207 */ /* 0x000fe40000000000 */
[----:B------:R-:W-:Y:S02]  /*88a0*/  SEL R42, R42, R35, P0 ;  /* 0x000000232a2a7207 */ /* 0x000fe40000000000 */
[----:B------:R-:W-:-:S02]  /*88b0*/  SEL R34, R34, R27, P0 ;  /* 0x0000001b22227207 */ /* 0x000fc40000000000 */
[----:B------:R-:W-:Y:S02]  /*88c0*/  SEL R35, R43, R50, P0 ;  /* 0x000000322b237207 */ /* 0x000fe40000000000 */
[----:B------:R-:W-:Y:S02]  /*88d0*/  SEL R50, R50, R43, P0 ;  /* 0x0000002b32327207 */ /* 0x000fe40000000000 */
[----:B------:R-:W-:Y:S02]  /*88e0*/  SEL R43, R51, R58, P0 ;  /* 0x0000003a332b7207 */ /* 0x000fe40000000000 */
[----:B------:R-:W-:Y:S02]  /*88f0*/  IADD3 R13, P3, R16, 0x4000, RZ ;  /* 0x00004000100d7810 */ /* 0x000fe40007f7e0ff */
[----:B------:R-:W-:Y:S02]  /*8900*/  SEL R58, R58, R51, P0 ;  /* 0x000000333a3a7207 */ /* 0x000fe40000000000 */
[----:B------:R-:W-:-:S02]  /*8910*/  LOP3.LUT R12, R13, 0x380, RZ, 0xc0, !PT ;  /* 0x000003800d0c7812 */ /* 0x000fc400078ec0ff */
[C---:B------:R-:W-:Y:S02]  /*8920*/  IADD3 R11, P4, R16.reuse, 0x4020, RZ ;  /* 0x00004020100b7810 */ /* 0x040fe40007f9e0ff */
[----:B------:R-:W-:Y:S02]  /*8930*/  LOP3.LUT R27, R16, 0x380, RZ, 0xc0, !PT ;  /* 0x00000380101b7812 */ /* 0x000fe400078ec0ff */
[----:B------:R-:W-:Y:S02]  /*8940*/  SHF.R.U64 R12, R12, 0x3, RZ ;  /* 0x000000030c0c7819 */ /* 0x000fe400000012ff */
[----:B------:R-:W-:Y:S02]  /*8950*/  LOP3.LUT R10, R11, 0x380, RZ, 0xc0, !PT ;  /* 0x000003800b0a7812 */ /* 0x000fe400078ec0ff */
[----:B------:R-:W-:Y:S02]  /*8960*/  SHF.R.U64 R27, R27, 0x3, RZ ;  /* 0x000000031b1b7819 */ /* 0x000fe400000012ff */
[----:B------:R-:W-:Y:S01]  /*8970*/  LOP3.LUT R12, R12, R13, RZ, 0x3c, !PT ;  /* 0x0000000d0c0c7212 */ /* 0x000fe200078e3cff */
[----:B------:R-:W-:Y:S01]  /*8980*/  IMAD.X R13, RZ, RZ, R17, P3 ;  /* 0x000000ffff0d7224 */ /* 0x000fe200018e0611 */
[----:B------:R-:W-:-:S02]  /*8990*/  SHF.R.U64 R10, R10, 0x3, RZ ;  /* 0x000000030a0a7819 */ /* 0x000fc400000012ff */
[----:B------:R-:W-:Y:S01]  /*89a0*/  LOP3.LUT R26, R27, R16, RZ, 0x3c, !PT ;  /* 0x000000101b1a7212 */ /* 0x000fe200078e3cff */
[--C-:B------:R-:W-:Y:S01]  /*89b0*/  IMAD.MOV.U32 R27, RZ, RZ, R17.reuse ;  /* 0x000000ffff1b7224 */ /* 0x100fe200078e0011 */
[----:B------:R-:W-:Y:S01]  /*89c0*/  LOP3.LUT R10, R10, R11, RZ, 0x3c, !PT ;  /* 0x0000000b0a0a7212 */ /* 0x000fe200078e3cff */
[----:B------:R-:W-:Y:S01]  /*89d0*/  IMAD.X R11, RZ, RZ, R17, P4 ;  /* 0x000000ffff0b7224 */ /* 0x000fe200020e0611 */
[----:B------:R-:W-:Y:S02]  /*89e0*/  MOV R62, R14 ;  /* 0x0000000e003e7202 */ /* 0x000fe40000000f00 */
[----:B------:R-:W-:Y:S02]  /*89f0*/  MOV R60, R12 ;  /* 0x0000000c003c7202 */ /* 0x000fe40000000f00 */
[----:B------:R-:W-:Y:S02]  /*8a00*/  MOV R27, R26 ;  /* 0x0000001a001b7202 */ /* 0x000fe40000000f00 */
[----:B------:R-:W-:-:S02]  /*8a10*/  MOV R25, R24 ;  /* 0x0000001800197202 */ /* 0x000fc40000000f00 */
[----:B------:R-:W-:Y:S02]  /*8a20*/  MOV R51, R10 ;  /* 0x0000000a00337202 */ /* 0x000fe40000000f00 */
[----:B------:R-:W-:Y:S02]  /*8a30*/  ISETP.GE.OR P1, PT, R65, UR4, P1 ;  /* 0x0000000441007c0c */ /* 0x000fe40008f26670 */
[----:B--2---:R-:W-:Y:S01]  /*8a40*/  LOP3.LUT R3, R0, 0x2, RZ, 0x3c, !PT ;  /* 0x0000000200037812 */ /* 0x004fe200078e3cff */
[----:B------:R-:W-:Y:S04]  /*8a50*/  SHFL.IDX PT, R29, R29, R0, 0x1c1f ;  /* 0x001c1f001d1d7589 */ /* 0x000fe800000e0000 */
[----:B------:R-:W2:Y:S04]  /*8a60*/  SHFL.IDX PT, R28, R28, R3, 0x1c1f ;  /* 0x001c1f031c1c7589 */ /* 0x000ea800000e0000 */
[----:B------:R-:W-:Y:S04]  /*8a70*/  SHFL.IDX PT, R31, R31, R0, 0x1c1f ;  /* 0x001c1f001f1f7589 */ /* 0x000fe800000e0000 */
[----:B------:R-:W3:Y:S04]  /*8a80*/  SHFL.IDX PT, R30, R30, R3, 0x1c1f ;  /* 0x001c1f031e1e7589 */ /* 0x000ee800000e0000 */
[----:B------:R-:W-:Y:S04]  /*8a90*/  SHFL.IDX PT, R49, R49, R0, 0x1c1f ;  /* 0x001c1f0031317589 */ /* 0x000fe800000e0000 */
[----:B------:R-:W4:Y:S04]  /*8aa0*/  SHFL.IDX PT, R44, R44, R3, 0x1c1f ;  /* 0x001c1f032c2c7589 */ /* 0x000f2800000e0000 */
[----:B------:R-:W-:Y:S04]  /*8ab0*/  SHFL.IDX PT, R53, R53, R0, 0x1c1f ;  /* 0x001c1f0035357589 */ /* 0x000fe800000e0000 */
[----:B------:R-:W5:Y:S01]  /*8ac0*/  SHFL.IDX PT, R46, R46, R3, 0x1c1f ;  /* 0x001c1f032e2e7589 */ /* 0x000f6200000e0000 */
[----:B--2---:R-:W-:-:S02]  /*8ad0*/  SEL R12, R29, R28, P0 ;  /* 0x0000001c1d0c7207 */ /* 0x004fc40000000000 */
[----:B------:R-:W-:Y:S01]  /*8ae0*/  SEL R14, R28, R29, P0 ;  /* 0x0000001d1c0e7207 */ /* 0x000fe20000000000 */
[----:B------:R-:W-:Y:S04]  /*8af0*/  SHFL.IDX PT, R37, R37, R0, 0x1c1f ;  /* 0x001c1f0025257589 */ /* 0x000fe800000e0000 */
[----:B------:R-:W2:Y:S01]  /*8b00*/  SHFL.IDX PT, R36, R36, R3, 0x1c1f ;  /* 0x001c1f0324247589 */ /* 0x000ea200000e0000 */
[----:B---3--:R-:W-:Y:S02]  /*8b10*/  SEL R28, R31, R30, P0 ;  /* 0x0000001e1f1c7207 */ /* 0x008fe40000000000 */
[----:B------:R-:W-:Y:S01]  /*8b20*/  SEL R30, R30, R31, P0 ;  /* 0x0000001f1e1e7207 */ /* 0x000fe20000000000 */
[----:B------:R-:W-:Y:S04]  /*8b30*/  SHFL.IDX PT, R39, R39, R0, 0x1c1f ;  /* 0x001c1f0027277589 */ /* 0x000fe800000e0000 */
[----:B------:R-:W-:Y:S01]  /*8b40*/  SHFL.IDX PT, R38, R38, R3, 0x1c1f ;  /* 0x001c1f0326267589 */ /* 0x000fe200000e0000 */
[----:B----4-:R-:W-:-:S02]  /*8b50*/  SEL R13, R49, R44, P0 ;  /* 0x0000002c310d7207 */ /* 0x010fc40000000000 */
[----:B------:R-:W-:Y:S01]  /*8b60*/  SEL R15, R44, R49, P0 ;  /* 0x000000312c0f7207 */ /* 0x000fe20000000000 */
[----:B------:R-:W-:Y:S04]  /*8b70*/  SHFL.IDX PT, R55, R55, R0, 0x1c1f ;  /* 0x001c1f0037377589 */ /* 0x000fe800000e0000 */
[----:B------:R-:W3:Y:S01]  /*8b80*/  SHFL.IDX PT, R52, R52, R3, 0x1c1f ;  /* 0x001c1f0334347589 */ /* 0x000ee200000e0000 */
[----:B-----5:R-:W-:Y:S02]  /*8b90*/  SEL R29, R53, R46, P0 ;  /* 0x0000002e351d7207 */ /* 0x020fe40000000000 */
[----:B------:R-:W-:Y:S01]  /*8ba0*/  SEL R31, R46, R53, P0 ;  /* 0x000000352e1f7207 */ /* 0x000fe20000000000 */
[----:B------:R-:W-:Y:S01]  /*8bb0*/  BAR.SYNC.DEFER_BLOCKING 0x1, 0x100 ;  /* 0x0044000000007b1d */ /* 0x000fe20000010000 */
[----:B--2---:R-:W-:-:S05]  /*8bc0*/  SEL R10, R36, R37, P0 ;  /* 0x00000025240a7207 */ /* 0x004fca0000000000 */
[----:B------:R-:W-:Y:S04]  /*8bd0*/  SHFL.IDX PT, R57, R57, R0, 0x1c1f ;  /* 0x001c1f0039397589 */ /* 0x000fe800000e0000 */
[----:B------:R-:W-:Y:S04]  /*8be0*/  SHFL.IDX PT, R54, R54, R3, 0x1c1f ;  /* 0x001c1f0336367589 */ /* 0x000fe800000e0000 */
[----:B------:R-:W-:Y:S04]  /*8bf0*/  SHFL.IDX PT, R45, R45, R0, 0x1c1f ;  /* 0x001c1f002d2d7589 */ /* 0x000fe800000e0000 */
[----:B------:R-:W-:Y:S01]  /*8c00*/  SHFL.IDX PT, R59, R59, R0, 0x1c1f ;  /* 0x001c1f003b3b7589 */ /* 0x000fe200000e0000 */
[----:B---3--:R-:W-:-:S03]  /*8c10*/  SEL R11, R52, R55, P0 ;  /* 0x00000037340b7207 */ /* 0x008fc60000000000 */
[----:B------:R-:W2:Y:S04]  /*8c20*/  SHFL.IDX PT, R32, R32, R3, 0x1c1f ;  /* 0x001c1f0320207589 */ /* 0x000ea800000e0000 */
[----:B------:R-:W3:Y:S04]  /*8c30*/  SHFL.IDX PT, R34, R34, R3, 0x1c1f ;  /* 0x001c1f0322227589 */ /* 0x000ee800000e0000 */
[----:B------:R-:W-:Y:S04]  /*8c40*/  SHFL.IDX PT, R33, R33, R0, 0x1c1f ;  /* 0x001c1f0021217589 */ /* 0x000fe800000e0000 */
[----:B------:R-:W-:Y:S04]  /*8c50*/  SHFL.IDX PT, R61, R61, R0, 0x1c1f ;  /* 0x001c1f003d3d7589 */ /* 0x000fe800000e0000 */
[----:B------:R-:W4:Y:S04]  /*8c60*/  SHFL.IDX PT, R40, R40, R3, 0x1c1f ;  /* 0x001c1f0328287589 */ /* 0x000f2800000e0000 */
[----:B------:R-:W5:Y:S04]  /*8c70*/  SHFL.IDX PT, R42, R42, R3, 0x1c1f ;  /* 0x001c1f032a2a7589 */ /* 0x000f6800000e0000 */
[----:B------:R-:W-:Y:S01]  /*8c80*/  SHFL.IDX PT, R41, R41, R0, 0x1c1f ;  /* 0x001c1f0029297589 */ /* 0x000fe200000e0000 */
[----:B--2---:R-:W-:-:S02]  /*8c90*/  SEL R24, R45, R32, P0 ;  /* 0x000000202d187207 */ /* 0x004fc40000000000 */
[----:B------:R-:W-:Y:S01]  /*8ca0*/  SEL R26, R32, R45, P0 ;  /* 0x0000002d201a7207 */ /* 0x000fe20000000000 */
[----:B------:R-:W-:Y:S04]  /*8cb0*/  SHFL.IDX PT, R35, R35, R0, 0x1c1f ;  /* 0x001c1f0023237589 */ /* 0x000fe800000e0000 */
[----:B------:R-:W2:Y:S04]  /*8cc0*/  SHFL.IDX PT, R48, R48, R3, 0x1c1f ;  /* 0x001c1f0330307589 */ /* 0x000ea800000e0000 */
[----:B------:R-:W2:Y:S04]  /*8cd0*/  SHFL.IDX PT, R50, R50, R3, 0x1c1f ;  /* 0x001c1f0332327589 */ /* 0x000ea800000e0000 */
[----:B------:R-:W-:Y:S04]  /*8ce0*/  SHFL.IDX PT, R47, R47, R0, 0x1c1f ;  /* 0x001c1f002f2f7589 */ /* 0x000fe800000e0000 */
[----:B------:R1:W-:Y:S04]  /*8cf0*/  SHFL.IDX PT, R43, R43, R0, 0x1c1f ;  /* 0x001c1f002b2b7589 */ /* 0x0003e800000e0000 */
[----:B------:R-:W2:Y:S04]  /*8d00*/  SHFL.IDX PT, R56, R56, R3, 0x1c1f ;  /* 0x001c1f0338387589 */ /* 0x000ea800000e0000 */
[----:B------:R-:W2:Y:S01]  /*8d10*/  SHFL.IDX PT, R58, R58, R3, 0x1c1f ;  /* 0x001c1f033a3a7589 */ /* 0x000ea200000e0000 */
        /* <DEDUP_REMOVED lines=9> */
[----:B------:R-:W-:-:S02]  /*8db0*/  SEL R9, R55, R52, P0 ;  /* 0x0000003437097207 */ /* 0x000fc40000000000 */
[----:B------:R-:W-:Y:S02]  /*8dc0*/  SEL R37, R57, R54, P0 ;  /* 0x0000003639257207 */ /* 0x000fe40000000000 */
[----:B------:R-:W-:Y:S01]  /*8dd0*/  SEL R39, R54, R57, P0 ;  /* 0x0000003936277207 */ /* 0x000fe20000000000 */
[----:B------:R-:W-:Y:S01]  /*8de0*/  STSM.16.M88.4 [R63], R8 ;  /* 0x000000083f007844 */ /* 0x000fe20000000200 */
[----:B---3--:R-:W-:Y:S02]  /*8df0*/  SEL R27, R34, R59, P0 ;  /* 0x0000003b221b7207 */ /* 0x008fe40000000000 */
[----:B----4-:R-:W-:Y:S01]  /*8e00*/  SEL R12, R33, R40, P0 ;  /* 0x00000028210c7207 */ /* 0x010fe20000000000 */
[----:B------:R-:W-:Y:S01]  /*8e10*/  STSM.16.M88.4 [R62], R36 ;  /* 0x000000243e007844 */ /* 0x000fe20000000200 */
[----:B------:R-:W-:Y:S02]  /*8e20*/  SEL R14, R40, R33, P0 ;  /* 0x00000021280e7207 */ /* 0x000fe40000000000 */
[----:B-1----:R-:W-:-:S02]  /*8e30*/  SEL R25, R59, R34, P0 ;  /* 0x000000223b197207 */ /* 0x002fc40000000000 */
[----:B-----5:R-:W-:Y:S02]  /*8e40*/  SEL R13, R61, R42, P0 ;  /* 0x0000002a3d0d7207 */ /* 0x020fe40000000000 */
[----:B------:R-:W-:Y:S01]  /*8e50*/  SEL R15, R42, R61, P0 ;  /* 0x0000003d2a0f7207 */ /* 0x000fe20000000000 */
[----:B------:R-:W-:Y:S01]  /*8e60*/  STSM.16.M88.4 [R60], R24 ;  /* 0x000000183c007844 */ /* 0x000fe20000000200 */
[----:B--2---:R-:W-:Y:S02]  /*8e70*/  SEL R28, R41, R48, P0 ;  /* 0x00000030291c7207 */ /* 0x004fe40000000000 */
[----:B------:R-:W-:Y:S01]  /*8e80*/  SEL R30, R48, R41, P0 ;  /* 0x00000029301e7207 */ /* 0x000fe20000000000 */
[----:B------:R-:W-:Y:S01]  /*8e90*/  STSM.16.M88.4 [R51], R12 ;  /* 0x0000000c33007844 */ /* 0x000fe20000000200 */
[----:B------:R-:W-:Y:S02]  /*8ea0*/  SEL R29, R35, R50, P0 ;  /* 0x00000032231d7207 */ /* 0x000fe40000000000 */
[----:B------:R-:W-:-:S02]  /*8eb0*/  SEL R31, R50, R35, P0 ;  /* 0x00000023321f7207 */ /* 0x000fc40000000000 */
[----:B------:R-:W-:Y:S02]  /*8ec0*/  SEL R32, R47, R56, P0 ;  /* 0x000000382f207207 */ /* 0x000fe40000000000 */
[----:B------:R-:W-:Y:S01]  /*8ed0*/  SEL R34, R56, R47, P0 ;  /* 0x0000002f38227207 */ /* 0x000fe20000000000 */
[----:B------:R-:W-:Y:S01]  /*8ee0*/  STSM.16.M88.4 [R21], R28 ;  /* 0x0000001c15007844 */ /* 0x000fe20000000200 */
[----:B------:R-:W-:Y:S02]  /*8ef0*/  SEL R33, R43, R58, P0 ;  /* 0x0000003a2b217207 */ /* 0x000fe40000000000 */
[----:B------:R-:W-:Y:S02]  /*8f00*/  SEL R35, R58, R43, P0 ;  /* 0x0000002b3a237207 */ /* 0x000fe40000000000 */
[----:B------:R-:W-:Y:S02]  /*8f10*/  SHF.R.S32.HI R3, RZ, 0x1f, R65 ;  /* 0x0000001fff037819 */ /* 0x000fe40000011441 */
[----:B------:R-:W-:Y:S01]  /*8f20*/  IADD3 R0, P3, R65, R6, RZ ;  /* 0x0000000641007210 */ /* 0x000fe20007f7e0ff */
[----:B------:R-:W-:Y:S03]  /*8f30*/  STSM.16.M88.4 [R20], R32 ;  /* 0x0000002014007844 */ /* 0x000fe60000000200 */
[----:B------:R-:W-:Y:S01]  /*8f40*/  IADD3.X R3, R3, R7, R44, P3, !PT ;  /* 0x0000000703037210 */ /* 0x000fe20001ffe42c */
[----:B------:R1:W-:Y:S06]  /*8f50*/  MEMBAR.ALL.CTA ;  /* 0x0000000000007992 */ /* 0x0003ec0000008000 */
[----:B-1----:R-:W1:Y:S02]  /*8f60*/  FENCE.VIEW.ASYNC.S ;  /* 0x00000000000073c6 */ /* 0x002e640000000000 */
[----:B-1----:R-:W-:Y:S06]  /*8f70*/  BAR.ARV 0x1, 0x120 ;  /* 0x0044800000007b1d */ /* 0x002fec0000002000 */
[----:B------:R-:W-:Y:S01]  /*8f80*/  LEA R6, P3, R0, UR4, 0x2 ;  /* 0x0000000400067c11 */ /* 0x000fe2000f8610ff */
[----:B------:R-:W-:-:S02]  /*8f90*/  ULDC UR4, c[0x0][0xc] ;  /* 0x0000030000047ab9 */ /* 0x000fc40000000800 */
[----:B------:R-:W-:Y:S01]  /*8fa0*/  UIADD3 UR48, UR4, UR48, URZ ;  /* 0x0000003004307290 */ /* 0x000fe2000fffe03f */
[----:B------:R-:W-:Y:S02]  /*8fb0*/  LEA.HI.X R7, R0, UR5, R3, 0x2, P3 ;  /* 0x0000000500077c11 */ /* 0x000fe400098f1403 */
[----:B------:R-:W1:Y:S04]  /*8fc0*/  SHFL.IDX PT, R0, R168, RZ, 0x1f ;  /* 0x00001fffa8007589 */ /* 0x000e6800000e0000 */
[----:B------:R2:W-:Y:S04]  /*8fd0*/  @!P1 STG.E desc[UR50][R6.64], R5 ;  /* 0x0000000506009986 */ /* 0x0005e8000c101932 */
[----:B------:R2:W-:Y:S01]  /*8fe0*/  @!P2 STG.E desc[UR50][R6.64+0x20], R4 ;  /* 0x000020040600a986 */ /* 0x0005e2000c101932 */
[----:B-1----:R-:W-:-:S13]  /*8ff0*/  ISETP.NE.AND P0, PT, R0, 0x7, PT ;  /* 0x000000070000780c */ /* 0x002fda0003f05270 */
[----:B--2---:R-:W-:Y:S05]  /*9000*/  @P0 BRA `(.L_x_150) ;  /* 0x0000000000600947 */ /* 0x004fea0003800000 */
        /* <DEDUP_REMOVED lines=10> */
[----:B------:R-:W-:Y:S01]  /*90b0*/  UMOV UR7, 0x40 ;  /* 0x0000004000077882 */ /* 0x000fe20000000000 */
[----:B------:R-:W-:-:S04]  /*90c0*/  UMOV UR8, 0x1 ;  /* 0x0000000100087882 */ /* 0x000fc80000000000 */
[----:B------:R1:W-:Y:S02]  /*90d0*/  UTMASTG.5D [UR40], [UR4] ;  /* 0x00000028040073b5 */ /* 0x0003e40008020000 */
[----:B-1----:R-:W-:Y:S01]  /*90e0*/  UMOV UR40, UR6 ;  /* 0x0000000600287c82 */ /* 0x002fe20008000000 */
[----:B------:R-:W-:Y:S01]  /*90f0*/  UMOV UR41, UR7 ;  /* 0x0000000700297c82 */ /* 0x000fe20008000000 */
[----:B------:R-:W-:Y:S01]  /*9100*/  UIADD3 UR6, UR38, 0x29820, URZ ;  /* 0x0002982026067890 */ /* 0x000fe2000fffe03f */
[----:B------:R1:W-:Y:S03]  /*9110*/  UTMASTG.5D [UR40], [UR4] ;  /* 0x00000028040073b5 */ /* 0x0003e60008020000 */
[----:B------:R-:W-:Y:S02]  /*9120*/  UPRMT UR7, URZ, 0x654, UR6 ;  /* 0x000006543f077896 */ /* 0x000fe40008000006 */
[----:B------:R-:W-:Y:S01]  /*9130*/  UPRMT UR6, UR8, 0x654, UR6 ;  /* 0x0000065408067896 */ /* 0x000fe20008000006 */
[----:B------:R0:W-:Y:S01]  /*9140*/  UTMACMDFLUSH ;  /* 0x00000000000079b7 */ /* 0x0001e20000000000 */
[----:B------:R-:W-:-:S05]  /*9150*/  DEPBAR.LE SB0, 0x0 ;  /* 0x000080000000791a */ /* 0x000fca0000000000 */
[----:B------:R-:W-:Y:S02]  /*9160*/  SYNCS.ARRIVE.TRANS64.RED.A1T0 RZ, [UR7], RZ ;  /* 0x000000ffffff79a7 */ /* 0x000fe40008100407 */
[----:B-1----:R-:W-:Y:S03]  /*9170*/  SYNCS.ARRIVE.TRANS64.RED.A1T0 RZ, [UR6], RZ ;  /* 0x000000ffffff79a7 */ /* 0x002fe60008100406 */
.L_x_151:
[----:B------:R-:W-:Y:S05]  /*9180*/  BSYNC B0 ;  /* 0x0000000000007941 */ /* 0x000fea0003800000 */
.L_x_150:
[----:B------:R-:W1:Y:S01]  /*9190*/  LDC R0, c[0x0][0xda4] ;  /* 0x00036900ff007b82 */ /* 0x000e620000000800 */
[----:B------:R-:W-:Y:S02]  /*91a0*/  UIADD3 UR52, UR52, 0x1, URZ ;  /* 0x0000000134347890 */ /* 0x000fe4000fffe03f */
[----:B------:R-:W-:Y:S02]  /*91b0*/  UIADD3 UR39, UR39, 0x1, URZ ;  /* 0x0000000127277890 */ /* 0x000fe4000fffe03f */
[----:B------:R-:W-:-:S04]  /*91c0*/  UISETP.NE.AND UP0, UPT, UR52, 0x2, UPT ;  /* 0x000000023400788c */ /* 0x000fc8000bf05270 */
[----:B------:R-:W-:Y:S02]  /*91d0*/  USEL UR4, URZ, 0x1, UP0 ;  /* 0x000000013f047887 */ /* 0x000fe40008000000 */
[----:B------:R-:W-:Y:S02]  /*91e0*/  USEL UR52, UR52, URZ, UP0 ;  /* 0x0000003f34347287 */ /* 0x000fe40008000000 */
[----:B------:R-:W-:Y:S01]  /*91f0*/  ULOP3.LUT UR36, UR36, UR4, URZ, 0x3c, !UPT ;  /* 0x0000000424247292 */ /* 0x000fe2000f8e3c3f */
[----:B-1----:R-:W-:-:S13]  /*9200*/  ISETP.LE.AND P0, PT, R0, UR48, PT ;  /* 0x0000003000007c0c */ /* 0x002fda000bf03270 */
[----:B------:R-:W-:Y:S05]  /*9210*/  @!P0 BRA `(.L_x_152) ;  /* 0xffffff8000308947 */ /* 0x000fea000383ffff */
[----:B------:R-:W-:Y:S05]  /*9220*/  EXIT ;  /* 0x000000000000794d */ /* 0x000fea0003800000 */
.L_x_124:
[----:B------:R-:W-:-:S08]  /*9230*/  NOP ;  /* 0x0000000000007918 */ /* 0x000fd00000000000 */
[----:B--2---:R-:W1:-:S00]  /*9240*/  USETMAXREG.DEALLOC.CTAPOOL 0x18 ;  /* 0x00000018000079c8 */ /* 0x004e4000080e0500 */
[----:B-1----:R-:W1:Y:S01]  /*9250*/  LDC R2, c[0x0][0xda4] ;  /* 0x00036900ff027b82 */ /* 0x002e620000000800 */
[----:B------:R-:W-:Y:S01]  /*9260*/  IMAD.MOV.U32 R0, RZ, RZ, 0x1 ;  /* 0x00000001ff007424 */ /* 0x000fe200078e00ff */
[----:B------:R2:W-:Y:S01]  /*9270*/  STL [R1], RZ ;  /* 0x000000ff01007387 */ /* 0x0005e20000100800 */
[----:B------:R-:W-:-:S03]  /*9280*/  UMOV UR47, 0x1 ;  /* 0x00000001002f7882 */ /* 0x000fc60000000000 */
[----:B------:R2:W-:Y:S01]  /*9290*/  STL [R1+0xc], R0 ;  /* 0x00000c0001007387 */ /* 0x0005e20000100800 */
[----:B-1----:R-:W-:-:S13]  /*92a0*/  ISETP.LE.AND P0, PT, R2, UR49, PT ;  /* 0x0000003102007c0c */ /* 0x002fda000bf03270 */
[----:B--2---:R-:W-:Y:S05]  /*92b0*/  @P0 BRA `(.L_x_153) ;  /* 0x0000002c00f80947 */ /* 0x004fea0003800000 */
[----:B------:R-:W2:Y:S01]  /*92c0*/  LDL.LU R4, [R1+0x14] ;  /* 0x0000140001047983 */ /* 0x000ea20000300800 */
[----:B------:R-:W1:Y:S02]  /*92d0*/  S2R R7, SR_TID.X ;  /* 0x0000000000077919 */ /* 0x000e640000002100 */
[C---:B-1----:R-:W-:Y:S02]  /*92e0*/  IMAD.SHL.U32 R0, R7.reuse, 0x20, RZ ;  /* 0x0000002007007824 */ /* 0x042fe400078e00ff */
[----:B------:R-:W-:-:S03]  /*92f0*/  IMAD.SHL.U32 R5, R7, 0x4, RZ ;  /* 0x0000000407057824 */ /* 0x000fc600078e00ff */
[----:B------:R-:W-:Y:S02]  /*9300*/  LOP3.LUT R2, R0, 0x80, RZ, 0xc0, !PT ;  /* 0x0000008000027812 */ /* 0x000fe400078ec0ff */
[----:B------:R-:W-:Y:S02]  /*9310*/  LOP3.LUT R6, R7, 0x7f, RZ, 0xc0, !PT ;  /* 0x0000007f07067812 */ /* 0x000fe400078ec0ff */
[----:B------:R-:W-:Y:S02]  /*9320*/  LOP3.LUT R2, R2, 0x10, R7, 0xf8, !PT ;  /* 0x0000001002027812 */ /* 0x000fe400078ef807 */
[----:B------:R-:W-:Y:S02]  /*9330*/  SHF.R.U32.HI R3, RZ, 0x5, R6 ;  /* 0x00000005ff037819 */ /* 0x000fe40000011606 */
[----:B------:R-:W-:Y:S02]  /*9340*/  LOP3.LUT R5, R2, 0x10, R5, 0x78, !PT ;  /* 0x0000001002057812 */ /* 0x000fe400078e7805 */
[----:B------:R-:W-:-:S02]  /*9350*/  LOP3.LUT R2, R0, 0x60, RZ, 0xc0, !PT ;  /* 0x0000006000027812 */ /* 0x000fc400078ec0ff */
[----:B------:R-:W-:-:S03]  /*9360*/  LOP3.LUT R0, R0, 0x100, RZ, 0xc0, !PT ;  /* 0x0000010000007812 */ /* 0x000fc600078ec0ff */
[----:B------:R-:W-:-:S05]  /*9370*/  IMAD R2, R3, 0x200, R2 ;  /* 0x0000020003027824 */ /* 0x000fca00078e0202 */
[----:B------:R-:W-:Y:S01]  /*9380*/  IADD3 R5, R5, R2, R0 ;  /* 0x0000000205057210 */ /* 0x000fe20007ffe000 */
[----:B------:R-:W-:Y:S01]  /*9390*/  IMAD.SHL.U32 R0, R7, 0x80, RZ ;  /* 0x0000008007007824 */ /* 0x000fe200078e00ff */
[----:B------:R-:W-:-:S04]  /*93a0*/  ISETP.NE.AND P2, PT, R6, RZ, PT ;  /* 0x000000ff0600720c */ /* 0x000fc80003f45270 */
[----:B------:R-:W-:Y:S02]  /*93b0*/  LOP3.LUT R2, R0, 0x380, RZ, 0xc0, !PT ;  /* 0x0000038000027812 */ /* 0x000fe400078ec0ff */
[----:B------:R-:W-:-:S03]  /*93c0*/  LOP3.LUT P0, RZ, R7, 0x1f, RZ, 0xc0, !PT ;  /* 0x0000001f07ff7812 */ /* 0x000fc6000780c0ff */
[----:B------:R-:W-:Y:S02]  /*93d0*/  IMAD R2, R3, 0x10, R2 ;  /* 0x0000001003027824 */ /* 0x000fe400078e0202 */
[----:B------:R-:W-:Y:S01]  /*93e0*/  IMAD.SHL.U32 R3, R7, 0x10, RZ ;  /* 0x0000001007037824 */ /* 0x000fe200078e00ff */
[----:B------:R-:W-:-:S04]  /*93f0*/  ISETP.NE.OR P0, PT, R6, RZ, !P0 ;  /* 0x000000ff0600720c */ /* 0x000fc80004705670 */
[----:B------:R-:W-:-:S04]  /*9400*/  LOP3.LUT R3, R2, 0x70, R3, 0x78, !PT ;  /* 0x0000007002037812 */ /* 0x000fc800078e7803 */
[----:B------:R-:W-:Y:S01]  /*9410*/  LOP3.LUT R0, R3, 0xc00, R0, 0xf8, !PT ;  /* 0x00000c0003007812 */ /* 0x000fe200078ef800 */
[----:B------:R-:W-:Y:S01]  /*9420*/  STL [R1+0x24], R5 ;  /* 0x0000240501007387 */ /* 0x000fe20000100800 */
[----:B------:R-:W-:-:S03]  /*9430*/  LOP3.LUT P1, RZ, R7, 0x4, RZ, 0xc0, !PT ;  /* 0x0000000407ff7812 */ /* 0x000fc6000782c0ff */
[----:B------:R1:W-:Y:S02]  /*9440*/  STL [R1+0x28], R0 ;  /* 0x0000280001007387 */ /* 0x0003e40000100800 */
[----:B-1----:R-:W-:-:S05]  /*9450*/  IMAD.MOV.U32 R0, RZ, RZ, 0x40 ;  /* 0x00000040ff007424 */ /* 0x002fca00078e00ff */
[----:B------:R-:W-:Y:S01]  /*9460*/  SEL R0, R0, 0xffffffc0, !P1 ;  /* 0xffffffc000007807 */ /* 0x000fe20004800000 */
[----:B------:R-:W-:Y:S02]  /*9470*/  ULOP3.LUT UR43, UR46, 0x1, URZ, 0xfc, !UPT ;  /* 0x000000012e2b7892 */ /* 0x000fe4000f8efc3f */
[----:B------:R-:W-:Y:S01]  /*9480*/  ULOP3.LUT UR48, UR46, 0x2, URZ, 0xfc, !UPT ;  /* 0x000000022e307892 */ /* 0x000fe2000f8efc3f */
[----:B------:R-:W-:Y:S01]  /*9490*/  ULDC.64 UR52, c[0x0][0x198] ;  /* 0x0000660000347ab9 */ /* 0x000fe20000000a00 */
[----:B------:R-:W-:Y:S01]  /*94a0*/  ULDC UR44, c[0x0][0xc] ;  /* 0x00000300002c7ab9 */ /* 0x000fe20000000800 */
[----:B------:R-:W-:Y:S01]  /*94b0*/  UMOV UR47, URZ ;  /* 0x0000003f002f7c82 */ /* 0x000fe20008000000 */
[----:B--2---:R-:W-:-:S04]  /*94c0*/  LOP3.LUT R4, R4, 0xfffffffe, RZ, 0xc0, !PT ;  /* 0xfffffffe04047812 */ /* 0x004fc800078ec0ff */
[----:B------:R-:W-:-:S04]  /*94d0*/  @P2 LOP3.LUT R4, R4, 0x1, RZ, 0xfc, !PT ;  /* 0x0000000104042812 */ /* 0x000fc800078efcff */
[----:B------:R-:W-:-:S04]  /*94e0*/  LOP3.LUT R4, R4, 0xfffffffd, RZ, 0xc0, !PT ;  /* 0xfffffffd04047812 */ /* 0x000fc800078ec0ff */
[----:B------:R-:W-:-:S05]  /*94f0*/  @P0 LOP3.LUT R4, R4, 0x2, RZ, 0xfc, !PT ;  /* 0x0000000204040812 */ /* 0x000fca00078efcff */
[----:B------:R-:W-:Y:S04]  /*9500*/  STL [R1+0x14], R4 ;  /* 0x0000140401007387 */ /* 0x000fe80000100800 */
[----:B------:R-:W-:Y:S04]  /*9510*/  STL [R1], RZ ;  /* 0x000000ff01007387 */ /* 0x000fe80000100800 */
[----:B------:R1:W-:Y:S02]  /*9520*/  STL [R1+0x2c], R0 ;  /* 0x00002c0001007387 */ /* 0x0003e40000100800 */
[----:B-1----:R-:W-:-:S05]  /*9530*/  IMAD.MOV.U32 R0, RZ, RZ, 0x1 ;  /* 0x00000001ff007424 */ /* 0x002fca00078e00ff */
[----:B------:R1:W-:Y:S02]  /*9540*/  STL [R1+0xc], R0 ;  /* 0x00000c0001007387 */ /* 0x0003e40000100800 */
.L_x_203:
        /* <DEDUP_REMOVED lines=32> */
[----:B-1----:R-:W-:Y:S10]  /*9750*/  @!P0 BRA `(.L_x_154) ;  /* 0x0000000000408947 */ /* 0x002ff40003800000 */
        /* <DEDUP_REMOVED lines=16> */
.L_x_154:
[----:B------:R-:W2:Y:S01]  /*9860*/  LDL.LU R2, [R1+0x14] ;  /* 0x0000140001027983 */ /* 0x000ea20000300800 */
[----:B------:R-:W-:-:S06]  /*9870*/  UIADD3 UR4, UR40, 0xa400, URZ ;  /* 0x0000a40028047890 */ /* 0x000fcc000fffe03f */
[----:B------:R-:W-:-:S05]  /*9880*/  IMAD.U32 R16, RZ, RZ, UR4 ;  /* 0x00000004ff107e24 */ /* 0x000fca000f8e00ff */
[----:B------:R-:W-:Y:S02]  /*9890*/  LOP3.LUT P0, RZ, R16, 0x3ff, RZ, 0xc0, !PT ;  /* 0x000003ff10ff7812 */ /* 0x000fe4000780c0ff */
[----:B--2---:R-:W-:-:S11]  /*98a0*/  LOP3.LUT R2, R2, 0xfffffffb, RZ, 0xc0, !PT ;  /* 0xfffffffb02027812 */ /* 0x004fd600078ec0ff */
[----:B------:R-:W-:-:S05]  /*98b0*/  @P0 LOP3.LUT R2, R2, 0x4, RZ, 0xfc, !PT ;  /* 0x0000000402020812 */ /* 0x000fca00078efcff */
[----:B------:R2:W-:Y:S01]  /*98c0*/  STL [R1+0x14], R2 ;  /* 0x0000140201007387 */ /* 0x0005e20000100800 */
[----:B------:R-:W-:Y:S05]  /*98d0*/  @!P0 BRA `(.L_x_155) ;  /* 0x0000000000408947 */ /* 0x000fea0003800000 */
[----:B--2---:R-:W-:Y:S01]  /*98e0*/  MOV R2, 0x0 ;  /* 0x0000000000027802 */ /* 0x004fe20000000f00 */
        /* <DEDUP_REMOVED lines=15> */
.L_x_155:
[----:B------:R-:W-:-:S04]  /*99e0*/  UIADD3 UR4, UR40, 0x400, URZ ;  /* 0x0000040028047890 */ /* 0x000fc8000fffe03f */
[----:B------:R-:W-:-:S06]  /*99f0*/  ULOP3.LUT UP0, URZ, UR4, 0x9f, URZ, 0xc0, !UPT ;  /* 0x0000009f043f7892 */ /* 0x000fcc000f80c03f */
[----:B------:R-:W-:-:S13]  /*9a00*/  PLOP3.LUT P0, PT, PT, PT, UP0, 0x80, 0x0 ;  /* 0x000000000000781c */ /* 0x000fda0003f0f008 */
        /* <DEDUP_REMOVED lines=17> */
.L_x_156:
[----:B------:R-:W-:-:S13]  /*9b20*/  LOP3.LUT P6, RZ, R16, 0x3ff, RZ, 0xc0, !PT ;  /* 0x000003ff10ff7812 */ /* 0x000fda00078cc0ff */
        /* <DEDUP_REMOVED lines=17> */
.L_x_157:
[----:B------:R-:W-:Y:S01]  /*9c40*/  ULDC.64 UR4, c[0x0][0x9f8] ;  /* 0x00027e0000047ab9 */ /* 0x000fe20000000a00 */
[----:B------:R-:W-:Y:S01]  /*9c50*/  IMAD.U32 R5, RZ, RZ, UR39 ;  /* 0x00000027ff057e24 */ /* 0x000fe2000f8e00ff */
[----:B------:R-:W-:Y:S01]  /*9c60*/  ISETP.NE.U32.AND P0, PT, RZ, UR4, PT ;  /* 0x00000004ff007c0c */ /* 0x000fe2000bf05070 */
[----:B------:R-:W-:Y:S01]  /*9c70*/  IMAD.U32 R4, RZ, RZ, UR39 ;  /* 0x00000027ff047e24 */ /* 0x000fe2000f8e00ff */
[----:B-1----:R-:W1:Y:S01]  /*9c80*/  LDC R0, c[0x0][0x428] ;  /* 0x00010a00ff007b82 */ /* 0x002e620000000800 */
[----:B------:R-:W3:Y:S01]  /*9c90*/  S2R R16, SR_TID.X ;  /* 0x0000000000107919 */ /* 0x000ee20000002100 */
[----:B------:R-:W-:-:S06]  /*9ca0*/  ISETP.NE.AND.EX P0, PT, RZ, UR5, PT, P0 ;  /* 0x00000005ff007c0c */ /* 0x000fcc000bf05300 */
[----:B------:R-:W4:Y:S08]  /*9cb0*/  LDC R6, c[0x0][0xda8] ;  /* 0x00036a00ff067b82 */ /* 0x000f300000000800 */
[----:B--2---:R-:W2:Y:S01]  /*9cc0*/  @P0 LDC.64 R2, c[0x0][0x9f8] ;  /* 0x00027e00ff020b82 */ /* 0x004ea20000000a00 */
[----:B------:R-:W-:Y:S01]  /*9cd0*/  IMAD.U32 R8, RZ, RZ, UR38 ;  /* 0x00000026ff087e24 */ /* 0x000fe2000f8e00ff */
[----:B---3--:R-:W-:Y:S01]  /*9ce0*/  LOP3.LUT R16, R16, 0x7f, RZ, 0xc0, !PT ;  /* 0x0000007f10107812 */ /* 0x008fe200078ec0ff */
[----:B--2---:R-:W-:-:S05]  /*9cf0*/  @P0 IMAD.WIDE R2, R5, 0x4, R2 ;  /* 0x0000000405020825 */ /* 0x004fca00078e0202 */
[----:B------:R2:W3:Y:S01]  /*9d00*/  @P0 LDG.E R4, desc[UR50][R2.64] ;  /* 0x0000003202040981 */ /* 0x0004e2000c1e1900 */
[----:B-1----:R-:W-:Y:S01]  /*9d10*/  ISETP.NE.AND P0, PT, R0, 0x1, PT ;  /* 0x000000010000780c */ /* 0x002fe20003f05270 */
[----:B------:R-:W-:Y:S01]  /*9d20*/  IMAD R5, RZ, RZ, -UR45 ;  /* 0x8000002dff057e24 */ /* 0x000fe2000f8e02ff */
[----:B------:R-:W-:Y:S01]  /*9d30*/  ISETP.NE.AND P6, PT, R16, RZ, PT ;  /* 0x000000ff1000720c */ /* 0x000fe20003fc5270 */
[----:B------:R-:W-:Y:S01]  /*9d40*/  UMOV UR36, URZ ;  /* 0x0000003f00247c82 */ /* 0x000fe20008000000 */
[----:B------:R-:W1:Y:S01]  /*9d50*/  S2R R16, SR_TID.X ;  /* 0x0000000000107919 */ /* 0x000e620000002100 */
[----:B----4-:R-:W-:Y:S01]  /*9d60*/  IMAD R5, R6, R5, UR49 ;  /* 0x0000003106057e24 */ /* 0x010fe2000f8e0205 */
[----:B------:R-:W-:Y:S01]  /*9d70*/  UMOV UR4, 0x40 ;  /* 0x0000004000047882 */ /* 0x000fe20000000000 */
[----:B------:R-:W-:Y:S01]  /*9d80*/  UMOV UR6, UR38 ;  /* 0x0000002600067c82 */ /* 0x000fe20008000000 */
[----:B------:R-:W-:Y:S01]  /*9d90*/  UMOV UR7, UR39 ;  /* 0x0000002700077c82 */ /* 0x000fe20008000000 */
[----:B--2---:R-:W2:Y:S01]  /*9da0*/  LDC.64 R2, c[0x0][0x3f8] ;  /* 0x0000fe00ff027b82 */ /* 0x004ea20000000a00 */
[----:B------:R-:W-:Y:S01]  /*9db0*/  IMAD.SHL.U32 R5, R5, 0x80, RZ ;  /* 0x0000008005057824 */ /* 0x000fe200078e00ff */
[----:B------:R-:W-:Y:S01]  /*9dc0*/  UMOV UR8, 0x80 ;  /* 0x0000008000087882 */ /* 0x000fe20000000000 */
[----:B------:R-:W-:Y:S01]  /*9dd0*/  UMOV UR10, UR38 ;  /* 0x00000026000a7c82 */ /* 0x000fe20008000000 */
[----:B------:R-:W-:-:S02]  /*9de0*/  UMOV UR11, UR39 ;  /* 0x00000027000b7c82 */ /* 0x000fc40008000000 */
[----:B------:R-:W-:Y:S01]  /*9df0*/  VOTEU.ALL UP1, P6 ;  /* 0x00000000003f7886 */ /* 0x000fe20003020000 */
[----:B------:R-:W-:Y:S01]  /*9e00*/  R2UR UR37, R5 ;  /* 0x00000000052572ca */ /* 0x000fe200000e0000 */
[----:B------:R-:W4:Y:S03]  /*9e10*/  @P0 LDC R0, c[0x0][0x42c] ;  /* 0x00010b00ff000b82 */ /* 0x000f260000000800 */
[----:B------:R-:W-:-:S04]  /*9e20*/  @!UP1 UIADD3 UR12, UP0, UR52, 0x270, URZ ;  /* 0x00000270340c9890 */ /* 0x000fc8000ff1e03f */
[----:B------:R-:W-:Y:S01]  /*9e30*/  @!UP1 UIADD3.X UR13, URZ, UR53, URZ, UP0, !UPT ;  /* 0x000000353f0d9290 */ /* 0x000fe200087fe43f */
[----:B------:R-:W5:Y:S04]  /*9e40*/  @P0 LDC R7, c[0x0][0x430] ;  /* 0x00010c00ff070b82 */ /* 0x000f680000000800 */
[----:B------:R-:W-:Y:S01]  /*9e50*/  UMOV UR5, UR37 ;  /* 0x0000002500057c82 */ /* 0x000fe20008000000 */
[----:B------:R-:W-:Y:S01]  /*9e60*/  UMOV UR9, UR37 ;  /* 0x0000002500097c82 */ /* 0x000fe20008000000 */
[----:B--2---:R-:W-:Y:S02]  /*9e70*/  ISETP.NE.U32.AND P1, PT, R2, RZ, PT ;  /* 0x000000ff0200720c */ /* 0x004fe40003f25070 */
[----:B------:R-:W-:Y:S02]  /*9e80*/  @!UP1 UTMAPF.L2.4D [UR36], [UR12] ;  /* 0x000000240c0095b8 */ /* 0x000fe40008018000 */
[----:B------:R-:W-:Y:S01]  /*9e90*/  ISETP.NE.AND.EX P1, PT, R3, RZ, PT, P1 ;  /* 0x000000ff0300720c */ /* 0x000fe20003f25310 */
[----:B----4-:R-:W-:Y:S01]  /*9ea0*/  @P0 IMAD.HI.U32 R0, R0, UR38, RZ ;  /* 0x0000002600000c27 */ /* 0x010fe2000f8e00ff */
[----:B------:R2:W-:Y:S04]  /*9eb0*/  @!UP1 UTMAPF.L2.4D [UR4], [UR12] ;  /* 0x000000040c0095b8 */ /* 0x0005e80008018000 */
[----:B-----5:R-:W-:Y:S01]  /*9ec0*/  @P0 SHF.R.U32.HI R8, RZ, R7, R0 ;  /* 0x00000007ff080219 */ /* 0x020fe20000011600 */
[----:B------:R4:W-:Y:S04]  /*9ed0*/  @!UP1 UTMAPF.L2.4D [UR8], [UR12] ;  /* 0x000000080c0095b8 */ /* 0x0009e80008018000 */
[----:B------:R1:W-:Y:S01]  /*9ee0*/  STL [R1+0x8], R8 ;  /* 0x0000080801007387 */ /* 0x0003e20000100800 */
[----:B--2---:R-:W-:Y:S01]  /*9ef0*/  UMOV UR4, 0xffffffff ;  /* 0xffffffff00047882 */ /* 0x004fe20000000000 */
[----:B-1----:R-:W-:-:S04]  /*9f00*/  SHF.R.U32.HI R8, RZ, 0x5, R16 ;  /* 0x00000005ff087819 */ /* 0x002fc80000011610 */
[----:B------:R-:W-:Y:S02]  /*9f10*/  LOP3.LUT R8, R8, 0x3, RZ, 0xc0, !PT ;  /* 0x0000000308087812 */ /* 0x000fe400078ec0ff */
[----:B---3--:R-:W-:Y:S01]  /*9f20*/  SHF.R.S32.HI R10, RZ, 0x1f, R4 ;  /* 0x0000001fff0a7819 */ /* 0x008fe20000011404 */
[----:B------:R4:W-:Y:S01]  /*9f30*/  STL [R1+0x10], R4 ;  /* 0x0000100401007387 */ /* 0x0009e20000100800 */
[----:B------:R-:W-:-:S03]  /*9f40*/  SEL R0, R4, RZ, !P1 ;  /* 0x000000ff04007207 */ /* 0x000fc60004800000 */
[----:B------:R4:W-:Y:S01]  /*9f50*/  STL [R1+0x18], R10 ;  /* 0x0000180a01007387 */ /* 0x0009e20000100800 */
[----:B------:R-:W-:Y:S05]  /*9f60*/  BRA.DIV UR4, `(.L_x_158) ;  /* 0x0000002a04287947 */ /* 0x000fea000b800000 */
[----:B------:R1:W2:Y:S02]  /*9f70*/  SHFL.IDX PT, R14, R8, RZ, 0x1f ;  /* 0x00001fff080e7589 */ /* 0x0002a400000e0000 */
.L_x_219:
[----:B--2---:R-:W-:Y:S02]  /*9f80*/  ISETP.NE.AND P0, PT, R14, RZ, PT ;  /* 0x000000ff0e00720c */ /* 0x004fe40003f05270 */
[----:B------:R-:W-:-:S11]  /*9f90*/  PLOP3.LUT P6, PT, PT, PT, PT, 0x8, 0x0 ;  /* 0x000000000000781c */ /* 0x000fd60003fce170 */
[----:B------:R-:W-:Y:S05]  /*9fa0*/  @P0 BRA `(.L_x_159) ;  /* 0x0000000800480947 */ /* 0x000fea0003800000 */
[----:B------:R-:W-:-:S06]  /*9fb0*/  UIADD3 UR4, UR41, -0x1, URZ ;  /* 0xffffffff29047890 */ /* 0x000fcc000fffe03f */
[----:B-1----:R-:W-:Y:S01]  /*9fc0*/  IMAD.U32 R8, RZ, RZ, UR4 ;  /* 0x00000004ff087e24 */ /* 0x002fe2000f8e00ff */
[----:B------:R-:W-:-:S03]  /*9fd0*/  UMOV UR4, 0xffffffff ;  /* 0xffffffff00047882 */ /* 0x000fc60000000000 */
[----:B------:R-:W-:Y:S05]  /*9fe0*/  BRA.DIV UR4, `(.L_x_160) ;  /* 0x0000002a04287947 */ /* 0x000fea000b800000 */
[----:B------:R-:W-:-:S13]  /*9ff0*/  ELECT P6, URZ, PT ;  /* 0x00000000003f782f */ /* 0x000fda00038c0000 */
.L_x_222:
[----:B------:R-:W-:Y:S05]  /*a000*/  @!P6 BRA `(.L_x_161) ;  /* 0x0000000400b4e947 */ /* 0x000fea0003800000 */
[----:B------:R-:W-:Y:S05]  /*a010*/  @!P1 BRA `(.L_x_162) ;  /* 0x0000000000449947 */ /* 0x000fea0003800000 */
[----:B------:R-:W1:Y:S01]  /*a020*/  LDC R9, c[0x0][0x41c] ;  /* 0x00010700ff097b82 */ /* 0x000e620000000800 */
[----:B------:R-:W-:Y:S01]  /*a030*/  ULDC.64 UR4, c[0x0][0x408] ;  /* 0x0001020000047ab9 */ /* 0x000fe20000000a00 */
[----:B-1----:R-:W-:-:S13]  /*a040*/  ISETP.NE.AND P0, PT, R9, 0x1, PT ;  /* 0x000000010900780c */ /* 0x002fda0003f05270 */
[----:B------:R-:W1:Y:S02]  /*a050*/  @P0 LDC.64 R6, c[0x0][0x420] ;  /* 0x00010800ff060b82 */ /* 0x000e640000000a00 */
        /* <DEDUP_REMOVED lines=12> */
[----:B----4-:R1:W5:Y:S02]  /*a120*/  LDG.E R4, desc[UR50][R2.64] ;  /* 0x0000003202047981 */ /* 0x010364000c1e1900 */
.L_x_162:
[----:B-1----:R-:W2:Y:S04]  /*a130*/  LDL R2, [R1] ;  /* 0x0000000001027983 */ /* 0x002ea80000100800 */
[----:B------:R-:W3:Y:S01]  /*a140*/  LDL R0, [R1+0xc] ;  /* 0x00000c0001007983 */ /* 0x000ee20000100800 */
[----:B--2---:R-:W-:Y:S02]  /*a150*/  LEA R2, R2, UR40, 0x3 ;  /* 0x0000002802027c11 */ /* 0x004fe4000f8e18ff */
[----:B---3--:R-:W-:-:S04]  /*a160*/  SHF.L.U32 R3, R0, 0x1f, RZ ;  /* 0x0000001f00037819 */ /* 0x008fc800000006ff */
[----:B------:R-:W1:Y:S02]  /*a170*/  SYNCS.PHASECHK.TRANS64.TRYWAIT P0, [R2+URZ+0x29880], R3 ;  /* 0x02988003020075a7 */ /* 0x000e64000800017f */
[----:B-1----:R-:W-:Y:S05]  /*a180*/  @!P0 BRA `(.L_x_163) ;  /* 0x0000002400e08947 */ /* 0x002fea0003800000 */
.L_x_223:
[----:B------:R-:W2:Y:S01]  /*a190*/  S2R R0, SR_TID.X ;  /* 0x0000000000007919 */ /* 0x000ea20000002100 */
[----:B------:R-:W-:Y:S01]  /*a1a0*/  UPRMT UR4, UR48, 0x9910, URZ ;  /* 0x0000991030047896 */ /* 0x000fe2000800003f */
[----:B--2---:R-:W-:-:S04]  /*a1b0*/  LOP3.LUT R0, R0, 0x7f, RZ, 0xc0, !PT ;  /* 0x0000007f00007812 */ /* 0x004fc800078ec0ff */
[----:B------:R-:W-:-:S13]  /*a1c0*/  ISETP.NE.AND P0, PT, R0, RZ, PT ;  /* 0x000000ff0000720c */ /* 0x000fda0003f05270 */
[----:B------:R-:W-:-:S04]  /*a1d0*/  @!P0 IMAD.MOV.U32 R0, RZ, RZ, 0x5000 ;  /* 0x00005000ff008424 */ /* 0x000fc800078e00ff */
[----:B------:R2:W-:Y:S02]  /*a1e0*/  @!P0 SYNCS.ARRIVE.TRANS64 RZ, [R2+URZ+0x29870], R0 ;  /* 0x0298700002ff89a7 */ /* 0x0005e4000800003f */
[----:B--2---:R-:W-:-:S05]  /*a1f0*/  IMAD.U32 R0, RZ, RZ, UR4 ;  /* 0x00000004ff007e24 */ /* 0x004fca000f8e00ff */
[----:B------:R-:W-:-:S13]  /*a200*/  ISETP.NE.AND P2, PT, R0, 0x2, PT ;  /* 0x000000020000780c */ /* 0x000fda0003f45270 */
[----:B------:R-:W-:Y:S05]  /*a210*/  @P2 BRA `(.L_x_164) ;  /* 0x0000000000042947 */ /* 0x000fea0003800000 */
[----:B----4-:R-:W-:Y:S01]  /*a220*/  BPT.TRAP 0x1 ;  /* 0x000000040000795c */ /* 0x010fe20000300000 */
.L_x_164:
[----:B------:R-:W2:Y:S02]  /*a230*/  LDL R0, [R1+0x14] ;  /* 0x0000140001007983 */ /* 0x000ea40000100800 */
[----:B--2---:R-:W-:-:S13]  /*a240*/  LOP3.LUT P0, RZ, R0, 0x2, RZ, 0xc0, !PT ;  /* 0x0000000200ff7812 */ /* 0x004fda000780c0ff */
[----:B------:R-:W-:Y:S05]  /*a250*/  @P0 BRA `(.L_x_165) ;  /* 0x0000000000040947 */ /* 0x000fea0003800000 */
[----:B----4-:R-:W-:Y:S01]  /*a260*/  BPT.TRAP 0x1 ;  /* 0x000000040000795c */ /* 0x010fe20000300000 */
.L_x_165:
[----:B------:R-:W2:Y:S04]  /*a270*/  LDL R0, [R1] ;  /* 0x0000000001007983 */ /* 0x000ea80000100800 */
[----:B------:R-:W3:Y:S01]  /*a280*/  LDL R6, [R1+0x8] ;  /* 0x0000080001067983 */ /* 0x000ee20000100800 */
[----:B----4-:R-:W-:Y:S01]  /*a290*/  R2UR UR9, R2 ;  /* 0x00000000020972ca */ /* 0x010fe200000e0000 */
[----:B------:R-:W-:Y:S01]  /*a2a0*/  UIADD3 UR4, UP0, UR52, 0x470, URZ ;  /* 0x0000047034047890 */ /* 0x000fe2000ff1e03f */
[----:B-----5:R-:W-:Y:S01]  /*a2b0*/  R2UR UR13, R4 ;  /* 0x00000000040d72ca */ /* 0x020fe200000e0000 */
[----:B------:R-:W4:Y:S01]  /*a2c0*/  S2R R9, SR_CgaCtaId ;  /* 0x0000000000097919 */ /* 0x000f220000008800 */
[----:B------:R-:W-:Y:S01]  /*a2d0*/  UMOV UR6, 0x30000 ;  /* 0x0003000000067882 */ /* 0x000fe20000000000 */
[----:B------:R-:W-:Y:S01]  /*a2e0*/  UIADD3.X UR5, URZ, UR53, URZ, UP0, !UPT ;  /* 0x000000353f057290 */ /* 0x000fe200087fe43f */
[----:B------:R-:W1:Y:S01]  /*a2f0*/  S2R R7, SR_CgaCtaId ;  /* 0x0000000000077919 */ /* 0x000e620000008800 */
[----:B------:R-:W-:Y:S01]  /*a300*/  UMOV UR14, 0x0 ;  /* 0x00000000000e7882 */ /* 0x000fe20000000000 */
[----:B------:R-:W-:Y:S01]  /*a310*/  UMOV UR15, 0x14f00000 ;  /* 0x14f00000000f7882 */ /* 0x000fe20000000000 */
[----:B------:R-:W-:-:S04]  /*a320*/  UMOV UR10, URZ ;  /* 0x0000003f000a7c82 */ /* 0x000fc80008000000 */
[----:B------:R-:W-:Y:S01]  /*a330*/  UIADD3 UR9, UR9, 0x29870, URZ ;  /* 0x0002987009097890 */ /* 0x000fe2000fffe03f */
[----:B----4-:R-:W-:Y:S02]  /*a340*/  LOP3.LUT R9, R9, 0x1, RZ, 0xc0, !PT ;  /* 0x0000000109097812 */ /* 0x010fe400078ec0ff */
[----:B-1----:R-:W-:-:S03]  /*a350*/  LOP3.LUT R7, R7, 0x1, RZ, 0xc0, !PT ;  /* 0x0000000107077812 */ /* 0x002fc600078ec0ff */
[----:B------:R-:W-:Y:S02]  /*a360*/  IMAD R9, R9, 0x2800, RZ ;  /* 0x0000280009097824 */ /* 0x000fe400078e02ff */
[----:B------:R-:W-:-:S04]  /*a370*/  IMAD R7, R7, 0x50, RZ ;  /* 0x0000005007077824 */ /* 0x000fc800078e02ff */
[----:B------:R-:W-:-:S05]  /*a380*/  IMAD R8, R8, 0xa0, R7 ;  /* 0x000000a008087824 */ /* 0x000fca00078e0207 */
[----:B------:R-:W-:Y:S01]  /*a390*/  R2UR UR11, R8 ;  /* 0x00000000080b72ca */ /* 0x000fe200000e0000 */
[----:B--2---:R-:W-:Y:S01]  /*a3a0*/  IMAD R0, R0, 0x5000, R9 ;  /* 0x0000500000007824 */ /* 0x004fe200078e0209 */
[----:B---3--:R-:W-:-:S04]  /*a3b0*/  R2UR UR12, R6 ;  /* 0x00000000060c72ca */ /* 0x008fc800000e0000 */
[----:B------:R-:W-:-:S13]  /*a3c0*/  R2UR UR8, R0 ;  /* 0x00000000000872ca */ /* 0x000fda00000e0000 */
[----:B------:R-:W-:-:S09]  /*a3d0*/  UIADD3 UR8, UR40, 0xa400, UR8 ;  /* 0x0000a40028087890 */ /* 0x000fd2000fffe008 */
[----:B------:R1:W-:Y:S01]  /*a3e0*/  UTMALDG.4D.MULTICAST [UR8], [UR4], UR6, desc[UR14] ;  /* 0x00000e08040073b4 */ /* 0x0003e20008019806 */
[----:B------:R-:W2:Y:S02]  /*a3f0*/  SYNCS.PHASECHK.TRANS64.TRYWAIT P0, [R2+URZ+0x29840], R3 ;  /* 0x02984003020075a7 */ /* 0x000ea4000800017f */
[----:B-12---:R-:W-:Y:S05]  /*a400*/  @!P0 BRA `(.L_x_166) ;  /* 0x0000002400548947 */ /* 0x006fea0003800000 */
.L_x_224:
[----:B------:R-:W2:Y:S02]  /*a410*/  S2R R0, SR_TID.X ;  /* 0x0000000000007919 */ /* 0x000ea40000002100 */
[----:B--2---:R-:W-:-:S04]  /*a420*/  LOP3.LUT R0, R0, 0x7f, RZ, 0xc0, !PT ;  /* 0x0000007f00007812 */ /* 0x004fc800078ec0ff */
[----:B------:R-:W-:-:S13]  /*a430*/  ISETP.NE.AND P0, PT, R0, RZ, PT ;  /* 0x000000ff0000720c */ /* 0x000fda0003f05270 */
[----:B-1----:R-:W-:-:S04]  /*a440*/  @!P0 IMAD.MOV.U32 R3, RZ, RZ, 0x7800 ;  /* 0x00007800ff038424 */ /* 0x002fc800078e00ff */
[----:B------:R1:W-:Y:S01]  /*a450*/  @!P0 SYNCS.ARRIVE.TRANS64 RZ, [R2+URZ+0x29830], R3 ;  /* 0x0298300302ff89a7 */ /* 0x0003e2000800003f */
[----:B------:R-:W-:Y:S05]  /*a460*/  @P2 BRA `(.L_x_167) ;  /* 0x0000000000042947 */ /* 0x000fea0003800000 */
[----:B------:R-:W-:Y:S01]  /*a470*/  BPT.TRAP 0x1 ;  /* 0x000000040000795c */ /* 0x000fe20000300000 */
.L_x_167:
[----:B------:R-:W2:Y:S02]  /*a480*/  LDL R0, [R1+0x14] ;  /* 0x0000140001007983 */ /* 0x000ea40000100800 */
[----:B--2---:R-:W-:-:S13]  /*a490*/  LOP3.LUT P0, RZ, R0, 0x2, RZ, 0xc0, !PT ;  /* 0x0000000200ff7812 */ /* 0x004fda000780c0ff */
[----:B------:R-:W-:Y:S05]  /*a4a0*/  @P0 BRA `(.L_x_168) ;  /* 0x0000000000040947 */ /* 0x000fea0003800000 */
[----:B------:R-:W-:Y:S01]  /*a4b0*/  BPT.TRAP 0x1 ;  /* 0x000000040000795c */ /* 0x000fe20000300000 */
.L_x_168:
[----:B------:R-:W2:Y:S04]  /*a4c0*/  LDL R0, [R1] ;  /* 0x0000000001007983 */ /* 0x000ea80000100800 */
[----:B-1----:R-:W3:Y:S01]  /*a4d0*/  LDL R3, [R1+0x8] ;  /* 0x0000080001037983 */ /* 0x002ee20000100800 */
[----:B------:R-:W1:Y:S01]  /*a4e0*/  S2R R6, SR_CgaCtaId ;  /* 0x0000000000067919 */ /* 0x000e620000008800 */
[----:B------:R-:W-:Y:S01]  /*a4f0*/  R2UR UR9, R2 ;  /* 0x00000000020972ca */ /* 0x000fe200000e0000 */
[----:B------:R-:W-:Y:S01]  /*a500*/  UIADD3 UR4, UP0, UR52, 0x370, URZ ;  /* 0x0000037034047890 */ /* 0x000fe2000ff1e03f */
[----:B------:R-:W-:Y:S02]  /*a510*/  R2UR UR11, R8 ;  /* 0x00000000080b72ca */ /* 0x000fe400000e0000 */
[----:B------:R-:W-:-:S02]  /*a520*/  R2UR UR13, R4 ;  /* 0x00000000040d72ca */ /* 0x000fc400000e0000 */
[----:B-1----:R-:W-:-:S05]  /*a530*/  LOP3.LUT R6, R6, 0x1, RZ, 0xc0, !PT ;  /* 0x0000000106067812 */ /* 0x002fca00078ec0ff */
[----:B------:R-:W-:Y:S02]  /*a540*/  IMAD R6, R6, 0x1400, RZ ;  /* 0x0000140006067824 */ /* 0x000fe400078e02ff */
[----:B------:R-:W-:Y:S01]  /*a550*/  UIADD3 UR9, UR9, 0x29830, URZ ;  /* 0x0002983009097890 */ /* 0x000fe2000fffe03f */
[----:B------:R-:W-:Y:S01]  /*a560*/  UMOV UR10, URZ ;  /* 0x0000003f000a7c82 */ /* 0x000fe20008000000 */
[----:B------:R-:W-:Y:S01]  /*a570*/  UMOV UR18, 0x30000 ;  /* 0x0003000000127882 */ /* 0x000fe20000000000 */
[----:B------:R-:W-:Y:S01]  /*a580*/  UMOV UR6, 0x0 ;  /* 0x0000000000067882 */ /* 0x000fe20000000000 */
[----:B------:R-:W-:Y:S01]  /*a590*/  UMOV UR7, 0x14f00000 ;  /* 0x14f0000000077882 */ /* 0x000fe20000000000 */
[----:B------:R-:W-:Y:S01]  /*a5a0*/  UMOV UR16, 0x40 ;  /* 0x0000004000107882 */ /* 0x000fe20000000000 */
[----:B--2---:R-:W-:-:S05]  /*a5b0*/  IMAD R0, R0, 0x7800, R6 ;  /* 0x0000780000007824 */ /* 0x004fca00078e0206 */
[----:B------:R-:W-:Y:S02]  /*a5c0*/  R2UR UR5, R0 ;  /* 0x00000000000572ca */ /* 0x000fe400000e0000 */
[----:B---3--:R-:W-:-:S11]  /*a5d0*/  R2UR UR12, R3 ;  /* 0x00000000030c72ca */ /* 0x008fd600000e0000 */
[----:B------:R-:W-:Y:S02]  /*a5e0*/  UIADD3 UR8, UR40, UR5, URZ ;  /* 0x0000000528087290 */ /* 0x000fe4000fffe03f */
[----:B------:R-:W-:Y:S02]  /*a5f0*/  UIADD3.X UR5, URZ, UR53, URZ, UP0, !UPT ;  /* 0x000000353f057290 */ /* 0x000fe400087fe43f */
[----:B------:R-:W-:Y:S02]  /*a600*/  UIADD3 UR14, UR8, 0x1a400, URZ ;  /* 0x0001a400080e7890 */ /* 0x000fe4000fffe03f */
[----:B------:R-:W-:Y:S02]  /*a610*/  UIADD3 UR15, UR8, 0x1cc00, URZ ;  /* 0x0001cc00080f7890 */ /* 0x000fe4000fffe03f */
[----:B------:R-:W-:-:S03]  /*a620*/  UIADD3 UR17, UR8, 0x1f400, URZ ;  /* 0x0001f40008117890 */ /* 0x000fc6000fffe03f */
[----:B------:R-:W-:Y:S02]  /*a630*/  UMOV UR8, UR14 ;  /* 0x0000000e00087c82 */ /* 0x000fe40008000000 */
[----:B------:R1:W-:Y:S01]  /*a640*/  UTMALDG.4D.MULTICAST [UR8], [UR4], UR18, desc[UR6] ;  /* 0x00000608040073b4 */ /* 0x0003e20008019812 */
[----:B------:R-:W-:Y:S01]  /*a650*/  UMOV UR14, 0x80 ;  /* 0x00000080000e7882 */ /* 0x000fe20000000000 */
[----:B------:R-:W-:Y:S01]  /*a660*/  IMAD.MOV.U32 R0, RZ, RZ, R4 ;  /* 0x000000ffff007224 */ /* 0x000fe200078e0004 */
[----:B-1----:R-:W-:Y:S01]  /*a670*/  UMOV UR8, UR15 ;  /* 0x0000000f00087c82 */ /* 0x002fe20008000000 */
[----:B------:R-:W-:Y:S02]  /*a680*/  UMOV UR10, UR16 ;  /* 0x00000010000a7c82 */ /* 0x000fe40008000000 */
[----:B------:R1:W-:Y:S02]  /*a690*/  UTMALDG.4D.MULTICAST [UR8], [UR4], UR18, desc[UR6] ;  /* 0x00000608040073b4 */ /* 0x0003e40008019812 */
[----:B-1----:R-:W-:Y:S01]  /*a6a0*/  UMOV UR8, UR17 ;  /* 0x0000001100087c82 */ /* 0x002fe20008000000 */
[----:B------:R-:W-:-:S02]  /*a6b0*/  UMOV UR10, UR14 ;  /* 0x0000000e000a7c82 */ /* 0x000fc40008000000 */
[----:B------:R1:W-:Y:S02]  /*a6c0*/  UTMALDG.4D.MULTICAST [UR8], [UR4], UR18, desc[UR6] ;  /* 0x00000608040073b4 */ /* 0x0003e40008019812 */
[----:B-1----:R-:W-:Y:S01]  /*a6d0*/  NOP ;  /* 0x0000000000007918 */ /* 0x002fe20000000000 */
.L_x_161:
[----:B------:R-:W-:Y:S05]  /*a6e0*/  WARPSYNC.ALL ;  /* 0x0000000000007948 */ /* 0x000fea0003800000 */
[----:B------:R-:W-:Y:S01]  /*a6f0*/  ELECT P0, URZ, PT ;  /* 0x00000000003f782f */ /* 0x000fe20003800000 */
[----:B------:R-:W-:Y:S01]  /*a700*/  BAR.SYNC.DEFER_BLOCKING 0x8, 0x120 ;  /* 0x0204800000007b1d */ /* 0x000fe20000010000 */
[----:B------:R-:W-:Y:S02]  /*a710*/  UIADD3 UR4, UP0, UR52, 0x270, URZ ;  /* 0x0000027034047890 */ /* 0x000fe4000ff1e03f */
[----:B----4-:R-:W-:Y:S02]  /*a720*/  UIADD3 UR8, UR40, 0x14400, URZ ;  /* 0x0001440028087890 */ /* 0x010fe4000fffe03f */
        /* <DEDUP_REMOVED lines=26> */
.L_x_159:
[----:B------:R-:W-:-:S06]  /*a8d0*/  ULOP3.LUT UR4, UR47, 0x1, URZ, 0xc, !UPT ;  /* 0x000000012f047892 */ /* 0x000fcc000f8e0c3f */
[----:B------:R-:W-:-:S05]  /*a8e0*/  IMAD.U32 R2, RZ, RZ, UR4 ;  /* 0x00000004ff027e24 */ /* 0x000fca000f8e00ff */
[----:B------:R-:W-:-:S04]  /*a8f0*/  SHF.L.U32 R2, R2, 0x1f, RZ ;  /* 0x0000001f02027819 */ /* 0x000fc800000006ff */
[----:B------:R-:W2:Y:S02]  /*a900*/  SYNCS.PHASECHK.TRANS64.TRYWAIT P0, [UR40+0x29820], R2 ;  /* 0x02982002ff0075a7 */ /* 0x000ea40008000168 */
[----:B--2---:R-:W-:Y:S05]  /*a910*/  @!P0 BRA `(.L_x_169) ;  /* 0x0000002000248947 */ /* 0x004fea0003800000 */
.L_x_225:
[----:B------:R-:W-:-:S06]  /*a920*/  UISETP.GE.AND UP0, UPT, UR42, 0xa1, UPT ;  /* 0x000000a12a00788c */ /* 0x000fcc000bf06270 */
[----:B------:R-:W-:-:S13]  /*a930*/  PLOP3.LUT P0, PT, PT, PT, UP0, 0x80, 0x0 ;  /* 0x000000000000781c */ /* 0x000fda0003f0f008 */
[----:B------:R-:W-:Y:S05]  /*a940*/  @!P0 BRA `(.L_x_170) ;  /* 0x0000001000608947 */ /* 0x000fea0003800000 */
[----:B------:R3:W5:Y:S01]  /*a950*/  LDL.LU R6, [R1+0xc] ;  /* 0x00000c0001067983 */ /* 0x0007620000300800 */
[----:B------:R-:W-:-:S03]  /*a960*/  UIADD3 UR4, UR41, -0x2, URZ ;  /* 0xfffffffe29047890 */ /* 0x000fc6000fffe03f */
[----:B------:R3:W5:Y:S03]  /*a970*/  LDL.LU R7, [R1] ;  /* 0x0000000001077983 */ /* 0x0007660000300800 */
[----:B------:R-:W-:-:S07]  /*a980*/  IMAD.U32 R20, RZ, RZ, UR4 ;  /* 0x00000004ff147e24 */ /* 0x000fce000f8e00ff */
.L_x_195:
[----:B-12--5:R-:W-:Y:S01]  /*a990*/  VIADD R2, R7, 0x1 ;  /* 0x0000000107027836 */ /* 0x026fe20000000000 */
[----:B------:R-:W-:Y:S04]  /*a9a0*/  BSSY B0, `(.L_x_171) ;  /* 0x00000a0000007945 */ /* 0x000fe80003800000 */
[----:B------:R-:W-:-:S04]  /*a9b0*/  ISETP.NE.AND P0, PT, R2, 0x2, PT ;  /* 0x000000020200780c */ /* 0x000fc80003f05270 */
[----:B------:R-:W-:Y:S02]  /*a9c0*/  SEL R3, RZ, 0x1, P0 ;  /* 0x00000001ff037807 */ /* 0x000fe40000000000 */
[----:B----4-:R-:W-:Y:S02]  /*a9d0*/  SEL R10, R2, RZ, P0 ;  /* 0x000000ff020a7207 */ /* 0x010fe40000000000 */
[----:B------:R-:W-:-:S05]  /*a9e0*/  LOP3.LUT R9, R6, R3, RZ, 0x3c, !PT ;  /* 0x0000000306097212 */ /* 0x000fca00078e3cff */
[----:B------:R2:W-:Y:S04]  /*a9f0*/  STL [R1+0xc], R9 ;  /* 0x00000c0901007387 */ /* 0x0005e80000100800 */
[----:B------:R2:W-:Y:S01]  /*aa00*/  STL [R1], R10 ;  /* 0x0000000a01007387 */ /* 0x0005e20000100800 */
[----:B------:R-:W-:Y:S05]  /*aa10*/  @!P6 BRA `(.L_x_172) ;  /* 0x000000080060e947 */ /* 0x000fea0003800000 */
[----:B-1----:R-:W-:Y:S01]  /*aa20*/  IMAD.MOV.U32 R8, RZ, RZ, R20 ;  /* 0x000000ffff087224 */ /* 0x002fe200078e0014 */
[----:B------:R-:W-:Y:S06]  /*aa30*/  @!P1 BRA `(.L_x_173) ;  /* 0x0000000000509947 */ /* 0x000fec0003800000 */
[----:B------:R-:W4:Y:S01]  /*aa40*/  LDL R5, [R1+0x18] ;  /* 0x0000180001057983 */ /* 0x000f220000100800 */
[----:B------:R-:W1:Y:S01]  /*aa50*/  LDC R8, c[0x0][0x41c] ;  /* 0x00010700ff087b82 */ /* 0x000e620000000800 */
[----:B------:R-:W-:Y:S02]  /*aa60*/  ULDC.64 UR4, c[0x0][0x408] ;  /* 0x0001020000047ab9 */ /* 0x000fe40000000a00 */
[----:B------:R-:W2:Y:S01]  /*aa70*/  LDL R4, [R1+0x10] ;  /* 0x0000100001047983 */ /* 0x000ea20000100800 */
        /* <DEDUP_REMOVED lines=8> */
[----:B----4-:R-:W-:-:S04]  /*ab00*/  IMAD R0, R5, UR4, RZ ;  /* 0x0000000405007c24 */ /* 0x010fc8000f8e02ff */
[C---:B--2---:R-:W-:Y:S02]  /*ab10*/  IMAD R0, R4.reuse, UR5, R0 ;  /* 0x0000000504007c24 */ /* 0x044fe4000f8e0200 */
[----:B------:R-:W-:Y:S01]  /*ab20*/  IMAD.WIDE.U32 R2, R4, UR4, R2 ;  /* 0x0000000404027c25 */ /* 0x000fe2000f8e0002 */
[----:B------:R-:W-:-:S03]  /*ab30*/  ULDC.64 UR4, c[0x0][0x3f8] ;  /* 0x0000fe0000047ab9 */ /* 0x000fc60000000a00 */
[----:B------:R-:W-:Y:S01]  /*ab40*/  IMAD.IADD R0, R0, 0x1, R3 ;  /* 0x0000000100007824 */ /* 0x000fe200078e0203 */
[----:B------:R-:W-:-:S04]  /*ab50*/  LEA R4, P0, R2, UR4, 0x2 ;  /* 0x0000000402047c11 */ /* 0x000fc8000f8010ff */
[----:B------:R-:W-:-:S05]  /*ab60*/  LEA.HI.X R5, R2, UR5, R0, 0x2, P0 ;  /* 0x0000000502057c11 */ /* 0x000fca00080f1400 */
[----:B------:R1:W5:Y:S04]  /*ab70*/  LDG.E R0, desc[UR50][R4.64] ;  /* 0x0000003204007981 */ /* 0x000368000c1e1900 */
.L_x_173:
[----:B-1----:R-:W-:Y:S01]  /*ab80*/  LEA R4, R10, UR40, 0x3 ;  /* 0x000000280a047c11 */ /* 0x002fe2000f8e18ff */
[----:B------:R-:W-:Y:S01]  /*ab90*/  BSSY B1, `(.L_x_174) ;  /* 0x0000004000017945 */ /* 0x000fe20003800000 */
[----:B------:R-:W-:-:S04]  /*aba0*/  SHF.L.U32 R3, R9, 0x1f, RZ ;  /* 0x0000001f09037819 */ /* 0x000fc800000006ff */
[----:B------:R-:W1:Y:S02]  /*abb0*/  SYNCS.PHASECHK.TRANS64.TRYWAIT P0, [R4+URZ+0x29880], R3 ;  /* 0x02988003040075a7 */ /* 0x000e64000800017f */
[----:B-1----:R-:W-:Y:S05]  /*abc0*/  @!P0 BRA `(.L_x_175) ;  /* 0x0000001c00908947 */ /* 0x002fea0003800000 */
.L_x_226:
[----:B------:R-:W-:Y:S05]  /*abd0*/  BSYNC B1 ;  /* 0x0000000000017941 */ /* 0x000fea0003800000 */
.L_x_174:
[----:B------:R-:W4:Y:S01]  /*abe0*/  S2R R2, SR_TID.X ;  /* 0x0000000000027919 */ /* 0x000f220000002100 */
[----:B------:R-:W-:Y:S01]  /*abf0*/  UPRMT UR4, UR48, 0x9910, URZ ;  /* 0x0000991030047896 */ /* 0x000fe2000800003f */
[----:B----4-:R-:W-:-:S04]  /*ac00*/  LOP3.LUT R2, R2, 0x7f, RZ, 0xc0, !PT ;  /* 0x0000007f02027812 */ /* 0x010fc800078ec0ff */
[----:B------:R-:W-:-:S13]  /*ac10*/  ISETP.NE.AND P0, PT, R2, RZ, PT ;  /* 0x000000ff0200720c */ /* 0x000fda0003f05270 */
[----:B------:R-:W-:-:S04]  /*ac20*/  @!P0 IMAD.MOV.U32 R2, RZ, RZ, 0x5000 ;  /* 0x00005000ff028424 */ /* 0x000fc800078e00ff */
[----:B------:R4:W-:Y:S02]  /*ac30*/  @!P0 SYNCS.ARRIVE.TRANS64 RZ, [R4+URZ+0x29870], R2 ;  /* 0x0298700204ff89a7 */ /* 0x0009e4000800003f */
[----:B----4-:R-:W-:-:S05]  /*ac40*/  IMAD.U32 R2, RZ, RZ, UR4 ;  /* 0x00000004ff027e24 */ /* 0x010fca000f8e00ff */
[----:B------:R-:W-:-:S13]  /*ac50*/  ISETP.NE.AND P2, PT, R2, 0x2, PT ;  /* 0x000000020200780c */ /* 0x000fda0003f45270 */
[----:B------:R-:W-:Y:S05]  /*ac60*/  @P2 BRA `(.L_x_176) ;  /* 0x0000000000042947 */ /* 0x000fea0003800000 */
[----:B------:R-:W-:Y:S01]  /*ac70*/  BPT.TRAP 0x1 ;  /* 0x000000040000795c */ /* 0x000fe20000300000 */
.L_x_176:
[----:B------:R-:W4:Y:S01]  /*ac80*/  LDL R2, [R1+0x14] ;  /* 0x0000140001027983 */ /* 0x000f220000100800 */
[----:B------:R-:W-:Y:S01]  /*ac90*/  BSSY B1, `(.L_x_177) ;  /* 0x0000004000017945 */ /* 0x000fe20003800000 */
[----:B----4-:R-:W-:-:S13]  /*aca0*/  LOP3.LUT P0, RZ, R2, 0x2, RZ, 0xc0, !PT ;  /* 0x0000000202ff7812 */ /* 0x010fda000780c0ff */
[----:B------:R-:W-:Y:S05]  /*acb0*/  @P0 BRA `(.L_x_178) ;  /* 0x0000000000040947 */ /* 0x000fea0003800000 */
[----:B------:R-:W-:Y:S01]  /*acc0*/  BPT.TRAP 0x1 ;  /* 0x000000040000795c */ /* 0x000fe20000300000 */
.L_x_178:
[----:B------:R-:W-:Y:S05]  /*acd0*/  BSYNC B1 ;  /* 0x0000000000017941 */ /* 0x000fea0003800000 */
.L_x_177:
[----:B--2---:R-:W2:Y:S04]  /*ace0*/  LDL R10, [R1+0x8] ;  /* 0x00000800010a7983 */ /* 0x004ea80000100800 */
[----:B------:R-:W4:Y:S01]  /*acf0*/  LDL R2, [R1] ;  /* 0x0000000001027983 */ /* 0x000f220000100800 */
[----:B------:R-:W1:Y:S01]  /*ad00*/  S2R R5, SR_CgaCtaId ;  /* 0x0000000000057919 */ /* 0x000e620000008800 */
[----:B------:R-:W-:-:S05]  /*ad10*/  IMAD.MOV.U32 R9, RZ, RZ, RZ ;  /* 0x000000ffff097224 */ /* 0x000fca00078e00ff */
[----:B------:R-:W-:Y:S01]  /*ad20*/  R2UR UR10, R9 ;  /* 0x00000000090a72ca */ /* 0x000fe200000e0000 */
[----:B------:R-:W-:Y:S01]  /*ad30*/  UIADD3 UR4, UP0, UR52, 0x470, URZ ;  /* 0x0000047034047890 */ /* 0x000fe2000ff1e03f */
[----:B------:R-:W-:Y:S01]  /*ad40*/  PLOP3.LUT P0, PT, PT, PT, PT, 0x80, 0x0 ;  /* 0x000000000000781c */ /* 0x000fe20003f0f070 */
[----:B------:R-:W-:Y:S01]  /*ad50*/  UMOV UR6, 0x30000 ;  /* 0x0003000000067882 */ /* 0x000fe20000000000 */
[----:B------:R-:W-:Y:S01]  /*ad60*/  UMOV UR14, 0x0 ;  /* 0x00000000000e7882 */ /* 0x000fe20000000000 */
[----:B------:R-:W-:Y:S01]  /*ad70*/  UIADD3.X UR5, URZ, UR53, URZ, UP0, !UPT ;  /* 0x000000353f057290 */ /* 0x000fe200087fe43f */
[----:B-1----:R-:W-:-:S05]  /*ad80*/  LOP3.LUT R5, R5, 0x1, RZ, 0xc0, !PT ;  /* 0x0000000105057812 */ /* 0x002fca00078ec0ff */
[----:B------:R-:W-:Y:S01]  /*ad90*/  IMAD R5, R5, 0x2800, RZ ;  /* 0x0000280005057824 */ /* 0x000fe200078e02ff */
[----:B------:R-:W-:Y:S01]  /*ada0*/  UMOV UR15, 0x14f00000 ;  /* 0x14f00000000f7882 */ /* 0x000fe20000000000 */
[----:B--2---:R-:W-:Y:S02]  /*adb0*/  R2UR UR12, R10 ;  /* 0x000000000a0c72ca */ /* 0x004fe400000e0000 */
[----:B------:R-:W1:Y:S01]  /*adc0*/  S2R R10, SR_CgaCtaId ;  /* 0x00000000000a7919 */ /* 0x000e620000008800 */
[----:B----4-:R-:W-:Y:S02]  /*add0*/  IMAD R2, R2, 0x5000, R5 ;  /* 0x0000500002027824 */ /* 0x010fe400078e0205 */
[----:B------:R-:W-:-:S05]  /*ade0*/  IMAD.U32 R5, RZ, RZ, UR40 ;  /* 0x00000028ff057e24 */ /* 0x000fca000f8e00ff */
[----:B------:R-:W-:Y:S02]  /*adf0*/  IADD3 R2, R5, 0xa400, R2 ;  /* 0x0000a40005027810 */ /* 0x000fe40007ffe002 */
[----:B-1----:R-:W-:-:S05]  /*ae00*/  LOP3.LUT R10, R10, 0x1, RZ, 0xc0, !PT ;  /* 0x000000010a0a7812 */ /* 0x002fca00078ec0ff */
[----:B------:R-:W-:-:S04]  /*ae10*/  IMAD R10, R10, 0x50, RZ ;  /* 0x000000500a0a7824 */ /* 0x000fc800078e02ff */
[----:B------:R-:W-:Y:S02]  /*ae20*/  IMAD R5, R8, 0xa0, R10 ;  /* 0x000000a008057824 */ /* 0x000fe400078e020a */
[----:B------:R-:W-:-:S07]  /*ae30*/  VIADD R8, R4, 0x29870 ;  /* 0x0002987004087836 */ /* 0x000fce0000000000 */
.L_x_179:
[----:B------:R-:W-:-:S13]  /*ae40*/  @P0 ELECT P3, URZ, PT ;  /* 0x00000000003f082f */ /* 0x000fda0003860000 */
[----:B-----5:R-:W-:Y:S02]  /*ae50*/  @P3 R2UR UR13, R0 ;  /* 0x00000000000d32ca */ /* 0x020fe400000e0000 */
[----:B------:R-:W-:Y:S02]  /*ae60*/  @P3 R2UR UR11, R5 ;  /* 0x00000000050b32ca */ /* 0x000fe400000e0000 */
[----:B------:R-:W-:Y:S02]  /*ae70*/  @P3 R2UR UR9, R8 ;  /* 0x00000000080932ca */ /* 0x000fe400000e0000 */
[----:B------:R-:W-:Y:S02]  /*ae80*/  @P3 R2UR UR8, R2 ;  /* 0x00000000020832ca */ /* 0x000fe400000e0000 */
[----:B------:R-:W-:Y:S02]  /*ae90*/  @P3 PLOP3.LUT P0, PT, P3, PT, PT, 0x8, 0x0 ;  /* 0x000000000000381c */ /* 0x000fe40001f0e170 */
[----:B------:R-:W-:-:S09]  /*aea0*/  PLOP3.LUT P3, PT, PT, PT, PT, 0x8, 0x0 ;  /* 0x000000000000781c */ /* 0x000fd20003f6e170 */
[----:B------:R1:W-:Y:S02]  /*aeb0*/  UTMALDG.4D.MULTICAST [UR8], [UR4], UR6, desc[UR14] ;  /* 0x00000e08040073b4 */ /* 0x0003e40008019806 */
[----:B-1----:R-:W-:Y:S05]  /*aec0*/  @P0 BRA.U.ANY `(.L_x_179) ;  /* 0xfffffffd00dc0947 */ /* 0x002fea000393ffff */
[----:B------:R-:W1:Y:S01]  /*aed0*/  SYNCS.PHASECHK.TRANS64.TRYWAIT P0, [R4+URZ+0x29840], R3 ;  /* 0x02984003040075a7 */ /* 0x000e62000800017f */
[----:B------:R-:W-:Y:S04]  /*aee0*/  BSSY B1, `(.L_x_180) ;  /* 0x0000002000017945 */ /* 0x000fe80003800000 */
[----:B-1----:R-:W-:Y:S05]  /*aef0*/  @!P0 BRA `(.L_x_181) ;  /* 0x0000001800d88947 */ /* 0x002fea0003800000 */
.L_x_227:
[----:B------:R-:W-:Y:S05]  /*af00*/  BSYNC B1 ;  /* 0x0000000000017941 */ /* 0x000fea0003800000 */
.L_x_180:
[----:B------:R-:W2:Y:S02]  /*af10*/  S2R R2, SR_TID.X ;  /* 0x0000000000027919 */ /* 0x000ea40000002100 */
[----:B--2---:R-:W-:-:S04]  /*af20*/  LOP3.LUT R2, R2, 0x7f, RZ, 0xc0, !PT ;  /* 0x0000007f02027812 */ /* 0x004fc800078ec0ff */
[----:B------:R-:W-:-:S13]  /*af30*/  ISETP.NE.AND P0, PT, R2, RZ, PT ;  /* 0x000000ff0200720c */ /* 0x000fda0003f05270 */
[----:B------:R-:W-:-:S04]  /*af40*/  @!P0 IMAD.MOV.U32 R2, RZ, RZ, 0x7800 ;  /* 0x00007800ff028424 */ /* 0x000fc800078e00ff */
[----:B------:R2:W-:Y:S01]  /*af50*/  @!P0 SYNCS.ARRIVE.TRANS64 RZ, [R4+URZ+0x29830], R2 ;  /* 0x0298300204ff89a7 */ /* 0x0005e2000800003f */
[----:B------:R-:W-:Y:S05]  /*af60*/  @P2 BRA `(.L_x_182) ;  /* 0x0000000000042947 */ /* 0x000fea0003800000 */
[----:B------:R-:W-:Y:S01]  /*af70*/  BPT.TRAP 0x1 ;  /* 0x000000040000795c */ /* 0x000fe20000300000 */
.L_x_182:
[----:B--2---:R-:W2:Y:S01]  /*af80*/  LDL R2, [R1+0x14] ;  /* 0x0000140001027983 */ /* 0x004ea20000100800 */
[----:B------:R-:W-:Y:S01]  /*af90*/  BSSY B1, `(.L_x_183) ;  /* 0x0000004000017945 */ /* 0x000fe20003800000 */
[----:B--2---:R-:W-:-:S13]  /*afa0*/  LOP3.LUT P0, RZ, R2, 0x2, RZ, 0xc0, !PT ;  /* 0x0000000202ff7812 */ /* 0x004fda000780c0ff */
[----:B------:R-:W-:Y:S05]  /*afb0*/  @P0 BRA `(.L_x_184) ;  /* 0x0000000000040947 */ /* 0x000fea0003800000 */
[----:B------:R-:W-:Y:S01]  /*afc0*/  BPT.TRAP 0x1 ;  /* 0x000000040000795c */ /* 0x000fe20000300000 */
.L_x_184:
[----:B------:R-:W-:Y:S05]  /*afd0*/  BSYNC B1 ;  /* 0x0000000000017941 */ /* 0x000fea0003800000 */
.L_x_183:
[----:B------:R-:W2:Y:S04]  /*afe0*/  LDL R8, [R1+0x8] ;  /* 0x0000080001087983 */ /* 0x000ea80000100800 */
[----:B------:R-:W4:Y:S01]  /*aff0*/  LDL R2, [R1] ;  /* 0x0000000001027983 */ /* 0x000f220000100800 */
[----:B------:R-:W-:Y:S01]  /*b000*/  R2UR UR10, R9 ;  /* 0x00000000090a72ca */ /* 0x000fe200000e0000 */
[----:B------:R-:W-:Y:S01]  /*b010*/  UIADD3 UR4, UP0, UR52, 0x370, URZ ;  /* 0x0000037034047890 */ /* 0x000fe2000ff1e03f */
[----:B------:R-:W-:Y:S01]  /*b020*/  PLOP3.LUT P0, PT, PT, PT, PT, 0x80, 0x0 ;  /* 0x000000000000781c */ /* 0x000fe20003f0f070 */
[----:B-1----:R-:W1:Y:S01]  /*b030*/  S2R R3, SR_CgaCtaId ;  /* 0x0000000000037919 */ /* 0x002e620000008800 */
[----:B------:R-:W-:Y:S01]  /*b040*/  VIADD R4, R4, 0x29830 ;  /* 0x0002983004047836 */ /* 0x000fe20000000000 */
[----:B------:R-:W-:Y:S01]  /*b050*/  UIADD3.X UR5, URZ, UR53, URZ, UP0, !UPT ;  /* 0x000000353f057290 */ /* 0x000fe200087fe43f */
[----:B------:R-:W-:Y:S01]  /*b060*/  UMOV UR6, 0x30000 ;  /* 0x0003000000067882 */ /* 0x000fe20000000000 */
[----:B------:R-:W-:Y:S01]  /*b070*/  UMOV UR14, 0x0 ;  /* 0x00000000000e7882 */ /* 0x000fe20000000000 */
[----:B------:R-:W-:Y:S01]  /*b080*/  UMOV UR15, 0x14f00000 ;  /* 0x14f00000000f7882 */ /* 0x000fe20000000000 */
[----:B-1----:R-:W-:-:S05]  /*b090*/  LOP3.LUT R3, R3, 0x1, RZ, 0xc0, !PT ;  /* 0x0000000103037812 */ /* 0x002fca00078ec0ff */
[----:B------:R-:W-:Y:S01]  /*b0a0*/  IMAD R3, R3, 0x1400, RZ ;  /* 0x0000140003037824 */ /* 0x000fe200078e02ff */
[----:B--2---:R-:W-:-:S03]  /*b0b0*/  R2UR UR12, R8 ;  /* 0x00000000080c72ca */ /* 0x004fc600000e0000 */
[----:B----4-:R-:W-:-:S04]  /*b0c0*/  IMAD R2, R2, 0x7800, R3 ;  /* 0x0000780002027824 */ /* 0x010fc800078e0203 */
[----:B------:R-:W-:-:S04]  /*b0d0*/  VIADD R2, R2, UR40 ;  /* 0x0000002802027c36 */ /* 0x000fc80008000000 */
[----:B------:R-:W-:-:S07]  /*b0e0*/  VIADD R3, R2, 0x1a400 ;  /* 0x0001a40002037836 */ /* 0x000fce0000000000 */
.L_x_185:
[----:B------:R-:W-:-:S13]  /*b0f0*/  @P0 ELECT P2, URZ, PT ;  /* 0x00000000003f082f */ /* 0x000fda0003840000 */
[----:B------:R-:W-:Y:S02]  /*b100*/  @P2 R2UR UR13, R0 ;  /* 0x00000000000d22ca */ /* 0x000fe400000e0000 */
[----:B------:R-:W-:Y:S02]  /*b110*/  @P2 R2UR UR11, R5 ;  /* 0x00000000050b22ca */ /* 0x000fe400000e0000 */
[----:B------:R-:W-:Y:S02]  /*b120*/  @P2 R2UR UR9, R4 ;  /* 0x00000000040922ca */ /* 0x000fe400000e0000 */
[----:B------:R-:W-:Y:S02]  /*b130*/  @P2 R2UR UR8, R3 ;  /* 0x00000000030822ca */ /* 0x000fe400000e0000 */
[----:B------:R-:W-:Y:S02]  /*b140*/  @P2 PLOP3.LUT P0, PT, P2, PT, PT, 0x8, 0x0 ;  /* 0x000000000000281c */ /* 0x000fe4000170e170 */
[----:B------:R-:W-:-:S09]  /*b150*/  PLOP3.LUT P2, PT, PT, PT, PT, 0x8, 0x0 ;  /* 0x000000000000781c */ /* 0x000fd20003f4e170 */
[----:B------:R1:W-:Y:S02]  /*b160*/  UTMALDG.4D.MULTICAST [UR8], [UR4], UR6, desc[UR14] ;  /* 0x00000e08040073b4 */ /* 0x0003e40008019806 */
[----:B-1----:R-:W-:Y:S05]  /*b170*/  @P0 BRA.U.ANY `(.L_x_185) ;  /* 0xfffffffd00dc0947 */ /* 0x002fea000393ffff */
[----:B------:R-:W2:Y:S01]  /*b180*/  LDL R8, [R1+0x8] ;  /* 0x0000080001087983 */ /* 0x000ea20000100800 */
[----:B------:R-:W-:Y:S01]  /*b190*/  PLOP3.LUT P0, PT, PT, PT, PT, 0x80, 0x0 ;  /* 0x000000000000781c */ /* 0x000fe20003f0f070 */
[----:B------:R-:W-:Y:S01]  /*b1a0*/  VIADD R3, R2, 0x1cc00 ;  /* 0x0001cc0002037836 */ /* 0x000fe20000000000 */
[----:B------:R-:W-:Y:S01]  /*b1b0*/  UMOV UR6, 0x30000 ;  /* 0x0003000000067882 */ /* 0x000fe20000000000 */
[----:B------:R-:W-:Y:S01]  /*b1c0*/  UMOV UR14, 0x0 ;  /* 0x00000000000e7882 */ /* 0x000fe20000000000 */
[----:B------:R-:W-:Y:S01]  /*b1d0*/  UMOV UR15, 0x14f00000 ;  /* 0x14f00000000f7882 */ /* 0x000fe20000000000 */
[----:B------:R-:W-:Y:S01]  /*b1e0*/  UMOV UR10, 0x40 ;  /* 0x00000040000a7882 */ /* 0x000fe20000000000 */
[----:B--2---:R-:W-:-:S15]  /*b1f0*/  R2UR UR12, R8 ;  /* 0x00000000080c72ca */ /* 0x004fde00000e0000 */
.L_x_186:
        /* <DEDUP_REMOVED lines=17> */
.L_x_187:
        /* <DEDUP_REMOVED lines=8> */
[----:B----4-:R-:W-:Y:S05]  /*b390*/  @P0 BRA.U.ANY `(.L_x_187) ;  /* 0xfffffffd00dc0947 */ /* 0x010fea000393ffff */
.L_x_172:
[----:B------:R-:W-:Y:S05]  /*b3a0*/  BSYNC B0 ;  /* 0x0000000000007941 */ /* 0x000fea0003800000 */
.L_x_171:
[----:B------:R-:W-:-:S05]  /*b3b0*/  IMAD.U32 R2, RZ, RZ, UR43 ;  /* 0x0000002bff027e24 */ /* 0x000fca000f8e00ff */
[----:B------:R-:W-:-:S13]  /*b3c0*/  ISETP.NE.AND P0, PT, R2, 0x3, PT ;  /* 0x000000030200780c */ /* 0x000fda0003f05270 */
[----:B------:R-:W-:Y:S05]  /*b3d0*/  @!P0 BRA `(.L_x_188) ;  /* 0x0000000000048947 */ /* 0x000fea0003800000 */
[----:B------:R-:W-:Y:S01]  /*b3e0*/  BPT.TRAP 0x1 ;  /* 0x000000040000795c */ /* 0x000fe20000300000 */
.L_x_188:
[----:B------:R-:W-:Y:S01]  /*b3f0*/  IMAD.U32 R2, RZ, RZ, UR48 ;  /* 0x00000030ff027e24 */ /* 0x000fe2000f8e00ff */
[----:B------:R-:W-:Y:S01]  /*b400*/  LEA R3, R7, UR40, 0x3 ;  /* 0x0000002807037c11 */ /* 0x000fe2000f8e18ff */
[----:B------:R-:W-:Y:S03]  /*b410*/  BSSY B0, `(.L_x_189) ;  /* 0x0000007000007945 */ /* 0x000fe60003800000 */
[----:B------:R-:W-:Y:S01]  /*b420*/  ISETP.NE.AND P2, PT, R2, 0x3, PT ;  /* 0x000000030200780c */ /* 0x000fe20003f45270 */
[----:B------:R4:W-:Y:S01]  /*b430*/  STL [R1+0x4], R3 ;  /* 0x0000040301007387 */ /* 0x0009e20000100800 */
[----:B------:R-:W-:-:S04]  /*b440*/  LOP3.LUT R2, R6, 0x1, RZ, 0x3c, !PT ;  /* 0x0000000106027812 */ /* 0x000fc800078e3cff */
[----:B------:R-:W-:-:S04]  /*b450*/  SHF.L.U32 R2, R2, 0x1f, RZ ;  /* 0x0000001f02027819 */ /* 0x000fc800000006ff */
[----:B------:R-:W5:Y:S02]  /*b460*/  SYNCS.PHASECHK.TRANS64.TRYWAIT P3, [R3+URZ+0x29870], R2 ;  /* 0x02987002030075a7 */ /* 0x000f64000806017f */
[----:B----45:R-:W-:Y:S05]  /*b470*/  @!P3 BRA `(.L_x_190) ;  /* 0x00000014008cb947 */ /* 0x030fea0003800000 */
.L_x_228:
[----:B------:R-:W-:Y:S05]  /*b480*/  BSYNC B0 ;  /* 0x0000000000007941 */ /* 0x000fea0003800000 */
.L_x_189:
[----:B------:R-:W-:Y:S05]  /*b490*/  @!P2 BRA `(.L_x_191) ;  /* 0x000000000004a947 */ /* 0x000fea0003800000 */
[----:B------:R-:W-:Y:S01]  /*b4a0*/  BPT.TRAP 0x1 ;  /* 0x000000040000795c */ /* 0x000fe20000300000 */
.L_x_191:
[----:B----4-:R-:W4:Y:S01]  /*b4b0*/  LDL R2, [R1+0x4] ;  /* 0x0000040001027983 */ /* 0x010f220000100800 */
[----:B------:R-:W-:-:S04]  /*b4c0*/  SHF.L.U32 R3, R6, 0x1f, RZ ;  /* 0x0000001f06037819 */ /* 0x000fc800000006ff */
[----:B----4-:R4:W5:Y:S02]  /*b4d0*/  SYNCS.PHASECHK.TRANS64.TRYWAIT P3, [R2+URZ+0x29860], R3 ;  /* 0x02986003020075a7 */ /* 0x010964000806017f */
[----:B----4-:R-:W-:Y:S01]  /*b4e0*/  IMAD R2, R7, 0x5000, RZ ;  /* 0x0000500007027824 */ /* 0x010fe200078e02ff */
[----:B-----5:R-:W-:Y:S06]  /*b4f0*/  @!P3 BRA `(.L_x_192) ;  /* 0x000000140084b947 */ /* 0x020fec0003800000 */
.L_x_229:
[----:B----4-:R-:W4:Y:S04]  /*b500*/  LDL R4, [R1+0x28] ;  /* 0x0000280001047983 */ /* 0x010f280000100800 */
[----:B--2---:R-:W2:Y:S04]  /*b510*/  LDL R10, [R1+0x2c] ;  /* 0x00002c00010a7983 */ /* 0x004ea80000100800 */
[----:B------:R-:W5:Y:S01]  /*b520*/  LDL R12, [R1+0x24] ;  /* 0x00002400010c7983 */ /* 0x000f620000100800 */
[----:B------:R-:W-:Y:S05]  /*b530*/  WARPSYNC.ALL ;  /* 0x0000000000007948 */ /* 0x000fea0003800000 */
[----:B----4-:R-:W-:-:S05]  /*b540*/  LOP3.LUT R3, R2, R4, RZ, 0xfc, !PT ;  /* 0x0000000402037212 */ /* 0x010fca00078efcff */
[----:B------:R-:W1:Y:S01]  /*b550*/  LDSM.16.MT88.4 R4, [R3+UR40+0xa400] ;  /* 0x00a400280304783b */ /* 0x000e620008004200 */
[----:B------:R-:W-:Y:S01]  /*b560*/  VIADD R21, R3, UR40 ;  /* 0x0000002803157c36 */ /* 0x000fe20008000000 */
[----:B-----5:R-:W-:-:S03]  /*b570*/  IADD3 R2, R2, UR40, R12 ;  /* 0x0000002802027c10 */ /* 0x020fc6000fffe00c */
[----:B--2---:R-:W-:Y:S01]  /*b580*/  IMAD.IADD R21, R10, 0x1, R21 ;  /* 0x000000010a157824 */ /* 0x004fe200078e0215 */
        /* <DEDUP_REMOVED lines=67> */
.L_x_193:
[----:B-1----:R-:W2:Y:S02]  /*b9c0*/  LDL R2, [R1+0x4] ;  /* 0x0000040001027983 */ /* 0x002ea40000100800 */
[----:B--2---:R1:W-:Y:S01]  /*b9d0*/  SYNCS.ARRIVE.TRANS64.A1T0 RZ, [R2+URZ+0x29850], RZ ;  /* 0x029850ff02ff79a7 */ /* 0x0043e2000810003f */
[----:B------:R-:W-:Y:S06]  /*b9e0*/  BAR.SYNC.DEFER_BLOCKING 0x2, 0x80 ;  /* 0x0082000000007b1d */ /* 0x000fec0000010000 */
[----:B------:R-:W-:Y:S05]  /*b9f0*/  @!P0 BRA `(.L_x_194) ;  /* 0x0000000000048947 */ /* 0x000fea0003800000 */
[----:B------:R-:W-:Y:S01]  /*ba00*/  BPT.TRAP 0x1 ;  /* 0x000000040000795c */ /* 0x000fe20000300000 */
.L_x_194:
[----:B------:R-:W2:Y:S04]  /*ba10*/  LDL R4, [R1+0x1c] ;  /* 0x00001c0001047983 */ /* 0x000ea80000100800 */
[----:B------:R-:W4:Y:S01]  /*ba20*/  LDL R3, [R1+0x20] ;  /* 0x0000200001037983 */ /* 0x000f220000100800 */
[----:B--2---:R-:W-:-:S13]  /*ba30*/  ISETP.NE.AND P0, PT, R4, RZ, PT ;  /* 0x000000ff0400720c */ /* 0x004fda0003f05270 */
[----:B-1----:R-:W-:-:S05]  /*ba40*/  @P0 VIADD R2, R2, 0x29880 ;  /* 0x0002988002020836 */ /* 0x002fca0000000000 */
[----:B----4-:R-:W-:-:S04]  /*ba50*/  @P0 PRMT R2, R3, 0x654, R2 ;  /* 0x0000065403020816 */ /* 0x010fc80000000002 */
[----:B------:R1:W-:Y:S01]  /*ba60*/  @P0 SYNCS.ARRIVE.TRANS64.RED.A1T0 RZ, [R2+URZ], RZ ;  /* 0x000000ff02ff09a7 */ /* 0x0003e2000810043f */
[----:B------:R-:W-:Y:S02]  /*ba70*/  BPT.TRAP 0x1 ;  /* 0x000000040000795c */ /* 0x000fe40000300000 */
[----:B------:R2:W5:Y:S01]  /*ba80*/  LDL R6, [R1+0xc] ;  /* 0x00000c0001067983 */ /* 0x0005620000100800 */
[C---:B------:R-:W-:Y:S01]  /*ba90*/  ISETP.GT.AND P0, PT, R20.reuse, RZ, PT ;  /* 0x000000ff1400720c */ /* 0x040fe20003f04270 */
[----:B------:R-:W-:Y:S02]  /*baa0*/  VIADD R20, R20, 0xffffffff ;  /* 0xffffffff14147836 */ /* 0x000fe40000000000 */
[----:B------:R2:W5:Y:S10]  /*bab0*/  LDL R7, [R1] ;  /* 0x0000000001077983 */ /* 0x0005740000100800 */
[----:B--2---:R-:W-:Y:S05]  /*bac0*/  @P0 BRA `(.L_x_195) ;  /* 0xffffffec00b00947 */ /* 0x004fea000383ffff */
.L_x_170:
[----:B------:R-:W-:-:S05]  /*bad0*/  IMAD.U32 R0, RZ, RZ, UR43 ;  /* 0x0000002bff007e24 */ /* 0x000fca000f8e00ff */
[----:B------:R-:W-:-:S13]  /*bae0*/  ISETP.NE.AND P0, PT, R0, 0x3, PT ;  /* 0x000000030000780c */ /* 0x000fda0003f05270 */
[----:B------:R-:W-:Y:S05]  /*baf0*/  @!P0 BRA `(.L_x_196) ;  /* 0x0000000000048947 */ /* 0x000fea0003800000 */
[----:B----4-:R-:W-:Y:S01]  /*bb00*/  BPT.TRAP 0x1 ;  /* 0x000000040000795c */ /* 0x010fe20000300000 */
.L_x_196:
[----:B-12---:R-:W2:Y:S04]  /*bb10*/  LDL R2, [R1+0xc] ;  /* 0x00000c0001027983 */ /* 0x006ea80000100800 */
[----:B------:R-:W3:Y:S01]  /*bb20*/  LDL R0, [R1] ;  /* 0x0000000001007983 */ /* 0x000ee20000100800 */
[----:B------:R-:W-:Y:S01]  /*bb30*/  BSSY B0, `(.L_x_197) ;  /* 0x0000008000007945 */ /* 0x000fe20003800000 */
[----:B--2---:R-:W-:-:S04]  /*bb40*/  LOP3.LUT R3, R2, 0x1, RZ, 0x3c, !PT ;  /* 0x0000000102037812 */ /* 0x004fc800078e3cff */
[----:B------:R-:W-:Y:S02]  /*bb50*/  SHF.L.U32 R3, R3, 0x1f, RZ ;  /* 0x0000001f03037819 */ /* 0x000fe400000006ff */
[----:B---3--:R-:W-:-:S04]  /*bb60*/  LEA R20, R0, UR40, 0x3 ;  /* 0x0000002800147c11 */ /* 0x008fc8000f8e18ff */
[----:B------:R-:W1:Y:S01]  /*bb70*/  SYNCS.PHASECHK.TRANS64.TRYWAIT P2, [R20+URZ+0x29870], R3 ;  /* 0x02987003140075a7 */ /* 0x000e62000804017f */
[----:B------:R-:W-:-:S05]  /*bb80*/  IMAD.U32 R0, RZ, RZ, UR48 ;  /* 0x00000030ff007e24 */ /* 0x000fca000f8e00ff */
[----:B------:R-:W-:Y:S01]  /*bb90*/  ISETP.NE.AND P1, PT, R0, 0x3, PT ;  /* 0x000000030000780c */ /* 0x000fe20003f25270 */
[----:B-1----:R-:W-:-:S12]  /*bba0*/  @!P2 BRA `(.L_x_198) ;  /* 0x0000000c00f0a947 */ /* 0x002fd80003800000 */
.L_x_230:
[----:B----4-:R-:W-:Y:S05]  /*bbb0*/  BSYNC B0 ;  /* 0x0000000000007941 */ /* 0x010fea0003800000 */
.L_x_197:
[----:B------:R-:W-:Y:S05]  /*bbc0*/  @!P1 BRA `(.L_x_199) ;  /* 0x0000000000049947 */ /* 0x000fea0003800000 */
[----:B------:R-:W-:Y:S01]  /*bbd0*/  BPT.TRAP 0x1 ;  /* 0x000000040000795c */ /* 0x000fe20000300000 */
.L_x_199:
[----:B------:R-:W1:Y:S02]  /*bbe0*/  LDL R0, [R1+0xc] ;  /* 0x00000c0001007983 */ /* 0x000e640000100800 */
[----:B-1----:R-:W-:-:S04]  /*bbf0*/  SHF.L.U32 R3, R0, 0x1f, RZ ;  /* 0x0000001f00037819 */ /* 0x002fc800000006ff */
[----:B------:R-:W1:Y:S02]  /*bc00*/  SYNCS.PHASECHK.TRANS64.TRYWAIT P2, [R20+URZ+0x29860], R3 ;  /* 0x02986003140075a7 */ /* 0x000e64000804017f */
[----:B-1----:R-:W-:Y:S05]  /*bc10*/  @!P2 BRA `(.L_x_200) ;  /* 0x0000000c00e8a947 */ /* 0x002fea0003800000 */
.L_x_231:
[----:B------:R-:W2:Y:S04]  /*bc20*/  LDL R0, [R1] ;  /* 0x0000000001007983 */ /* 0x000ea80000100800 */
[----:B------:R-:W3:Y:S04]  /*bc30*/  LDL R2, [R1+0x28] ;  /* 0x0000280001027983 */ /* 0x000ee80000100800 */
[----:B------:R-:W4:Y:S04]  /*bc40*/  LDL R10, [R1+0x2c] ;  /* 0x00002c00010a7983 */ /* 0x000f280000100800 */
[----:B------:R-:W4:Y:S01]  /*bc50*/  LDL R12, [R1+0x24] ;  /* 0x00002400010c7983 */ /* 0x000f220000100800 */
[----:B------:R-:W-:Y:S05]  /*bc60*/  WARPSYNC.ALL ;  /* 0x0000000000007948 */ /* 0x000fea0003800000 */
[----:B--2---:R-:W-:-:S05]  /*bc70*/  IMAD R0, R0, 0x5000, RZ ;  /* 0x0000500000007824 */ /* 0x004fca00078e02ff */
[----:B---3--:R-:W-:-:S05]  /*bc80*/  LOP3.LUT R2, R0, R2, RZ, 0xfc, !PT ;  /* 0x0000000200027212 */ /* 0x008fca00078efcff */
[----:B-----5:R-:W2:Y:S01]  /*bc90*/  LDSM.16.MT88.4 R4, [R2+UR40+0xa400] ;  /* 0x00a400280204783b */ /* 0x020ea20008004200 */
[----:B-1----:R-:W-:Y:S01]  /*bca0*/  VIADD R3, R2, UR40 ;  /* 0x0000002802037c36 */ /* 0x002fe20008000000 */
[----:B----4-:R-:W-:-:S03]  /*bcb0*/  IADD3 R0, R0, UR40, R12 ;  /* 0x0000002800007c10 */ /* 0x010fc6000fffe00c */
[----:B------:R-:W-:Y:S01]  /*bcc0*/  IMAD.IADD R3, R10, 0x1, R3 ;  /* 0x000000010a037824 */ /* 0x000fe200078e0203 */
[C-C-:B--2---:R-:W-:Y:S02]  /*bcd0*/  PRMT R8, R4.reuse, 0x6420, R5.reuse ;  /* 0x0000642004087816 */ /* 0x144fe40000000005 */
        /* <DEDUP_REMOVED lines=66> */
.L_x_201:
[----:B-1----:R1:W-:Y:S01]  /*c100*/  SYNCS.ARRIVE.TRANS64.A1T0 RZ, [R20+URZ+0x29850], RZ ;  /* 0x029850ff14ff79a7 */ /* 0x0023e2000810003f */
[----:B------:R-:W-:Y:S06]  /*c110*/  BAR.SYNC.DEFER_BLOCKING 0x2, 0x80 ;  /* 0x0082000000007b1d */ /* 0x000fec0000010000 */
[----:B------:R-:W-:Y:S05]  /*c120*/  @!P0 BRA `(.L_x_202) ;  /* 0x0000000000048947 */ /* 0x000fea0003800000 */
[----:B------:R-:W-:Y:S01]  /*c130*/  BPT.TRAP 0x1 ;  /* 0x000000040000795c */ /* 0x000fe20000300000 */
.L_x_202:
[----:B------:R-:W3:Y:S04]  /*c140*/  LDL R2, [R1+0x1c] ;  /* 0x00001c0001027983 */ /* 0x000ee80000100800 */
[----:B--2---:R-:W2:Y:S01]  /*c150*/  LDL R0, [R1+0x20] ;  /* 0x0000200001007983 */ /* 0x004ea20000100800 */
[----:B---3--:R-:W-:-:S13]  /*c160*/  ISETP.NE.AND P0, PT, R2, RZ, PT ;  /* 0x000000ff0200720c */ /* 0x008fda0003f05270 */
[----:B-1----:R-:W-:-:S05]  /*c170*/  @P0 VIADD R20, R20, 0x29880 ;  /* 0x0002988014140836 */ /* 0x002fca0000000000 */
[----:B--2---:R-:W-:-:S04]  /*c180*/  @P0 PRMT R20, R0, 0x654, R20 ;  /* 0x0000065400140816 */ /* 0x004fc80000000014 */
[----:B------:R1:W-:Y:S01]  /*c190*/  @P0 SYNCS.ARRIVE.TRANS64.RED.A1T0 RZ, [R20+URZ], RZ ;  /* 0x000000ff14ff09a7 */ /* 0x0003e2000810043f */
[----:B------:R-:W-:Y:S02]  /*c1a0*/  BPT.TRAP 0x1 ;  /* 0x000000040000795c */ /* 0x000fe40000300000 */
[----:B------:R-:W2:Y:S01]  /*c1b0*/  LDL.LU R0, [R1] ;  /* 0x0000000001007983 */ /* 0x000ea20000300800 */
[----:B------:R-:W3:Y:S03]  /*c1c0*/  LDC R2, c[0x0][0xda4] ;  /* 0x00036900ff027b82 */ /* 0x000ee60000000800 */
[----:B------:R-:W4:Y:S01]  /*c1d0*/  LDL.LU R3, [R1+0xc] ;  /* 0x00000c0001037983 */ /* 0x000f220000300800 */
[----:B------:R-:W-:Y:S02]  /*c1e0*/  UIADD3 UR49, UR44, UR49, URZ ;  /* 0x000000312c317290 */ /* 0x000fe4000fffe03f */
[----:B------:R-:W-:-:S04]  /*c1f0*/  UIADD3 UR47, UR47, 0x1, URZ ;  /* 0x000000012f2f7890 */ /* 0x000fc8000fffe03f */
[----:B---3--:R-:W-:Y:S01]  /*c200*/  ISETP.LE.AND P1, PT, R2, UR49, PT ;  /* 0x0000003102007c0c */ /* 0x008fe2000bf23270 */
[----:B--2---:R-:W-:-:S05]  /*c210*/  VIADD R0, R0, 0x1 ;  /* 0x0000000100007836 */ /* 0x004fca0000000000 */
        /* <DEDUP_REMOVED lines=8> */
.L_x_153:
[----:B--2---:R-:W2:Y:S01]  /*c2a0*/  S2R R3, SR_CgaCtaId ;  /* 0x0000000000037919 */ /* 0x004ea20000008800 */
[----:B------:R-:W-:-:S04]  /*c2b0*/  MOV R0, 0x400 ;  /* 0x0000040000007802 */ /* 0x000fc80000000f00 */
[----:B--2---:R-:W-:Y:S01]  /*c2c0*/  LEA R9, R3, R0, 0x18 ;  /* 0x0000000003097211 */ /* 0x004fe200078ec0ff */
[----:B------:R-:W-:-:S05]  /*c2d0*/  IMAD.U32 R0, RZ, RZ, UR47 ;  /* 0x0000002fff007e24 */ /* 0x000fca000f8e00ff */
[----:B------:R-:W-:-:S04]  /*c2e0*/  SHF.L.U32 R0, R0, 0x1f, RZ ;  /* 0x0000001f00007819 */ /* 0x000fc800000006ff */
[----:B------:R-:W2:Y:S02]  /*c2f0*/  SYNCS.PHASECHK.TRANS64.TRYWAIT P0, [R9+URZ+0x29820], R0 ;  /* 0x02982000090075a7 */ /* 0x000ea4000800017f */
[----:B--2---:R-:W-:Y:S05]  /*c300*/  @!P0 BRA `(.L_x_204) ;  /* 0x0000000800408947 */ /* 0x004fea0003800000 */
.L_x_232:
[----:B------:R-:W3:Y:S02]  /*c310*/  S2R R2, SR_TID.X ;  /* 0x0000000000027919 */ /* 0x000ee40000002100 */
[----:B---3--:R-:W-:-:S04]  /*c320*/  SHF.R.U32.HI R2, RZ, 0x5, R2 ;  /* 0x00000005ff027819 */ /* 0x008fc80000011602 */
[----:B------:R-:W-:-:S05]  /*c330*/  LOP3.LUT R2, R2, 0x3, RZ, 0xc0, !PT ;  /* 0x0000000302027812 */ /* 0x000fca00078ec0ff */
[----:B--2---:R-:W2:Y:S02]  /*c340*/  SHFL.IDX PT, R0, R2, RZ, 0x1f ;  /* 0x00001fff02007589 */ /* 0x004ea400000e0000 */
[----:B--2---:R-:W-:-:S13]  /*c350*/  ISETP.NE.AND P0, PT, R0, RZ, PT ;  /* 0x000000ff0000720c */ /* 0x004fda0003f05270 */
        /* <DEDUP_REMOVED lines=9> */
.L_x_207:
[----:B------:R-:W2:Y:S04]  /*c3f0*/  LDL R2, [R1] ;  /* 0x0000000001027983 */ /* 0x000ea80000100800 */
[----:B------:R-:W3:Y:S01]  /*c400*/  LDL.LU R6, [R1+0xc] ;  /* 0x00000c0001067983 */ /* 0x000ee20000300800 */
[----:B------:R-:W-:-:S04]  /*c410*/  VIADD R0, R9, 0x29840 ;  /* 0x0002984009007836 */ /* 0x000fc80000000000 */
[C---:B--2---:R-:W-:Y:S02]  /*c420*/  IMAD R5, R2.reuse, 0x8, R0 ;  /* 0x0000000802057824 */ /* 0x044fe400078e0200 */
[----:B------:R-:W-:Y:S01]  /*c430*/  VIADD R2, R2, 0x1 ;  /* 0x0000000102027836 */ /* 0x000fe20000000000 */
[----:B---3--:R-:W-:-:S04]  /*c440*/  SHF.L.U32 R4, R6, 0x1f, RZ ;  /* 0x0000001f06047819 */ /* 0x008fc800000006ff */
[----:B------:R-:W-:Y:S01]  /*c450*/  ISETP.NE.AND P2, PT, R2, 0x2, PT ;  /* 0x000000020200780c */ /* 0x000fe20003f45270 */
[----:B------:R-:W2:Y:S03]  /*c460*/  SYNCS.PHASECHK.TRANS64.TRYWAIT P1, [R5+URZ], R4 ;  /* 0x00000004050075a7 */ /* 0x000ea6000802017f */
[----:B------:R-:W-:-:S04]  /*c470*/  SEL R3, RZ, 0x1, P2 ;  /* 0x00000001ff037807 */ /* 0x000fc80001000000 */
[----:B------:R-:W-:Y:S02]  /*c480*/  LOP3.LUT R6, R6, R3, RZ, 0x3c, !PT ;  /* 0x0000000306067212 */ /* 0x000fe400078e3cff */
[----:B------:R-:W-:-:S05]  /*c490*/  SEL R3, R2, RZ, P2 ;  /* 0x000000ff02037207 */ /* 0x000fca0001000000 */
[----:B------:R-:W-:Y:S01]  /*c4a0*/  IMAD R7, R3, 0x8, R0 ;  /* 0x0000000803077824 */ /* 0x000fe200078e0200 */
[----:B------:R-:W-:Y:S01]  /*c4b0*/  SHF.L.U32 R0, R6, 0x1f, RZ ;  /* 0x0000001f06007819 */ /* 0x000fe200000006ff */
[----:B--2---:R-:W-:Y:S06]  /*c4c0*/  @!P1 BRA `(.L_x_208) ;  /* 0x0000000400e49947 */ /* 0x004fec0003800000 */
.L_x_233:
[----:B------:R-:W3:Y:S02]  /*c4d0*/  SYNCS.PHASECHK.TRANS64.TRYWAIT P1, [R7+URZ], R0 ;  /* 0x00000000070075a7 */ /* 0x000ee4000802017f */
[----:B---3--:R-:W-:Y:S05]  /*c4e0*/  @!P1 BRA `(.L_x_209) ;  /* 0x0000000400f09947 */ /* 0x008fea0003800000 */
.L_x_234:
[----:B------:R-:W-:Y:S05]  /*c4f0*/  @!P0 BRA `(.L_x_210) ;  /* 0x0000000000048947 */ /* 0x000fea0003800000 */
[----:B------:R-:W-:Y:S01]  /*c500*/  BPT.TRAP 0x1 ;  /* 0x000000040000795c */ /* 0x000fe20000300000 */
.L_x_210:
[----:B------:R-:W2:Y:S02]  /*c510*/  LDL.LU R2, [R1] ;  /* 0x0000000001027983 */ /* 0x000ea40000300800 */
[----:B--2---:R-:W-:-:S04]  /*c520*/  IMAD R5, R2, 0x8, R9 ;  /* 0x0000000802057824 */ /* 0x004fc800078e0209 */
[----:B------:R-:W2:Y:S02]  /*c530*/  SYNCS.PHASECHK.TRANS64.TRYWAIT P1, [R5+URZ+0x29860], R4 ;  /* 0x02986004050075a7 */ /* 0x000ea4000802017f */
[----:B--2---:R-:W-:Y:S05]  /*c540*/  @!P1 BRA `(.L_x_211) ;  /* 0x0000000400ec9947 */ /* 0x004fea0003800000 */
.L_x_235:
[----:B------:R-:W-:Y:S05]  /*c550*/  @!P0 BRA `(.L_x_212) ;  /* 0x0000000000048947 */ /* 0x000fea0003800000 */
[----:B------:R-:W-:Y:S01]  /*c560*/  BPT.TRAP 0x1 ;  /* 0x000000040000795c */ /* 0x000fe20000300000 */
.L_x_212:
[----:B------:R-:W-:-:S04]  /*c570*/  IMAD R3, R3, 0x8, R9 ;  /* 0x0000000803037824 */ /* 0x000fc800078e0209 */
[----:B------:R-:W4:Y:S02]  /*c580*/  SYNCS.PHASECHK.TRANS64.TRYWAIT P1, [R3+URZ+0x29860], R0 ;  /* 0x02986000030075a7 */ /* 0x000f24000802017f */
[----:B----4-:R-:W-:Y:S05]  /*c590*/  @!P1 BRA `(.L_x_213) ;  /* 0x0000000400ec9947 */ /* 0x010fea0003800000 */
.L_x_236:
[----:B------:R-:W-:Y:S05]  /*c5a0*/  @!P0 BRA `(.L_x_214) ;  /* 0x0000000000048947 */ /* 0x000fea0003800000 */
[----:B------:R-:W-:Y:S01]  /*c5b0*/  BPT.TRAP 0x1 ;  /* 0x000000040000795c */ /* 0x000fe20000300000 */
.L_x_214:
[----:B------:R-:W5:Y:S02]  /*c5c0*/  SYNCS.PHASECHK.TRANS64.TRYWAIT P0, [R5+URZ+0x29880], R4 ;  /* 0x02988004050075a7 */ /* 0x000f64000800017f */
[----:B-----5:R-:W-:Y:S05]  /*c5d0*/  @!P0 BRA `(.L_x_215) ;  /* 0x0000000400f08947 */ /* 0x020fea0003800000 */
.L_x_216:
[----:B------:R1:W1:Y:S02]  /*c5e0*/  SYNCS.PHASECHK.TRANS64.TRYWAIT P0, [R3+URZ+0x29880], R0 ;  /* 0x02988000030075a7 */ /* 0x000264000800017f */
[----:B-1----:R-:W-:Y:S05]  /*c5f0*/  @!P0 NANOSLEEP.SYNCS 0x989680 ;  /* 0x009896800000895d */ /* 0x002fea0003900000 */
[----:B------:R-:W1:Y:S02]  /*c600*/  @!P0 SYNCS.PHASECHK.TRANS64 P0, [R3+URZ+0x29880], R0 ;  /* 0x02988000030085a7 */ /* 0x000e64000800007f */
[----:B-1----:R-:W-:Y:S05]  /*c610*/  @!P0 BRA `(.L_x_216) ;  /* 0xfffffffc00f08947 */ /* 0x002fea000383ffff */
.L_x_206:
[----:B------:R-:W-:Y:S05]  /*c620*/  BSYNC B0 ;  /* 0x0000000000007941 */ /* 0x000fea0003800000 */
.L_x_205:
[----:B------:R-:W-:Y:S05]  /*c630*/  EXIT ;  /* 0x000000000000794d */ /* 0x000fea0003800000 */
.L_x_127:
[----:B-1----:R-:W-:-:S04]  /*c640*/  IMAD.U32 R3, RZ, RZ, UR38 ;  /* 0x00000026ff037e24 */ /* 0x002fc8000f8e00ff */
[----:B------:R1:W2:Y:S03]  /*c650*/  SYNCS.PHASECHK.TRANS64.TRYWAIT P1, [R3+URZ+0x29800], R0 ;  /* 0x02980000030075a7 */ /* 0x0002a6000802017f */
[----:B--2---:R-:W-:Y:S05]  /*c660*/  @!P1 NANOSLEEP.SYNCS 0x989680 ;  /* 0x009896800000995d */ /* 0x004fea0003900000 */
[----:B------:R-:W2:Y:S02]  /*c670*/  @!P1 SYNCS.PHASECHK.TRANS64 P1, [R3+URZ+0x29800], R0 ;  /* 0x02980000030095a7 */ /* 0x000ea4000802007f */
[----:B--2---:R-:W-:Y:S05]  /*c680*/  @!P1 BRA `(.L_x_127) ;  /* 0xfffffffc00ec9947 */ /* 0x004fea000383ffff */
[----:B------:R-:W-:Y:S05]  /*c690*/  BRA `(.L_x_217) ;  /* 0xffffff5000f87947 */ /* 0x000fea000383ffff */
.L_x_131:
[----:B--2---:R2:W3:Y:S02]  /*c6a0*/  SYNCS.PHASECHK.TRANS64.TRYWAIT P1, [R4+URZ+0x29830], R3 ;  /* 0x02983003040075a7 */ /* 0x0044e4000802017f */
[----:B---3--:R-:W-:Y:S05]  /*c6b0*/  @!P1 NANOSLEEP.SYNCS 0x989680 ;  /* 0x009896800000995d */ /* 0x008fea0003900000 */
[----:B------:R-:W3:Y:S02]  /*c6c0*/  @!P1 SYNCS.PHASECHK.TRANS64 P1, [R4+URZ+0x29830], R3 ;  /* 0x02983003040095a7 */ /* 0x000ee4000802007f */
[----:B---3--:R-:W-:Y:S05]  /*c6d0*/  @!P1 BRA `(.L_x_131) ;  /* 0xfffffffc00f09947 */ /* 0x008fea000383ffff */
[----:B------:R-:W-:Y:S05]  /*c6e0*/  BRA `(.L_x_130) ;  /* 0xffffff5400147947 */ /* 0x000fea000383ffff */
.L_x_137:
[----:B--2---:R-:W-:-:S04]  /*c6f0*/  IMAD.U32 R3, RZ, RZ, UR6 ;  /* 0x00000006ff037e24 */ /* 0x004fc8000f8e00ff */
[----:B------:R2:W3:Y:S03]  /*c700*/  SYNCS.PHASECHK.TRANS64.TRYWAIT P1, [R3+URZ+0x29830], R0 ;  /* 0x02983000030075a7 */ /* 0x0004e6000802017f */
[----:B---3--:R-:W-:Y:S05]  /*c710*/  @!P1 NANOSLEEP.SYNCS 0x989680 ;  /* 0x009896800000995d */ /* 0x008fea0003900000 */
[----:B------:R-:W3:Y:S02]  /*c720*/  @!P1 SYNCS.PHASECHK.TRANS64 P1, [R3+URZ+0x29830], R0 ;  /* 0x02983000030095a7 */ /* 0x000ee4000802007f */
[----:B---3--:R-:W-:Y:S05]  /*c730*/  @!P1 BRA `(.L_x_137) ;  /* 0xfffffffc00ec9947 */ /* 0x008fea000383ffff */
[----:B------:R-:W-:Y:S05]  /*c740*/  BRA `(.L_x_134) ;  /* 0xffffff84001c7947 */ /* 0x000fea000383ffff */
.L_x_141:
[----:B--2---:R-:W-:-:S04]  /*c750*/  IMAD.U32 R3, RZ, RZ, UR6 ;  /* 0x00000006ff037e24 */ /* 0x004fc8000f8e00ff */
[----:B------:R2:W3:Y:S03]  /*c760*/  SYNCS.PHASECHK.TRANS64.TRYWAIT P1, [R3+URZ+0x29850], R0 ;  /* 0x02985000030075a7 */ /* 0x0004e6000802017f */
[----:B---3--:R-:W-:Y:S05]  /*c770*/  @!P1 NANOSLEEP.SYNCS 0x989680 ;  /* 0x009896800000995d */ /* 0x008fea0003900000 */
[----:B------:R-:W3:Y:S02]  /*c780*/  @!P1 SYNCS.PHASECHK.TRANS64 P1, [R3+URZ+0x29850], R0 ;  /* 0x02985000030095a7 */ /* 0x000ee4000802007f */
[----:B---3--:R-:W-:Y:S05]  /*c790*/  @!P1 BRA `(.L_x_141) ;  /* 0xfffffffc00ec9947 */ /* 0x008fea000383ffff */
[----:B------:R-:W-:Y:S05]  /*c7a0*/  BRA `(.L_x_138) ;  /* 0xffffff90001c7947 */ /* 0x000fea000383ffff */
.L_x_148:
[----:B--2---:R-:W-:-:S04]  /*c7b0*/  IMAD.U32 R7, RZ, RZ, UR8 ;  /* 0x00000008ff077e24 */ /* 0x004fc8000f8e00ff */
[----:B------:R2:W3:Y:S03]  /*c7c0*/  SYNCS.PHASECHK.TRANS64.TRYWAIT P1, [R7+URZ+0x29850], R6 ;  /* 0x02985006070075a7 */ /* 0x0004e6000802017f */
[----:B---3--:R-:W-:Y:S05]  /*c7d0*/  @!P1 NANOSLEEP.SYNCS 0x989680 ;  /* 0x009896800000995d */ /* 0x008fea0003900000 */
[----:B------:R-:W3:Y:S02]  /*c7e0*/  @!P1 SYNCS.PHASECHK.TRANS64 P1, [R7+URZ+0x29850], R6 ;  /* 0x02985006070095a7 */ /* 0x000ee4000802007f */
[----:B---3--:R-:W-:Y:S05]  /*c7f0*/  @!P1 BRA `(.L_x_148) ;  /* 0xfffffffc00ec9947 */ /* 0x008fea000383ffff */
[----:B------:R-:W-:Y:S05]  /*c800*/  BRA `(.L_x_147) ;  /* 0xffffffac00f47947 */ /* 0x000fea000383ffff */
.L_x_158:
[----:B------:R-:W-:Y:S02]  /*c810*/  IMAD.MOV.U32 R13, RZ, RZ, R8 ;  /* 0x000000ffff0d7224 */ /* 0x000fe400078e0008 */
[----:B------:R-:W-:Y:S02]  /*c820*/  IMAD.MOV.U32 R12, RZ, RZ, RZ ;  /* 0x000000ffff0c7224 */ /* 0x000fe400078e00ff */
[----:B------:R-:W-:Y:S02]  /*c830*/  IMAD.MOV.U32 R11, RZ, RZ, 0x1f ;  /* 0x0000001fff0b7424 */ /* 0x000fe400078e00ff */
[----:B------:R-:W-:-:S07]  /*c840*/  IMAD.MOV.U32 R15, RZ, RZ, -0x1 ;  /* 0xffffffffff0f7424 */ /* 0x000fce00078e00ff */
[----:B----4-:R-:W-:Y:S05]  /*c850*/  WARPSYNC.COLLECTIVE R15, `(.L_x_218) ;  /* 0x000000000f087348 */ /* 0x010fea0003c00000 */
[----:B------:R1:W2:Y:S02]  /*c860*/  SHFL.IDX P6, R14, R13, R12, R11 ;  /* 0x0000000c0d0e7389 */ /* 0x0002a400000c000b */
[----:B-12-4-:R-:W-:Y:S01]  /*c870*/  ENDCOLLECTIVE ;  /* 0x000000000000791b */ /* 0x016fe20003800000 */
.L_x_218:
[----:B------:R-:W-:Y:S05]  /*c880*/  BRA `(.L_x_219) ;  /* 0xffffffd400bc7947 */ /* 0x000fea000383ffff */
.L_x_160:
[----:B------:R-:W-:Y:S01]  /*c890*/  BSSY B0, `(.L_x_220) ;  /* 0x0000006000007945 */ /* 0x000fe20003800000 */
[----:B------:R-:W-:-:S07]  /*c8a0*/  IMAD.MOV.U32 R15, RZ, RZ, -0x1 ;  /* 0xffffffffff0f7424 */ /* 0x000fce00078e00ff */
[----:B----4-:R-:W-:Y:S05]  /*c8b0*/  WARPSYNC.COLLECTIVE R15, `(.L_x_221) ;  /* 0x000000000f0c7348 */ /* 0x010fea0003c00000 */
[----:B------:R-:W-:Y:S02]  /*c8c0*/  ELECT P6, UR62, PT ;  /* 0x00000000003e782f */ /* 0x000fe400038c0000 */
[----:B------:R-:W-:Y:S01]  /*c8d0*/  MOV R14, UR62 ;  /* 0x0000003e000e7c02 */ /* 0x000fe20008000f00 */
[----:B----4-:R-:W-:Y:S10]  /*c8e0*/  ENDCOLLECTIVE ;  /* 0x000000000000791b */ /* 0x010ff40003800000 */
.L_x_221:
[----:B------:R-:W-:Y:S05]  /*c8f0*/  BSYNC B0 ;  /* 0x0000000000007941 */ /* 0x000fea0003800000 */
.L_x_220:
[----:B------:R-:W-:Y:S05]  /*c900*/  BRA `(.L_x_222) ;  /* 0xffffffd400bc7947 */ /* 0x000fea000383ffff */
.L_x_163:
[----:B-1----:R1:W2:Y:S02]  /*c910*/  SYNCS.PHASECHK.TRANS64.TRYWAIT P0, [R2+URZ+0x29880], R3 ;  /* 0x02988003020075a7 */ /* 0x0022a4000800017f */
[----:B--2---:R-:W-:Y:S05]  /*c920*/  @!P0 NANOSLEEP.SYNCS 0x989680 ;  /* 0x009896800000895d */ /* 0x004fea0003900000 */
[----:B------:R-:W2:Y:S02]  /*c930*/  @!P0 SYNCS.PHASECHK.TRANS64 P0, [R2+URZ+0x29880], R3 ;  /* 0x02988003020085a7 */ /* 0x000ea4000800007f */
[----:B--2---:R-:W-:Y:S05]  /*c940*/  @!P0 BRA `(.L_x_163) ;  /* 0xfffffffc00f08947 */ /* 0x004fea000383ffff */
[----:B------:R-:W-:Y:S05]  /*c950*/  BRA `(.L_x_223) ;  /* 0xffffffd8000c7947 */ /* 0x000fea000383ffff */
.L_x_166:
[----:B-1----:R1:W2:Y:S02]  /*c960*/  SYNCS.PHASECHK.TRANS64.TRYWAIT P0, [R2+URZ+0x29840], R3 ;  /* 0x02984003020075a7 */ /* 0x0022a4000800017f */
[----:B--2---:R-:W-:Y:S05]  /*c970*/  @!P0 NANOSLEEP.SYNCS 0x989680 ;  /* 0x009896800000895d */ /* 0x004fea0003900000 */
[----:B------:R-:W2:Y:S02]  /*c980*/  @!P0 SYNCS.PHASECHK.TRANS64 P0, [R2+URZ+0x29840], R3 ;  /* 0x02984003020085a7 */ /* 0x000ea4000800007f */
[----:B--2---:R-:W-:Y:S05]  /*c990*/  @!P0 BRA `(.L_x_166) ;  /* 0xfffffffc00f08947 */ /* 0x004fea000383ffff */
[----:B------:R-:W-:Y:S05]  /*c9a0*/  BRA `(.L_x_224) ;  /* 0xffffffd800987947 */ /* 0x000fea000383ffff */
.L_x_169:
[----:B--2---:R-:W-:-:S04]  /*c9b0*/  IMAD.U32 R3, RZ, RZ, UR40 ;  /* 0x00000028ff037e24 */ /* 0x004fc8000f8e00ff */
[----:B------:R2:W3:Y:S03]  /*c9c0*/  SYNCS.PHASECHK.TRANS64.TRYWAIT P0, [R3+URZ+0x29820], R2 ;  /* 0x02982002030075a7 */ /* 0x0004e6000800017f */
[----:B---3--:R-:W-:Y:S05]  /*c9d0*/  @!P0 NANOSLEEP.SYNCS 0x989680 ;  /* 0x009896800000895d */ /* 0x008fea0003900000 */
[----:B------:R-:W3:Y:S02]  /*c9e0*/  @!P0 SYNCS.PHASECHK.TRANS64 P0, [R3+URZ+0x29820], R2 ;  /* 0x02982002030085a7 */ /* 0x000ee4000800007f */
[----:B---3--:R-:W-:Y:S05]  /*c9f0*/  @!P0 BRA `(.L_x_169) ;  /* 0xfffffffc00ec8947 */ /* 0x008fea000383ffff */
[----:B------:R-:W-:Y:S05]  /*ca00*/  BRA `(.L_x_225) ;  /* 0xffffffdc00c47947 */ /* 0x000fea000383ffff */
.L_x_175:
[----:B-1----:R1:W4:Y:S02]  /*ca10*/  SYNCS.PHASECHK.TRANS64.TRYWAIT P0, [R4+URZ+0x29880], R3 ;  /* 0x02988003040075a7 */ /* 0x002324000800017f */
[----:B----4-:R-:W-:Y:S05]  /*ca20*/  @!P0 NANOSLEEP.SYNCS 0x989680 ;  /* 0x009896800000895d */ /* 0x010fea0003900000 */
[----:B------:R-:W4:Y:S02]  /*ca30*/  @!P0 SYNCS.PHASECHK.TRANS64 P0, [R4+URZ+0x29880], R3 ;  /* 0x02988003040085a7 */ /* 0x000f24000800007f */
[----:B----4-:R-:W-:Y:S05]  /*ca40*/  @!P0 BRA `(.L_x_175) ;  /* 0xfffffffc00f08947 */ /* 0x010fea000383ffff */
[----:B------:R-:W-:Y:S05]  /*ca50*/  BRA `(.L_x_226) ;  /* 0xffffffe0005c7947 */ /* 0x000fea000383ffff */
.L_x_181:
[----:B-1----:R1:W2:Y:S02]  /*ca60*/  SYNCS.PHASECHK.TRANS64.TRYWAIT P0, [R4+URZ+0x29840], R3 ;  /* 0x02984003040075a7 */ /* 0x0022a4000800017f */
[----:B--2---:R-:W-:Y:S05]  /*ca70*/  @!P0 NANOSLEEP.SYNCS 0x989680 ;  /* 0x009896800000895d */ /* 0x004fea0003900000 */
[----:B------:R-:W2:Y:S02]  /*ca80*/  @!P0 SYNCS.PHASECHK.TRANS64 P0, [R4+URZ+0x29840], R3 ;  /* 0x02984003040085a7 */ /* 0x000ea4000800007f */
[----:B--2---:R-:W-:Y:S05]  /*ca90*/  @!P0 BRA `(.L_x_181) ;  /* 0xfffffffc00f08947 */ /* 0x004fea000383ffff */
[----:B------:R-:W-:Y:S05]  /*caa0*/  BRA `(.L_x_227) ;  /* 0xffffffe400147947 */ /* 0x000fea000383ffff */
.L_x_190:
[----:B----4-:R-:W4:Y:S02]  /*cab0*/  LDL R3, [R1+0x4] ;  /* 0x0000040001037983 */ /* 0x010f240000100800 */
[----:B----4-:R4:W1:Y:S02]  /*cac0*/  SYNCS.PHASECHK.TRANS64.TRYWAIT P3, [R3+URZ+0x29870], R2 ;  /* 0x02987002030075a7 */ /* 0x010864000806017f */
[----:B-1----:R-:W-:Y:S05]  /*cad0*/  @!P3 NANOSLEEP.SYNCS 0x989680 ;  /* 0x009896800000b95d */ /* 0x002fea0003900000 */
[----:B------:R-:W1:Y:S02]  /*cae0*/  @!P3 SYNCS.PHASECHK.TRANS64 P3, [R3+URZ+0x29870], R2 ;  /* 0x029870020300b5a7 */ /* 0x000e64000806007f */
[----:B-1----:R-:W-:Y:S05]  /*caf0*/  @!P3 BRA `(.L_x_190) ;  /* 0xfffffffc00ecb947 */ /* 0x002fea000383ffff */
[----:B------:R-:W-:Y:S05]  /*cb00*/  BRA `(.L_x_228) ;  /* 0xffffffe8005c7947 */ /* 0x000fea000383ffff */
.L_x_192:
[----:B----4-:R-:W4:Y:S02]  /*cb10*/  LDL R4, [R1+0x4] ;  /* 0x0000040001047983 */ /* 0x010f240000100800 */
[----:B----4-:R4:W1:Y:S02]  /*cb20*/  SYNCS.PHASECHK.TRANS64.TRYWAIT P3, [R4+URZ+0x29860], R3 ;  /* 0x02986003040075a7 */ /* 0x010864000806017f */
[----:B-1----:R-:W-:Y:S05]  /*cb30*/  @!P3 NANOSLEEP.SYNCS 0x989680 ;  /* 0x009896800000b95d */ /* 0x002fea0003900000 */
[----:B------:R-:W1:Y:S02]  /*cb40*/  @!P3 SYNCS.PHASECHK.TRANS64 P3, [R4+URZ+0x29860], R3 ;  /* 0x029860030400b5a7 */ /* 0x000e64000806007f */
[----:B-1----:R-:W-:Y:S05]  /*cb50*/  @!P3 BRA `(.L_x_192) ;  /* 0xfffffffc00ecb947 */ /* 0x002fea000383ffff */
[----:B------:R-:W-:Y:S05]  /*cb60*/  BRA `(.L_x_229) ;  /* 0xffffffe800647947 */ /* 0x000fea000383ffff */
.L_x_198:
[----:B-1----:R1:W2:Y:S02]  /*cb70*/  SYNCS.PHASECHK.TRANS64.TRYWAIT P2, [R20+URZ+0x29870], R3 ;  /* 0x02987003140075a7 */ /* 0x0022a4000804017f */
[----:B--2---:R-:W-:Y:S05]  /*cb80*/  @!P2 NANOSLEEP.SYNCS 0x989680 ;  /* 0x009896800000a95d */ /* 0x004fea0003900000 */
[----:B------:R-:W2:Y:S02]  /*cb90*/  @!P2 SYNCS.PHASECHK.TRANS64 P2, [R20+URZ+0x29870], R3 ;  /* 0x029870031400a5a7 */ /* 0x000ea4000804007f */
[----:B--2---:R-:W-:Y:S05]  /*cba0*/  @!P2 BRA `(.L_x_198) ;  /* 0xfffffffc00f0a947 */ /* 0x004fea000383ffff */
[----:B------:R-:W-:Y:S05]  /*cbb0*/  BRA `(.L_x_230) ;  /* 0xffffffec00fc7947 */ /* 0x000fea000383ffff */
.L_x_200:
[----:B-1----:R1:W2:Y:S02]  /*cbc0*/  SYNCS.PHASECHK.TRANS64.TRYWAIT P2, [R20+URZ+0x29860], R3 ;  /* 0x02986003140075a7 */ /* 0x0022a4000804017f */
[----:B--2---:R-:W-:Y:S05]  /*cbd0*/  @!P2 NANOSLEEP.SYNCS 0x989680 ;  /* 0x009896800000a95d */ /* 0x004fea0003900000 */
[----:B------:R-:W2:Y:S02]  /*cbe0*/  @!P2 SYNCS.PHASECHK.TRANS64 P2, [R20+URZ+0x29860], R3 ;  /* 0x029860031400a5a7 */ /* 0x000ea4000804007f */
[----:B--2---:R-:W-:Y:S05]  /*cbf0*/  @!P2 BRA `(.L_x_200) ;  /* 0xfffffffc00f0a947 */ /* 0x004fea000383ffff */
[----:B------:R-:W-:Y:S05]  /*cc00*/  BRA `(.L_x_231) ;  /* 0xfffffff000047947 */ /* 0x000fea000383ffff */
.L_x_204:
[----:B--2---:R2:W3:Y:S02]  /*cc10*/  SYNCS.PHASECHK.TRANS64.TRYWAIT P0, [R9+URZ+0x29820], R0 ;  /* 0x02982000090075a7 */ /* 0x0044e4000800017f */
[----:B---3--:R-:W-:Y:S05]  /*cc20*/  @!P0 NANOSLEEP.SYNCS 0x989680 ;  /* 0x009896800000895d */ /* 0x008fea0003900000 */
[----:B------:R-:W3:Y:S02]  /*cc30*/  @!P0 SYNCS.PHASECHK.TRANS64 P0, [R9+URZ+0x29820], R0 ;  /* 0x02982000090085a7 */ /* 0x000ee4000800007f */
[----:B---3--:R-:W-:Y:S05]  /*cc40*/  @!P0 BRA `(.L_x_204) ;  /* 0xfffffffc00f08947 */ /* 0x008fea000383ffff */
[----:B------:R-:W-:Y:S05]  /*cc50*/  BRA `(.L_x_232) ;  /* 0xfffffff400ac7947 */ /* 0x000fea000383ffff */
.L_x_208:
[----:B--2---:R2:W3:Y:S02]  /*cc60*/  SYNCS.PHASECHK.TRANS64.TRYWAIT P1, [R5+URZ], R4 ;  /* 0x00000004050075a7 */ /* 0x0044e4000802017f */
[----:B---3--:R-:W-:Y:S05]  /*cc70*/  @!P1 NANOSLEEP.SYNCS 0x989680 ;  /* 0x009896800000995d */ /* 0x008fea0003900000 */
[----:B------:R-:W3:Y:S02]  /*cc80*/  @!P1 SYNCS.PHASECHK.TRANS64 P1, [R5+URZ], R4 ;  /* 0x00000004050095a7 */ /* 0x000ee4000802007f */
[----:B---3--:R-:W-:Y:S05]  /*cc90*/  @!P1 BRA `(.L_x_208) ;  /* 0xfffffffc00f09947 */ /* 0x008fea000383ffff */
[----:B------:R-:W-:Y:S05]  /*cca0*/  BRA `(.L_x_233) ;  /* 0xfffffff800087947 */ /* 0x000fea000383ffff */
.L_x_209:
[----:B---3--:R3:W4:Y:S02]  /*ccb0*/  SYNCS.PHASECHK.TRANS64.TRYWAIT P1, [R7+URZ], R0 ;  /* 0x00000000070075a7 */ /* 0x008724000802017f */
[----:B----4-:R-:W-:Y:S05]  /*ccc0*/  @!P1 NANOSLEEP.SYNCS 0x989680 ;  /* 0x009896800000995d */ /* 0x010fea0003900000 */
[----:B------:R-:W4:Y:S02]  /*ccd0*/  @!P1 SYNCS.PHASECHK.TRANS64 P1, [R7+URZ], R0 ;  /* 0x00000000070095a7 */ /* 0x000f24000802007f */
[----:B----4-:R-:W-:Y:S05]  /*cce0*/  @!P1 BRA `(.L_x_209) ;  /* 0xfffffffc00f09947 */ /* 0x010fea000383ffff */
[----:B------:R-:W-:Y:S05]  /*ccf0*/  BRA `(.L_x_234) ;  /* 0xfffffff400fc7947 */ /* 0x000fea000383ffff */
.L_x_211:
[----:B--2---:R2:W4:Y:S02]  /*cd00*/  SYNCS.PHASECHK.TRANS64.TRYWAIT P1, [R5+URZ+0x29860], R4 ;  /* 0x02986004050075a7 */ /* 0x004524000802017f */
[----:B----4-:R-:W-:Y:S05]  /*cd10*/  @!P1 NANOSLEEP.SYNCS 0x989680 ;  /* 0x009896800000995d */ /* 0x010fea0003900000 */
[----:B------:R-:W4:Y:S02]  /*cd20*/  @!P1 SYNCS.PHASECHK.TRANS64 P1, [R5+URZ+0x29860], R4 ;  /* 0x02986004050095a7 */ /* 0x000f24000802007f */
[----:B----4-:R-:W-:Y:S05]  /*cd30*/  @!P1 BRA `(.L_x_211) ;  /* 0xfffffffc00f09947 */ /* 0x010fea000383ffff */
[----:B------:R-:W-:Y:S05]  /*cd40*/  BRA `(.L_x_235) ;  /* 0xfffffff800007947 */ /* 0x000fea000383ffff */
.L_x_213:
[----:B----4-:R4:W1:Y:S02]  /*cd50*/  SYNCS.PHASECHK.TRANS64.TRYWAIT P1, [R3+URZ+0x29860], R0 ;  /* 0x02986000030075a7 */ /* 0x010864000802017f */
[----:B-1----:R-:W-:Y:S05]  /*cd60*/  @!P1 NANOSLEEP.SYNCS 0x989680 ;  /* 0x009896800000995d */ /* 0x002fea0003900000 */
[----:B------:R-:W1:Y:S02]  /*cd70*/  @!P1 SYNCS.PHASECHK.TRANS64 P1, [R3+URZ+0x29860], R0 ;  /* 0x02986000030095a7 */ /* 0x000e64000802007f */
[----:B-1----:R-:W-:Y:S05]  /*cd80*/  @!P1 BRA `(.L_x_213) ;  /* 0xfffffffc00f09947 */ /* 0x002fea000383ffff */
[----:B------:R-:W-:Y:S05]  /*cd90*/  BRA `(.L_x_236) ;  /* 0xfffffff800007947 */ /* 0x000fea000383ffff */
.L_x_215:
[----:B------:R1:W1:Y:S02]  /*cda0*/  SYNCS.PHASECHK.TRANS64.TRYWAIT P0, [R5+URZ+0x29880], R4 ;  /* 0x02988004050075a7 */ /* 0x000264000800017f */
[----:B-1----:R-:W-:Y:S05]  /*cdb0*/  @!P0 NANOSLEEP.SYNCS 0x989680 ;  /* 0x009896800000895d */ /* 0x002fea0003900000 */
[----:B------:R-:W1:Y:S02]  /*cdc0*/  @!P0 SYNCS.PHASECHK.TRANS64 P0, [R5+URZ+0x29880], R4 ;  /* 0x02988004050085a7 */ /* 0x000e64000800007f */
[----:B-1----:R-:W-:Y:S05]  /*cdd0*/  @!P0 BRA `(.L_x_215) ;  /* 0xfffffffc00f08947 */ /* 0x002fea000383ffff */
[----:B------:R-:W-:Y:S05]  /*cde0*/  BRA `(.L_x_216) ;  /* 0xfffffff400fc7947 */ /* 0x000fea000383ffff */
.L_x_237:
        /* <DEDUP_REMOVED lines=9> */
.L_x_2668:


//--------------------- .text._ZN7cutlass13device_kernelIN5flash11enable_sm90INS1_16FlashAttnFwdSm90INS1_25CollectiveMainloopFwdSm90ILi2EN4cute5tupleIJNS5_1CILi1EEES8_S8_EEENS6_IJNS7_ILi128EEENS7_ILi160EEENS7_ILi192EEEEEELi128ENS_12float_e4m3_tEfNS_4arch4Sm90ELb0ELb0ELb0ELb1ELb0ELb0ELb0ELb1ELb1ELb0ELb0ELb0EEENS1_21CollectiveEpilogueFwdINS6_IJSA_SA_SB_EEES9_NS_10bfloat16_tESG_Li256ELb1ELb0ELb0ELb1EEENS1_36VarlenDynamicPersistentTileSchedulerILi128ELi160ELi256ELi128ELb0ELb0ELb1ELb0ELb1ELb1EEEEEEEEEvNT_6ParamsE --------------------------
	.section	.text._ZN7cutlass13device_kernelIN5flash11enable_sm90INS1_16FlashAttnFwdSm90INS1_25CollectiveMainloopFwdSm90ILi2EN4cute5tupleIJNS5_1CILi1EEES8_S8_EEENS6_IJNS7_ILi128EEENS7_ILi160EEENS7_ILi192EEEEEELi128ENS_12float_e4m3_tEfNS_4arch4Sm90ELb0ELb0ELb0ELb1ELb0ELb0ELb0ELb1ELb1ELb0ELb0ELb0EEENS1_21CollectiveEpilogueFwdINS6_IJSA_SA_SB_EEES9_NS_10bfloat16_tESG_Li256ELb1ELb0ELb0ELb1EEENS1_36VarlenDynamicPersistentTileSchedulerILi128ELi160ELi256ELi128ELb0ELb0ELb1ELb0ELb1ELb1EEEEEEEEEvNT_6ParamsE,"ax",@progbits
	.align	128
.text._ZN7cutlass13device_kernelIN5flash11enable_sm90INS1_16FlashAttnFwdSm90INS1_25CollectiveMainloopFwdSm90ILi2EN4cute5tupleIJNS5_1CILi1EEES8_S8_EEENS6_IJNS7_ILi128EEENS7_ILi160EEENS7_ILi192EEEEEELi128ENS_12float_e4m3_tEfNS_4arch4Sm90ELb0ELb0ELb0ELb1ELb0ELb0ELb0ELb1ELb1ELb0ELb0ELb0EEENS1_21CollectiveEpilogueFwdINS6_IJSA_SA_SB_EEES9_NS_10bfloat16_tESG_Li256ELb1ELb0ELb0ELb1EEENS1_36VarlenDynamicPersistentTileSchedulerILi128ELi160ELi256ELi128ELb0ELb0ELb1ELb0ELb1ELb1EEEEEEEEEvNT_6ParamsE:
        .type           _ZN7cutlass13device_kernelIN5flash11enable_sm90INS1_16FlashAttnFwdSm90INS1_25CollectiveMainloopFwdSm90ILi2EN4cute5tupleIJNS5_1CILi1EEES8_S8_EEENS6_IJNS7_ILi128EEENS7_ILi160EEENS7_ILi192EEEEEELi128ENS_12float_e4m3_tEfNS_4arch4Sm90ELb0ELb0ELb0ELb1ELb0ELb0ELb0ELb1ELb1ELb0ELb0ELb0EEENS1_21CollectiveEpilogueFwdINS6_IJSA_SA_SB_EEES9_NS_10bfloat16_tESG_Li256ELb1ELb0ELb0ELb1EEENS1_36VarlenDynamicPersistentTileSchedulerILi128ELi160ELi256ELi128ELb0ELb0ELb1ELb0ELb1ELb1EEEEEEEEEvNT_6ParamsE,@function
        .size           _ZN7cutlass13device_kernelIN5flash11enable_sm90INS1_16FlashAttnFwdSm90INS1_25CollectiveMainloopFwdSm90ILi2EN4cute5tupleIJNS5_1CILi1EEES8_S8_EEENS6_IJNS7_ILi128EEENS7_ILi160EEENS7_ILi192EEEEEELi128ENS_12float_e4m3_tEfNS_4arch4Sm90ELb0ELb0ELb0ELb1ELb0ELb0ELb0ELb1ELb1ELb0ELb0ELb0EEENS1_21CollectiveEpilogueFwdINS6_IJSA_SA_SB_EEES9_NS_10bfloat16_tESG_Li256ELb1ELb0ELb0ELb1EEENS1_36VarlenDynamicPersistentTileSchedulerILi128ELi160ELi256ELi128ELb0ELb0ELb1ELb0ELb1ELb1EEEEEEEEEvNT_6ParamsE,(.L_x_2669 - _ZN7cutlass13device_kernelIN5flash11enable_sm90INS1_16FlashAttnFwdSm90INS1_25CollectiveMainloopFwdSm90ILi2EN4cute5tupleIJNS5_1CILi1EEES8_S8_EEENS6_IJNS7_ILi128EEENS7_ILi160EEENS7_ILi192EEEEEELi128ENS_12float_e4m3_tEfNS_4arch4Sm90ELb0ELb0ELb0ELb1ELb0ELb0ELb0ELb1ELb1ELb0ELb0ELb0EEENS1_21CollectiveEpilogueFwdINS6_IJSA_SA_SB_EEES9_NS_10bfloat16_tESG_Li256ELb1ELb0ELb0ELb1EEENS1_36VarlenDynamicPersistentTileSchedulerILi128ELi160ELi256ELi128ELb0ELb0ELb1ELb0ELb1ELb1EEEEEEEEEvNT_6ParamsE)
        .other          _ZN7cutlass13device_kernelIN5flash11enable_sm90INS1_16FlashAttnFwdSm90INS1_25CollectiveMainloopFwdSm90ILi2EN4cute5tupleIJNS5_1CILi1EEES8_S8_EEENS6_IJNS7_ILi128EEENS7_ILi160EEENS7_ILi192EEEEEELi128ENS_12float_e4m3_tEfNS_4arch4Sm90ELb0ELb0ELb0ELb1ELb0ELb0ELb0ELb1ELb1ELb0ELb0ELb0EEENS1_21CollectiveEpilogueFwdINS6_IJSA_SA_SB_EEES9_NS_10bfloat16_tESG_Li256ELb1ELb0ELb0ELb1EEENS1_36VarlenDynamicPersistentTileSchedulerILi128ELi160ELi256ELi128ELb0ELb0ELb1ELb0ELb1ELb1EEEEEEEEEvNT_6ParamsE,@"STO_CUDA_ENTRY STV_DEFAULT"
_ZN7cutlass13device_kernelIN5flash11enable_sm90INS1_16FlashAttnFwdSm90INS1_25CollectiveMainloopFwdSm90ILi2EN4cute5tupleIJNS5_1CILi1EEES8_S8_EEENS6_IJNS7_ILi128EEENS7_ILi160EEENS7_ILi192EEEEEELi128ENS_12float_e4m3_tEfNS_4arch4Sm90ELb0ELb0ELb0ELb1ELb0ELb0ELb0ELb1ELb1ELb0ELb0ELb0EEENS1_21CollectiveEpilogueFwdINS6_IJSA_SA_SB_EEES9_NS_10bfloat16_tESG_Li256ELb1ELb0ELb0ELb1EEENS1_36VarlenDynamicPersistentTileSchedulerILi128ELi160ELi256ELi128ELb0ELb0ELb1ELb0ELb1ELb1EEEEEEEEEvNT_6ParamsE:
[----:B------:R-:W0:Y:S02]  /*0000*/  LDC R1, c[0x0][0x28] ;  /* 0x00000a00ff017b82 */ /* 0x000e240000000800 */
[----:B0-----:R-:W-:Y:S01]  /*0010*/  VIADD R1, R1, 0xffffffc8 ;  /* 0xffffffc801017836 */ /* 0x001fe20000000000 */
[----:B------:R-:W0:Y:S01]  /*0020*/  S2R R3, SR_TID.X ;  /* 0x0000000000037919 */ /* 0x000e220000002100 */
[----:B------:R-:W-:Y:S01]  /*0030*/  ELECT P0, URZ, PT ;  /* 0x00000000003f782f */ /* 0x000fe20003800000 */
[----:B------:R-:W-:Y:S01]  /*0040*/  BSSY B0, `(.L_x_238) ;  /* 0x0000011000007945 */ /* 0x000fe20003800000 */
[--C-:B0-----:R-:W-:Y:S02]  /*0050*/  SHF.R.U32.HI R0, RZ, 0x5, R3.reuse ;  /* 0x00000005ff007819 */ /* 0x101fe40000011603 */
[----:B------:R-:W-:-:S03]  /*0060*/  SHF.R.U32.HI R22, RZ, 0x7, R3 ;  /* 0x00000007ff167819 */ /* 0x000fc60000011603 */
[----:B------:R-:W0:Y:S02]  /*0070*/  SHFL.IDX PT, R2, R0, RZ, 0x1f ;  /* 0x00001fff00027589 */ /* 0x000e2400000e0000 */
[----:B0-----:R-:W-:-:S13]  /*0080*/  ISETP.EQ.AND P0, PT, R2, RZ, P0 ;  /* 0x000000ff0200720c */ /* 0x001fda0000702270 */
[----:B------:R-:W-:Y:S05]  /*0090*/  @!P0 BRA `(.L_x_239) ;  /* 0x00000000002c8947 */ /* 0x000fea0003800000 */
[----:B------:R-:W-:Y:S02]  /*00a0*/  ULDC.64 UR4, c[0x0][0x198] ;  /* 0x0000660000047ab9 */ /* 0x000fe40000000a00 */
[----:B------:R-:W-:Y:S02]  /*00b0*/  UIADD3 UR6, UP0, UR4, 0x270, URZ ;  /* 0x0000027004067890 */ /* 0x000fe4000ff1e03f */
[----:B------:R-:W-:Y:S02]  /*00c0*/  UIADD3 UR8, UP1, UR4, 0x370, URZ ;  /* 0x0000037004087890 */ /* 0x000fe4000ff3e03f */
[----:B------:R-:W-:Y:S02]  /*00d0*/  UIADD3 UR4, UP2, UR4, 0x470, URZ ;  /* 0x0000047004047890 */ /* 0x000fe4000ff5e03f */
[----:B------:R-:W-:Y:S02]  /*00e0*/  UIADD3.X UR7, URZ, UR5, URZ, UP0, !UPT ;  /* 0x000000053f077290 */ /* 0x000fe400087fe43f */
[----:B------:R-:W-:-:S02]  /*00f0*/  UIADD3.X UR9, URZ, UR5, URZ, UP1, !UPT ;  /* 0x000000053f097290 */ /* 0x000fc40008ffe43f */
[----:B------:R-:W-:-:S05]  /*0100*/  UIADD3.X UR5, URZ, UR5, URZ, UP2, !UPT ;  /* 0x000000053f057290 */ /* 0x000fca00097fe43f */
[----:B------:R0:W-:Y:S02]  /*0110*/  UTMACCTL.PF [UR6] ;  /* 0x00000000060079b9 */ /* 0x0001e40008040000 */
[----:B------:R0:W-:Y:S02]  /*0120*/  UTMACCTL.PF [UR8] ;  /* 0x00000000080079b9 */ /* 0x0001e40008040000 */
[----:B------:R0:W-:Y:S02]  /*0130*/  UTMACCTL.PF [UR4] ;  /* 0x00000000040079b9 */ /* 0x0001e40008040000 */
[----:B0-----:R-:W-:Y:S01]  /*0140*/  NOP ;  /* 0x0000000000007918 */ /* 0x001fe20000000000 */
.L_x_239:
[----:B------:R-:W-:Y:S05]  /*0150*/  BSYNC B0 ;  /* 0x0000000000007941 */ /* 0x000fea0003800000 */
.L_x_238:
[----:B------:R-:W-:Y:S01]  /*0160*/  VOTEU.ANY UP0, P0 ;  /* 0x00000000003f7886 */ /* 0x000fe20000000100 */
[----:B------:R-:W0:Y:S01]  /*0170*/  SHFL.IDX PT, R3, R22, RZ, 0x1f ;  /* 0x00001fff16037589 */ /* 0x000e2200000e0000 */
[----:B------:R-:W-:Y:S01]  /*0180*/  UMOV UR4, 0x1 ;  /* 0x0000000100047882 */ /* 0x000fe20000000000 */
[----:B------:R-:W-:Y:S01]  /*0190*/  UMOV UR7, 0x100 ;  /* 0x0000010000077882 */ /* 0x000fe20000000000 */
[----:B------:R-:W-:Y:S01]  /*01a0*/  VOTEU.ANY UP1, P0 ;  /* 0x00000000003f7886 */ /* 0x000fe20000020100 */
[----:B------:R-:W1:Y:S01]  /*01b0*/  @UP0 S2UR UR8, SR_CgaCtaId ;  /* 0x00000000000809c3 */ /* 0x000e620000008800 */
[----:B------:R-:W2:Y:S01]  /*01c0*/  SHFL.IDX PT, R2, R0, RZ, 0x1f ;  /* 0x00001fff00027589 */ /* 0x000ea200000e0000 */
[----:B------:R-:W-:Y:S01]  /*01d0*/  @UP0 UMOV UR6, 0x400 ;  /* 0x0000040000060882 */ /* 0x000fe20000000000 */
[----:B------:R-:W-:-:S04]  /*01e0*/  @UP0 UIADD3 UR4, -UR4, 0x100000, URZ ;  /* 0x0010000004040890 */ /* 0x000fc8000fffe13f */
[----:B------:R-:W-:Y:S02]  /*01f0*/  @UP0 USHF.L.U32 UR5, UR4, 0xb, URZ ;  /* 0x0000000b04050899 */ /* 0x000fe4000800063f */
[----:B------:R-:W-:Y:S01]  /*0200*/  @UP0 USHF.L.U32 UR4, UR4, 0x1, URZ ;  /* 0x0000000104040899 */ /* 0x000fe2000800063f */
[----:B------:R-:W-:Y:S01]  /*0210*/  VOTEU.ANY UP2, P0 ;  /* 0x00000000003f7886 */ /* 0x000fe20000040100 */
[----:B0-----:R-:W-:Y:S01]  /*0220*/  R2UR UR9, R3 ;  /* 0x00000000030972ca */ /* 0x001fe200000e0000 */
[----:B-1----:R-:W-:Y:S01]  /*0230*/  @UP0 ULEA UR8, UR8, UR6, 0x18 ;  /* 0x0000000608080291 */ /* 0x002fe2000f8ec03f */
[----:B--2---:R-:W-:Y:S01]  /*0240*/  ISETP.NE.AND P1, PT, R2, RZ, PT ;  /* 0x000000ff0200720c */ /* 0x004fe20003f25270 */
[----:B------:R-:W-:-:S04]  /*0250*/  @UP0 UIADD3 UR6, -UR7, 0x100000, URZ ;  /* 0x0010000007060890 */ /* 0x000fc8000fffe13f */
[----:B------:R-:W-:Y:S02]  /*0260*/  @UP0 USHF.L.U32 UR7, UR6, 0xb, URZ ;  /* 0x0000000b06070899 */ /* 0x000fe4000800063f */
[----:B------:R-:W-:-:S04]  /*0270*/  @UP0 USHF.L.U32 UR6, UR6, 0x1, URZ ;  /* 0x0000000106060899 */ /* 0x000fc8000800063f */
[----:B------:R-:W-:Y:S01]  /*0280*/  UISETP.NE.AND UP0, UPT, UR9, URZ, UPT ;  /* 0x0000003f0900728c */ /* 0x000fe2000bf05270 */
[----:B------:R-:W0:Y:S02]  /*0290*/  FENCE.VIEW.ASYNC.S ;  /* 0x00000000000073c6 */ /* 0x000e240000000000 */
[----:B0-----:R0:W1:Y:S05]  /*02a0*/  @UP1 SYNCS.EXCH.64 URZ, [UR8+0x29800], UR4 ;  /* 0x02980004083f15b2 */ /* 0x00106a0008000100 */
[----:B------:R0:W2:Y:S01]  /*02b0*/  @UP2 SYNCS.EXCH.64 URZ, [UR8+0x29820], UR6 ;  /* 0x02982006083f25b2 */ /* 0x0000a20008000100 */
[----:B------:R-:W-:Y:S05]  /*02c0*/  @P1 BRA `(.L_x_240) ;  /* 0x0000000000481947 */ /* 0x000fea0003800000 */
[----:B0-----:R-:W0:Y:S01]  /*02d0*/  S2UR UR5, SR_CgaCtaId ;  /* 0x00000000000579c3 */ /* 0x001e220000008800 */
[----:B------:R-:W-:Y:S01]  /*02e0*/  UMOV UR4, 0x400 ;  /* 0x0000040000047882 */ /* 0x000fe20000000000 */
[----:B------:R-:W-:Y:S01]  /*02f0*/  UMOV UR6, 0x1 ;  /* 0x0000000100067882 */ /* 0x000fe20000000000 */
[----:B------:R-:W-:Y:S01]  /*0300*/  UMOV UR9, 0x2 ;  /* 0x0000000200097882 */ /* 0x000fe20000000000 */
[----:B------:R-:W-:-:S04]  /*0310*/  UIADD3 UR6, -UR6, 0x100000, URZ ;  /* 0x0010000006067890 */ /* 0x000fc8000fffe13f */
[----:B------:R-:W-:Y:S02]  /*0320*/  USHF.L.U32 UR7, UR6, 0xb, URZ ;  /* 0x0000000b06077899 */ /* 0x000fe4000800063f */
[----:B------:R-:W-:Y:S01]  /*0330*/  USHF.L.U32 UR6, UR6, 0x1, URZ ;  /* 0x0000000106067899 */ /* 0x000fe2000800063f */
[----:B------:R-:W-:Y:S01]  /*0340*/  ELECT P0, URZ, PT ;  /* 0x00000000003f782f */ /* 0x000fe20003800000 */
[----:B0-----:R-:W-:Y:S02]  /*0350*/  ULEA UR8, UR5, UR4, 0x18 ;  /* 0x0000000405087291 */ /* 0x001fe4000f8ec03f */
[----:B------:R-:W-:-:S04]  /*0360*/  UIADD3 UR4, -UR9, 0x100000, URZ ;  /* 0x0010000009047890 */ /* 0x000fc8000fffe13f */
[----:B------:R-:W-:Y:S02]  /*0370*/  USHF.L.U32 UR5, UR4, 0xb, URZ ;  /* 0x0000000b04057899 */ /* 0x000fe4000800063f */
[----:B------:R-:W-:Y:S01]  /*0380*/  USHF.L.U32 UR4, UR4, 0x1, URZ ;  /* 0x0000000104047899 */ /* 0x000fe2000800063f */
[----:B------:R-:W0:Y:S03]  /*0390*/  FENCE.VIEW.ASYNC.S ;  /* 0x00000000000073c6 */ /* 0x000e260000000000 */
[----:B0-----:R3:W4:Y:S08]  /*03a0*/  SYNCS.EXCH.64 URZ, [UR8+0x29830], UR6 ;  /* 0x02983006083f75b2 */ /* 0x0017300008000100 */
[----:B------:R3:W0:Y:S01]  /*03b0*/  SYNCS.EXCH.64 URZ, [UR8+0x29840], UR4 ;  /* 0x02984004083f75b2 */ /* 0x0006220008000100 */
[----:B------:R3:W0:Y:S01]  /*03c0*/  SYNCS.EXCH.64 URZ, [UR8+0x29838], UR6 ;  /* 0x02983806083f75b2 */ /* 0x0006220008000100 */
[----:B------:R3:W0:Y:S02]  /*03d0*/  SYNCS.EXCH.64 URZ, [UR8+0x29848], UR4 ;  /* 0x02984804083f75b2 */ /* 0x0006240008000100 */
[----:B---3--:R-:W-:Y:S01]  /*03e0*/  NOP ;  /* 0x0000000000007918 */ /* 0x008fe20000000000 */
.L_x_240:
[----:B------:R-:W3:Y:S01]  /*03f0*/  SHFL.IDX PT, R2, R0, RZ, 0x1f ;  /* 0x00001fff00027589 */ /* 0x000ee200000e0000 */
[----:B------:R-:W-:Y:S01]  /*0400*/  NOP ;  /* 0x0000000000007918 */ /* 0x000fe20000000000 */
[----:B---3--:R-:W-:-:S13]  /*0410*/  ISETP.NE.AND P0, PT, R2, RZ, PT ;  /* 0x000000ff0200720c */ /* 0x008fda0003f05270 */
[----:B------:R-:W-:Y:S05]  /*0420*/  @P0 BRA `(.L_x_241) ;  /* 0x0000000000480947 */ /* 0x000fea0003800000 */
[----:B0-----:R-:W0:Y:S01]  /*0430*/  S2UR UR5, SR_CgaCtaId ;  /* 0x00000000000579c3 */ /* 0x001e220000008800 */
[----:B------:R-:W-:Y:S01]  /*0440*/  UMOV UR4, 0x400 ;  /* 0x0000040000047882 */ /* 0x000fe20000000000 */
[----:B------:R-:W-:Y:S01]  /*0450*/  UMOV UR6, 0x80 ;  /* 0x0000008000067882 */ /* 0x000fe20000000000 */
[----:B------:R-:W-:Y:S01]  /*0460*/  UMOV UR7, 0x100 ;  /* 0x0000010000077882 */ /* 0x000fe20000000000 */
[----:B------:R-:W-:Y:S01]  /*0470*/  ELECT P0, URZ, PT ;  /* 0x00000000003f782f */ /* 0x000fe20003800000 */
[----:B0-----:R-:W-:Y:S02]  /*0480*/  ULEA UR8, UR5, UR4, 0x18 ;  /* 0x0000000405087291 */ /* 0x001fe4000f8ec03f */
[----:B------:R-:W-:-:S04]  /*0490*/  UIADD3 UR4, -UR6, 0x100000, URZ ;  /* 0x0010000006047890 */ /* 0x000fc8000fffe13f */
[----:B------:R-:W-:Y:S02]  /*04a0*/  USHF.L.U32 UR5, UR4, 0xb, URZ ;  /* 0x0000000b04057899 */ /* 0x000fe4000800063f */
[----:B------:R-:W-:Y:S02]  /*04b0*/  USHF.L.U32 UR4, UR4, 0x1, URZ ;  /* 0x0000000104047899 */ /* 0x000fe4000800063f */
[----:B------:R-:W-:-:S04]  /*04c0*/  UIADD3 UR6, -UR7, 0x100000, URZ ;  /* 0x0010000007067890 */ /* 0x000fc8000fffe13f */
[----:B------:R-:W-:Y:S02]  /*04d0*/  USHF.L.U32 UR7, UR6, 0xb, URZ ;  /* 0x0000000b06077899 */ /* 0x000fe4000800063f */
[----:B------:R-:W-:Y:S01]  /*04e0*/  USHF.L.U32 UR6, UR6, 0x1, URZ ;  /* 0x0000000106067899 */ /* 0x000fe2000800063f */
[----:B------:R-:W0:Y:S03]  /*04f0*/  FENCE.VIEW.ASYNC.S ;  /* 0x00000000000073c6 */ /* 0x000e260000000000 */
[----:B0-----:R3:W0:Y:S08]  /*0500*/  SYNCS.EXCH.64 URZ, [UR8+0x29850], UR4 ;  /* 0x02985004083f75b2 */ /* 0x0016300008000100 */
[----:B------:R3:W0:Y:S01]  /*0510*/  SYNCS.EXCH.64 URZ, [UR8+0x29860], UR6 ;  /* 0x02986006083f75b2 */ /* 0x0006220008000100 */
[----:B------:R3:W0:Y:S01]  /*0520*/  SYNCS.EXCH.64 URZ, [UR8+0x29858], UR4 ;  /* 0x02985804083f75b2 */ /* 0x0006220008000100 */
[----:B------:R3:W0:Y:S02]  /*0530*/  SYNCS.EXCH.64 URZ, [UR8+0x29868], UR6 ;  /* 0x02986806083f75b2 */ /* 0x0006240008000100 */
[----:B---3--:R-:W-:Y:S01]  /*0540*/  NOP ;  /* 0x0000000000007918 */ /* 0x008fe20000000000 */
.L_x_241:
[----:B------:R-:W3:Y:S01]  /*0550*/  SHFL.IDX PT, R2, R0, RZ, 0x1f ;  /* 0x00001fff00027589 */ /* 0x000ee200000e0000 */
[----:B------:R-:W-:Y:S01]  /*0560*/  NOP ;  /* 0x0000000000007918 */ /* 0x000fe20000000000 */
[----:B---3--:R-:W-:-:S13]  /*0570*/  ISETP.NE.AND P0, PT, R2, RZ, PT ;  /* 0x000000ff0200720c */ /* 0x008fda0003f05270 */
[----:B------:R-:W-:Y:S05]  /*0580*/  @P0 BRA `(.L_x_242) ;  /* 0x0000000000380947 */ /* 0x000fea0003800000 */
[----:B0-----:R-:W0:Y:S01]  /*0590*/  S2UR UR5, SR_CgaCtaId ;  /* 0x00000000000579c3 */ /* 0x001e220000008800 */
[----:B------:R-:W-:Y:S01]  /*05a0*/  UMOV UR4, 0x400 ;  /* 0x0000040000047882 */ /* 0x000fe20000000000 */
[----:B------:R-:W-:Y:S01]  /*05b0*/  UMOV UR7, 0x1 ;  /* 0x0000000100077882 */ /* 0x000fe20000000000 */
[----:B------:R-:W-:Y:S01]  /*05c0*/  ELECT P0, URZ, PT ;  /* 0x00000000003f782f */ /* 0x000fe20003800000 */
[----:B0-----:R-:W-:Y:S02]  /*05d0*/  ULEA UR6, UR5, UR4, 0x18 ;  /* 0x0000000405067291 */ /* 0x001fe4000f8ec03f */
[----:B------:R-:W-:-:S04]  /*05e0*/  UIADD3 UR4, -UR7, 0x100000, URZ ;  /* 0x0010000007047890 */ /* 0x000fc8000fffe13f */
[----:B------:R-:W-:Y:S02]  /*05f0*/  USHF.L.U32 UR5, UR4, 0xb, URZ ;  /* 0x0000000b04057899 */ /* 0x000fe4000800063f */
[----:B------:R-:W-:Y:S01]  /*0600*/  USHF.L.U32 UR4, UR4, 0x1, URZ ;  /* 0x0000000104047899 */ /* 0x000fe2000800063f */
[----:B------:R-:W0:Y:S11]  /*0610*/  FENCE.VIEW.ASYNC.S ;  /* 0x00000000000073c6 */ /* 0x000e360000000000 */
[----:B0-----:R3:W0:Y:S01]  /*0620*/  SYNCS.EXCH.64 URZ, [UR6+0x29870], UR4 ;  /* 0x02987004063f75b2 */ /* 0x0016220008000100 */
[----:B------:R3:W0:Y:S01]  /*0630*/  SYNCS.EXCH.64 URZ, [UR6+0x29880], UR4 ;  /* 0x02988004063f75b2 */ /* 0x0006220008000100 */
[----:B------:R3:W0:Y:S01]  /*0640*/  SYNCS.EXCH.64 URZ, [UR6+0x29878], UR4 ;  /* 0x02987804063f75b2 */ /* 0x0006220008000100 */
[----:B------:R3:W0:Y:S02]  /*0650*/  SYNCS.EXCH.64 URZ, [UR6+0x29888], UR4 ;  /* 0x02988804063f75b2 */ /* 0x0006240008000100 */
[----:B---3--:R-:W-:Y:S01]  /*0660*/  NOP ;  /* 0x0000000000007918 */ /* 0x008fe20000000000 */
.L_x_242:
        /* <DEDUP_REMOVED lines=22> */
.L_x_243:
        /* <DEDUP_REMOVED lines=22> */
.L_x_244:
[----:B------:R-:W-:Y:S01]  /*0930*/  PLOP3.LUT P0, PT, PT, PT, UP0, 0x80, 0x0 ;  /* 0x000000000000781c */ /* 0x000fe20003f0f008 */
[----:B------:R-:W-:Y:S01]  /*0940*/  UMOV UR40, 0x1 ;  /* 0x0000000100287882 */ /* 0x000fe20000000000 */
[----:B------:R-:W-:Y:S01]  /*0950*/  NOP ;  /* 0x0000000000007918 */ /* 0x000fe20000000000 */
[----:B------:R-:W-:Y:S01]  /*0960*/  USEL UR40, UR40, 0x2, !UP0 ;  /* 0x0000000228287887 */ /* 0x000fe2000c000000 */
[----:B------:R-:W-:Y:S01]  /*0970*/  ULDC.64 UR48, c[0x0][0x208] ;  /* 0x0000820000307ab9 */ /* 0x000fe20000000a00 */
[----:B012-4-:R-:W-:Y:S08]  /*0980*/  BAR.SYNC.DEFER_BLOCKING 0x0 ;  /* 0x0000000000007b1d */ /* 0x017ff00000010000 */
[----:B------:R-:W-:Y:S05]  /*0990*/  @!P0 BRA `(.L_x_245) ;  /* 0x000000a000908947 */ /* 0x000fea0003800000 */
.L_x_246:
[----:B------:R-:W-:-:S08]  /*09a0*/  NOP ;  /* 0x0000000000007918 */ /* 0x000fd00000000000 */
[----:B------:R-:W0:Y:S02]  /*09b0*/  USETMAXREG.TRY_ALLOC.CTAPOOL UP0, 0xf0 ;  /* 0x000000f0000079c8 */ /* 0x000e240008000600 */
[----:B0-----:R-:W-:-:S13]  /*09c0*/  PLOP3.LUT P0, PT, PT, PT, UP0, 0x80, 0x0 ;  /* 0x000000000000781c */ /* 0x001fda0003f0f008 */
[----:B------:R-:W-:Y:S05]  /*09d0*/  @!P0 BRA `(.L_x_246) ;  /* 0xfffffffc00f08947 */ /* 0x000fea000383ffff */
[----:B------:R-:W0:Y:S01]  /*09e0*/  S2R R2, SR_TID.X ;  /* 0x0000000000027919 */ /* 0x000e220000002100 */
[----:B------:R-:W1:Y:S01]  /*09f0*/  S2UR UR5, SR_CgaCtaId ;  /* 0x00000000000579c3 */ /* 0x000e620000008800 */
[----:B------:R-:W-:-:S07]  /*0a00*/  UMOV UR4, 0x400 ;  /* 0x0000040000047882 */ /* 0x000fce0000000000 */
[----:B------:R-:W-:Y:S06]  /*0a10*/  BAR.ARV 0x8, 0x120 ;  /* 0x0204800000007b1d */ /* 0x000fec0000002000 */
[----:B-1----:R-:W-:Y:S01]  /*0a20*/  ULEA UR4, UR5, UR4, 0x18 ;  /* 0x0000000405047291 */ /* 0x002fe2000f8ec03f */
[----:B0-----:R-:W-:-:S04]  /*0a30*/  LOP3.LUT R0, R2, 0xffffff80, RZ, 0xc0, !PT ;  /* 0xffffff8002007812 */ /* 0x001fc800078ec0ff */
[----:B------:R-:W-:-:S13]  /*0a40*/  ISETP.NE.AND P0, PT, R0, 0x80, PT ;  /* 0x000000800000780c */ /* 0x000fda0003f05270 */
[----:B------:R-:W-:Y:S08]  /*0a50*/  @!P0 BAR.ARV 0x9, 0x100 ;  /* 0x0244000000008b1d */ /* 0x000ff00000002000 */
[----:B------:R-:W-:Y:S06]  /*0a60*/  BAR.SYNC.DEFER_BLOCKING 0x5, 0x180 ;  /* 0x0146000000007b1d */ /* 0x000fec0000010000 */
[----:B------:R-:W0:Y:S01]  /*0a70*/  LDS.128 R48, [UR4+0x298d0] ;  /* 0x0298d004ff307984 */ /* 0x000e220008000c00 */
[----:B------:R-:W-:Y:S01]  /*0a80*/  ULDC UR4, c[0x0][0xc14] ;  /* 0x0003050000047ab9 */ /* 0x000fe20000000800 */
[----:B------:R-:W-:Y:S06]  /*0a90*/  BAR.ARV 0x4, 0x180 ;  /* 0x0106000000007b1d */ /* 0x000fec0000002000 */
[----:B0-----:R-:W-:-:S13]  /*0aa0*/  ISETP.GE.AND P0, PT, R51, UR4, PT ;  /* 0x0000000433007c0c */ /* 0x001fda000bf06270 */
[----:B------:R-:W-:Y:S05]  /*0ab0*/  @P0 EXIT ;  /* 0x000000000000094d */ /* 0x000fea0003800000 */
[----:B------:R-:W-:Y:S01]  /*0ac0*/  VIADD R171, R2, 0xffffff80 ;  /* 0xffffff8002ab7836 */ /* 0x000fe20000000000 */
[----:B------:R-:W-:Y:S01]  /*0ad0*/  R2UR UR5, R50 ;  /* 0x00000000320572ca */ /* 0x000fe200000e0000 */
[----:B------:R-:W-:Y:S01]  /*0ae0*/  ULOP3.LUT UR45, UR40, 0x1, URZ, 0xfc, !UPT ;  /* 0x00000001282d7892 */ /* 0x000fe2000f8efc3f */
[----:B------:R-:W-:Y:S02]  /*0af0*/  UMOV UR44, URZ ;  /* 0x0000003f002c7c82 */ /* 0x000fe40008000000 */
[----:B------:R-:W-:Y:S01]  /*0b00*/  SHF.R.S32.HI R0, RZ, 0x1f, R171 ;  /* 0x0000001fff007819 */ /* 0x000fe200000114ab */
[----:B------:R-:W-:Y:S01]  /*0b10*/  UMOV UR43, URZ ;  /* 0x0000003f002b7c82 */ /* 0x000fe20008000000 */
[----:B------:R-:W-:Y:S02]  /*0b20*/  UMOV UR51, URZ ;  /* 0x0000003f00337c82 */ /* 0x000fe40008000000 */
[CC--:B------:R-:W-:Y:S02]  /*0b30*/  LEA.HI R2, R0.reuse, R171.reuse, RZ, 0x7 ;  /* 0x000000ab00027211 */ /* 0x0c0fe400078f38ff */
[----:B------:R-:W-:-:S02]  /*0b40*/  LEA.HI R3, R0, R171, RZ, 0x4 ;  /* 0x000000ab00037211 */ /* 0x000fc400078f20ff */
[----:B------:R-:W-:Y:S02]  /*0b50*/  LOP3.LUT R4, R2, 0xffffff80, RZ, 0xc0, !PT ;  /* 0xffffff8002047812 */ /* 0x000fe400078ec0ff */
[----:B------:R-:W-:Y:S02]  /*0b60*/  SHF.R.S32.HI R6, RZ, 0x4, R3 ;  /* 0x00000004ff067819 */ /* 0x000fe40000011403 */
[----:B------:R-:W-:Y:S01]  /*0b70*/  SHF.R.S32.HI R23, RZ, 0x7, R2 ;  /* 0x00000007ff177819 */ /* 0x000fe20000011402 */
[----:B------:R-:W-:Y:S01]  /*0b80*/  IMAD.IADD R19, R171, 0x1, -R4 ;  /* 0x00000001ab137824 */ /* 0x000fe200078e0a04 */
[----:B------:R-:W-:Y:S02]  /*0b90*/  LEA.HI R4, R0, R171, RZ, 0x5 ;  /* 0x000000ab00047211 */ /* 0x000fe400078f28ff */
[----:B------:R-:W-:Y:S02]  /*0ba0*/  LEA.HI R2, R2, R23, RZ, 0x1 ;  /* 0x0000001702027211 */ /* 0x000fe400078f08ff */
[----:B------:R-:W-:Y:S01]  /*0bb0*/  SHF.R.S32.HI R8, RZ, 0x1f, R19 ;  /* 0x0000001fff087819 */ /* 0x000fe20000011413 */
[----:B------:R-:W-:Y:S01]  /*0bc0*/  IMAD.SHL.U32 R5, R4, 0x20, RZ ;  /* 0x0000002004057824 */ /* 0x000fe200078e00ff */
[----:B------:R-:W-:-:S02]  /*0bd0*/  LOP3.LUT R4, R3, 0x3fffff0, RZ, 0xc0, !PT ;  /* 0x03fffff003047812 */ /* 0x000fc400078ec0ff */
[----:B------:R-:W-:Y:S02]  /*0be0*/  LEA.HI R7, R8, R19, RZ, 0x2 ;  /* 0x0000001308077211 */ /* 0x000fe400078f10ff */
[----:B------:R-:W-:Y:S01]  /*0bf0*/  LEA.HI R3, R3, R6, RZ, 0x1 ;  /* 0x0000000603037211 */ /* 0x000fe200078f08ff */
[----:B------:R-:W-:Y:S01]  /*0c00*/  IMAD.IADD R4, R171, 0x1, -R4 ;  /* 0x00000001ab047824 */ /* 0x000fe200078e0a04 */
[--C-:B------:R-:W-:Y:S02]  /*0c10*/  SHF.R.S32.HI R9, RZ, 0x2, R7.reuse ;  /* 0x00000002ff097819 */ /* 0x100fe40000011407 */
[----:B------:R-:W-:Y:S02]  /*0c20*/  SHF.R.S32.HI R10, RZ, 0x1f, R7 ;  /* 0x0000001fff0a7819 */ /* 0x000fe40000011407 */
[----:B------:R-:W-:Y:S02]  /*0c30*/  LOP3.LUT R3, R3, 0x1ffffffe, RZ, 0xc0, !PT ;  /* 0x1ffffffe03037812 */ /* 0x000fe400078ec0ff */
[----:B------:R-:W-:-:S02]  /*0c40*/  LEA.HI R10, R10, R9, RZ, 0x3 ;  /* 0x000000090a0a7211 */ /* 0x000fc400078f18ff */
[----:B------:R-:W-:Y:S01]  /*0c50*/  LOP3.LUT R2, R2, 0x3fffffe, RZ, 0xc0, !PT ;  /* 0x03fffffe02027812 */ /* 0x000fe200078ec0ff */
[----:B------:R-:W-:Y:S01]  /*0c60*/  IMAD.IADD R3, R6, 0x1, -R3 ;  /* 0x0000000106037824 */ /* 0x000fe200078e0a03 */
[----:B------:R-:W-:Y:S02]  /*0c70*/  LOP3.LUT R10, R10, 0xfffffff8, RZ, 0xc0, !PT ;  /* 0xfffffff80a0a7812 */ /* 0x000fe400078ec0ff */
[----:B------:R-:W-:Y:S01]  /*0c80*/  LEA.HI R8, R8, R19, RZ, 0x5 ;  /* 0x0000001308087211 */ /* 0x000fe200078f28ff */
[----:B------:R-:W-:Y:S01]  /*0c90*/  IMAD.IADD R169, R23, 0x1, -R2 ;  /* 0x0000000117a97824 */ /* 0x000fe200078e0a02 */
[----:B------:R-:W-:Y:S01]  /*0ca0*/  LEA.HI R0, R0, R171, RZ, 0x3 ;  /* 0x000000ab00007211 */ /* 0x000fe200078f18ff */
[----:B------:R-:W-:Y:S01]  /*0cb0*/  IMAD.IADD R9, R9, 0x1, -R10 ;  /* 0x0000000109097824 */ /* 0x000fe200078e0a0a */
[----:B------:R-:W-:Y:S02]  /*0cc0*/  LOP3.LUT R5, R5, 0xfffffc00, RZ, 0xc0, !PT ;  /* 0xfffffc0005057812 */ /* 0x000fe400078ec0ff */
[----:B------:R-:W-:-:S02]  /*0cd0*/  LOP3.LUT R6, R7, 0x7ffffffc, RZ, 0xc0, !PT ;  /* 0x7ffffffc07067812 */ /* 0x000fc400078ec0ff */
[----:B------:R-:W-:Y:S01]  /*0ce0*/  SHF.R.S32.HI R8, RZ, 0x5, R8 ;  /* 0x00000005ff087819 */ /* 0x000fe20000011408 */
[----:B------:R-:W-:Y:S01]  /*0cf0*/  IMAD R4, R4, 0x40, R5 ;  /* 0x0000004004047824 */ /* 0x000fe200078e0205 */
[----:B------:R-:W-:Y:S01]  /*0d00*/  LOP3.LUT R2, R0, 0x1ffffff8, RZ, 0xc0, !PT ;  /* 0x1ffffff800027812 */ /* 0x000fe200078ec0ff */
[----:B------:R-:W-:Y:S01]  /*0d10*/  IMAD.MOV.U32 R5, RZ, RZ, -0x2 ;  /* 0xfffffffeff057424 */ /* 0x000fe200078e00ff */
[----:B------:R-:W-:Y:S01]  /*0d20*/  SHF.R.S32.HI R16, RZ, 0x3, R0 ;  /* 0x00000003ff107819 */ /* 0x000fe20000011400 */
[----:B------:R-:W-:Y:S02]  /*0d30*/  IMAD.IADD R6, R19, 0x1, -R6 ;  /* 0x0000000113067824 */ /* 0x000fe400078e0a06 */
[----:B------:R-:W-:Y:S02]  /*0d40*/  IMAD R8, R8, 0x10, R9 ;  /* 0x0000001008087824 */ /* 0x000fe400078e0209 */
[----:B------:R-:W-:Y:S02]  /*0d50*/  IMAD.IADD R2, R171, 0x1, -R2 ;  /* 0x00000001ab027824 */ /* 0x000fe400078e0a02 */
[----:B------:R-:W-:-:S02]  /*0d60*/  IMAD R170, R3, 0x8, R4 ;  /* 0x0000000803aa7824 */ /* 0x000fc400078e0204 */
[----:B------:R-:W-:Y:S02]  /*0d70*/  IMAD R168, R6, R5, 0xa0 ;  /* 0x000000a006a87424 */ /* 0x000fe400078e0205 */
[----:B------:R-:W-:Y:S02]  /*0d80*/  IMAD R169, R169, 0x40, R8 ;  /* 0x00000040a9a97824 */ /* 0x000fe400078e0208 */
[----:B------:R-:W-:-:S07]  /*0d90*/  IMAD.SHL.U32 R2, R2, 0x8, RZ ;  /* 0x0000000802027824 */ /* 0x000fce00078e00ff */
.L_x_290:
[----:B0-----:R-:W0:Y:S01]  /*0da0*/  LDC.64 R4, c[0x0][0xc60] ;  /* 0x00031800ff047b82 */ /* 0x001e220000000a00 */
[----:B------:R-:W-:Y:S01]  /*0db0*/  ULDC.64 UR8, c[0x0][0x990] ;  /* 0x0002640000087ab9 */ /* 0x000fe20000000a00 */
[----:B------:R-:W-:Y:S01]  /*0dc0*/  ULDC UR4, c[0x0][0x428] ;  /* 0x00010a0000047ab9 */ /* 0x000fe20000000800 */
[----:B------:R-:W-:Y:S01]  /*0dd0*/  ULDC.64 UR6, c[0x0][0x998] ;  /* 0x0002660000067ab9 */ /* 0x000fe20000000a00 */
[----:B0-----:R-:W-:-:S06]  /*0de0*/  IMAD.WIDE R4, R51, 0x4, R4 ;  /* 0x0000000433047825 */ /* 0x001fcc00078e0204 */
[----:B--2---:R-:W2:Y:S01]  /*0df0*/  LDG.E R4, desc[UR48][R4.64] ;  /* 0x0000003004047981 */ /* 0x004ea2000c1e1900 */
[----:B------:R-:W-:Y:S01]  /*0e00*/  UISETP.NE.U32.AND UP2, UPT, UR8, URZ, UPT ;  /* 0x0000003f0800728c */ /* 0x000fe2000bf45070 */
[----:B------:R-:W-:Y:S01]  /*0e10*/  IMAD.MOV.U32 R3, RZ, RZ, 0x3f800000 ;  /* 0x3f800000ff037424 */ /* 0x000fe200078e00ff */
[----:B------:R-:W-:Y:S02]  /*0e20*/  UISETP.NE.AND UP3, UPT, UR4, 0x1, UPT ;  /* 0x000000010400788c */ /* 0x000fe4000bf65270 */
[----:B------:R-:W-:Y:S02]  /*0e30*/  UISETP.NE.AND.EX UP2, UPT, UR9, URZ, UPT, UP2 ;  /* 0x0000003f0900728c */ /* 0x000fe4000bf45320 */
[----:B------:R-:W-:-:S04]  /*0e40*/  UISETP.NE.U32.AND UP0, UPT, UR6, URZ, UPT ;  /* 0x0000003f0600728c */ /* 0x000fc8000bf05070 */
[----:B------:R-:W-:Y:S01]  /*0e50*/  UISETP.NE.AND.EX UP0, UPT, UR7, URZ, UPT, UP0 ;  /* 0x0000003f0700728c */ /* 0x000fe2000bf05300 */
[----:B------:R-:W-:Y:S02]  /*0e60*/  PLOP3.LUT P0, PT, PT, PT, UP2, 0x80, 0x0 ;  /* 0x000000000000781c */ /* 0x000fe40003f0f028 */
[----:B------:R-:W-:Y:S02]  /*0e70*/  @UP3 ULDC UR10, c[0x0][0x42c] ;  /* 0x00010b00000a3ab9 */ /* 0x000fe40000000800 */
[----:B------:R-:W-:Y:S01]  /*0e80*/  @UP2 ULDC.64 UR14, c[0x0][0x9a8] ;  /* 0x00026a00000e2ab9 */ /* 0x000fe20000000a00 */
[----:B------:R-:W-:Y:S01]  /*0e90*/  UIMAD.WIDE.U32 UR10, UR5, UR10, URZ ;  /* 0x0000000a050a72a5 */ /* 0x000fe2000f8e003f */
[----:B------:R-:W-:Y:S01]  /*0ea0*/  PLOP3.LUT P2, PT, PT, PT, UP0, 0x80, 0x0 ;  /* 0x000000000000781c */ /* 0x000fe20003f4f008 */
[----:B------:R-:W-:-:S03]  /*0eb0*/  @UP2 ULDC.64 UR18, c[0x0][0x9b0] ;  /* 0x00026c0000122ab9 */ /* 0x000fc60000000a00 */
[----:B------:R-:W-:Y:S01]  /*0ec0*/  @UP0 ULDC.64 UR16, c[0x0][0x9b8] ;  /* 0x00026e0000100ab9 */ /* 0x000fe20000000a00 */
[----:B------:R-:W-:Y:S01]  /*0ed0*/  IMAD.MOV.U32 R0, RZ, RZ, 0x3f800000 ;  /* 0x3f800000ff007424 */ /* 0x000fe200078e00ff */
[----:B--2---:R-:W-:-:S13]  /*0ee0*/  R2UR UR36, R4 ;  /* 0x00000000042472ca */ /* 0x004fda00000e0000 */
[----:B------:R-:W-:Y:S02]  /*0ef0*/  USHF.R.S32.HI UR37, URZ, 0x1f, UR36 ;  /* 0x0000001f3f257899 */ /* 0x000fe40008011424 */
[----:B------:R-:W-:Y:S02]  /*0f00*/  @UP2 UIMAD.WIDE.U32 UR12, UR36, UR14, URZ ;  /* 0x0000000e240c22a5 */ /* 0x000fe4000f8e003f */
[----:B------:R-:W-:-:S03]  /*0f10*/  @UP2 UIMAD UR4, UR37, UR14, URZ ;  /* 0x0000000e250422a4 */ /* 0x000fc6000f8e023f */
[----:B------:R-:W-:Y:S01]  /*0f20*/  @UP3 ULDC UR14, c[0x0][0x430] ;  /* 0x00010c00000e3ab9 */ /* 0x000fe20000000800 */
[----:B------:R-:W-:-:S03]  /*0f30*/  @UP2 UIMAD UR15, UR36, UR15, UR4 ;  /* 0x0000000f240f22a4 */ /* 0x000fc6000f8e0204 */
[----:B------:R-:W-:Y:S01]  /*0f40*/  UMOV UR4, UR5 ;  /* 0x0000000500047c82 */ /* 0x000fe20008000000 */
[----:B------:R-:W-:Y:S02]  /*0f50*/  @UP3 USHF.R.U32.HI UR4, URZ, UR14, UR11 ;  /* 0x0000000e3f043299 */ /* 0x000fe4000801160b */
[----:B------:R-:W-:Y:S02]  /*0f60*/  @UP0 UIMAD.WIDE.U32 UR10, UR36, UR16, URZ ;  /* 0x00000010240a02a5 */ /* 0x000fe4000f8e003f */
[----:B------:R-:W-:Y:S02]  /*0f70*/  @UP2 USHF.R.S32.HI UR14, URZ, 0x1f, UR4 ;  /* 0x0000001f3f0e2899 */ /* 0x000fe40008011404 */
[----:B------:R-:W-:Y:S02]  /*0f80*/  @UP0 UIMAD UR16, UR37, UR16, URZ ;  /* 0x00000010251002a4 */ /* 0x000fe4000f8e023f */
[----:B------:R-:W-:Y:S02]  /*0f90*/  @UP2 UIADD3 UR13, UR13, UR15, URZ ;  /* 0x0000000f0d0d2290 */ /* 0x000fe4000fffe03f */
[----:B------:R-:W-:-:S02]  /*0fa0*/  @UP2 UIMAD UR14, UR14, UR18, URZ ;  /* 0x000000120e0e22a4 */ /* 0x000fc4000f8e023f */
[----:B------:R-:W-:Y:S02]  /*0fb0*/  @UP0 UIMAD UR16, UR36, UR17, UR16 ;  /* 0x00000011241002a4 */ /* 0x000fe4000f8e0210 */
[----:B------:R-:W-:Y:S02]  /*0fc0*/  @UP0 USHF.R.S32.HI UR15, URZ, 0x1f, UR4 ;  /* 0x0000001f3f0f0899 */ /* 0x000fe40008011404 */
[----:B------:R-:W-:Y:S02]  /*0fd0*/  @UP2 UIMAD UR14, UR4, UR19, UR14 ;  /* 0x00000013040e22a4 */ /* 0x000fe4000f8e020e */
[----:B------:R-:W-:Y:S02]  /*0fe0*/  @UP2 UIMAD.WIDE.U32 UR12, UR4, UR18, UR12 ;  /* 0x00000012040c22a5 */ /* 0x000fe4000f8e000c */
[----:B------:R-:W-:Y:S01]  /*0ff0*/  @UP0 UIADD3 UR11, UR11, UR16, URZ ;  /* 0x000000100b0b0290 */ /* 0x000fe2000fffe03f */
[----:B------:R-:W-:Y:S01]  /*1000*/  @UP0 ULDC.64 UR18, c[0x0][0x9c0] ;  /* 0x0002700000120ab9 */ /* 0x000fe20000000a00 */
[----:B------:R-:W-:-:S02]  /*1010*/  @UP2 UIADD3 UR13, UR13, UR14, URZ ;  /* 0x0000000e0d0d2290 */ /* 0x000fc4000fffe03f */
[----:B------:R-:W-:Y:S02]  /*1020*/  @UP0 UIMAD UR15, UR15, UR18, URZ ;  /* 0x000000120f0f02a4 */ /* 0x000fe4000f8e023f */
[----:B------:R-:W-:Y:S02]  /*1030*/  @UP2 ULEA UR8, UP1, UR12, UR8, 0x2 ;  /* 0x000000080c082291 */ /* 0x000fe4000f82103f */
[----:B------:R-:W-:Y:S02]  /*1040*/  @UP0 UIMAD UR15, UR4, UR19, UR15 ;  /* 0x00000013040f02a4 */ /* 0x000fe4000f8e020f */
[----:B------:R-:W-:Y:S01]  /*1050*/  @UP0 UIMAD.WIDE.U32 UR10, UR4, UR18, UR10 ;  /* 0x00000012040a02a5 */ /* 0x000fe2000f8e000a */
[----:B------:R-:W-:Y:S02]  /*1060*/  ULDC.64 UR16, c[0x0][0xa28] ;  /* 0x00028a0000107ab9 */ /* 0x000fe40000000a00 */
[----:B------:R-:W-:Y:S01]  /*1070*/  ULDC.64 UR18, c[0x0][0xa20] ;  /* 0x0002880000127ab9 */ /* 0x000fe20000000a00 */
[----:B------:R-:W-:Y:S01]  /*1080*/  @UP2 ULEA.HI.X UR9, UR12, UR9, UR13, 0x2, UP1 ;  /* 0x000000090c092291 */ /* 0x000fe200088f140d */
[----:B---34-:R-:W-:Y:S01]  /*1090*/  IMAD.U32 R6, RZ, RZ, UR8 ;  /* 0x00000008ff067e24 */ /* 0x018fe2000f8e00ff */
[----:B------:R-:W-:-:S02]  /*10a0*/  UISETP.NE.U32.AND UP4, UPT, UR16, URZ, UPT ;  /* 0x0000003f1000728c */ /* 0x000fc4000bf85070 */
[----:B------:R-:W-:Y:S02]  /*10b0*/  UISETP.NE.U32.AND UP1, UPT, UR18, URZ, UPT ;  /* 0x0000003f1200728c */ /* 0x000fe4000bf25070 */
[----:B------:R-:W-:Y:S01]  /*10c0*/  UISETP.NE.AND.EX UP2, UPT, UR17, URZ, UPT, UP4 ;  /* 0x0000003f1100728c */ /* 0x000fe2000bf45340 */
[----:B------:R-:W-:Y:S01]  /*10d0*/  IMAD.U32 R7, RZ, RZ, UR9 ;  /* 0x00000009ff077e24 */ /* 0x000fe2000f8e00ff */
[----:B------:R-:W-:Y:S02]  /*10e0*/  UISETP.NE.AND.EX UP1, UPT, UR19, URZ, UPT, UP1 ;  /* 0x0000003f1300728c */ /* 0x000fe4000bf25310 */
[----:B------:R-:W-:Y:S02]  /*10f0*/  @UP0 UIADD3 UR4, UR11, UR15, URZ ;  /* 0x0000000f0b040290 */ /* 0x000fe4000fffe03f */
[----:B------:R-:W-:Y:S01]  /*1100*/  @UP0 ULEA UR12, UP4, UR10, UR6, 0x2 ;  /* 0x000000060a0c0291 */ /* 0x000fe2000f88103f */
[----:B------:R0:W2:Y:S03]  /*1110*/  @P0 LDG.E R3, desc[UR48][R6.64] ;  /* 0x0000003006030981 */ /* 0x0000a6000c1e1900 */
[----:B------:R-:W-:-:S02]  /*1120*/  @UP0 ULEA.HI.X UR13, UR10, UR7, UR4, 0x2, UP4 ;  /* 0x000000070a0d0291 */ /* 0x000fc4000a0f1404 */
[----:B------:R-:W-:Y:S01]  /*1130*/  @UP2 ULEA UR6, UP0, UR36, UR16, 0x2 ;  /* 0x0000001024062291 */ /* 0x000fe2000f80103f */
[----:B-----5:R-:W-:Y:S01]  /*1140*/  IMAD.U32 R8, RZ, RZ, UR12 ;  /* 0x0000000cff087e24 */ /* 0x020fe2000f8e00ff */
[----:B------:R-:W-:Y:S01]  /*1150*/  @UP1 ULEA UR8, UP4, UR36, UR18, 0x2 ;  /* 0x0000001224081291 */ /* 0x000fe2000f88103f */
[----:B------:R-:W-:Y:S01]  /*1160*/  PLOP3.LUT P0, PT, PT, PT, UP2, 0x80, 0x0 ;  /* 0x000000000000781c */ /* 0x000fe20003f0f028 */
[----:B------:R-:W-:Y:S01]  /*1170*/  IMAD.U32 R9, RZ, RZ, UR13 ;  /* 0x0000000dff097e24 */ /* 0x000fe2000f8e00ff */
[----:B------:R-:W-:Y:S01]  /*1180*/  PLOP3.LUT P1, PT, PT, PT, UP1, 0x80, 0x0 ;  /* 0x000000000000781c */ /* 0x000fe20003f2f018 */
[----:B------:R-:W-:Y:S02]  /*1190*/  @UP2 ULEA.HI.X UR7, UR36, UR17, UR37, 0x2, UP0 ;  /* 0x0000001124072291 */ /* 0x000fe400080f1425 */
[----:B------:R-:W-:Y:S01]  /*11a0*/  @UP1 ULEA.HI.X UR9, UR36, UR19, UR37, 0x2, UP4 ;  /* 0x0000001324091291 */ /* 0x000fe2000a0f1425 */
[----:B-1----:R1:W2:Y:S01]  /*11b0*/  @P2 LDG.E R0, desc[UR48][R8.64] ;  /* 0x0000003008002981 */ /* 0x0022a2000c1e1900 */
[----:B------:R-:W-:Y:S01]  /*11c0*/  IMAD.U32 R4, RZ, RZ, UR6 ;  /* 0x00000006ff047e24 */ /* 0x000fe2000f8e00ff */
[----:B------:R-:W-:Y:S01]  /*11d0*/  ULDC UR4, c[0x0][0x404] ;  /* 0x0001010000047ab9 */ /* 0x000fe20000000800 */
[----:B0-----:R-:W-:-:S02]  /*11e0*/  IMAD.U32 R6, RZ, RZ, UR8 ;  /* 0x00000008ff067e24 */ /* 0x001fc4000f8e00ff */
[----:B------:R-:W-:Y:S01]  /*11f0*/  IMAD.U32 R5, RZ, RZ, UR7 ;  /* 0x00000007ff057e24 */ /* 0x000fe2000f8e00ff */
[----:B------:R-:W-:Y:S01]  /*1200*/  ULDC.64 UR6, c[0x0][0x3f8] ;  /* 0x0000fe0000067ab9 */ /* 0x000fe20000000a00 */
[----:B------:R-:W-:-:S03]  /*1210*/  IMAD.U32 R7, RZ, RZ, UR9 ;  /* 0x00000009ff077e24 */ /* 0x000fc6000f8e00ff */
[----:B------:R-:W3:Y:S04]  /*1220*/  @P0 LDG.E R4, desc[UR48][R4.64] ;  /* 0x0000003004040981 */ /* 0x000ee8000c1e1900 */
[----:B------:R-:W4:Y:S01]  /*1230*/  @P1 LDG.E R6, desc[UR48][R6.64] ;  /* 0x0000003006061981 */ /* 0x000f22000c1e1900 */
[----:B------:R-:W-:-:S03]  /*1240*/  UISETP.NE.U32.AND UP0, UPT, UR6, URZ, UPT ;  /* 0x0000003f0600728c */ /* 0x000fc6000bf05070 */
[----:B------:R-:W-:Y:S01]  /*1250*/  ULDC UR6, c[0x0][0x2e0] ;  /* 0x0000b80000067ab9 */ /* 0x000fe20000000800 */
[----:B------:R-:W-:-:S03]  /*1260*/  UISETP.NE.AND.EX UP0, UPT, UR7, URZ, UPT, UP0 ;  /* 0x0000003f0700728c */ /* 0x000fc6000bf05300 */
[----:B------:R-:W-:Y:S01]  /*1270*/  ULDC UR7, c[0x0][0x988] ;  /* 0x0002620000077ab9 */ /* 0x000fe20000000800 */
[----:B------:R-:W-:-:S04]  /*1280*/  USEL UR4, UR4, 0x1, UP0 ;  /* 0x0000000104047887 */ /* 0x000fc80008000000 */
[----:B------:R-:W-:Y:S01]  /*1290*/  UIMAD UR4, UR4, UR6, URZ ;  /* 0x00000006040472a4 */ /* 0x000fe2000f8e023f */
[----:B------:R-:W-:Y:S01]  /*12a0*/  UMOV UR50, URZ ;  /* 0x0000003f00327c82 */ /* 0x000fe20008000000 */
[----:B------:R-:W-:Y:S01]  /*12b0*/  UMOV UR42, UR5 ;  /* 0x00000005002a7c82 */ /* 0x000fe20008000000 */
[----:B------:R-:W-:Y:S01]  /*12c0*/  IMAD.MOV.U32 R18, RZ, RZ, R49 ;  /* 0x000000ffff127224 */ /* 0x000fe200078e0031 */
[----:B-1----:R-:W-:Y:S01]  /*12d0*/  CS2R R8, SRZ ;  /* 0x0000000000087805 */ /* 0x002fe2000001ff00 */
[----:B------:R-:W-:Y:S01]  /*12e0*/  IMAD.MOV.U32 R87, RZ, RZ, RZ ;  /* 0x000000ffff577224 */ /* 0x000fe200078e00ff */
        /* <DEDUP_REMOVED lines=23> */
[----:B------:R-:W-:Y:S02]  /*1460*/  IMAD.MOV.U32 R64, RZ, RZ, RZ ;  /* 0x000000ffff407224 */ /* 0x000fe400078e00ff */
[----:B------:R-:W-:Y:S02]  /*1470*/  IMAD.MOV.U32 R96, RZ, RZ, RZ ;  /* 0x000000ffff607224 */ /* 0x000fe400078e00ff */
[----:B--2---:R-:W-:-:S04]  /*1480*/  FMUL.FTZ R0, R3, R0 ;  /* 0x0000000003007220 */ /* 0x004fc80000410000 */
[----:B------:R-:W-:-:S05]  /*1490*/  FMUL.FTZ R0, R0, UR7 ;  /* 0x0000000700007c20 */ /* 0x000fca0008410000 */
[----:B------:R-:W-:Y:S02]  /*14a0*/  R2UR UR38, R0 ;  /* 0x00000000002672ca */ /* 0x000fe400000e0000 */
[----:B---3--:R-:W-:Y:S02]  /*14b0*/  @P0 R2UR UR50, R4 ;  /* 0x00000000043202ca */ /* 0x008fe400000e0000 */
[----:B----4-:R-:W-:Y:S01]  /*14c0*/  @P1 R2UR UR4, R6 ;  /* 0x00000000060412ca */ /* 0x010fe200000e0000 */
[----:B------:R-:W-:Y:S01]  /*14d0*/  IMAD.MOV.U32 R0, RZ, RZ, RZ ;  /* 0x000000ffff007224 */ /* 0x000fe200078e00ff */
[----:B------:R-:W-:Y:S02]  /*14e0*/  PLOP3.LUT P0, PT, PT, PT, PT, 0x80, 0x0 ;  /* 0x000000000000781c */ /* 0x000fe40003f0f070 */
[----:B------:R-:W-:Y:S01]  /*14f0*/  CS2R R6, SRZ ;  /* 0x0000000000067805 */ /* 0x000fe2000001ff00 */
[----:B------:R-:W-:Y:S10]  /*1500*/  @P1 BRA `(.L_x_247) ;  /* 0x0000000000341947 */ /* 0x000ff40003800000 */
[----:B------:R-:W-:Y:S02]  /*1510*/  ULDC.64 UR6, c[0x0][0xa08] ;  /* 0x0002820000067ab9 */ /* 0x000fe40000000a00 */
[----:B------:R-:W-:-:S04]  /*1520*/  ISETP.NE.U32.AND P1, PT, RZ, UR6, PT ;  /* 0x00000006ff007c0c */ /* 0x000fc8000bf25070 */
[----:B------:R-:W-:-:S13]  /*1530*/  ISETP.NE.AND.EX P1, PT, RZ, UR7, PT, P1 ;  /* 0x00000007ff007c0c */ /* 0x000fda000bf25310 */
[----:B------:R-:W-:Y:S05]  /*1540*/  @!P1 BRA `(.L_x_247) ;  /* 0x0000000000249947 */ /* 0x000fea0003800000 */
[----:B------:R-:W-:Y:S02]  /*1550*/  ULDC.64 UR6, c[0x0][0xa08] ;  /* 0x0002820000067ab9 */ /* 0x000fe40000000a00 */
[----:B------:R-:W-:-:S06]  /*1560*/  UIMAD.WIDE UR6, UR36, 0x4, UR6 ;  /* 0x00000004240678a5 */ /* 0x000fcc000f8e0206 */
[----:B------:R-:W-:Y:S02]  /*1570*/  IMAD.U32 R4, RZ, RZ, UR6 ;  /* 0x00000006ff047e24 */ /* 0x000fe4000f8e00ff */
[----:B------:R-:W-:-:S05]  /*1580*/  IMAD.U32 R5, RZ, RZ, UR7 ;  /* 0x00000007ff057e24 */ /* 0x000fca000f8e00ff */
[----:B------:R-:W2:Y:S04]  /*1590*/  LDG.E R48, desc[UR48][R4.64] ;  /* 0x0000003004307981 */ /* 0x000ea8000c1e1900 */
[----:B------:R-:W3:Y:S01]  /*15a0*/  LDG.E R3, desc[UR48][R4.64+0x4] ;  /* 0x0000043004037981 */ /* 0x000ee2000c1e1900 */
[----:B--2---:R-:W-:Y:S02]  /*15b0*/  R2UR UR4, R48 ;  /* 0x00000000300472ca */ /* 0x004fe400000e0000 */
[----:B---3--:R-:W-:-:S13]  /*15c0*/  R2UR UR6, R3 ;  /* 0x00000000030672ca */ /* 0x008fda00000e0000 */
[----:B------:R-:W-:-:S12]  /*15d0*/  UIADD3 UR4, -UR4, UR6, URZ ;  /* 0x0000000604047290 */ /* 0x000fd8000fffe13f */
.L_x_247:
[----:B------:R-:W-:Y:S01]  /*15e0*/  UIADD3 UR50, -UR50, UR4, URZ ;  /* 0x0000000432327290 */ /* 0x000fe2000fffe13f */
[----:B------:R-:W-:Y:S01]  /*15f0*/  IMAD.MOV.U32 R65, RZ, RZ, RZ ;  /* 0x000000ffff417224 */ /* 0x000fe200078e00ff */
[----:B------:R-:W-:Y:S01]  /*1600*/  @UP3 ULDC UR6, c[0x0][0x42c] ;  /* 0x00010b0000063ab9 */ /* 0x000fe20000000800 */
[----:B------:R-:W-:Y:S01]  /*1610*/  @UP3 ULDC UR4, c[0x0][0x430] ;  /* 0x00010c0000043ab9 */ /* 0x000fe20000000800 */
[----:B------:R-:W-:Y:S01]  /*1620*/  UISETP.GE.AND UP0, UPT, UR50, 0x1, UPT ;  /* 0x000000013200788c */ /* 0x000fe2000bf06270 */
[----:B------:R-:W-:Y:S01]  /*1630*/  CS2R R68, SRZ ;  /* 0x0000000000447805 */ /* 0x000fe2000001ff00 */
[----:B------:R-:W-:Y:S01]  /*1640*/  UIADD3 UR8, UR50, 0x9f, URZ ;  /* 0x0000009f32087890 */ /* 0x000fe2000fffe03f */
[----:B------:R-:W-:Y:S01]  /*1650*/  IMAD.MOV.U32 R97, RZ, RZ, RZ ;  /* 0x000000ffff617224 */ /* 0x000fe200078e00ff */
[----:B------:R-:W-:Y:S01]  /*1660*/  UIMAD.WIDE.U32 UR6, UR5, UR6, URZ ;  /* 0x00000006050672a5 */ /* 0x000fe2000f8e003f */
[----:B------:R-:W-:Y:S02]  /*1670*/  CS2R R98, SRZ ;  /* 0x0000000000627805 */ /* 0x000fe4000001ff00 */
[----:B------:R-:W-:Y:S01]  /*1680*/  PLOP3.LUT P1, PT, PT, PT, UP0, 0x80, 0x0 ;  /* 0x000000000000781c */ /* 0x000fe20003f2f008 */
[----:B------:R-:W-:Y:S01]  /*1690*/  UIMAD.WIDE UR8, UR8, 0x66666667, URZ ;  /* 0x66666667080878a5 */ /* 0x000fe2000f8e023f */
[----:B------:R-:W-:Y:S01]  /*16a0*/  CS2R R72, SRZ ;  /* 0x0000000000487805 */ /* 0x000fe2000001ff00 */
[----:B------:R-:W-:Y:S01]  /*16b0*/  @UP3 USHF.R.U32.HI UR42, URZ, UR4, UR7 ;  /* 0x000000043f2a3299 */ /* 0x000fe20008011607 */
[----:B------:R-:W-:Y:S01]  /*16c0*/  CS2R R100, SRZ ;  /* 0x0000000000647805 */ /* 0x000fe2000001ff00 */
[----:B------:R-:W-:Y:S01]  /*16d0*/  USHF.R.U32.HI UR47, URZ, 0x1f, UR9 ;  /* 0x0000001f3f2f7899 */ /* 0x000fe20008011609 */
[----:B------:R-:W-:Y:S01]  /*16e0*/  IMAD.MOV.U32 R76, RZ, RZ, RZ ;  /* 0x000000ffff4c7224 */ /* 0x000fe200078e00ff */
[----:B------:R-:W-:Y:S01]  /*16f0*/  UMOV UR39, UR5 ;  /* 0x0000000500277c82 */ /* 0x000fe20008000000 */
[----:B------:R-:W-:Y:S01]  /*1700*/  IMAD.MOV.U32 R102, RZ, RZ, RZ ;  /* 0x000000ffff667224 */ /* 0x000fe200078e00ff */
[----:B------:R-:W-:-:S04]  /*1710*/  ULEA.HI.SX32 UR47, UR9, UR47, 0x1a ;  /* 0x0000002f092f7291 */ /* 0x000fc8000f8fd23f */
[----:B------:R-:W-:Y:S08]  /*1720*/  @!P1 BRA `(.L_x_248) ;  /* 0x0000006c00bc9947 */ /* 0x000ff00003800000 */
[----:B------:R-:W0:Y:S01]  /*1730*/  SHFL.IDX PT, R0, R23, RZ, 0x1f ;  /* 0x00001fff17007589 */ /* 0x000e2200000e0000 */
[----:B------:R-:W1:Y:S01]  /*1740*/  S2UR UR6, SR_CgaCtaId ;  /* 0x00000000000679c3 */ /* 0x000e620000008800 */
[----:B------:R-:W-:Y:S01]  /*1750*/  UMOV UR5, 0x400 ;  /* 0x0000040000057882 */ /* 0x000fe20000000000 */
[----:B0-----:R-:W-:Y:S01]  /*1760*/  R2UR UR41, R0 ;  /* 0x00000000002972ca */ /* 0x001fe200000e0000 */
[----:B-1----:R-:W-:-:S04]  /*1770*/  ULEA UR5, UR6, UR5, 0x18 ;  /* 0x0000000506057291 */ /* 0x002fc8000f8ec03f */
[----:B------:R-:W-:-:S04]  /*1780*/  UIADD3 UR5, UR5, 0x14400, URZ ;  /* 0x0001440005057890 */ /* 0x000fc8000fffe03f */
[----:B------:R-:W-:-:S04]  /*1790*/  ULOP3.LUT UP0, URZ, UR5, 0x9f, URZ, 0xc0, !UPT ;  /* 0x0000009f053f7892 */ /* 0x000fc8000f80c03f */
[----:B------:R-:W-:Y:S02]  /*17a0*/  ULEA.HI UR4, UR41, UR41, URZ, 0x1 ;  /* 0x0000002929047291 */ /* 0x000fe4000f8f083f */
[----:B------:R-:W-:Y:S02]  /*17b0*/  PLOP3.LUT P0, PT, PT, PT, UP0, 0x80, 0x0 ;  /* 0x000000000000781c */ /* 0x000fe40003f0f008 */
[----:B------:R-:W-:-:S04]  /*17c0*/  ULOP3.LUT UR4, UR4, 0x3e, URZ, 0xc0, !UPT ;  /* 0x0000003e04047892 */ /* 0x000fc8000f8ec03f */
[----:B------:R-:W-:-:S04]  /*17d0*/  UIADD3 UR4, UR41, -UR4, URZ ;  /* 0x8000000429047290 */ /* 0x000fc8000fffe03f */
[----:B------:R-:W-:-:S04]  /*17e0*/  ULEA UR4, UR4, UR5, 0xc ;  /* 0x0000000504047291 */ /* 0x000fc8000f8e603f */
[----:B------:R-:W-:-:S04]  /*17f0*/  USHF.R.U32.HI UR4, URZ, 0x4, UR4 ;  /* 0x000000043f047899 */ /* 0x000fc80008011604 */
[----:B------:R-:W-:Y:S01]  /*1800*/  ULOP3.LUT UR52, UR4, 0x3fff, URZ, 0xc0, !UPT ;  /* 0x00003fff04347892 */ /* 0x000fe2000f8ec03f */
[----:B------:R-:W-:Y:S11]  /*1810*/  @!P0 BRA `(.L_x_249) ;  /* 0x0000000000408947 */ /* 0x000ff60003800000 */
[----:B------:R-:W-:Y:S01]  /*1820*/  MOV R0, 0x0 ;  /* 0x0000000000007802 */ /* 0x000fe20000000f00 */
[----:B------:R-:W-:Y:S01]  /*1830*/  ULDC.64 UR4, c[0x4][0xa0] ;  /* 0x0100280000047ab9 */ /* 0x000fe20000000a00 */
[----:B------:R-:W-:Y:S01]  /*1840*/  ULDC.64 UR6, c[0x4][0x30] ;  /* 0x01000c0000067ab9 */ /* 0x000fe20000000a00 */
[----:B------:R-:W-:Y:S01]  /*1850*/  IMAD.U32 R4, RZ, RZ, UR4 ;  /* 0x00000004ff047e24 */ /* 0x000fe2000f8e00ff */
[----:B------:R0:W1:Y:S01]  /*1860*/  LDC.64 R14, c[0x4][R0] ;  /* 0x01000000000e7b82 */ /* 0x0000620000000a00 */
        /* <DEDUP_REMOVED lines=8> */
[----:B0-----:R-:W-:-:S07]  /*18f0*/  IMAD.MOV.U32 R13, RZ, RZ, RZ ;  /* 0x000000ffff0d7224 */ /* 0x001fce00078e00ff */
[----:B------:R-:W-:-:S07]  /*1900*/  LEPC R20, `(.L_x_249) ;  /* 0x000000001014794e */ /* 0x000fce0000000000 */
[----:B-1----:R-:W-:Y:S05]  /*1910*/  CALL.ABS.NOINC R14 ;  /* 0x000000000e007343 */ /* 0x002fea0003c00000 */
.L_x_249:
[----:B------:R-:W0:Y:S01]  /*1920*/  S2UR UR5, SR_CgaCtaId ;  /* 0x00000000000579c3 */ /* 0x000e220000008800 */
[----:B------:R-:W-:Y:S01]  /*1930*/  ULEA.HI UR4, UR44, UR44, URZ, 0x1 ;  /* 0x0000002c2c047291 */ /* 0x000fe2000f8f083f */
[----:B------:R-:W-:Y:S01]  /*1940*/  MOV R0, 0x400 ;  /* 0x0000040000007802 */ /* 0x000fe20000000f00 */
[----:B------:R-:W-:Y:S02]  /*1950*/  IMAD.U32 R4, RZ, RZ, UR45 ;  /* 0x0000002dff047e24 */ /* 0x000fe4000f8e00ff */
[----:B------:R-:W-:-:S03]  /*1960*/  ULOP3.LUT UR4, UR4, 0xfffffffe, URZ, 0xc0, !UPT ;  /* 0xfffffffe04047892 */ /* 0x000fc6000f8ec03f */
[----:B------:R-:W-:Y:S01]  /*1970*/  ISETP.NE.AND P0, PT, R4, 0x3, PT ;  /* 0x000000030400780c */ /* 0x000fe20003f05270 */
[----:B------:R-:W-:-:S06]  /*1980*/  UIADD3 UR4, UR44, -UR4, URZ ;  /* 0x800000042c047290 */ /* 0x000fcc000fffe03f */
[----:B------:R-:W-:-:S05]  /*1990*/  IMAD.U32 R5, RZ, RZ, UR4 ;  /* 0x00000004ff057e24 */ /* 0x000fca000f8e00ff */
[----:B------:R-:W-:Y:S01]  /*19a0*/  SHF.L.U32 R5, R5, 0x1f, RZ ;  /* 0x0000001f05057819 */ /* 0x000fe200000006ff */
[----:B0-----:R-:W-:-:S05]  /*19b0*/  IMAD.U32 R3, RZ, RZ, UR5 ;  /* 0x00000005ff037e24 */ /* 0x001fca000f8e00ff */
[----:B------:R-:W-:-:S04]  /*19c0*/  LEA R0, R3, R0, 0x18 ;  /* 0x0000000003007211 */ /* 0x000fc800078ec0ff */
[----:B------:R-:W0:Y:S02]  /*19d0*/  SYNCS.PHASECHK.TRANS64.TRYWAIT P1, [R0+URZ+0x29800], R5 ;  /* 0x02980005000075a7 */ /* 0x000e24000802017f */
[----:B0-----:R-:W-:Y:S05]  /*19e0*/  @!P1 BRA `(.L_x_250) ;  /* 0x000000dc00389947 */ /* 0x001fea0003800000 */
.L_x_377:
[----:B------:R-:W-:Y:S05]  /*19f0*/  @!P0 BRA `(.L_x_251) ;  /* 0x0000000000048947 */ /* 0x000fea0003800000 */
[----:B------:R-:W-:Y:S01]  /*1a00*/  BPT.TRAP 0x1 ;  /* 0x000000040000795c */ /* 0x000fe20000300000 */
.L_x_251:
[----:B0-----:R-:W-:Y:S02]  /*1a10*/  IMAD.U32 R5, RZ, RZ, UR51 ;  /* 0x00000033ff057e24 */ /* 0x001fe4000f8e00ff */
[----:B------:R-:W-:Y:S02]  /*1a20*/  IMAD.U32 R4, RZ, RZ, UR43 ;  /* 0x0000002bff047e24 */ /* 0x000fe4000f8e00ff */
[----:B------:R-:W-:-:S03]  /*1a30*/  IMAD R6, R5, 0x8, R0 ;  /* 0x0000000805067824 */ /* 0x000fc600078e0200 */
[----:B------:R-:W-:-:S04]  /*1a40*/  SHF.L.U32 R5, R4, 0x1f, RZ ;  /* 0x0000001f04057819 */ /* 0x000fc800000006ff */
[----:B------:R0:W1:Y:S01]  /*1a50*/  SYNCS.PHASECHK.TRANS64.TRYWAIT P1, [R6+URZ+0x29830], R5 ;  /* 0x02983005060075a7 */ /* 0x000062000802017f */
[----:B------:R-:W-:Y:S05]  /*1a60*/  @!P0 BRA `(.L_x_252) ;  /* 0x0000000000048947 */ /* 0x000fea0003800000 */
[----:B------:R-:W-:Y:S01]  /*1a70*/  BPT.TRAP 0x1 ;  /* 0x000000040000795c */ /* 0x000fe20000300000 */
.L_x_252:
[----:B------:R-:W2:Y:S01]  /*1a80*/  S2R R4, SR_TID.X ;  /* 0x0000000000047919 */ /* 0x000ea20000002100 */
[----:B------:R-:W-:Y:S01]  /*1a90*/  IMAD.MOV.U32 R87, RZ, RZ, RZ ;  /* 0x000000ffff577224 */ /* 0x000fe200078e00ff */
[----:B--2---:R-:W-:Y:S01]  /*1aa0*/  LOP3.LUT P2, RZ, R4, 0x7f, RZ, 0xc0, !PT ;  /* 0x0000007f04ff7812 */ /* 0x004fe2000784c0ff */
[----:B-1----:R-:W-:-:S12]  /*1ab0*/  @P1 BRA `(.L_x_253) ;  /* 0x0000000000081947 */ /* 0x002fd80003800000 */
[----:B------:R-:W1:Y:S02]  /*1ac0*/  SYNCS.PHASECHK.TRANS64.TRYWAIT P1, [R6+URZ+0x29830], R5 ;  /* 0x02983005060075a7 */ /* 0x000e64000802017f */
[----:B-1----:R-:W-:Y:S05]  /*1ad0*/  @!P1 BRA `(.L_x_254) ;  /* 0x000000dc00109947 */ /* 0x002fea0003800000 */
.L_x_253:
[----:B------:R-:W-:Y:S05]  /*1ae0*/  WARPSYNC.ALL ;  /* 0x0000000000007948 */ /* 0x000fea0003800000 */
[----:B------:R-:W-:Y:S01]  /*1af0*/  R2UR UR4, R0 ;  /* 0x00000000000472ca */ /* 0x000fe200000e0000 */
[----:B------:R-:W-:Y:S01]  /*1b00*/  ULOP3.LUT UR20, UR52, 0x10000, URZ, 0xfc, !UPT ;  /* 0x0001000034147892 */ /* 0x000fe2000f8efc3f */
[----:B------:R-:W-:Y:S01]  /*1b10*/  WARPGROUP.ARRIVE ;  /* 0x00000000000079c5 */ /* 0x000fe20000000000 */
[----:B------:R-:W-:Y:S01]  /*1b20*/  UMOV UR25, 0x80000020 ;  /* 0x8000002000197882 */ /* 0x000fe20000000000 */
[----:B------:R-:W-:Y:S01]  /*1b30*/  UMOV UR27, 0x80000020 ;  /* 0x80000020001b7882 */ /* 0x000fe20000000000 */
[----:B------:R-:W-:Y:S01]  /*1b40*/  UMOV UR5, UR25 ;  /* 0x0000001900057c82 */ /* 0x000fe20008000000 */
[----:B------:R-:W-:Y:S01]  /*1b50*/  UMOV UR7, 0x80000020 ;  /* 0x8000002000077882 */ /* 0x000fe20000000000 */
[----:B------:R-:W-:Y:S01]  /*1b60*/  UIADD3 UR9, UR20, 0x2, URZ ;  /* 0x0000000214097890 */ /* 0x000fe2000fffe03f */
[----:B------:R-:W-:Y:S01]  /*1b70*/  VIADD R4, R168, UR50 ;  /* 0x00000032a8047c36 */ /* 0x000fe20008000000 */
[----:B------:R-:W-:Y:S01]  /*1b80*/  UMOV UR24, UR20 ;  /* 0x0000001400187c82 */ /* 0x000fe20008000000 */
[----:B------:R-:W-:Y:S01]  /*1b90*/  UMOV UR11, 0x80000020 ;  /* 0x80000020000b7882 */ /* 0x000fe20000000000 */
[----:B------:R-:W-:Y:S01]  /*1ba0*/  UIADD3 UR13, UR20, 0x200, URZ ;  /* 0x00000200140d7890 */ /* 0x000fe2000fffe03f */
[----:B------:R-:W-:Y:S01]  /*1bb0*/  IMAD.U32 R7, RZ, RZ, UR47 ;  /* 0x0000002fff077e24 */ /* 0x000fe2000f8e00ff */
[----:B------:R-:W-:Y:S01]  /*1bc0*/  UIADD3 UR4, UR4, 0x1a400, URZ ;  /* 0x0001a40004047890 */ /* 0x000fe2000fffe03f */
[----:B------:R-:W-:Y:S01]  /*1bd0*/  P2R R15, PR, RZ, 0x1 ;  /* 0x00000001ff0f7803 */ /* 0x000fe20000000000 */
[----:B------:R-:W-:Y:S01]  /*1be0*/  UMOV UR15, 0x80000020 ;  /* 0x80000020000f7882 */ /* 0x000fe20000000000 */
[----:B------:R-:W-:Y:S01]  /*1bf0*/  UMOV UR19, 0x80000020 ;  /* 0x8000002000137882 */ /* 0x000fe20000000000 */
[----:B------:R-:W-:Y:S01]  /*1c00*/  USHF.R.U32.HI UR4, URZ, 0x4, UR4 ;  /* 0x000000043f047899 */ /* 0x000fe20008011604 */
[----:B------:R-:W-:Y:S01]  /*1c10*/  IMAD R7, R7, -0xa0, R4 ;  /* 0xffffff6007077824 */ /* 0x000fe200078e0204 */
[----:B------:R-:W-:Y:S01]  /*1c20*/  UMOV UR23, 0x80000020 ;  /* 0x8000002000177882 */ /* 0x000fe20000000000 */
[----:B------:R-:W-:Y:S01]  /*1c30*/  IMAD.U32 R11, RZ, RZ, UR38 ;  /* 0x00000026ff0b7e24 */ /* 0x000fe2000f8e00ff */
[----:B------:R-:W-:Y:S01]  /*1c40*/  ULOP3.LUT UR4, UR4, 0x3fff, URZ, 0xc0, !UPT ;  /* 0x00003fff04047892 */ /* 0x000fe2000f8ec03f */
[----:B------:R-:W2:Y:S01]  /*1c50*/  S2R R84, SR_TID.X ;  /* 0x0000000000547919 */ /* 0x000ea20000002100 */
[C---:B------:R-:W-:Y:S01]  /*1c60*/  ISETP.GT.AND P2, PT, R7.reuse, RZ, PT ;  /* 0x000000ff0700720c */ /* 0x040fe20003f44270 */
[----:B------:R-:W-:Y:S01]  /*1c70*/  UISETP.GE.AND UP0, UPT, UR50, 0xa1, UPT ;  /* 0x000000a13200788c */ /* 0x000fe2000bf06270 */
[C---:B------:R-:W-:Y:S01]  /*1c80*/  ISETP.GT.AND P5, PT, R7.reuse, 0x1, PT ;  /* 0x000000010700780c */ /* 0x040fe20003fa4270 */
[----:B------:R-:W-:Y:S01]  /*1c90*/  ULOP3.LUT UR46, UR4, 0x10000, URZ, 0xfc, !UPT ;  /* 0x00010000042e7892 */ /* 0x000fe2000f8efc3f */
[C---:B------:R-:W-:Y:S01]  /*1ca0*/  ISETP.GT.AND P4, PT, R7.reuse, 0x8, PT ;  /* 0x000000080700780c */ /* 0x040fe20003f84270 */
[--C-:B------:R-:W-:Y:S01]  /*1cb0*/  IMAD.MOV.U32 R86, RZ, RZ, R87.reuse ;  /* 0x000000ffff567224 */ /* 0x100fe200078e0057 */
[----:B------:R-:W-:Y:S01]  /*1cc0*/  UMOV UR4, UR24 ;  /* 0x0000001800047c82 */ /* 0x000fe20008000000 */
[----:B------:R-:W-:Y:S01]  /*1cd0*/  UIMAD UR28, UR51, 0x780, UR46 ;  /* 0x00000780331c78a4 */ /* 0x000fe2000f8e022e */
[C---:B------:R-:W-:Y:S01]  /*1ce0*/  ISETP.GT.AND P1, PT, R7.reuse, 0x9, PT ;  /* 0x000000090700780c */ /* 0x040fe20003f24270 */
[----:B------:R-:W-:Y:S01]  /*1cf0*/  IMAD.MOV.U32 R85, RZ, RZ, R87 ;  /* 0x000000ffff557224 */ /* 0x000fe200078e0057 */
[C---:B------:R-:W-:Y:S01]  /*1d00*/  ISETP.GT.AND P3, PT, R7.reuse, 0x10, PT ;  /* 0x000000100700780c */ /* 0x040fe20003f64270 */
[----:B------:R-:W-:Y:S01]  /*1d10*/  UIADD3 UR6, UR28, 0x180, URZ ;  /* 0x000001801c067890 */ /* 0x000fe2000fffe03f */
[C---:B------:R-:W-:Y:S01]  /*1d20*/  ISETP.GT.AND P0, PT, R7.reuse, 0x79, PT ;  /* 0x000000790700780c */ /* 0x040fe20003f04270 */
[----:B------:R-:W-:Y:S01]  /*1d30*/  UIADD3 UR8, UR28, 0x200, URZ ;  /* 0x000002001c087890 */ /* 0x000fe2000fffe03f */
[----:B------:R-:W-:Y:S01]  /*1d40*/  ISETP.GT.AND P6, PT, R7, 0x80, PT ;  /* 0x000000800700780c */ /* 0x000fe20003fc4270 */
[----:B------:R-:W-:Y:S01]  /*1d50*/  UMOV UR26, UR28 ;  /* 0x0000001c001a7c82 */ /* 0x000fe20008000000 */
[----:B------:R-:W-:Y:S01]  /*1d60*/  UIADD3 UR10, UR28, 0x2, URZ ;  /* 0x000000021c0a7890 */ /* 0x000fe2000fffe03f */
[----:B------:R-:W-:Y:S01]  /*1d70*/  QGMMA.64x32x32.F32.E4M3.E4M3 R104, gdesc[UR24], RZ, !UPT, gsb0 ;  /* 0x00600000186879f3 */ /* 0x000fe2000c0008ff */
[----:B------:R-:W-:Y:S01]  /*1d80*/  UIADD3 UR26, UR28, 0x80, URZ ;  /* 0x000000801c1a7890 */ /* 0x000fe2000fffe03f */
[----:B------:R-:W-:Y:S01]  /*1d90*/  UMOV UR27, 0x80000020 ;  /* 0x80000020001b7882 */ /* 0x000fe20000000000 */
[----:B------:R-:W-:-:S02]  /*1da0*/  UIADD3 UR12, UR28, 0x202, URZ ;  /* 0x000002021c0c7890 */ /* 0x000fc4000fffe03f */
[----:B------:R-:W-:Y:S02]  /*1db0*/  UIADD3 UR14, UR28, 0x280, URZ ;  /* 0x000002801c0e7890 */ /* 0x000fe4000fffe03f */
[----:B------:R-:W-:Y:S02]  /*1dc0*/  UIADD3 UR16, UR28, 0x282, URZ ;  /* 0x000002821c107890 */ /* 0x000fe4000fffe03f */
[----:B------:R-:W-:Y:S02]  /*1dd0*/  UIADD3 UR18, UR28, 0x402, URZ ;  /* 0x000004021c127890 */ /* 0x000fe4000fffe03f */
[----:B------:R-:W-:Y:S01]  /*1de0*/  UIADD3 UR22, UR28, 0x680, URZ ;  /* 0x000006801c167890 */ /* 0x000fe2000fffe03f */
[----:B------:R-:W-:Y:S02]  /*1df0*/  WARPGROUP.DEPBAR.LE gsb0, 0x0 ;  /* 0x00008000000079c5 */ /* 0x000fe40000010000 */
        /* <DEDUP_REMOVED lines=149> */
[----:B01----:R-:W-:Y:S01]  /*2750*/  FMNMX.FTZ R5, R104, R105, !PT ;  /* 0x0000006968057209 */ /* 0x003fe20007810000 */
        /* <DEDUP_REMOVED lines=119> */
[----:B------:R-:W-:Y:S02]  /*2ed0*/  ISETP.GT.AND P2, PT, R7, 0x78, PT ;  /* 0x000000780700780c */ /* 0x000fe40003f44270 */
[----:B------:R-:W-:Y:S02]  /*2ee0*/  FSEL R49, R49, -INF , P1 ;  /* 0xff80000031317808 */ /* 0x000fe40000800000 */
[----:B------:R-:W-:Y:S02]  /*2ef0*/  FMNMX.FTZ R4, R48, R5, !PT ;  /* 0x0000000530047209 */ /* 0x000fe40007810000 */
[----:B------:R-:W-:-:S02]  /*2f00*/  P2R R14, PR, RZ, 0x1 ;  /* 0x00000001ff0e7803 */ /* 0x000fc40000000000 */
        /* <DEDUP_REMOVED lines=32> */
[----:B------:R-:W-:Y:S02]  /*3110*/  FSEL R74, R32, -INF , P3 ;  /* 0xff800000204a7808 */ /* 0x000fe40001800000 */
[----:B------:R-:W-:Y:S02]  /*3120*/  FMNMX.FTZ R9, R73, R4, !PT ;  /* 0x0000000449097209 */ /* 0x000fe40007810000 */
[----:B------:R-:W-:Y:S02]  /*3130*/  FMNMX.FTZ R21, R115, R20, !PT ;  /* 0x0000001473157209 */ /* 0x000fe40007810000 */
[----:B------:R-:W-:Y:S02]  /*3140*/  FSEL R68, R33, -INF , P4 ;  /* 0xff80000021447808 */ /* 0x000fe40002000000 */
[----:B------:R-:W-:-:S02]  /*3150*/  FMNMX.FTZ R9, R74, R9, !PT ;  /* 0x000000094a097209 */ /* 0x000fc40007810000 */
[----:B------:R-:W-:Y:S02]  /*3160*/  FMNMX.FTZ R24, R118, R21, !PT ;  /* 0x0000001576187209 */ /* 0x000fe40007810000 */
[----:B------:R-:W-:Y:S02]  /*3170*/  FSEL R65, R36, -INF , P5 ;  /* 0xff80000024417808 */ /* 0x000fe40002800000 */
[----:B------:R-:W-:Y:S02]  /*3180*/  FMNMX.FTZ R4, R68, R9, !PT ;  /* 0x0000000944047209 */ /* 0x000fe40007810000 */
[----:B------:R-:W-:Y:S02]  /*3190*/  ISETP.GT.AND P6, PT, R7, 0x99, PT ;  /* 0x000000990700780c */ /* 0x000fe40003fc4270 */
[----:B------:R-:W-:Y:S02]  /*31a0*/  FMNMX.FTZ R21, R119, R24, !PT ;  /* 0x0000001877157209 */ /* 0x000fe40007810000 */
[----:B------:R-:W-:-:S02]  /*31b0*/  FSEL R69, R37, -INF , P6 ;  /* 0xff80000025457808 */ /* 0x000fc40003000000 */
[----:B------:R-:W-:Y:S02]  /*31c0*/  FMNMX.FTZ R4, R65, R4, !PT ;  /* 0x0000000441047209 */ /* 0x000fe40007810000 */
[----:B------:R-:W-:Y:S02]  /*31d0*/  FMNMX.FTZ R24, R90, R21, !PT ;  /* 0x000000155a187209 */ /* 0x000fe40007810000 */
[----:B------:R-:W-:Y:S02]  /*31e0*/  FMNMX.FTZ R8, R69, R4, !PT ;  /* 0x0000000445087209 */ /* 0x000fe40007810000 */
[----:B------:R-:W-:Y:S02]  /*31f0*/  FMNMX.FTZ R25, R91, R24, !PT ;  /* 0x000000185b197209 */ /* 0x000fe40007810000 */
[----:B------:R-:W-:Y:S01]  /*3200*/  P2R R13, PR, RZ, 0x2 ;  /* 0x00000002ff0d7803 */ /* 0x000fe20000000000 */
[----:B------:R-:W0:Y:S01]  /*3210*/  SHFL.BFLY PT, R9, R8, 0x2, 0x1f ;  /* 0x0c401f0008097f89 */ /* 0x000e2200000e0000 */
        /* <DEDUP_REMOVED lines=8> */
[----:B------:R-:W-:-:S04]  /*32a0*/  FMNMX.FTZ R32, R102, R29, !PT ;  /* 0x0000001d66207209 */ /* 0x000fc80007810000 */
[----:B------:R-:W-:Y:S02]  /*32b0*/  FMNMX.FTZ R29, R103, R32, !PT ;  /* 0x00000020671d7209 */ /* 0x000fe40007810000 */
[----:B0-----:R-:W-:Y:S02]  /*32c0*/  FMNMX.FTZ R9, R8, R9, !PT ;  /* 0x0000000908097209 */ /* 0x001fe40007810000 */
[----:B------:R-:W-:-:S03]  /*32d0*/  FMNMX.FTZ R32, R58, R29, !PT ;  /* 0x0000001d3a207209 */ /* 0x000fc60007810000 */
[----:B------:R-:W0:Y:S01]  /*32e0*/  SHFL.BFLY PT, R4, R9, 0x1, 0x1f ;  /* 0x0c201f0009047f89 */ /* 0x000e2200000e0000 */
[----:B------:R-:W-:-:S04]  /*32f0*/  FMNMX.FTZ R33, R59, R32, !PT ;  /* 0x000000203b217209 */ /* 0x000fc80007810000 */
[----:B------:R-:W-:-:S04]  /*3300*/  FMNMX.FTZ R36, R62, R33, !PT ;  /* 0x000000213e247209 */ /* 0x000fc80007810000 */
[----:B------:R-:W-:-:S04]  /*3310*/  FMNMX.FTZ R33, R63, R36, !PT ;  /* 0x000000243f217209 */ /* 0x000fc80007810000 */
[----:B------:R-:W-:-:S04]  /*3320*/  FMNMX.FTZ R36, R66, R33, !PT ;  /* 0x0000002142247209 */ /* 0x000fc80007810000 */
[----:B------:R-:W-:-:S04]  /*3330*/  FMNMX.FTZ R37, R67, R36, !PT ;  /* 0x0000002443257209 */ /* 0x000fc80007810000 */
[----:B------:R-:W-:Y:S02]  /*3340*/  FMNMX.FTZ R40, R70, R37, !PT ;  /* 0x0000002546287209 */ /* 0x000fe40007810000 */
[----:B0-----:R-:W-:Y:S02]  /*3350*/  FMNMX.FTZ R4, R9, R4, !PT ;  /* 0x0000000409047209 */ /* 0x001fe40007810000 */
        /* <DEDUP_REMOVED lines=14> */
[--C-:B------:R-:W-:Y:S01]  /*3440*/  FFMA.FTZ R52, R78, UR38, -R82.reuse ;  /* 0x000000264e347c23 */ /* 0x100fe20008010852 */
[----:B------:R-:W-:Y:S01]  /*3450*/  FSEL R78, R38, -INF , P5 ;  /* 0xff800000264e7808 */ /* 0x000fe20002800000 */
[--C-:B------:R-:W-:Y:S01]  /*3460*/  FFMA.FTZ R40, R79, UR38, -R82.reuse ;  /* 0x000000264f287c23 */ /* 0x100fe20008010852 */
[----:B------:R-:W-:Y:S01]  /*3470*/  FSEL R79, R39, -INF , P6 ;  /* 0xff800000274f7808 */ /* 0x000fe20003000000 */
[--C-:B------:R-:W-:Y:S01]  /*3480*/  FFMA.FTZ R83, R41, UR38, -R82.reuse ;  /* 0x0000002629537c23 */ /* 0x100fe20008010852 */
[----:B------:R-:W-:-:S01]  /*3490*/  FFMA.FTZ R41, R45, UR38, -R82 ;  /* 0x000000262d297c23 */ /* 0x000fc20008010852 */
[----:B------:R1:W-:Y:S01]  /*34a0*/  MUFU.EX2 R37, R77 ;  /* 0x0000004d00257308 */ /* 0x0003e20000000800 */
[----:B0-----:R-:W-:Y:S01]  /*34b0*/  FMNMX.FTZ R56, R50, R53, !PT ;  /* 0x0000003532387209 */ /* 0x001fe20007810000 */
        /* <DEDUP_REMOVED lines=17> */
[----:B------:R-:W-:Y:S01]  /*35d0*/  MUFU.EX2 R7, R7 ;  /* 0x0000000700077308 */ /* 0x000fe20000000800 */
[----:B------:R-:W-:-:S01]  /*35e0*/  FFMA.FTZ R13, R116, UR38, -R82 ;  /* 0x00000026740d7c23 */ /* 0x000fc20008010852 */
[----:B------:R-:W-:Y:S01]  /*35f0*/  FMNMX.FTZ R77, R27, R76, !PT ;  /* 0x0000004c1b4d7209 */ /* 0x000fe20007810000 */
[----:B------:R-:W-:-:S01]  /*3600*/  FFMA.FTZ R14, R117, UR38, -R82 ;  /* 0x00000026750e7c23 */ /* 0x000fc20008010852 */
[----:B------:R-:W-:Y:S01]  /*3610*/  FSEL R76, R31, -INF , P2 ;  /* 0xff8000001f4c7808 */ /* 0x000fe20001000000 */
[----:B------:R-:W-:-:S01]  /*3620*/  FFMA.FTZ R31, R75, UR38, -R82 ;  /* 0x000000264b1f7c23 */ /* 0x000fc20008010852 */
[----:B------:R-:W-:Y:S01]  /*3630*/  FMNMX.FTZ R77, R30, R77, !PT ;  /* 0x0000004d1e4d7209 */ /* 0x000fe20007810000 */
[----:B------:R-:W-:-:S01]  /*3640*/  FFMA.FTZ R88, R88, UR38, -R82 ;  /* 0x0000002658587c23 */ /* 0x000fc20008010852 */
[----:B------:R-:W-:Y:S01]  /*3650*/  FSEL R75, R34, -INF , P3 ;  /* 0xff800000224b7808 */ /* 0x000fe20001800000 */
[----:B------:R-:W1:Y:S01]  /*3660*/  MUFU.EX2 R8, R8 ;  /* 0x0000000800087308 */ /* 0x000e620000000800 */
[----:B------:R-:W-:Y:S01]  /*3670*/  FMNMX.FTZ R34, R76, R77, !PT ;  /* 0x0000004d4c227209 */ /* 0x000fe20007810000 */
[--C-:B------:R-:W-:Y:S01]  /*3680*/  FFMA.FTZ R20, R89, UR38, -R82.reuse ;  /* 0x0000002659147c23 */ /* 0x100fe20008010852 */
[----:B------:R-:W-:Y:S01]  /*3690*/  FSEL R77, R35, -INF , P4 ;  /* 0xff800000234d7808 */ /* 0x000fe20002000000 */
[--C-:B------:R-:W-:Y:S01]  /*36a0*/  FFMA.FTZ R92, R92, UR38, -R82.reuse ;  /* 0x000000265c5c7c23 */ /* 0x100fe20008010852 */
[----:B0-----:R-:W-:Y:S01]  /*36b0*/  FMNMX.FTZ R80, R75, R34, !PT ;  /* 0x000000224b507209 */ /* 0x001fe20007810000 */
[--C-:B------:R-:W-:Y:S01]  /*36c0*/  FFMA.FTZ R24, R93, UR38, -R82.reuse ;  /* 0x000000265d187c23 */ /* 0x100fe20008010852 */
[----:B--2---:R-:W-:Y:S01]  /*36d0*/  LOP3.LUT P2, RZ, R84, 0x7f, RZ, 0xc0, !PT ;  /* 0x0000007f54ff7812 */ /* 0x004fe2000784c0ff */
[----:B------:R-:W0:Y:S01]  /*36e0*/  MUFU.EX2 R9, R9 ;  /* 0x0000000900097308 */ /* 0x000e220000000800 */
[----:B------:R-:W-:Y:S01]  /*36f0*/  FMNMX.FTZ R35, R77, R80, !PT ;  /* 0x000000504d237209 */ /* 0x000fe20007810000 */
[--C-:B------:R-:W-:Y:S01]  /*3700*/  FFMA.FTZ R96, R96, UR38, -R82.reuse ;  /* 0x0000002660607c23 */ /* 0x100fe20008010852 */
[----:B------:R-:W-:-:S01]  /*3710*/  FFMA.FTZ R28, R97, UR38, -R82 ;  /* 0x00000026611c7c23 */ /* 0x000fc20008010852 */
[--C-:B------:R-:W-:Y:S01]  /*3720*/  FFMA.FTZ R100, R100, UR38, -R82.reuse ;  /* 0x0000002664647c23 */ /* 0x100fe20008010852 */
[----:B------:R-:W-:Y:S01]  /*3730*/  FMNMX.FTZ R38, R78, R35, !PT ;  /* 0x000000234e267209 */ /* 0x000fe20007810000 */
[--C-:B------:R-:W-:Y:S01]  /*3740*/  FFMA.FTZ R32, R101, UR38, -R82.reuse ;  /* 0x0000002665207c23 */ /* 0x100fe20008010852 */
[----:B------:R-:W-:-:S01]  /*3750*/  FFMA.FTZ R60, R60, UR38, -R82 ;  /* 0x000000263c3c7c23 */ /* 0x000fc20008010852 */
[----:B------:R-:W2:Y:S01]  /*3760*/  MUFU.EX2 R10, R10 ;  /* 0x0000000a000a7308 */ /* 0x000ea20000000800 */
[----:B------:R-:W-:Y:S01]  /*3770*/  FMNMX.FTZ R57, R79, R38, !PT ;  /* 0x000000264f397209 */ /* 0x000fe20007810000 */
[--C-:B------:R-:W-:Y:S01]  /*3780*/  FFMA.FTZ R38, R44, UR38, -R82.reuse ;  /* 0x000000262c267c23 */ /* 0x100fe20008010852 */
[----:B------:R-:W-:-:S01]  /*3790*/  FFMA.FTZ R44, R49, UR38, -R82 ;  /* 0x00000026312c7c23 */ /* 0x000fc20008010852 */
[--C-:B------:R-:W-:Y:S01]  /*37a0*/  FFMA.FTZ R49, R61, UR38, -R82.reuse ;  /* 0x000000263d317c23 */ /* 0x100fe20008010852 */
[----:B------:R-:W-:-:S01]  /*37b0*/  FFMA.FTZ R61, R74, UR38, -R82 ;  /* 0x000000264a3d7c23 */ /* 0x000fc20008010852 */
[----:B------:R-:W3:Y:S01]  /*37c0*/  SHFL.BFLY PT, R80, R57, 0x2, 0x1f ;  /* 0x0c401f0039507f89 */ /* 0x000ee200000e0000 */
[----:B-1----:R-:W-:-:S01]  /*37d0*/  FADD.FTZ R74, R7, R8 ;  /* 0x00000008074a7221 */ /* 0x002fc20000010000 */
[----:B------:R-:W1:Y:S01]  /*37e0*/  MUFU.EX2 R11, R11 ;  /* 0x0000000b000b7308 */ /* 0x000e620000000800 */
[----:B------:R-:W-:-:S02]  /*37f0*/  @!P2 VIADD R6, R6, 0x29840 ;  /* 0x000298400606a836 */ /* 0x000fc40000000000 */
[--C-:B------:R-:W-:Y:S01]  /*3800*/  FFMA.FTZ R68, R68, UR38, -R82.reuse ;  /* 0x0000002644447c23 */ /* 0x100fe20008010852 */
[----:B------:R-:W-:-:S01]  /*3810*/  FFMA.FTZ R65, R65, UR38, -R82 ;  /* 0x0000002641417c23 */ /* 0x000fc20008010852 */
[----:B------:R-:W-:Y:S01]  /*3820*/  IMAD.MOV.U32 R84, RZ, RZ, R87 ;  /* 0x000000ffff547224 */ /* 0x000fe200078e0057 */
[----:B------:R-:W-:Y:S02]  /*3830*/  @!P2 PRMT R6, RZ, 0x654, R6 ;  /* 0x00000654ff06a816 */ /* 0x000fe40000000006 */
[----:B------:R-:W-:Y:S02]  /*3840*/  MUFU.EX2 R12, R12 ;  /* 0x0000000c000c7308 */ /* 0x000fe40000000800 */
[----:B------:R4:W-:Y:S06]  /*3850*/  @!P2 SYNCS.ARRIVE.TRANS64.RED.A1T0 RZ, [R6+URZ], RZ ;  /* 0x000000ff06ffa9a7 */ /* 0x0009ec000810043f */
[----:B------:R-:W-:Y:S01]  /*3860*/  MUFU.EX2 R13, R13 ;  /* 0x0000000d000d7308 */ /* 0x000fe20000000800 */
[----:B---3--:R-:W-:Y:S01]  /*3870*/  FMNMX.FTZ R80, R57, R80, !PT ;  /* 0x0000005039507209 */ /* 0x008fe20007810000 */
[----:B------:R-:W-:Y:S01]  /*3880*/  FFMA.FTZ R57, R72, UR38, -R82 ;  /* 0x0000002648397c23 */ /* 0x000fe20008010852 */
[----:B------:R-:W-:-:S05]  /*3890*/  IMAD.U32 R72, RZ, RZ, UR38 ;  /* 0x00000026ff487e24 */ /* 0x000fca000f8e00ff */
[----:B------:R0:W-:Y:S01]  /*38a0*/  MUFU.EX2 R34, R81 ;  /* 0x0000005100227308 */ /* 0x0001e20000000800 */
[----:B------:R-:W3:Y:S07]  /*38b0*/  SHFL.BFLY PT, R5, R80, 0x1, 0x1f ;  /* 0x0c201f0050057f89 */ /* 0x000eee00000e0000 */
[----:B------:R-:W-:Y:S01]  /*38c0*/  MUFU.EX2 R14, R14 ;  /* 0x0000000e000e7308 */ /* 0x000fe20000000800 */
[----:B0-----:R-:W-:-:S07]  /*38d0*/  FADD.FTZ R81, R9, R74 ;  /* 0x0000004a09517221 */ /* 0x001fce0000010000 */
[----:B------:R-:W-:Y:S08]  /*38e0*/  MUFU.EX2 R15, R88 ;  /* 0x00000058000f7308 */ /* 0x000ff00000000800 */
[----:B------:R-:W-:Y:S01]  /*38f0*/  MUFU.EX2 R20, R20 ;  /* 0x0000001400147308 */ /* 0x000fe20000000800 */
[----:B---3--:R-:W-:Y:S01]  /*3900*/  FMNMX.FTZ R5, R80, R5, !PT ;  /* 0x0000000550057209 */ /* 0x008fe20007810000 */
[----:B--2---:R-:W-:-:S03]  /*3910*/  FADD.FTZ R80, R10, R81 ;  /* 0x000000510a507221 */ /* 0x004fc60000010000 */
[C---:B------:R-:W-:Y:S01]  /*3920*/  FSETP.NEU.FTZ.AND P1, PT, R5.reuse, -INF , PT ;  /* 0xff8000000500780b */ /* 0x040fe20003f3d000 */
[----:B------:R-:W-:-:S01]  /*3930*/  FFMA.FTZ R73, R5, R72, -8 ;  /* 0xc100000005497423 */ /* 0x000fc20000010048 */
[----:B------:R-:W-:Y:S01]  /*3940*/  FFMA.FTZ R72, R69, UR38, -R82 ;  /* 0x0000002645487c23 */ /* 0x000fe20008010852 */
[----:B-1----:R-:W-:-:S01]  /*3950*/  FADD.FTZ R81, R11, R80 ;  /* 0x000000500b517221 */ /* 0x002fc20000010000 */
[----:B------:R-:W-:Y:S01]  /*3960*/  MUFU.EX2 R21, R92 ;  /* 0x0000005c00157308 */ /* 0x000fe20000000800 */
[--C-:B------:R-:W-:Y:S01]  /*3970*/  IMAD.MOV.U32 R82, RZ, RZ, R87.reuse ;  /* 0x000000ffff527224 */ /* 0x100fe200078e0057 */
[----:B------:R-:W-:Y:S01]  /*3980*/  FSEL R73, R73, RZ, P1 ;  /* 0x000000ff49497208 */ /* 0x000fe20000800000 */
[----:B------:R-:W-:Y:S01]  /*3990*/  IMAD.MOV.U32 R80, RZ, RZ, R87 ;  /* 0x000000ffff507224 */ /* 0x000fe200078e0057 */
[----:B------:R-:W-:-:S03]  /*39a0*/  PLOP3.LUT P1, PT, PT, PT, UP0, 0x80, 0x0 ;  /* 0x000000000000781c */ /* 0x000fc60003f2f008 */
        /* <DEDUP_REMOVED lines=10> */
[--C-:B------:R-:W-:Y:S01]  /*3a50*/  FFMA.FTZ R91, R91, UR38, -R73.reuse ;  /* 0x000000265b5b7c23 */ /* 0x100fe20008010849 */
[----:B------:R-:W-:-:S01]  /*3a60*/  FFMA.FTZ R94, R94, UR38, -R73 ;  /* 0x000000265e5e7c23 */ /* 0x000fc20008010849 */
[--C-:B------:R-:W-:Y:S01]  /*3a70*/  FFMA.FTZ R95, R95, UR38, -R73.reuse ;  /* 0x000000265f5f7c23 */ /* 0x100fe20008010849 */
[----:B------:R-:W-:-:S01]  /*3a80*/  FFMA.FTZ R98, R98, UR38, -R73 ;  /* 0x0000002662627c23 */ /* 0x000fc20008010849 */
[----:B------:R-:W0:Y:S01]  /*3a90*/  MUFU.EX2 R107, R107 ;  /* 0x0000006b006b7308 */ /* 0x000e220000000800 */
[----:B------:R-:W-:-:S01]  /*3aa0*/  FFMA.FTZ R99, R99, UR38, -R73 ;  /* 0x0000002663637c23 */ /* 0x000fc20008010849 */
        /* <DEDUP_REMOVED lines=15> */
[----:B0-----:R-:W-:-:S01]  /*3ba0*/  FADD.FTZ R69, R106, R107 ;  /* 0x0000006b6a457221 */ /* 0x001fc20000010000 */
[--C-:B------:R-:W-:Y:S01]  /*3bb0*/  FFMA.FTZ R47, R47, UR38, -R73.reuse ;  /* 0x000000262f2f7c23 */ /* 0x100fe20008010849 */
[----:B------:R-:W-:-:S01]  /*3bc0*/  FFMA.FTZ R50, R50, UR38, -R73 ;  /* 0x0000002632327c23 */ /* 0x000fc20008010849 */
[--C-:B------:R-:W-:Y:S01]  /*3bd0*/  FFMA.FTZ R51, R51, UR38, -R73.reuse ;  /* 0x0000002633337c23 */ /* 0x100fe20008010849 */
[----:B------:R-:W-:-:S01]  /*3be0*/  FFMA.FTZ R54, R54, UR38, -R73 ;  /* 0x0000002636367c23 */ /* 0x000fc20008010849 */
[--C-:B------:R-:W-:Y:S01]  /*3bf0*/  FFMA.FTZ R55, R55, UR38, -R73.reuse ;  /* 0x0000002637377c23 */ /* 0x100fe20008010849 */
[----:B------:R-:W-:-:S01]  /*3c00*/  FFMA.FTZ R26, R26, UR38, -R73 ;  /* 0x000000261a1a7c23 */ /* 0x000fc20008010849 */
[----:B------:R-:W4:Y:S01]  /*3c10*/  MUFU.EX2 R114, R114 ;  /* 0x0000007200727308 */ /* 0x000f220000000800 */
[----:B-1----:R-:W-:-:S01]  /*3c20*/  FADD.FTZ R74, R110, R69 ;  /* 0x000000456e4a7221 */ /* 0x002fc20000010000 */
[--C-:B------:R-:W-:Y:S01]  /*3c30*/  FFMA.FTZ R27, R27, UR38, -R73.reuse ;  /* 0x000000261b1b7c23 */ /* 0x100fe20008010849 */
[----:B------:R-:W-:-:S01]  /*3c40*/  FFMA.FTZ R30, R30, UR38, -R73 ;  /* 0x000000261e1e7c23 */ /* 0x000fc20008010849 */
[--C-:B------:R-:W-:Y:S01]  /*3c50*/  FFMA.FTZ R76, R76, UR38, -R73.reuse ;  /* 0x000000264c4c7c23 */ /* 0x100fe20008010849 */
[----:B------:R-:W-:-:S01]  /*3c60*/  FFMA.FTZ R75, R75, UR38, -R73 ;  /* 0x000000264b4b7c23 */ /* 0x000fc20008010849 */
[--C-:B------:R-:W-:Y:S01]  /*3c70*/  FFMA.FTZ R77, R77, UR38, -R73.reuse ;  /* 0x000000264d4d7c23 */ /* 0x100fe20008010849 */
[----:B------:R-:W-:-:S01]  /*3c80*/  FFMA.FTZ R78, R78, UR38, -R73 ;  /* 0x000000264e4e7c23 */ /* 0x000fc20008010849 */
[----:B------:R-:W0:Y:S01]  /*3c90*/  MUFU.EX2 R115, R115 ;  /* 0x0000007300737308 */ /* 0x000e220000000800 */
[----:B--2---:R-:W-:-:S01]  /*3ca0*/  FADD.FTZ R69, R111, R74 ;  /* 0x0000004a6f457221 */ /* 0x004fc20000010000 */
[----:B------:R-:W-:Y:S01]  /*3cb0*/  FADD.FTZ R74, R12, R81 ;  /* 0x000000510c4a7221 */ /* 0x000fe20000010000 */
[----:B------:R-:W-:-:S01]  /*3cc0*/  FFMA.FTZ R73, R79, UR38, -R73 ;  /* 0x000000264f497c23 */ /* 0x000fc20008010849 */
[----:B------:R-:W-:Y:S01]  /*3cd0*/  F2FP.SATFINITE.E4M3.F32.PACK_AB_MERGE_C R110, R111, R110, RZ ;  /* 0x0000006e6f6e723e */ /* 0x000fe200048070ff */
[----:B------:R-:W-:-:S02]  /*3ce0*/  IMAD.MOV.U32 R79, RZ, RZ, R87 ;  /* 0x000000ffff4f7224 */ /* 0x000fc400078e0057 */
[----:B------:R-:W-:Y:S01]  /*3cf0*/  FADD.FTZ R81, R13, R74 ;  /* 0x0000004a0d517221 */ /* 0x000fe20000010000 */
[----:B------:R-:W1:Y:S01]  /*3d00*/  MUFU.EX2 R118, R118 ;  /* 0x0000007600767308 */ /* 0x000e620000000800 */
[----:B----4-:R-:W-:-:S02]  /*3d10*/  FADD.FTZ R6, R114, R69 ;  /* 0x0000004572067221 */ /* 0x010fc40000010000 */
[C---:B------:R-:W-:Y:S01]  /*3d20*/  FADD.FTZ R74, R14.reuse, R81 ;  /* 0x000000510e4a7221 */ /* 0x040fe20000010000 */
[----:B------:R-:W-:Y:S02]  /*3d30*/  F2FP.SATFINITE.E4M3.F32.PACK_AB_MERGE_C R14, R14, R13, RZ ;  /* 0x0000000d0e0e723e */ /* 0x000fe400048070ff */
[----:B------:R-:W-:Y:S01]  /*3d40*/  F2FP.SATFINITE.E4M3.F32.PACK_AB_MERGE_C R173, R107, R106, R110 ;  /* 0x0000006a6bad723e */ /* 0x000fe2000480706e */
[----:B------:R-:W-:-:S01]  /*3d50*/  FADD.FTZ R81, R15, R74 ;  /* 0x0000004a0f517221 */ /* 0x000fc20000010000 */
[----:B------:R-:W-:Y:S01]  /*3d60*/  F2FP.SATFINITE.E4M3.F32.PACK_AB_MERGE_C R174, R12, R11, R14 ;  /* 0x0000000b0cae723e */ /* 0x000fe2000480700e */
[----:B------:R-:W2:Y:S01]  /*3d70*/  MUFU.EX2 R119, R119 ;  /* 0x0000007700777308 */ /* 0x000ea20000000800 */
[----:B0-----:R-:W-:-:S01]  /*3d80*/  FADD.FTZ R69, R115, R6 ;  /* 0x0000000673457221 */ /* 0x001fc20000010000 */
[----:B------:R-:W-:-:S04]  /*3d90*/  FADD.FTZ R74, R20, R81 ;  /* 0x00000051144a7221 */ /* 0x000fc80000010000 */
[----:B------:R-:W-:Y:S02]  /*3da0*/  FADD.FTZ R81, R21, R74 ;  /* 0x0000004a15517221 */ /* 0x000fe40000010000 */
[----:B------:R-:W0:Y:S01]  /*3db0*/  MUFU.EX2 R90, R90 ;  /* 0x0000005a005a7308 */ /* 0x000e220000000800 */
[----:B-1----:R-:W-:-:S07]  /*3dc0*/  FADD.FTZ R6, R118, R69 ;  /* 0x0000004576067221 */ /* 0x002fce0000010000 */
[----:B------:R-:W1:Y:S01]  /*3dd0*/  MUFU.EX2 R91, R91 ;  /* 0x0000005b005b7308 */ /* 0x000e620000000800 */
[----:B--2---:R-:W-:-:S01]  /*3de0*/  FADD.FTZ R69, R119, R6 ;  /* 0x0000000677457221 */ /* 0x004fc20000010000 */
[----:B------:R-:W-:-:S04]  /*3df0*/  F2FP.SATFINITE.E4M3.F32.PACK_AB_MERGE_C R118, R119, R118, RZ ;  /* 0x000000767776723e */ /* 0x000fc800048070ff */
[----:B------:R-:W-:Y:S02]  /*3e00*/  F2FP.SATFINITE.E4M3.F32.PACK_AB_MERGE_C R175, R115, R114, R118 ;  /* 0x0000007273af723e */ /* 0x000fe40004807076 */
[----:B------:R-:W2:Y:S01]  /*3e10*/  MUFU.EX2 R94, R94 ;  /* 0x0000005e005e7308 */ /* 0x000ea20000000800 */
[----:B0-----:R-:W-:-:S07]  /*3e20*/  FADD.FTZ R6, R90, R69 ;  /* 0x000000455a067221 */ /* 0x001fce0000010000 */
[----:B------:R-:W0:Y:S01]  /*3e30*/  MUFU.EX2 R24, R24 ;  /* 0x0000001800187308 */ /* 0x000e220000000800 */
[----:B-1----:R-:W-:-:S07]  /*3e40*/  FADD.FTZ R69, R91, R6 ;  /* 0x000000065b457221 */ /* 0x002fce0000010000 */
[----:B------:R-:W1:Y:S01]  /*3e50*/  MUFU.EX2 R95, R95 ;  /* 0x0000005f005f7308 */ /* 0x000e620000000800 */
[----:B--2---:R-:W-:-:S07]  /*3e60*/  FADD.FTZ R6, R94, R69 ;  /* 0x000000455e067221 */ /* 0x004fce0000010000 */
[----:B------:R-:W2:Y:S01]  /*3e70*/  MUFU.EX2 R25, R96 ;  /* 0x0000006000197308 */ /* 0x000ea20000000800 */
[----:B0-----:R-:W-:-:S01]  /*3e80*/  FADD.FTZ R74, R24, R81 ;  /* 0x00000051184a7221 */ /* 0x001fc20000010000 */
[----:B------:R-:W-:Y:S01]  /*3e90*/  F2FP.SATFINITE.E4M3.F32.PACK_AB_MERGE_C R21, R24, R21, RZ ;  /* 0x000000151815723e */ /* 0x000fe200048070ff */
[----:B------:R-:W-:-:S03]  /*3ea0*/  IMAD.MOV.U32 R24, RZ, RZ, R87 ;  /* 0x000000ffff187224 */ /* 0x000fc600078e0057 */
[----:B------:R-:W-:Y:S02]  /*3eb0*/  F2FP.SATFINITE.E4M3.F32.PACK_AB_MERGE_C R176, R20, R15, R21 ;  /* 0x0000000f14b0723e */ /* 0x000fe40004807015 */
[----:B------:R-:W0:Y:S01]  /*3ec0*/  MUFU.EX2 R98, R98 ;  /* 0x0000006200627308 */ /* 0x000e220000000800 */
[----:B-1----:R-:W-:-:S01]  /*3ed0*/  FADD.FTZ R69, R95, R6 ;  /* 0x000000065f457221 */ /* 0x002fc20000010000 */
[----:B------:R-:W-:-:S04]  /*3ee0*/  F2FP.SATFINITE.E4M3.F32.PACK_AB_MERGE_C R94, R95, R94, RZ ;  /* 0x0000005e5f5e723e */ /* 0x000fc800048070ff */
[----:B------:R-:W-:Y:S02]  /*3ef0*/  F2FP.SATFINITE.E4M3.F32.PACK_AB_MERGE_C R177, R91, R90, R94 ;  /* 0x0000005a5bb1723e */ /* 0x000fe4000480705e */
[----:B------:R-:W1:Y:S01]  /*3f00*/  MUFU.EX2 R28, R28 ;  /* 0x0000001c001c7308 */ /* 0x000e620000000800 */
[----:B--2---:R-:W-:-:S07]  /*3f10*/  FADD.FTZ R81, R25, R74 ;  /* 0x0000004a19517221 */ /* 0x004fce0000010000 */
        /* <DEDUP_REMOVED lines=8> */
[----:B------:R-:W-:-:S06]  /*3fa0*/  IMAD.MOV.U32 R74, RZ, RZ, R87 ;  /* 0x000000ffff4a7224 */ /* 0x000fcc00078e0057 */
[----:B------:R-:W0:Y:S01]  /*3fb0*/  MUFU.EX2 R103, R103 ;  /* 0x0000006700677308 */ /* 0x000e220000000800 */
[----:B-1----:R-:W-:-:S01]  /*3fc0*/  FADD.FTZ R6, R102, R69 ;  /* 0x0000004566067221 */ /* 0x002fc20000010000 */
[----:B------:R-:W-:-:S04]  /*3fd0*/  F2FP.SATFINITE.E4M3.F32.PACK_AB_MERGE_C R69, R10, R9, RZ ;  /* 0x000000090a45723e */ /* 0x000fc800048070ff */
[----:B------:R-:W-:Y:S01]  /*3fe0*/  F2FP.SATFINITE.E4M3.F32.PACK_AB_MERGE_C R172, R8, R7, R69 ;  /* 0x0000000708ac723e */ /* 0x000fe20004807045 */
[----:B------:R-:W-:Y:S01]  /*3ff0*/  IMAD.MOV.U32 R69, RZ, RZ, R87 ;  /* 0x000000ffff457224 */ /* 0x000fe200078e0057 */
[----:B------:R-:W1:Y:S01]  /*4000*/  MUFU.EX2 R58, R58 ;  /* 0x0000003a003a7308 */ /* 0x000e620000000800 */
[----:B--2---:R-:W-:-:S01]  /*4010*/  FADD.FTZ R10, R32, R81 ;  /* 0x00000051200a7221 */ /* 0x004fc20000010000 */
[----:B------:R-:W-:Y:S01]  /*4020*/  F2FP.SATFINITE.E4M3.F32.PACK_AB_MERGE_C R29, R32, R29, RZ ;  /* 0x0000001d201d723e */ /* 0x000fe200048070ff */
[----:B------:R-:W-:Y:S02]  /*4030*/  IMAD.MOV.U32 R81, RZ, RZ, R87 ;  /* 0x000000ffff517224 */ /* 0x000fe400078e0057 */
[----:B------:R-:W-:Y:S01]  /*4040*/  FADD.FTZ R13, R33, R10 ;  /* 0x0000000a210d7221 */ /* 0x000fe20000010000 */
[----:B------:R-:W-:Y:S01]  /*4050*/  F2FP.SATFINITE.E4M3.F32.PACK_AB_MERGE_C R178, R28, R25, R29 ;  /* 0x000000191cb2723e */ /* 0x000fe2000480701d */
[----:B------:R-:W-:Y:S01]  /*4060*/  IMAD.MOV.U32 R32, RZ, RZ, R87 ;  /* 0x000000ffff207224 */ /* 0x000fe200078e0057 */
[----:B------:R-:W2:Y:S01]  /*4070*/  MUFU.EX2 R36, R36 ;  /* 0x0000002400247308 */ /* 0x000ea20000000800 */
[----:B0-----:R-:W-:-:S01]  /*4080*/  FADD.FTZ R9, R103, R6 ;  /* 0x0000000667097221 */ /* 0x001fc20000010000 */
[----:B------:R-:W-:Y:S01]  /*4090*/  F2FP.SATFINITE.E4M3.F32.PACK_AB_MERGE_C R102, R103, R102, RZ ;  /* 0x000000666766723e */ /* 0x000fe200048070ff */
[----:B------:R-:W-:-:S02]  /*40a0*/  IMAD.MOV.U32 R29, RZ, RZ, R87 ;  /* 0x000000ffff1d7224 */ /* 0x000fc400078e0057 */
[--C-:B------:R-:W-:Y:S01]  /*40b0*/  IMAD.MOV.U32 R28, RZ, RZ, R87.reuse ;  /* 0x000000ffff1c7224 */ /* 0x100fe200078e0057 */
[----:B------:R-:W-:Y:S01]  /*40c0*/  F2FP.SATFINITE.E4M3.F32.PACK_AB_MERGE_C R179, R99, R98, R102 ;  /* 0x0000006263b3723e */ /* 0x000fe20004807066 */
[----:B------:R-:W-:Y:S01]  /*40d0*/  IMAD.MOV.U32 R25, RZ, RZ, R87 ;  /* 0x000000ffff197224 */ /* 0x000fe200078e0057 */
[----:B------:R-:W0:Y:S01]  /*40e0*/  MUFU.EX2 R59, R59 ;  /* 0x0000003b003b7308 */ /* 0x000e220000000800 */
[----:B-1----:R-:W-:-:S07]  /*40f0*/  FADD.FTZ R6, R58, R9 ;  /* 0x000000093a067221 */ /* 0x002fce0000010000 */
[----:B------:R-:W1:Y:S01]  /*4100*/  MUFU.EX2 R62, R62 ;  /* 0x0000003e003e7308 */ /* 0x000e620000000800 */
[----:B--2---:R-:W-:-:S04]  /*4110*/  FADD.FTZ R10, R36, R13 ;  /* 0x0000000d240a7221 */ /* 0x004fc80000010000 */
[----:B------:R-:W-:-:S03]  /*4120*/  FADD.FTZ R13, R37, R10 ;  /* 0x0000000a250d7221 */ /* 0x000fc60000010000 */
[----:B------:R-:W2:Y:S01]  /*4130*/  MUFU.EX2 R52, R52 ;  /* 0x0000003400347308 */ /* 0x000ea20000000800 */
[----:B0-----:R-:W-:-:S07]  /*4140*/  FADD.FTZ R9, R59, R6 ;  /* 0x000000063b097221 */ /* 0x001fce0000010000 */
[----:B------:R-:W0:Y:S01]  /*4150*/  MUFU.EX2 R63, R63 ;  /* 0x0000003f003f7308 */ /* 0x000e220000000800 */
        /* <DEDUP_REMOVED lines=8> */
[----:B0-----:R-:W-:-:S01]  /*41e0*/  FADD.FTZ R9, R63, R6 ;  /* 0x000000063f097221 */ /* 0x001fc20000010000 */
[----:B------:R-:W-:Y:S01]  /*41f0*/  F2FP.SATFINITE.E4M3.F32.PACK_AB_MERGE_C R62, R63, R62, RZ ;  /* 0x0000003e3f3e723e */ /* 0x000fe200048070ff */
[--C-:B------:R-:W-:Y:S02]  /*4200*/  IMAD.MOV.U32 R63, RZ, RZ, R87.reuse ;  /* 0x000000ffff3f7224 */ /* 0x100fe400078e0057 */
[--C-:B------:R-:W-:Y:S01]  /*4210*/  IMAD.MOV.U32 R36, RZ, RZ, R87.reuse ;  /* 0x000000ffff247224 */ /* 0x100fe200078e0057 */
[----:B------:R-:W-:Y:S01]  /*4220*/  F2FP.SATFINITE.E4M3.F32.PACK_AB_MERGE_C R181, R59, R58, R62 ;  /* 0x0000003a3bb5723e */ /* 0x000fe2000480703e */
[----:B------:R-:W-:Y:S01]  /*4230*/  IMAD.MOV.U32 R62, RZ, RZ, R87 ;  /* 0x000000ffff3e7224 */ /* 0x000fe200078e0057 */
[----:B------:R-:W0:Y:S01]  /*4240*/  MUFU.EX2 R67, R67 ;  /* 0x0000004300437308 */ /* 0x000e220000000800 */
[----:B-1----:R-:W-:-:S01]  /*4250*/  FADD.FTZ R6, R40, R13 ;  /* 0x0000000d28067221 */ /* 0x002fc20000010000 */
[----:B------:R-:W-:-:S02]  /*4260*/  IMAD.MOV.U32 R59, RZ, RZ, R87 ;  /* 0x000000ffff3b7224 */ /* 0x000fc400078e0057 */
[--C-:B------:R-:W-:Y:S02]  /*4270*/  IMAD.MOV.U32 R58, RZ, RZ, R87.reuse ;  /* 0x000000ffff3a7224 */ /* 0x100fe400078e0057 */
[----:B------:R-:W-:Y:S02]  /*4280*/  IMAD.MOV.U32 R33, RZ, RZ, R87 ;  /* 0x000000ffff217224 */ /* 0x000fe400078e0057 */
[----:B------:R-:W1:Y:S01]  /*4290*/  MUFU.EX2 R56, R56 ;  /* 0x0000003800387308 */ /* 0x000e620000000800 */
[----:B--2---:R-:W-:-:S01]  /*42a0*/  FADD.FTZ R10, R66, R9 ;  /* 0x00000009420a7221 */ /* 0x004fc20000010000 */
[----:B------:R-:W-:-:S06]  /*42b0*/  FADD.FTZ R9, R53, R6 ;  /* 0x0000000635097221 */ /* 0x000fcc0000010000 */
[----:B------:R-:W2:Y:S01]  /*42c0*/  MUFU.EX2 R70, R70 ;  /* 0x0000004600467308 */ /* 0x000ea20000000800 */
[----:B0-----:R-:W-:-:S07]  /*42d0*/  FADD.FTZ R7, R67, R10 ;  /* 0x0000000a43077221 */ /* 0x001fce0000010000 */
[----:B------:R-:W0:Y:S01]  /*42e0*/  MUFU.EX2 R31, R31 ;  /* 0x0000001f001f7308 */ /* 0x000e220000000800 */
[----:B-1----:R-:W-:-:S07]  /*42f0*/  FADD.FTZ R6, R56, R9 ;  /* 0x0000000938067221 */ /* 0x002fce0000010000 */
[----:B------:R-:W1:Y:S01]  /*4300*/  MUFU.EX2 R71, R71 ;  /* 0x0000004700477308 */ /* 0x000e620000000800 */
[----:B--2---:R-:W-:-:S07]  /*4310*/  FADD.FTZ R8, R70, R7 ;  /* 0x0000000746087221 */ /* 0x004fce0000010000 */
[----:B------:R-:W2:Y:S01]  /*4320*/  MUFU.EX2 R42, R42 ;  /* 0x0000002a002a7308 */ /* 0x000ea20000000800 */
[C---:B0-----:R-:W-:Y:S01]  /*4330*/  F2FP.SATFINITE.E4M3.F32.PACK_AB_MERGE_C R56, R31.reuse, R56, RZ ;  /* 0x000000381f38723e */ /* 0x041fe200048070ff */
[----:B------:R-:W-:-:S03]  /*4340*/  FADD.FTZ R31, R31, R6 ;  /* 0x000000061f1f7221 */ /* 0x000fc60000010000 */
[----:B------:R-:W-:Y:S01]  /*4350*/  F2FP.SATFINITE.E4M3.F32.PACK_AB_MERGE_C R182, R53, R40, R56 ;  /* 0x0000002835b6723e */ /* 0x000fe20004807038 */
[----:B------:R-:W-:-:S01]  /*4360*/  FADD.FTZ R6, R34, R31 ;  /* 0x0000001f22067221 */ /* 0x000fc20000010000 */
[--C-:B------:R-:W-:Y:S01]  /*4370*/  IMAD.MOV.U32 R56, RZ, RZ, R87.reuse ;  /* 0x000000ffff387224 */ /* 0x100fe200078e0057 */
[----:B------:R0:W3:Y:S01]  /*4380*/  MUFU.EX2 R35, R83 ;  /* 0x0000005300237308 */ /* 0x0000e20000000800 */
[C---:B-1----:R-:W-:Y:S01]  /*4390*/  F2FP.SATFINITE.E4M3.F32.PACK_AB_MERGE_C R70, R71.reuse, R70, RZ ;  /* 0x000000464746723e */ /* 0x042fe200048070ff */
[----:B------:R-:W-:Y:S01]  /*43a0*/  FADD.FTZ R71, R71, R8 ;  /* 0x0000000847477221 */ /* 0x000fe20000010000 */
[--C-:B------:R-:W-:Y:S02]  /*43b0*/  IMAD.MOV.U32 R53, RZ, RZ, R87.reuse ;  /* 0x000000ffff357224 */ /* 0x100fe400078e0057 */
[----:B------:R-:W-:Y:S01]  /*43c0*/  F2FP.SATFINITE.E4M3.F32.PACK_AB_MERGE_C R183, R67, R66, R70 ;  /* 0x0000004243b7723e */ /* 0x000fe20004807046 */
[----:B------:R-:W-:Y:S02]  /*43d0*/  IMAD.MOV.U32 R70, RZ, RZ, R87 ;  /* 0x000000ffff467224 */ /* 0x000fe400078e0057 */
[----:B------:R-:W1:Y:S01]  /*43e0*/  MUFU.EX2 R43, R43 ;  /* 0x0000002b002b7308 */ /* 0x000e620000000800 */
[----:B--2---:R-:W-:-:S01]  /*43f0*/  FADD.FTZ R8, R42, R71 ;  /* 0x000000472a087221 */ /* 0x004fc20000010000 */
[----:B0-----:R-:W-:-:S02]  /*4400*/  IMAD.MOV.U32 R83, RZ, RZ, R87 ;  /* 0x000000ffff537224 */ /* 0x001fc400078e0057 */
[--C-:B------:R-:W-:Y:S02]  /*4410*/  IMAD.MOV.U32 R71, RZ, RZ, R87.reuse ;  /* 0x000000ffff477224 */ /* 0x100fe400078e0057 */
[----:B------:R-:W-:Y:S02]  /*4420*/  IMAD.MOV.U32 R67, RZ, RZ, R87 ;  /* 0x000000ffff437224 */ /* 0x000fe400078e0057 */
[----:B------:R-:W0:Y:S01]  /*4430*/  MUFU.EX2 R38, R38 ;  /* 0x0000002600267308 */ /* 0x000e220000000800 */
[----:B---3--:R-:W-:-:S01]  /*4440*/  FADD.FTZ R9, R35, R6 ;  /* 0x0000000623097221 */ /* 0x008fc20000010000 */
[--C-:B------:R-:W-:Y:S02]  /*4450*/  IMAD.MOV.U32 R66, RZ, RZ, R87.reuse ;  /* 0x000000ffff427224 */ /* 0x100fe400078e0057 */
[--C-:B------:R-:W-:Y:S02]  /*4460*/  IMAD.MOV.U32 R40, RZ, RZ, R87.reuse ;  /* 0x000000ffff287224 */ /* 0x100fe400078e0057 */
[----:B------:R-:W-:-:S02]  /*4470*/  IMAD.MOV.U32 R31, RZ, RZ, R87 ;  /* 0x000000ffff1f7224 */ /* 0x000fc400078e0057 */
[----:B------:R-:W2:Y:S01]  /*4480*/  MUFU.EX2 R46, R46 ;  /* 0x0000002e002e7308 */ /* 0x000ea20000000800 */
[----:B-1----:R-:W-:-:S07]  /*4490*/  FADD.FTZ R11, R43, R8 ;  /* 0x000000082b0b7221 */ /* 0x002fce0000010000 */
[----:B------:R-:W1:Y:S01]  /*44a0*/  MUFU.EX2 R41, R41 ;  /* 0x0000002900297308 */ /* 0x000e620000000800 */
[----:B0-----:R-:W-:-:S07]  /*44b0*/  FADD.FTZ R6, R38, R9 ;  /* 0x0000000926067221 */ /* 0x001fce0000010000 */
[----:B------:R-:W0:Y:S01]  /*44c0*/  MUFU.EX2 R47, R47 ;  /* 0x0000002f002f7308 */ /* 0x000e220000000800 */
[----:B--2---:R-:W-:-:S07]  /*44d0*/  FADD.FTZ R8, R46, R11 ;  /* 0x0000000b2e087221 */ /* 0x004fce0000010000 */
[----:B------:R-:W2:Y:S01]  /*44e0*/  MUFU.EX2 R39, R39 ;  /* 0x0000002700277308 */ /* 0x000ea20000000800 */
[----:B-1----:R-:W-:-:S01]  /*44f0*/  FADD.FTZ R6, R41, R6 ;  /* 0x0000000629067221 */ /* 0x002fc20000010000 */
[----:B------:R-:W-:Y:S01]  /*4500*/  F2FP.SATFINITE.E4M3.F32.PACK_AB_MERGE_C R38, R41, R38, RZ ;  /* 0x000000262926723e */ /* 0x000fe200048070ff */
[----:B------:R-:W-:-:S03]  /*4510*/  IMAD.MOV.U32 R41, RZ, RZ, R87 ;  /* 0x000000ffff297224 */ /* 0x000fc600078e0057 */
[----:B------:R-:W-:Y:S01]  /*4520*/  F2FP.SATFINITE.E4M3.F32.PACK_AB_MERGE_C R184, R35, R34, R38 ;  /* 0x0000002223b8723e */ /* 0x000fe20004807026 */
[--C-:B------:R-:W-:Y:S01]  /*4530*/  IMAD.MOV.U32 R38, RZ, RZ, R87.reuse ;  /* 0x000000ffff267224 */ /* 0x100fe200078e0057 */
[----:B------:R-:W1:Y:S01]  /*4540*/  MUFU.EX2 R50, R50 ;  /* 0x0000003200327308 */ /* 0x000e620000000800 */
[C---:B0-----:R-:W-:Y:S01]  /*4550*/  F2FP.SATFINITE.E4M3.F32.PACK_AB_MERGE_C R46, R47.reuse, R46, RZ ;  /* 0x0000002e2f2e723e */ /* 0x041fe200048070ff */
[----:B------:R-:W-:Y:S01]  /*4560*/  FADD.FTZ R47, R47, R8 ;  /* 0x000000082f2f7221 */ /* 0x000fe20000010000 */
[--C-:B------:R-:W-:Y:S02]  /*4570*/  IMAD.MOV.U32 R35, RZ, RZ, R87.reuse ;  /* 0x000000ffff237224 */ /* 0x100fe400078e0057 */
[----:B------:R-:W-:Y:S01]  /*4580*/  F2FP.SATFINITE.E4M3.F32.PACK_AB_MERGE_C R185, R43, R42, R46 ;  /* 0x0000002a2bb9723e */ /* 0x000fe2000480702e */
[----:B------:R-:W-:Y:S02]  /*4590*/  IMAD.MOV.U32 R46, RZ, RZ, R87 ;  /* 0x000000ffff2e7224 */ /* 0x000fe400078e0057 */
[----:B------:R-:W0:Y:S01]  /*45a0*/  MUFU.EX2 R44, R44 ;  /* 0x0000002c002c7308 */ /* 0x000e220000000800 */
[----:B--2---:R-:W-:-:S01]  /*45b0*/  FADD.FTZ R9, R39, R6 ;  /* 0x0000000627097221 */ /* 0x004fc20000010000 */
[----:B------:R-:W-:-:S02]  /*45c0*/  IMAD.MOV.U32 R43, RZ, RZ, R87 ;  /* 0x000000ffff2b7224 */ /* 0x000fc400078e0057 */
[--C-:B------:R-:W-:Y:S02]  /*45d0*/  IMAD.MOV.U32 R42, RZ, RZ, R87.reuse ;  /* 0x000000ffff2a7224 */ /* 0x100fe400078e0057 */
[----:B------:R-:W-:Y:S02]  /*45e0*/  IMAD.MOV.U32 R34, RZ, RZ, R87 ;  /* 0x000000ffff227224 */ /* 0x000fe400078e0057 */
[----:B------:R-:W2:Y:S01]  /*45f0*/  MUFU.EX2 R51, R51 ;  /* 0x0000003300337308 */ /* 0x000ea20000000800 */
[----:B-1----:R-:W-:-:S01]  /*4600*/  FADD.FTZ R6, R50, R47 ;  /* 0x0000002f32067221 */ /* 0x002fc20000010000 */
[----:B------:R-:W-:-:S06]  /*4610*/  IMAD.MOV.U32 R47, RZ, RZ, R87 ;  /* 0x000000ffff2f7224 */ /* 0x000fcc00078e0057 */
[----:B------:R-:W1:Y:S01]  /*4620*/  MUFU.EX2 R45, R45 ;  /* 0x0000002d002d7308 */ /* 0x000e620000000800 */
[----:B0-----:R-:W-:-:S07]  /*4630*/  FADD.FTZ R8, R44, R9 ;  /* 0x000000092c087221 */ /* 0x001fce0000010000 */
[----:B------:R-:W0:Y:S01]  /*4640*/  MUFU.EX2 R54, R54 ;  /* 0x0000003600367308 */ /* 0x000e220000000800 */
[----:B--2---:R-:W-:-:S07]  /*4650*/  FADD.FTZ R9, R51, R6 ;  /* 0x0000000633097221 */ /* 0x004fce0000010000 */
[----:B------:R-:W2:Y:S01]  /*4660*/  MUFU.EX2 R60, R60 ;  /* 0x0000003c003c7308 */ /* 0x000ea20000000800 */
[----:B-1----:R-:W-:-:S07]  /*4670*/  FADD.FTZ R11, R45, R8 ;  /* 0x000000082d0b7221 */ /* 0x002fce0000010000 */
[----:B------:R-:W1:Y:S01]  /*4680*/  MUFU.EX2 R55, R55 ;  /* 0x0000003700377308 */ /* 0x000e620000000800 */
[----:B0-----:R-:W-:-:S07]  /*4690*/  FADD.FTZ R8, R54, R9 ;  /* 0x0000000936087221 */ /* 0x001fce0000010000 */
[----:B------:R-:W0:Y:S01]  /*46a0*/  MUFU.EX2 R48, R48 ;  /* 0x0000003000307308 */ /* 0x000e220000000800 */
[----:B--2---:R-:W-:-:S01]  /*46b0*/  FADD.FTZ R11, R60, R11 ;  /* 0x0000000b3c0b7221 */ /* 0x004fc20000010000 */
[----:B------:R-:W-:Y:S01]  /*46c0*/  F2FP.SATFINITE.E4M3.F32.PACK_AB_MERGE_C R45, R60, R45, RZ ;  /* 0x0000002d3c2d723e */ /* 0x000fe200048070ff */
[----:B------:R-:W-:-:S03]  /*46d0*/  IMAD.MOV.U32 R60, RZ, RZ, R87 ;  /* 0x000000ffff3c7224 */ /* 0x000fc600078e0057 */
[----:B------:R-:W-:Y:S01]  /*46e0*/  F2FP.SATFINITE.E4M3.F32.PACK_AB_MERGE_C R186, R44, R39, R45 ;  /* 0x000000272cba723e */ /* 0x000fe2000480702d */
[--C-:B------:R-:W-:Y:S01]  /*46f0*/  IMAD.MOV.U32 R45, RZ, RZ, R87.reuse ;  /* 0x000000ffff2d7224 */ /* 0x100fe200078e0057 */
[----:B------:R-:W2:Y:S01]  /*4700*/  MUFU.EX2 R26, R26 ;  /* 0x0000001a001a7308 */ /* 0x000ea20000000800 */
[C---:B-1----:R-:W-:Y:S01]  /*4710*/  F2FP.SATFINITE.E4M3.F32.PACK_AB_MERGE_C R54, R55.reuse, R54, RZ ;  /* 0x000000363736723e */ /* 0x042fe200048070ff */
[----:B------:R-:W-:Y:S01]  /*4720*/  FADD.FTZ R55, R55, R8 ;  /* 0x0000000837377221 */ /* 0x000fe20000010000 */
[--C-:B------:R-:W-:Y:S02]  /*4730*/  IMAD.MOV.U32 R44, RZ, RZ, R87.reuse ;  /* 0x000000ffff2c7224 */ /* 0x100fe400078e0057 */
[----:B------:R-:W-:Y:S01]  /*4740*/  F2FP.SATFINITE.E4M3.F32.PACK_AB_MERGE_C R187, R51, R50, R54 ;  /* 0x0000003233bb723e */ /* 0x000fe20004807036 */
[----:B------:R-:W-:Y:S02]  /*4750*/  IMAD.MOV.U32 R54, RZ, RZ, R87 ;  /* 0x000000ffff367224 */ /* 0x000fe400078e0057 */
[----:B------:R-:W1:Y:S01]  /*4760*/  MUFU.EX2 R49, R49 ;  /* 0x0000003100317308 */ /* 0x000e620000000800 */
[----:B0-----:R-:W-:-:S01]  /*4770*/  FADD.FTZ R8, R48, R11 ;  /* 0x0000000b30087221 */ /* 0x001fc20000010000 */
[----:B------:R-:W-:-:S02]  /*4780*/  IMAD.MOV.U32 R51, RZ, RZ, R87 ;  /* 0x000000ffff337224 */ /* 0x000fc400078e0057 */
[--C-:B------:R-:W-:Y:S02]  /*4790*/  IMAD.MOV.U32 R50, RZ, RZ, R87.reuse ;  /* 0x000000ffff327224 */ /* 0x100fe400078e0057 */
[----:B------:R-:W-:Y:S02]  /*47a0*/  IMAD.MOV.U32 R39, RZ, RZ, R87 ;  /* 0x000000ffff277224 */ /* 0x000fe400078e0057 */
[----:B------:R-:W0:Y:S01]  /*47b0*/  MUFU.EX2 R27, R27 ;  /* 0x0000001b001b7308 */ /* 0x000e220000000800 */
[----:B--2---:R-:W-:-:S01]  /*47c0*/  FADD.FTZ R10, R26, R55 ;  /* 0x000000371a0a7221 */ /* 0x004fc20000010000 */
[----:B------:R-:W-:-:S06]  /*47d0*/  IMAD.MOV.U32 R55, RZ, RZ, R87 ;  /* 0x000000ffff377224 */ /* 0x000fcc00078e0057 */
[----:B------:R-:W2:Y:S01]  /*47e0*/  MUFU.EX2 R57, R57 ;  /* 0x0000003900397308 */ /* 0x000ea20000000800 */
[----:B-1----:R-:W-:-:S07]  /*47f0*/  FADD.FTZ R8, R49, R8 ;  /* 0x0000000831087221 */ /* 0x002fce0000010000 */
[----:B------:R-:W1:Y:S01]  /*4800*/  MUFU.EX2 R30, R30 ;  /* 0x0000001e001e7308 */ /* 0x000e620000000800 */
[----:B0-----:R-:W-:-:S07]  /*4810*/  FADD.FTZ R9, R27, R10 ;  /* 0x0000000a1b097221 */ /* 0x001fce0000010000 */
[----:B------:R-:W0:Y:S01]  /*4820*/  MUFU.EX2 R64, R64 ;  /* 0x0000004000407308 */ /* 0x000e220000000800 */
[----:B--2---:R-:W-:-:S07]  /*4830*/  FADD.FTZ R11, R57, R8 ;  /* 0x00000008390b7221 */ /* 0x004fce0000010000 */
[----:B------:R2:W3:Y:S01]  /*4840*/  MUFU.EX2 R7, R76 ;  /* 0x0000004c00077308 */ /* 0x0004e20000000800 */
[----:B-1----:R-:W-:-:S07]  /*4850*/  FADD.FTZ R8, R30, R9 ;  /* 0x000000091e087221 */ /* 0x002fce0000010000 */
[----:B------:R-:W1:Y:S01]  /*4860*/  MUFU.EX2 R61, R61 ;  /* 0x0000003d003d7308 */ /* 0x000e620000000800 */
[C---:B0-----:R-:W-:Y:S01]  /*4870*/  F2FP.SATFINITE.E4M3.F32.PACK_AB_MERGE_C R57, R64.reuse, R57, RZ ;  /* 0x000000394039723e */ /* 0x041fe200048070ff */
[----:B------:R-:W-:Y:S01]  /*4880*/  FADD.FTZ R64, R64, R11 ;  /* 0x0000000b40407221 */ /* 0x000fe20000010000 */
[----:B--2---:R-:W-:Y:S02]  /*4890*/  IMAD.MOV.U32 R76, RZ, RZ, R87 ;  /* 0x000000ffff4c7224 */ /* 0x004fe400078e0057 */
[----:B------:R-:W-:Y:S01]  /*48a0*/  F2FP.SATFINITE.E4M3.F32.PACK_AB_MERGE_C R188, R49, R48, R57 ;  /* 0x0000003031bc723e */ /* 0x000fe20004807039 */
[----:B------:R-:W-:Y:S02]  /*48b0*/  IMAD.MOV.U32 R57, RZ, RZ, R87 ;  /* 0x000000ffff397224 */ /* 0x000fe400078e0057 */
[----:B------:R-:W0:Y:S01]  /*48c0*/  MUFU.EX2 R75, R75 ;  /* 0x0000004b004b7308 */ /* 0x000e220000000800 */
[----:B---3--:R-:W-:-:S01]  /*48d0*/  FADD.FTZ R8, R7, R8 ;  /* 0x0000000807087221 */ /* 0x008fc20000010000 */
[----:B------:R-:W-:Y:S01]  /*48e0*/  F2FP.SATFINITE.E4M3.F32.PACK_AB_MERGE_C R30, R7, R30, RZ ;  /* 0x0000001e071e723e */ /* 0x000fe200048070ff */
[----:B------:R-:W-:-:S02]  /*48f0*/  IMAD.MOV.U32 R49, RZ, RZ, R87 ;  /* 0x000000ffff317224 */ /* 0x000fc400078e0057 */
[--C-:B------:R-:W-:Y:S01]  /*4900*/  IMAD.MOV.U32 R48, RZ, RZ, R87.reuse ;  /* 0x000000ffff307224 */ /* 0x100fe200078e0057 */
[----:B------:R-:W-:Y:S01]  /*4910*/  F2FP.SATFINITE.E4M3.F32.PACK_AB_MERGE_C R189, R27, R26, R30 ;  /* 0x0000001a1bbd723e */ /* 0x000fe2000480701e */
[----:B------:R-:W-:Y:S01]  /*4920*/  IMAD.MOV.U32 R30, RZ, RZ, R87 ;  /* 0x000000ffff1e7224 */ /* 0x000fe200078e0057 */
[----:B------:R-:W2:Y:S01]  /*4930*/  MUFU.EX2 R68, R68 ;  /* 0x0000004400447308 */ /* 0x000ea20000000800 */
[----:B-1----:R-:W-:-:S01]  /*4940*/  FADD.FTZ R7, R61, R64 ;  /* 0x000000403d077221 */ /* 0x002fc20000010000 */
[--C-:B------:R-:W-:Y:S02]  /*4950*/  IMAD.MOV.U32 R64, RZ, RZ, R87.reuse ;  /* 0x000000ffff407224 */ /* 0x100fe400078e0057 */
[--C-:B------:R-:W-:Y:S02]  /*4960*/  IMAD.MOV.U32 R27, RZ, RZ, R87.reuse ;  /* 0x000000ffff1b7224 */ /* 0x100fe400078e0057 */
[----:B------:R-:W-:Y:S02]  /*4970*/  IMAD.MOV.U32 R26, RZ, RZ, R87 ;  /* 0x000000ffff1a7224 */ /* 0x000fe400078e0057 */
[----:B------:R1:W3:Y:S01]  /*4980*/  MUFU.EX2 R6, R77 ;  /* 0x0000004d00067308 */ /* 0x0002e20000000800 */
[----:B0-----:R-:W-:-:S07]  /*4990*/  FADD.FTZ R9, R75, R8 ;  /* 0x000000084b097221 */ /* 0x001fce0000010000 */
[----:B------:R-:W-:Y:S01]  /*49a0*/  MUFU.EX2 R78, R78 ;  /* 0x0000004e004e7308 */ /* 0x000fe20000000800 */
[----:B--2---:R-:W-:-:S01]  /*49b0*/  FADD.FTZ R8, R68, R7 ;  /* 0x0000000744087221 */ /* 0x004fc20000010000 */
[----:B-1----:R-:W-:-:S06]  /*49c0*/  IMAD.MOV.U32 R77, RZ, RZ, R87 ;  /* 0x000000ffff4d7224 */ /* 0x002fcc00078e0057 */
[----:B------:R-:W0:Y:S01]  /*49d0*/  MUFU.EX2 R73, R73 ;  /* 0x0000004900497308 */ /* 0x000e220000000800 */
[----:B---3--:R-:W-:-:S07]  /*49e0*/  FADD.FTZ R9, R6, R9 ;  /* 0x0000000906097221 */ /* 0x008fce0000010000 */
[----:B------:R-:W1:Y:S08]  /*49f0*/  MUFU.EX2 R65, R65 ;  /* 0x0000004100417308 */ /* 0x000e700000000800 */
[----:B------:R-:W2:Y:S01]  /*4a00*/  MUFU.EX2 R72, R72 ;  /* 0x0000004800487308 */ /* 0x000ea20000000800 */
[----:B0-----:R-:W-:Y:S01]  /*4a10*/  F2FP.SATFINITE.E4M3.F32.PACK_AB_MERGE_C R11, R73, R78, RZ ;  /* 0x0000004e490b723e */ /* 0x001fe200048070ff */
[----:B------:R-:W-:-:S03]  /*4a20*/  FADD.FTZ R78, R78, R9 ;  /* 0x000000094e4e7221 */ /* 0x000fc60000010000 */
[----:B------:R-:W-:Y:S01]  /*4a30*/  F2FP.SATFINITE.E4M3.F32.PACK_AB_MERGE_C R191, R6, R75, R11 ;  /* 0x0000004b06bf723e */ /* 0x000fe2000480700b */
[----:B------:R-:W-:-:S01]  /*4a40*/  FADD.FTZ R6, R73, R78 ;  /* 0x0000004e49067221 */ /* 0x000fc20000010000 */
[----:B------:R-:W-:Y:S02]  /*4a50*/  IMAD.MOV.U32 R78, RZ, RZ, R87 ;  /* 0x000000ffff4e7224 */ /* 0x000fe400078e0057 */
[----:B-1----:R-:W-:-:S01]  /*4a60*/  FADD.FTZ R7, R65, R8 ;  /* 0x0000000841077221 */ /* 0x002fc20000010000 */
[--C-:B------:R-:W-:Y:S02]  /*4a70*/  IMAD.MOV.U32 R75, RZ, RZ, R87.reuse ;  /* 0x000000ffff4b7224 */ /* 0x100fe400078e0057 */
[----:B------:R-:W-:Y:S01]  /*4a80*/  IMAD.MOV.U32 R73, RZ, RZ, R87 ;  /* 0x000000ffff497224 */ /* 0x000fe200078e0057 */
[C---:B--2---:R-:W-:Y:S01]  /*4a90*/  F2FP.SATFINITE.E4M3.F32.PACK_AB_MERGE_C R10, R72.reuse, R65, RZ ;  /* 0x00000041480a723e */ /* 0x044fe200048070ff */
[----:B------:R-:W-:-:S01]  /*4aa0*/  FADD.FTZ R7, R72, R7 ;  /* 0x0000000748077221 */ /* 0x000fc20000010000 */
[----:B------:R-:W-:-:S02]  /*4ab0*/  IMAD.MOV.U32 R72, RZ, RZ, R87 ;  /* 0x000000ffff487224 */ /* 0x000fc400078e0057 */
[----:B------:R-:W-:Y:S01]  /*4ac0*/  F2FP.SATFINITE.E4M3.F32.PACK_AB_MERGE_C R190, R68, R61, R10 ;  /* 0x0000003d44be723e */ /* 0x000fe2000480700a */
        /* <DEDUP_REMOVED lines=41> */
.L_x_265:
[----:B------:R-:W-:Y:S01]  /*4d60*/  ISETP.NE.AND P2, PT, RZ, UR41, PT ;  /* 0x00000029ff007c0c */ /* 0x000fe2000bf45270 */
[----:B------:R-:W-:-:S04]  /*4d70*/  UISETP.NE.AND UP0, UPT, UR50, 0x1, UPT ;  /* 0x000000013200788c */ /* 0x000fc8000bf05270 */
[----:B------:R-:W-:-:S04]  /*4d80*/  USEL UR43, URZ, 0x1, UP0 ;  /* 0x000000013f2b7887 */ /* 0x000fc80008000000 */
[----:B------:R-:W-:-:S04]  /*4d90*/  ULOP3.LUT UR43, UR52, UR43, URZ, 0x3c, !UPT ;  /* 0x0000002b342b7292 */ /* 0x000fc8000f8e3c3f */
[----:B------:R-:W-:Y:S08]  /*4da0*/  @P2 BRA `(.L_x_256) ;  /* 0x0000000000442947 */ /* 0x000ff00003800000 */
[----:B------:R-:W-:Y:S05]  /*4db0*/  @!P0 BRA `(.L_x_257) ;  /* 0x0000000000048947 */ /* 0x000fea0003800000 */
[----:B------:R-:W-:Y:S01]  /*4dc0*/  BPT.TRAP 0x1 ;  /* 0x000000040000795c */ /* 0x000fe20000300000 */
.L_x_257:
[----:B------:R-:W0:Y:S01]  /*4dd0*/  S2UR UR10, SR_CgaCtaId ;  /* 0x00000000000a79c3 */ /* 0x000e220000008800 */
[----:B------:R-:W-:Y:S01]  /*4de0*/  UIADD3 UR6, UR50, 0x1, URZ ;  /* 0x0000000132067890 */ /* 0x000fe2000fffe03f */
[----:B------:R-:W-:Y:S01]  /*4df0*/  IMAD.U32 R0, RZ, RZ, UR43 ;  /* 0x0000002bff007e24 */ /* 0x000fe2000f8e00ff */
[----:B------:R-:W-:Y:S02]  /*4e00*/  UMOV UR7, 0x400 ;  /* 0x0000040000077882 */ /* 0x000fe40000000000 */
[----:B------:R-:W-:Y:S02]  /*4e10*/  UISETP.NE.AND UP0, UPT, UR6, 0x2, UPT ;  /* 0x000000020600788c */ /* 0x000fe4000bf05270 */
[----:B------:R-:W-:Y:S02]  /*4e20*/  SHF.L.U32 R0, R0, 0x1f, RZ ;  /* 0x0000001f00007819 */ /* 0x000fe400000006ff */
[----:B------:R-:W-:Y:S02]  /*4e30*/  USEL UR6, UR6, URZ, UP0 ;  /* 0x0000003f06067287 */ /* 0x000fe40008000000 */
[----:B0-----:R-:W-:-:S04]  /*4e40*/  ULEA UR7, UR10, UR7, 0x18 ;  /* 0x000000070a077291 */ /* 0x001fc8000f8ec03f */
[----:B------:R-:W-:-:S09]  /*4e50*/  ULEA UR6, UR6, UR7, 0x3 ;  /* 0x0000000706067291 */ /* 0x000fd2000f8e183f */
[----:B------:R0:W1:Y:S01]  /*4e60*/  SYNCS.PHASECHK.TRANS64.TRYWAIT P1, [UR6+0x29830], R0 ;  /* 0x02983000ff0075a7 */ /* 0x0000620008020146 */
[----:B------:R-:W-:Y:S05]  /*4e70*/  @!P0 BRA `(.L_x_258) ;  /* 0x0000000000048947 */ /* 0x000fea0003800000 */
[----:B------:R-:W-:Y:S01]  /*4e80*/  BPT.TRAP 0x1 ;  /* 0x000000040000795c */ /* 0x000fe20000300000 */
.L_x_258:
[----:B-1----:R-:W-:Y:S05]  /*4e90*/  @P1 BRA `(.L_x_256) ;  /* 0x0000000000081947 */ /* 0x002fea0003800000 */
[----:B------:R-:W1:Y:S02]  /*4ea0*/  SYNCS.PHASECHK.TRANS64.TRYWAIT P1, [UR6+0x29830], R0 ;  /* 0x02983000ff0075a7 */ /* 0x000e640008020146 */
[----:B-1----:R-:W-:Y:S05]  /*4eb0*/  @!P1 BRA `(.L_x_259) ;  /* 0x000000a8002c9947 */ /* 0x002fea0003800000 */
.L_x_256:
[----:B01----:R-:W-:Y:S01]  /*4ec0*/  VIADD R0, R22, 0x8 ;  /* 0x0000000816007836 */ /* 0x003fe20000000000 */
        /* <DEDUP_REMOVED lines=185> */
[----:B0-----:R-:W-:Y:S05]  /*5a60*/  @P2 BRA `(.L_x_260) ;  /* 0x0000000000382947 */ /* 0x001fea0003800000 */
[----:B------:R-:W-:Y:S05]  /*5a70*/  @!P0 BRA `(.L_x_261) ;  /* 0x0000000000048947 */ /* 0x000fea0003800000 */
[----:B------:R-:W-:Y:S01]  /*5a80*/  BPT.TRAP 0x1 ;  /* 0x000000040000795c */ /* 0x000fe20000300000 */
.L_x_261:
[----:B------:R-:W0:Y:S01]  /*5a90*/  S2UR UR7, SR_CgaCtaId ;  /* 0x00000000000779c3 */ /* 0x000e220000008800 */
[----:B------:R-:W-:Y:S01]  /*5aa0*/  UMOV UR6, 0x400 ;  /* 0x0000040000067882 */ /* 0x000fe20000000000 */
[----:B------:R-:W-:-:S05]  /*5ab0*/  IMAD.U32 R0, RZ, RZ, UR52 ;  /* 0x00000034ff007e24 */ /* 0x000fca000f8e00ff */
[----:B------:R-:W-:Y:S01]  /*5ac0*/  SHF.L.U32 R0, R0, 0x1f, RZ ;  /* 0x0000001f00007819 */ /* 0x000fe200000006ff */
[----:B0-----:R-:W-:-:S04]  /*5ad0*/  ULEA UR6, UR7, UR6, 0x18 ;  /* 0x0000000607067291 */ /* 0x001fc8000f8ec03f */
[----:B------:R-:W-:-:S09]  /*5ae0*/  ULEA UR6, UR50, UR6, 0x3 ;  /* 0x0000000632067291 */ /* 0x000fd2000f8e183f */
[----:B------:R0:W1:Y:S01]  /*5af0*/  SYNCS.PHASECHK.TRANS64.TRYWAIT P1, [UR6+0x29850], R0 ;  /* 0x02985000ff0075a7 */ /* 0x0000620008020146 */
[----:B------:R-:W-:Y:S05]  /*5b00*/  @!P0 BRA `(.L_x_262) ;  /* 0x0000000000048947 */ /* 0x000fea0003800000 */
[----:B------:R-:W-:Y:S01]  /*5b10*/  BPT.TRAP 0x1 ;  /* 0x000000040000795c */ /* 0x000fe20000300000 */
.L_x_262:
[----:B-1----:R-:W-:Y:S05]  /*5b20*/  @P1 BRA `(.L_x_260) ;  /* 0x0000000000081947 */ /* 0x002fea0003800000 */
[----:B------:R-:W1:Y:S02]  /*5b30*/  SYNCS.PHASECHK.TRANS64.TRYWAIT P1, [UR6+0x29850], R0 ;  /* 0x02985000ff0075a7 */ /* 0x000e640008020146 */
[----:B-1----:R-:W-:Y:S05]  /*5b40*/  @!P1 BRA `(.L_x_263) ;  /* 0x0000009c00209947 */ /* 0x002fea0003800000 */
.L_x_260:
[----:B01----:R-:W-:Y:S01]  /*5b50*/  FMNMX.FTZ R0, R152, R9, !PT ;  /* 0x0000000998007209 */ /* 0x003fe20007810000 */
[----:B------:R-:W0:Y:S01]  /*5b60*/  S2UR UR6, SR_CgaCtaId ;  /* 0x00000000000679c3 */ /* 0x000e220000008800 */
[----:B------:R-:W-:Y:S01]  /*5b70*/  MOV R14, 0x400 ;  /* 0x00000400000e7802 */ /* 0x000fe20000000f00 */
[----:B------:R-:W-:Y:S01]  /*5b80*/  WARPGROUP.ARRIVE ;  /* 0x00000000000079c5 */ /* 0x000fe20000000000 */
[----:B------:R-:W-:Y:S01]  /*5b90*/  FMNMX.FTZ R3, R153, R0, !PT ;  /* 0x0000000099037209 */ /* 0x000fe20007810000 */
[----:B------:R-:W-:Y:S01]  /*5ba0*/  UMOV UR7, 0xc0000010 ;  /* 0xc000001000077882 */ /* 0x000fe20000000000 */
[----:B------:R-:W-:-:S03]  /*5bb0*/  FMNMX.FTZ R0, R154, R8, !PT ;  /* 0x000000089a007209 */ /* 0x000fc60007810000 */
[----:B------:R-:W1:Y:S01]  /*5bc0*/  S2R R193, SR_TID.X ;  /* 0x0000000000c17919 */ /* 0x000e620000002100 */
        /* <DEDUP_REMOVED lines=76> */
[----:B-1----:R-:W-:Y:S01]  /*6090*/  LOP3.LUT P1, RZ, R193, 0x7f, RZ, 0xc0, !PT ;  /* 0x0000007fc1ff7812 */ /* 0x002fe2000782c0ff */
[----:B------:R-:W1:Y:S01]  /*60a0*/  SHFL.BFLY PT, R3, R4, 0x2, 0x1f ;  /* 0x0c401f0004037f89 */ /* 0x000e6200000e0000 */
[----:B------:R-:W-:-:S05]  /*60b0*/  FMNMX.FTZ R5, R103, R0, !PT ;  /* 0x0000000067057209 */ /* 0x000fca0007810000 */
[----:B------:R-:W2:Y:S01]  /*60c0*/  SHFL.BFLY PT, R0, R5, 0x2, 0x1f ;  /* 0x0c401f0005007f89 */ /* 0x000ea200000e0000 */
[----:B-1----:R-:W-:Y:S01]  /*60d0*/  FMNMX.FTZ R10, R4, R3, !PT ;  /* 0x00000003040a7209 */ /* 0x002fe20007810000 */
[----:B0-----:R-:W-:-:S04]  /*60e0*/  IMAD.U32 R3, RZ, RZ, UR6 ;  /* 0x00000006ff037e24 */ /* 0x001fc8000f8e00ff */
[----:B------:R-:W0:Y:S01]  /*60f0*/  SHFL.BFLY PT, R11, R10, 0x1, 0x1f ;  /* 0x0c201f000a0b7f89 */ /* 0x000e2200000e0000 */
[----:B--2---:R-:W-:Y:S02]  /*6100*/  FMNMX.FTZ R12, R5, R0, !PT ;  /* 0x00000000050c7209 */ /* 0x004fe40007810000 */
[----:B------:R-:W-:-:S03]  /*6110*/  LEA R0, R3, R14, 0x18 ;  /* 0x0000000e03007211 */ /* 0x000fc600078ec0ff */
[----:B------:R-:W1:Y:S01]  /*6120*/  SHFL.BFLY PT, R13, R12, 0x1, 0x1f ;  /* 0x0c201f000c0d7f89 */ /* 0x000e6200000e0000 */
[----:B------:R-:W-:-:S13]  /*6130*/  R2UR UR6, R0 ;  /* 0x00000000000672ca */ /* 0x000fda00000e0000 */
[----:B------:R-:W-:-:S04]  /*6140*/  UIADD3 UR6, UR6, 0x400, URZ ;  /* 0x0000040006067890 */ /* 0x000fc8000fffe03f */
[----:B------:R-:W-:Y:S01]  /*6150*/  USHF.R.U32.HI UR6, URZ, 0x4, UR6 ;  /* 0x000000043f067899 */ /* 0x000fe20008011606 */
[----:B0-----:R-:W-:Y:S01]  /*6160*/  FMNMX.FTZ R4, R10, R11, !PT ;  /* 0x0000000b0a047209 */ /* 0x001fe20007810000 */
[----:B------:R-:W-:Y:S02]  /*6170*/  IMAD.U32 R11, RZ, RZ, UR38 ;  /* 0x00000026ff0b7e24 */ /* 0x000fe4000f8e00ff */
[----:B------:R-:W-:Y:S02]  /*6180*/  ULOP3.LUT UR6, UR6, 0x3fff, URZ, 0xc0, !UPT ;  /* 0x00003fff06067892 */ /* 0x000fe4000f8ec03f */
[----:B------:R-:W-:-:S01]  /*6190*/  FADD.FTZ R9, -R4, R9 ;  /* 0x0000000904097221 */ /* 0x000fc20000010100 */
[----:B------:R-:W-:Y:S01]  /*61a0*/  FFMA.FTZ R192, R4, R11, -8 ;  /* 0xc100000004c07423 */ /* 0x000fe2000001000b */
[----:B------:R-:W-:Y:S01]  /*61b0*/  ULOP3.LUT UR6, UR6, 0x10000, URZ, 0xfc, !UPT ;  /* 0x0001000006067892 */ /* 0x000fe2000f8efc3f */
[----:B-1----:R-:W-:Y:S01]  /*61c0*/  FMNMX.FTZ R5, R12, R13, !PT ;  /* 0x0000000d0c057209 */ /* 0x002fe20007810000 */
[----:B------:R-:W-:Y:S01]  /*61d0*/  FMUL.FTZ R10, R9, UR38 ;  /* 0x00000026090a7c20 */ /* 0x000fe20008410000 */
[--C-:B------:R-:W-:Y:S01]  /*61e0*/  FFMA.FTZ R153, R153, UR38, -R192.reuse ;  /* 0x0000002699997c23 */ /* 0x100fe200080108c0 */
[----:B------:R-:W-:Y:S01]  /*61f0*/  UIMAD UR10, UR50, 0x500, UR6 ;  /* 0x00000500320a78a4 */ /* 0x000fe2000f8e0206 */
[----:B------:R-:W-:Y:S01]  /*6200*/  FFMA.FTZ R11, R152, UR38, -R192 ;  /* 0x00000026980b7c23 */ /* 0x000fe200080108c0 */
[----:B------:R-:W-:-:S01]  /*6210*/  FADD.FTZ R9, -R5, R8 ;  /* 0x0000000805097221 */ /* 0x000fc20000010100 */
[----:B------:R-:W-:Y:S01]  /*6220*/  IMAD.U32 R152, RZ, RZ, UR38 ;  /* 0x00000026ff987e24 */ /* 0x000fe2000f8e00ff */
[----:B------:R-:W-:Y:S01]  /*6230*/  MUFU.EX2 R8, R10 ;  /* 0x0000000a00087308 */ /* 0x000fe20000000800 */
[----:B------:R-:W-:-:S01]  /*6240*/  FFMA.FTZ R12, R156, UR38, -R192 ;  /* 0x000000269c0c7c23 */ /* 0x000fc200080108c0 */
[----:B------:R-:W-:Y:S01]  /*6250*/  FMUL.FTZ R9, R9, UR38 ;  /* 0x0000002609097c20 */ /* 0x000fe20008410000 */
[----:B------:R-:W-:Y:S01]  /*6260*/  UMOV UR6, UR10 ;  /* 0x0000000a00067c82 */ /* 0x000fe20008000000 */
[--C-:B------:R-:W-:Y:S01]  /*6270*/  FFMA.FTZ R13, R157, UR38, -R192.reuse ;  /* 0x000000269d0d7c23 */ /* 0x100fe200080108c0 */
[----:B------:R-:W-:Y:S01]  /*6280*/  QGMMA.64x128x32.F32.E4M3.E4M3 R24, R172, gdesc[UR4], R24, gsb0 ;  /* 0x01e00004ac187df3 */ /* 0x000fe20008000818 */
[----:B------:R-:W-:Y:S01]  /*6290*/  UIADD3 UR6, UR10, 0x100, URZ ;  /* 0x000001000a067890 */ /* 0x000fe2000fffe03f */
[--C-:B------:R-:W-:Y:S01]  /*62a0*/  FFMA.FTZ R14, R160, UR38, -R192.reuse ;  /* 0x00000026a00e7c23 */ /* 0x100fe200080108c0 */
[----:B------:R-:W-:Y:S01]  /*62b0*/  UMOV UR7, 0xc0000010 ;  /* 0xc000001000077882 */ /* 0x000fe20000000000 */
        /* <DEDUP_REMOVED lines=9> */
[----:B0-----:R-:W-:-:S01]  /*6350*/  FFMA.FTZ R153, R101, UR38, -R192 ;  /* 0x0000002665997c23 */ /* 0x001fc200080108c0 */
[----:B------:R-:W-:Y:S01]  /*6360*/  FFMA.FTZ R101, R5, R152, -8 ;  /* 0xc100000005657423 */ /* 0x000fe20000010098 */
        /* <DEDUP_REMOVED lines=29> */
[----:B------:R-:W2:Y:S01]  /*6540*/  MUFU.EX2 R12, R12 ;  /* 0x0000000c000c7308 */ /* 0x000ea20000000800 */
[----:B0-----:R-:W-:-:S01]  /*6550*/  FFMA.FTZ R6, R9, R6, R152 ;  /* 0x0000000609067223 */ /* 0x001fc20000010098 */
[----:B------:R-:W-:Y:S01]  /*6560*/  FFMA.FTZ R124, R124, UR38, -R192 ;  /* 0x000000267c7c7c23 */ /* 0x000fe200080108c0 */
[----:B------:R-:W-:-:S01]  /*6570*/  FFMA.FTZ R126, R126, UR38, -R101 ;  /* 0x000000267e7e7c23 */ /* 0x000fc20008010865 */
[----:B------:R-:W-:Y:S01]  /*6580*/  FFMA.FTZ R125, R125, UR38, -R192 ;  /* 0x000000267d7d7c23 */ /* 0x000fe200080108c0 */
[----:B------:R-:W-:-:S01]  /*6590*/  FFMA.FTZ R127, R127, UR38, -R101 ;  /* 0x000000267f7f7c23 */ /* 0x000fc20008010865 */
[----:B------:R-:W-:Y:S01]  /*65a0*/  FFMA.FTZ R128, R128, UR38, -R192 ;  /* 0x0000002680807c23 */ /* 0x000fe200080108c0 */
[----:B------:R-:W-:-:S01]  /*65b0*/  FFMA.FTZ R130, R130, UR38, -R101 ;  /* 0x0000002682827c23 */ /* 0x000fc20008010865 */
[----:B------:R-:W0:Y:S01]  /*65c0*/  MUFU.EX2 R154, R154 ;  /* 0x0000009a009a7308 */ /* 0x000e220000000800 */
        /* <DEDUP_REMOVED lines=16> */
[----:B0-----:R-:W-:-:S01]  /*66d0*/  FADD.FTZ R160, R154, R163 ;  /* 0x000000a39aa07221 */ /* 0x001fc20000010000 */
        /* <DEDUP_REMOVED lines=32> */
[----:B------:R-:W-:-:S06]  /*68e0*/  FFMA.FTZ R101, R103, UR38, -R101 ;  /* 0x0000002667657c23 */ /* 0x000fcc0008010865 */
        /* <DEDUP_REMOVED lines=10> */
[----:B------:R-:W-:Y:S02]  /*6990*/  WARPGROUP.DEPBAR.LE gsb0, 0x0 ;  /* 0x00008000000079c5 */ /* 0x000fe40000010000 */
[----:B------:R-:W-:-:S04]  /*69a0*/  WARPGROUP.ARRIVE ;  /* 0x00000000000079c5 */ /* 0x000fc80000000000 */
[----:B------:R-:W0:Y:S01]  /*69b0*/  MUFU.EX2 R138, R138 ;  /* 0x0000008a008a7308 */ /* 0x000e220000000800 */
[----:B-1----:R-:W-:-:S01]  /*69c0*/  FADD.FTZ R163, R161, R160 ;  /* 0x000000a0a1a37221 */ /* 0x002fc20000010000 */
[----:B------:R-:W-:Y:S01]  /*69d0*/  QGMMA.64x128x32.F32.E4M3.E4M3 R24, R176, gdesc[UR4], R24, gsb0 ;  /* 0x01e00004b0187df3 */ /* 0x000fe20008000818 */
[----:B------:R-:W-:Y:S01]  /*69e0*/  UIADD3 UR6, UR10, 0x200, URZ ;  /* 0x000002000a067890 */ /* 0x000fe2000fffe03f */
[----:B------:R-:W-:-:S04]  /*69f0*/  UMOV UR7, 0xc0000010 ;  /* 0xc000001000077882 */ /* 0x000fc80000000000 */
        /* <DEDUP_REMOVED lines=40> */
[----:B--2---:R-:W-:Y:S01]  /*6c80*/  FADD.FTZ R7, R121, R6 ;  /* 0x0000000679077221 */ /* 0x004fe20000010000 */
[----:B------:R-:W-:-:S03]  /*6c90*/  UMOV UR7, 0xc0000010 ;  /* 0xc000001000077882 */ /* 0x000fc60000000000 */
[----:B------:R-:W1:Y:S08]  /*6ca0*/  MUFU.EX2 R124, R124 ;  /* 0x0000007c007c7308 */ /* 0x000e700000000800 */
        /* <DEDUP_REMOVED lines=33> */
[----:B-1----:R-:W-:-:S01]  /*6ec0*/  FADD.FTZ R163, R107, R160 ;  /* 0x000000a06ba37221 */ /* 0x002fc20000010000 */
[----:B------:R-:W-:Y:S02]  /*6ed0*/  WARPGROUP.DEPBAR.LE gsb0, 0x0 ;  /* 0x00008000000079c5 */ /* 0x000fe40000010000 */
[----:B------:R-:W-:-:S04]  /*6ee0*/  WARPGROUP.ARRIVE ;  /* 0x00000000000079c5 */ /* 0x000fc80000000000 */
[----:B------:R-:W1:Y:S01]  /*6ef0*/  MUFU.EX2 R109, R109 ;  /* 0x0000006d006d7308 */ /* 0x000e620000000800 */
[----:B--2---:R-:W-:-:S01]  /*6f00*/  FADD.FTZ R6, R108, R7 ;  /* 0x000000076c067221 */ /* 0x004fc20000010000 */
[----:B------:R-:W-:Y:S01]  /*6f10*/  QGMMA.64x128x32.F32.E4M3.E4M3 R24, R184, gdesc[UR4], R24, gsb0 ;  /* 0x01e00004b8187df3 */ /* 0x000fe20008000818 */
[----:B------:R-:W-:Y:S01]  /*6f20*/  UIADD3 UR6, UR10, 0x400, URZ ;  /* 0x000004000a067890 */ /* 0x000fe2000fffe03f */
[----:B------:R-:W-:-:S04]  /*6f30*/  UMOV UR7, 0xc0000010 ;  /* 0xc000001000077882 */ /* 0x000fc80000000000 */
[----:B------:R-:W2:Y:S01]  /*6f40*/  MUFU.EX2 R111, R111 ;  /* 0x0000006f006f7308 */ /* 0x000ea20000000800 */
[----:B0-----:R-:W-:-:S07]  /*6f50*/  FADD.FTZ R160, R110, R163 ;  /* 0x000000a36ea07221 */ /* 0x001fce0000010000 */
[----:B------:R-:W0:Y:S01]  /*6f60*/  MUFU.EX2 R112, R112 ;  /* 0x0000007000707308 */ /* 0x000e220000000800 */
[----:B-1----:R-:W-:-:S01]  /*6f70*/  FADD.FTZ R7, R109, R6 ;  /* 0x000000066d077221 */ /* 0x002fc20000010000 */
[----:B------:R-:W-:-:S06]  /*6f80*/  IADD3 R6, -R22, 0xb, RZ ;  /* 0x0000000b16067810 */ /* 0x000fcc0007ffe1ff */
        /* <DEDUP_REMOVED lines=13> */
[----:B--2---:R-:W-:-:S01]  /*7060*/  FADD.FTZ R162, R118, R163 ;  /* 0x000000a376a27221 */ /* 0x004fc20000010000 */
[----:B------:R-:W-:-:S06]  /*7070*/  IMAD.U32 R163, RZ, RZ, UR51 ;  /* 0x00000033ffa37e24 */ /* 0x000fcc000f8e00ff */
[----:B------:R-:W-:Y:S01]  /*7080*/  MUFU.EX2 R88, R88 ;  /* 0x0000005800587308 */ /* 0x000fe20000000800 */
[----:B0-----:R-:W-:-:S07]  /*7090*/  FADD.FTZ R7, R117, R160 ;  /* 0x000000a075077221 */ /* 0x001fce0000010000 */
[----:B------:R-:W0:Y:S08]  /*70a0*/  MUFU.EX2 R90, R90 ;  /* 0x0000005a005a7308 */ /* 0x000e300000000800 */
[----:B------:R-:W-:Y:S08]  /*70b0*/  MUFU.EX2 R89, R89 ;  /* 0x0000005900597308 */ /* 0x000ff00000000800 */
[----:B------:R-:W2:Y:S08]  /*70c0*/  MUFU.EX2 R91, R91 ;  /* 0x0000005b005b7308 */ /* 0x000eb00000000800 */
[----:B------:R-:W-:Y:S08]  /*70d0*/  MUFU.EX2 R92, R92 ;  /* 0x0000005c005c7308 */ /* 0x000ff00000000800 */
[----:B------:R-:W3:Y:S08]  /*70e0*/  MUFU.EX2 R165, R94 ;  /* 0x0000005e00a57308 */ /* 0x000ef00000000800 */
[----:B------:R-:W-:Y:S08]  /*70f0*/  MUFU.EX2 R93, R93 ;  /* 0x0000005d005d7308 */ /* 0x000ff00000000800 */
[----:B------:R1:W4:Y:S01]  /*7100*/  MUFU.EX2 R164, R95 ;  /* 0x0000005f00a47308 */ /* 0x0003220000000800 */
[----:B------:R-:W-:-:S02]  /*7110*/  WARPGROUP.DEPBAR.LE gsb0, 0x0 ;  /* 0x00008000000079c5 */ /* 0x000fc40000010000 */
[----:B------:R-:W-:Y:S01]  /*7120*/  WARPGROUP.ARRIVE ;  /* 0x00000000000079c5 */ /* 0x000fe20000000000 */
[----:B-1----:R-:W-:-:S04]  /*7130*/  FADD.FTZ R95, R119, R162 ;  /* 0x000000a2775f7221 */ /* 0x002fc80000010000 */
[----:B------:R-:W-:Y:S01]  /*7140*/  MUFU.EX2 R96, R96 ;  /* 0x0000006000607308 */ /* 0x000fe20000000800 */
[----:B------:R-:W-:Y:S02]  /*7150*/  @!P1 IMAD R162, R163, 0x8, R0 ;  /* 0x00000008a3a29824 */ /* 0x000fe400078e0200 */
[----:B0-----:R-:W-:Y:S01]  /*7160*/  FADD.FTZ R160, R90, R95 ;  /* 0x0000005f5aa07221 */ /* 0x001fe20000010000 */
[----:B------:R-:W-:Y:S03]  /*7170*/  QGMMA.64x128x32.F32.E4M3.E4M3 R24, R188, gdesc[UR4], R24, gsb0 ;  /* 0x01e00004bc187df3 */ /* 0x000fe60008000818 */
[----:B--2---:R-:W-:-:S01]  /*7180*/  FADD.FTZ R160, R91, R160 ;  /* 0x000000a05ba07221 */ /* 0x004fc20000010000 */
[----:B------:R0:W1:Y:S03]  /*7190*/  MUFU.EX2 R94, R98 ;  /* 0x00000062005e7308 */ /* 0x0000660000000800 */
[----:B---3--:R-:W-:-:S04]  /*71a0*/  FADD.FTZ R160, R165, R160 ;  /* 0x000000a0a5a07221 */ /* 0x008fc80000010000 */
[----:B----4-:R-:W-:Y:S01]  /*71b0*/  FADD.FTZ R95, R164, R160 ;  /* 0x000000a0a45f7221 */ /* 0x010fe20000010000 */
[----:B------:R-:W-:Y:S01]  /*71c0*/  MUFU.EX2 R97, R97 ;  /* 0x0000006100617308 */ /* 0x000fe20000000800 */
[----:B0-----:R-:W-:-:S04]  /*71d0*/  FADD.FTZ R98, R88, R7 ;  /* 0x0000000758627221 */ /* 0x001fc80000010000 */
[----:B------:R-:W-:-:S03]  /*71e0*/  FADD.FTZ R7, R89, R98 ;  /* 0x0000006259077221 */ /* 0x000fc60000010000 */
[----:B------:R-:W0:Y:S01]  /*71f0*/  MUFU.EX2 R166, R99 ;  /* 0x0000006300a67308 */ /* 0x000e220000000800 */
[----:B------:R-:W-:-:S01]  /*7200*/  FADD.FTZ R98, R92, R7 ;  /* 0x000000075c627221 */ /* 0x000fc20000010000 */
[----:B-1----:R-:W-:-:S03]  /*7210*/  FADD.FTZ R95, R94, R95 ;  /* 0x0000005f5e5f7221 */ /* 0x002fc60000010000 */
[----:B------:R-:W-:-:S03]  /*7220*/  FADD.FTZ R7, R93, R98 ;  /* 0x000000625d077221 */ /* 0x000fc60000010000 */
[----:B------:R-:W-:Y:S08]  /*7230*/  MUFU.EX2 R100, R100 ;  /* 0x0000006400647308 */ /* 0x000ff00000000800 */
[----:B------:R-:W1:Y:S01]  /*7240*/  MUFU.EX2 R102, R102 ;  /* 0x0000006600667308 */ /* 0x000e620000000800 */
[----:B0-----:R-:W-:-:S07]  /*7250*/  FADD.FTZ R95, R166, R95 ;  /* 0x0000005fa65f7221 */ /* 0x001fce0000010000 */
[----:B------:R-:W0:Y:S08]  /*7260*/  MUFU.EX2 R153, R153 ;  /* 0x0000009900997308 */ /* 0x000e300000000800 */
[----:B------:R-:W2:Y:S01]  /*7270*/  MUFU.EX2 R101, R101 ;  /* 0x0000006500657308 */ /* 0x000ea20000000800 */
[----:B-1----:R-:W-:-:S01]  /*7280*/  FADD.FTZ R95, R102, R95 ;  /* 0x0000005f665f7221 */ /* 0x002fc20000010000 */
[----:B------:R-:W-:-:S02]  /*7290*/  WARPGROUP.DEPBAR.LE gsb0, 0x0 ;  /* 0x00008000000079c5 */ /* 0x000fc40000010000 */
[----:B------:R1:W-:Y:S06]  /*72a0*/  BAR.ARV R6, 0x100 ;  /* 0x000400060000751d */ /* 0x0003ec0000002000 */
[----:B-1----:R-:W-:-:S05]  /*72b0*/  @!P1 VIADD R6, R162, 0x29840 ;  /* 0x00029840a2069836 */ /* 0x002fca0000000000 */
[----:B------:R-:W-:-:S04]  /*72c0*/  @!P1 PRMT R6, RZ, 0x654, R6 ;  /* 0x00000654ff069816 */ /* 0x000fc80000000006 */
[----:B------:R1:W-:Y:S02]  /*72d0*/  @!P1 SYNCS.ARRIVE.TRANS64.RED.A1T0 RZ, [R6+URZ], RZ ;  /* 0x000000ff06ff99a7 */ /* 0x0003e4000810043f */
[----:B-1----:R-:W-:-:S04]  /*72e0*/  FADD.FTZ R6, R96, R7 ;  /* 0x0000000760067221 */ /* 0x002fc80000010000 */
[----:B------:R-:W-:-:S04]  /*72f0*/  FADD.FTZ R7, R97, R6 ;  /* 0x0000000661077221 */ /* 0x000fc80000010000 */
[----:B------:R-:W-:-:S04]  /*7300*/  FADD.FTZ R6, R100, R7 ;  /* 0x0000000764067221 */ /* 0x000fc80000010000 */
[----:B0-----:R-:W-:Y:S01]  /*7310*/  FADD.FTZ R7, R153, R6 ;  /* 0x0000000699077221 */ /* 0x001fe20000010000 */
[----:B--2---:R-:W-:-:S01]  /*7320*/  FADD.FTZ R6, R101, R95 ;  /* 0x0000005f65067221 */ /* 0x004fc20000010000 */
[----:B------:R-:W-:Y:S06]  /*7330*/  @!P0 BRA `(.L_x_264) ;  /* 0x0000000000048947 */ /* 0x000fec0003800000 */
[----:B------:R-:W-:Y:S01]  /*7340*/  BPT.TRAP 0x1 ;  /* 0x000000040000795c */ /* 0x000fe20000300000 */
.L_x_264:
[----:B------:R-:W-:Y:S01]  /*7350*/  F2FP.SATFINITE.E4M3.F32.PACK_AB_MERGE_C R12, R13, R12, RZ ;  /* 0x0000000c0d0c723e */ /* 0x000fe200048070ff */
[----:B------:R-:W-:Y:S02]  /*7360*/  UIADD3 UR6, UR47, -0x1, URZ ;  /* 0xffffffff2f067890 */ /* 0x000fe4000fffe03f */
[----:B------:R-:W-:Y:S01]  /*7370*/  ISETP.LT.AND P1, PT, RZ, UR47, PT ;  /* 0x0000002fff007c0c */ /* 0x000fe2000bf21270 */
[----:B------:R-:W-:Y:S01]  /*7380*/  UMOV UR52, UR43 ;  /* 0x0000002b00347c82 */ /* 0x000fe20008000000 */
[----:B------:R-:W-:Y:S01]  /*7390*/  F2FP.SATFINITE.E4M3.F32.PACK_AB_MERGE_C R172, R10, R11, R12 ;  /* 0x0000000b0aac723e */ /* 0x000fe2000480700c */
[----:B------:R-:W-:Y:S01]  /*73a0*/  IMAD.U32 R11, RZ, RZ, UR50 ;  /* 0x00000032ff0b7e24 */ /* 0x000fe2000f8e00ff */
[----:B------:R-:W-:Y:S01]  /*73b0*/  F2FP.SATFINITE.E4M3.F32.PACK_AB_MERGE_C R20, R21, R20, RZ ;  /* 0x000000141514723e */ /* 0x000fe200048070ff */
[----:B------:R-:W-:Y:S01]  /*73c0*/  UMOV UR50, UR51 ;  /* 0x0000003300327c82 */ /* 0x000fe20008000000 */
[----:B------:R-:W-:Y:S01]  /*73d0*/  F2FP.SATFINITE.E4M3.F32.PACK_AB_MERGE_C R154, R157, R154, RZ ;  /* 0x0000009a9d9a723e */ /* 0x000fe200048070ff */
[----:B------:R-:W-:Y:S01]  /*73e0*/  IMAD R10, R11, 0x8, R0 ;  /* 0x000000080b0a7824 */ /* 0x000fe200078e0200 */
[----:B------:R-:W-:Y:S01]  /*73f0*/  F2FP.SATFINITE.E4M3.F32.PACK_AB_MERGE_C R158, R161, R158, RZ ;  /* 0x0000009ea19e723e */ /* 0x000fe200048070ff */
[----:B------:R-:W-:Y:S01]  /*7400*/  UMOV UR47, UR6 ;  /* 0x00000006002f7c82 */ /* 0x000fe20008000000 */
[----:B------:R-:W-:Y:S01]  /*7410*/  F2FP.SATFINITE.E4M3.F32.PACK_AB_MERGE_C R140, R141, R140, RZ ;  /* 0x0000008c8d8c723e */ /* 0x000fe200048070ff */
[----:B------:R-:W-:Y:S01]  /*7420*/  VIADD R10, R10, 0x29860 ;  /* 0x000298600a0a7836 */ /* 0x000fe20000000000 */
[----:B------:R-:W-:Y:S01]  /*7430*/  F2FP.SATFINITE.E4M3.F32.PACK_AB_MERGE_C R142, R143, R142, RZ ;  /* 0x0000008e8f8e723e */ /* 0x000fe200048070ff */
[----:B------:R-:W-:Y:S01]  /*7440*/  FMUL.FTZ R24, R24, R8 ;  /* 0x0000000818187220 */ /* 0x000fe20000410000 */
[----:B------:R-:W-:Y:S01]  /*7450*/  F2FP.SATFINITE.E4M3.F32.PACK_AB_MERGE_C R148, R149, R148, RZ ;  /* 0x000000949594723e */ /* 0x000fe200048070ff */
[-C--:B------:R-:W-:Y:S01]  /*7460*/  FMUL.FTZ R25, R25, R8.reuse ;  /* 0x0000000819197220 */ /* 0x080fe20000410000 */
[----:B------:R-:W-:Y:S01]  /*7470*/  PRMT R10, R3, 0x654, R10 ;  /* 0x00000654030a7816 */ /* 0x000fe2000000000a */
[----:B------:R-:W-:Y:S01]  /*7480*/  FMUL.FTZ R28, R28, R8 ;  /* 0x000000081c1c7220 */ /* 0x000fe20000410000 */
[----:B------:R-:W-:Y:S01]  /*7490*/  F2FP.SATFINITE.E4M3.F32.PACK_AB_MERGE_C R150, R151, R150, RZ ;  /* 0x000000969796723e */ /* 0x000fe200048070ff */
[----:B------:R-:W-:Y:S01]  /*74a0*/  FMUL.FTZ R29, R29, R8 ;  /* 0x000000081d1d7220 */ /* 0x000fe20000410000 */
[----:B------:R-:W-:Y:S01]  /*74b0*/  F2FP.SATFINITE.E4M3.F32.PACK_AB_MERGE_C R124, R125, R124, RZ ;  /* 0x0000007c7d7c723e */ /* 0x000fe200048070ff */
[----:B------:R0:W-:Y:S01]  /*74c0*/  SYNCS.ARRIVE.TRANS64.RED.A1T0 RZ, [R10+URZ], RZ ;  /* 0x000000ff0aff79a7 */ /* 0x0001e2000810043f */
[----:B------:R-:W-:Y:S01]  /*74d0*/  F2FP.SATFINITE.E4M3.F32.PACK_AB_MERGE_C R126, R127, R126, RZ ;  /* 0x0000007e7f7e723e */ /* 0x000fe200048070ff */
[----:B------:R-:W-:Y:S01]  /*74e0*/  FMUL.FTZ R32, R32, R8 ;  /* 0x0000000820207220 */ /* 0x000fe20000410000 */
        /* <DEDUP_REMOVED lines=13> */
[-C--:B------:R-:W-:Y:S01]  /*75c0*/  FMUL.FTZ R45, R45, R8.reuse ;  /* 0x000000082d2d7220 */ /* 0x080fe20000410000 */
[----:B------:R-:W-:Y:S01]  /*75d0*/  F2FP.SATFINITE.E4M3.F32.PACK_AB_MERGE_C R13, R164, R165, RZ ;  /* 0x000000a5a40d723e */ /* 0x000fe200048070ff */
[----:B------:R-:W-:Y:S01]  /*75e0*/  FMUL.FTZ R48, R48, R8 ;  /* 0x0000000830307220 */ /* 0x000fe20000410000 */
        /* <DEDUP_REMOVED lines=73> */
[----:B------:R-:W-:Y:S01]  /*7a80*/  F2FP.SATFINITE.E4M3.F32.PACK_AB_MERGE_C R191, R166, R94, R21 ;  /* 0x0000005ea6bf723e */ /* 0x000fe20004807015 */
[----:B0-----:R-:W-:Y:S06]  /*7a90*/  @P1 BRA `(.L_x_265) ;  /* 0xffffffd000b01947 */ /* 0x001fec000383ffff */
.L_x_255:
[----:B------:R-:W-:Y:S06]  /*7aa0*/  BAR.ARV 0x8, 0x120 ;  /* 0x0204800000007b1d */ /* 0x000fec0000002000 */
[----:B------:R-:W-:Y:S05]  /*7ab0*/  @!P0 BRA `(.L_x_266) ;  /* 0x0000000000048947 */ /* 0x000fea0003800000 */
[----:B------:R-:W-:Y:S01]  /*7ac0*/  BPT.TRAP 0x1 ;  /* 0x000000040000795c */ /* 0x000fe20000300000 */
.L_x_266:
[----:B------:R-:W-:Y:S02]  /*7ad0*/  IMAD.U32 R8, RZ, RZ, UR43 ;  /* 0x0000002bff087e24 */ /* 0x000fe4000f8e00ff */
[----:B------:R-:W-:-:S03]  /*7ae0*/  IMAD.U32 R15, RZ, RZ, UR51 ;  /* 0x00000033ff0f7e24 */ /* 0x000fc6000f8e00ff */
[----:B------:R-:W-:Y:S01]  /*7af0*/  SHF.L.U32 R8, R8, 0x1f, RZ ;  /* 0x0000001f08087819 */ /* 0x000fe200000006ff */
[----:B------:R-:W-:-:S04]  /*7b00*/  IMAD R15, R15, 0x8, R0 ;  /* 0x000000080f0f7824 */ /* 0x000fc800078e0200 */
[----:B------:R0:W1:Y:S01]  /*7b10*/  SYNCS.PHASECHK.TRANS64.TRYWAIT P1, [R15+URZ+0x29850], R8 ;  /* 0x029850080f0075a7 */ /* 0x000062000802017f */
[----:B------:R-:W-:Y:S05]  /*7b20*/  @!P0 BRA `(.L_x_267) ;  /* 0x0000000000048947 */ /* 0x000fea0003800000 */
[----:B------:R-:W-:Y:S01]  /*7b30*/  BPT.TRAP 0x1 ;  /* 0x000000040000795c */ /* 0x000fe20000300000 */
.L_x_267:
[----:B------:R-:W-:Y:S02]  /*7b40*/  VIADD R0, R0, 0x400 ;  /* 0x0000040000007836 */ /* 0x000fe40000000000 */
[----:B------:R-:W-:-:S03]  /*7b50*/  IMAD.U32 R9, RZ, RZ, UR51 ;  /* 0x00000033ff097e24 */ /* 0x000fc6000f8e00ff */
[----:B------:R-:W-:-:S04]  /*7b60*/  SHF.R.U32.HI R0, RZ, 0x4, R0 ;  /* 0x00000004ff007819 */ /* 0x000fc80000011600 */
[----:B------:R-:W-:-:S04]  /*7b70*/  LOP3.LUT R0, R0, 0x3fff, RZ, 0xc0, !PT ;  /* 0x00003fff00007812 */ /* 0x000fc800078ec0ff */
[----:B------:R-:W-:Y:S01]  /*7b80*/  LOP3.LUT R0, R0, 0x10000, RZ, 0xfc, !PT ;  /* 0x0001000000007812 */ /* 0x000fe200078efcff */
[----:B-1----:R-:W-:Y:S06]  /*7b90*/  @P1 BRA `(.L_x_268) ;  /* 0x0000000000081947 */ /* 0x002fec0003800000 */
[----:B------:R-:W1:Y:S02]  /*7ba0*/  SYNCS.PHASECHK.TRANS64.TRYWAIT P1, [R15+URZ+0x29850], R8 ;  /* 0x029850080f0075a7 */ /* 0x000e64000802017f */
[----:B-1----:R-:W-:Y:S05]  /*7bb0*/  @!P1 BRA `(.L_x_269) ;  /* 0x0000007c001c9947 */ /* 0x002fea0003800000 */
.L_x_268:
[----:B01----:R-:W-:Y:S01]  /*7bc0*/  IMAD R8, R9, 0x500, R0 ;  /* 0x0000050009087824 */ /* 0x003fe200078e0200 */
[----:B------:R-:W-:Y:S05]  /*7bd0*/  WARPSYNC.ALL ;  /* 0x0000000000007948 */ /* 0x000fea0003800000 */
[----:B------:R-:W-:Y:S01]  /*7be0*/  IMAD.MOV.U32 R9, RZ, RZ, -0x3ffffff0 ;  /* 0xc0000010ff097424 */ /* 0x000fe200078e00ff */
[C---:B------:R-:W-:Y:S01]  /*7bf0*/  R2UR UR6, R8.reuse ;  /* 0x00000000080672ca */ /* 0x040fe200000e0000 */
[----:B------:R-:W-:Y:S01]  /*7c00*/  WARPGROUP.ARRIVE ;  /* 0x00000000000079c5 */ /* 0x000fe20000000000 */
[----:B------:R-:W-:Y:S01]  /*7c10*/  VIADD R10, R8, 0x100 ;  /* 0x00000100080a7836 */ /* 0x000fe20000000000 */
[----:B------:R-:W-:Y:S01]  /*7c20*/  ULDC.64 UR8, c[0x0][0x9a0] ;  /* 0x0002680000087ab9 */ /* 0x000fe20000000a00 */
[----:B------:R-:W-:Y:S01]  /*7c30*/  R2UR UR7, R9 ;  /* 0x00000000090772ca */ /* 0x000fe200000e0000 */
[----:B------:R-:W-:Y:S01]  /*7c40*/  IMAD.MOV.U32 R11, RZ, RZ, -0x3ffffff0 ;  /* 0xc0000010ff0b7424 */ /* 0x000fe200078e00ff */
[----:B------:R-:W-:Y:S01]  /*7c50*/  UISETP.NE.U32.AND UP0, UPT, UR8, URZ, UPT ;  /* 0x0000003f0800728c */ /* 0x000fe2000bf05070 */
[----:B------:R-:W-:-:S03]  /*7c60*/  IMAD.MOV.U32 R14, RZ, RZ, 0x3f800000 ;  /* 0x3f800000ff0e7424 */ /* 0x000fc600078e00ff */
[----:B------:R-:W-:-:S06]  /*7c70*/  UISETP.NE.AND.EX UP0, UPT, UR9, URZ, UPT, UP0 ;  /* 0x0000003f0900728c */ /* 0x000fcc000bf05300 */
[----:B------:R-:W-:Y:S01]  /*7c80*/  PLOP3.LUT P1, PT, PT, PT, UP0, 0x80, 0x0 ;  /* 0x000000000000781c */ /* 0x000fe20003f2f008 */
[----:B------:R-:W-:Y:S01]  /*7c90*/  QGMMA.64x128x32.F32.E4M3.E4M3 R24, R172, gdesc[UR4], R24, gsb0 ;  /* 0x01e00004ac187df3 */ /* 0x000fe20008000818 */
[----:B------:R-:W-:Y:S01]  /*7ca0*/  R2UR UR6, R10 ;  /* 0x000000000a0672ca */ /* 0x000fe200000e0000 */
[----:B------:R-:W-:Y:S01]  /*7cb0*/  VIADD R10, R8, 0x200 ;  /* 0x00000200080a7836 */ /* 0x000fe20000000000 */
[----:B------:R-:W-:Y:S01]  /*7cc0*/  R2UR UR7, R11 ;  /* 0x000000000b0772ca */ /* 0x000fe200000e0000 */
[----:B------:R-:W-:Y:S02]  /*7cd0*/  @UP0 ULDC.64 UR10, c[0x0][0x9c8] ;  /* 0x00027200000a0ab9 */ /* 0x000fe40000000a00 */
[----:B------:R-:W-:Y:S01]  /*7ce0*/  @UP0 UIMAD.WIDE.U32 UR4, UR36, UR10, URZ ;  /* 0x0000000a240402a5 */ /* 0x000fe2000f8e003f */
[----:B------:R-:W-:Y:S01]  /*7cf0*/  IMAD.MOV.U32 R11, RZ, RZ, -0x3ffffff0 ;  /* 0xc0000010ff0b7424 */ /* 0x000fe200078e00ff */
[----:B------:R-:W-:Y:S02]  /*7d00*/  WARPGROUP.DEPBAR.LE gsb0, 0x0 ;  /* 0x00008000000079c5 */ /* 0x000fe40000010000 */
[----:B------:R-:W-:-:S06]  /*7d10*/  WARPGROUP.ARRIVE ;  /* 0x00000000000079c5 */ /* 0x000fcc0000000000 */
[----:B------:R-:W-:Y:S01]  /*7d20*/  QGMMA.64x128x32.F32.E4M3.E4M3 R24, R176, gdesc[UR4], R24, gsb0 ;  /* 0x01e00004b0187df3 */ /* 0x000fe20008000818 */
[----:B------:R-:W-:-:S04]  /*7d30*/  @UP0 UIMAD UR6, UR37, UR10, URZ ;  /* 0x0000000a250602a4 */ /* 0x000fc8000f8e023f */
[----:B------:R-:W-:Y:S02]  /*7d40*/  @UP0 UIMAD UR7, UR36, UR11, UR6 ;  /* 0x0000000b240702a4 */ /* 0x000fe4000f8e0206 */
[----:B------:R-:W-:Y:S01]  /*7d50*/  @UP0 USHF.R.S32.HI UR6, URZ, 0x1f, UR42 ;  /* 0x0000001f3f060899 */ /* 0x000fe2000801142a */
[----:B------:R-:W-:Y:S01]  /*7d60*/  @UP0 ULDC.64 UR10, c[0x0][0x9d0] ;  /* 0x00027400000a0ab9 */ /* 0x000fe20000000a00 */
[----:B------:R-:W-:Y:S02]  /*7d70*/  @UP0 UIADD3 UR5, UR5, UR7, URZ ;  /* 0x0000000705050290 */ /* 0x000fe4000fffe03f */
[----:B------:R-:W-:Y:S02]  /*7d80*/  @UP0 UIMAD UR6, UR6, UR10, URZ ;  /* 0x0000000a060602a4 */ /* 0x000fe4000f8e023f */
[----:B------:R-:W-:Y:S02]  /*7d90*/  @UP0 UIMAD.WIDE.U32 UR4, UR42, UR10, UR4 ;  /* 0x0000000a2a0402a5 */ /* 0x000fe4000f8e0004 */
[----:B------:R-:W-:-:S04]  /*7da0*/  @UP0 UIMAD UR6, UR42, UR11, UR6 ;  /* 0x0000000b2a0602a4 */ /* 0x000fc8000f8e0206 */
[----:B------:R-:W-:Y:S02]  /*7db0*/  @UP0 UIADD3 UR5, UR5, UR6, URZ ;  /* 0x0000000605050290 */ /* 0x000fe4000fffe03f */
[----:B------:R-:W-:Y:S01]  /*7dc0*/  @UP0 ULEA UR6, UP1, UR4, UR8, 0x2 ;  /* 0x0000000804060291 */ /* 0x000fe2000f82103f */
[----:B------:R-:W-:-:S03]  /*7dd0*/  R2UR UR7, R11 ;  /* 0x000000000b0772ca */ /* 0x000fc600000e0000 */
[----:B------:R-:W-:-:S03]  /*7de0*/  @UP0 ULEA.HI.X UR5, UR4, UR9, UR5, 0x2, UP1 ;  /* 0x0000000904050291 */ /* 0x000fc600088f1405 */
[----:B------:R-:W-:Y:S01]  /*7df0*/  @UP0 UMOV UR4, UR6 ;  /* 0x0000000600040c82 */ /* 0x000fe20008000000 */
[----:B------:R-:W-:Y:S01]  /*7e00*/  R2UR UR6, R10 ;  /* 0x000000000a0672ca */ /* 0x000fe200000e0000 */
[----:B------:R-:W-:Y:S02]  /*7e10*/  IMAD.U32 R12, RZ, RZ, UR4 ;  /* 0x00000004ff0c7e24 */ /* 0x000fe4000f8e00ff */
[----:B------:R-:W-:-:S05]  /*7e20*/  IMAD.U32 R13, RZ, RZ, UR5 ;  /* 0x00000005ff0d7e24 */ /* 0x000fca000f8e00ff */
[----:B------:R0:W2:Y:S01]  /*7e30*/  @P1 LDG.E R14, desc[UR48][R12.64] ;  /* 0x000000300c0e1981 */ /* 0x0000a2000c1e1900 */
[----:B------:R-:W-:Y:S02]  /*7e40*/  VIADD R10, R8, 0x300 ;  /* 0x00000300080a7836 */ /* 0x000fe40000000000 */
[----:B------:R-:W-:Y:S01]  /*7e50*/  IMAD.MOV.U32 R11, RZ, RZ, -0x3ffffff0 ;  /* 0xc0000010ff0b7424 */ /* 0x000fe200078e00ff */
[----:B------:R-:W-:Y:S02]  /*7e60*/  WARPGROUP.DEPBAR.LE gsb0, 0x0 ;  /* 0x00008000000079c5 */ /* 0x000fe40000010000 */
[----:B------:R-:W-:-:S06]  /*7e70*/  WARPGROUP.ARRIVE ;  /* 0x00000000000079c5 */ /* 0x000fcc0000000000 */
[----:B------:R-:W-:Y:S01]  /*7e80*/  QGMMA.64x128x32.F32.E4M3.E4M3 R24, R180, gdesc[UR4], R24, gsb0 ;  /* 0x01e00004b4187df3 */ /* 0x000fe20008000818 */
[----:B------:R-:W-:Y:S02]  /*7e90*/  R2UR UR6, R10 ;  /* 0x000000000a0672ca */ /* 0x000fe400000e0000 */
[----:B------:R-:W-:Y:S01]  /*7ea0*/  R2UR UR7, R11 ;  /* 0x000000000b0772ca */ /* 0x000fe200000e0000 */
[----:B------:R-:W-:Y:S02]  /*7eb0*/  VIADD R8, R8, 0x400 ;  /* 0x0000040008087836 */ /* 0x000fe40000000000 */
[----:B------:R-:W-:Y:S01]  /*7ec0*/  IMAD.MOV.U32 R9, RZ, RZ, -0x3ffffff0 ;  /* 0xc0000010ff097424 */ /* 0x000fe200078e00ff */
[----:B------:R-:W1:Y:S04]  /*7ed0*/  SHFL.BFLY PT, R0, R7, 0x2, 0x1f ;  /* 0x0c401f0007007f89 */ /* 0x000e6800000e0000 */
[----:B------:R-:W3:Y:S01]  /*7ee0*/  SHFL.BFLY PT, R11, R6, 0x2, 0x1f ;  /* 0x0c401f00060b7f89 */ /* 0x000ee200000e0000 */
[----:B------:R-:W-:-:S02]  /*7ef0*/  WARPGROUP.DEPBAR.LE gsb0, 0x0 ;  /* 0x00008000000079c5 */ /* 0x000fc40000010000 */
[----:B------:R-:W-:-:S06]  /*7f00*/  WARPGROUP.ARRIVE ;  /* 0x00000000000079c5 */ /* 0x000fcc0000000000 */
[----:B------:R-:W-:Y:S01]  /*7f10*/  QGMMA.64x128x32.F32.E4M3.E4M3 R24, R184, gdesc[UR4], R24, gsb0 ;  /* 0x01e00004b8187df3 */ /* 0x000fe20008000818 */
[----:B------:R-:W-:Y:S02]  /*7f20*/  R2UR UR6, R8 ;  /* 0x00000000080672ca */ /* 0x000fe400000e0000 */
[----:B------:R-:W-:Y:S01]  /*7f30*/  R2UR UR7, R9 ;  /* 0x00000000090772ca */ /* 0x000fe200000e0000 */
[----:B-1----:R-:W-:-:S01]  /*7f40*/  FADD.FTZ R0, R0, R7 ;  /* 0x0000000700007221 */ /* 0x002fc20000010000 */
[----:B---3--:R-:W-:-:S04]  /*7f50*/  FADD.FTZ R11, R11, R6 ;  /* 0x000000060b0b7221 */ /* 0x008fc80000010000 */
[----:B------:R-:W1:Y:S04]  /*7f60*/  SHFL.BFLY PT, R9, R0, 0x1, 0x1f ;  /* 0x0c201f0000097f89 */ /* 0x000e6800000e0000 */
[----:B------:R-:W0:Y:S01]  /*7f70*/  SHFL.BFLY PT, R8, R11, 0x1, 0x1f ;  /* 0x0c201f000b087f89 */ /* 0x000e2200000e0000 */
[----:B------:R-:W-:Y:S02]  /*7f80*/  IMAD.MOV.U32 R7, RZ, RZ, RZ ;  /* 0x000000ffff077224 */ /* 0x000fe400078e00ff */
[----:B-1----:R-:W-:Y:S01]  /*7f90*/  FADD.FTZ R9, R0, R9 ;  /* 0x0000000900097221 */ /* 0x002fe20000010000 */
[----:B0-----:R-:W-:-:S04]  /*7fa0*/  FADD.FTZ R12, R11, R8 ;  /* 0x000000080b0c7221 */ /* 0x001fc80000010000 */
[C---:B------:R-:W-:Y:S01]  /*7fb0*/  FSETP.NE.FTZ.AND P1, PT, R9.reuse, RZ, PT ;  /* 0x000000ff0900720b */ /* 0x040fe20003f35000 */
[----:B------:R-:W-:Y:S01]  /*7fc0*/  FMUL.FTZ R13, R9, 0.00390625 ;  /* 0x3b800000090d7820 */ /* 0x000fe20000410000 */
[----:B------:R-:W-:-:S04]  /*7fd0*/  FMUL.FTZ R20, R12, 0.00390625 ;  /* 0x3b8000000c147820 */ /* 0x000fc80000410000 */
[----:B------:R-:W-:Y:S02]  /*7fe0*/  FSETP.NE.FTZ.AND P2, PT, R13, RZ, PT ;  /* 0x000000ff0d00720b */ /* 0x000fe40003f55000 */
[----:B------:R-:W-:-:S05]  /*7ff0*/  FSETP.NE.FTZ.AND P3, PT, R20, RZ, PT ;  /* 0x000000ff1400720b */ /* 0x000fca0003f75000 */
[----:B------:R0:W-:Y:S01]  /*8000*/  @P1 MUFU.RCP R7, R9 ;  /* 0x0000000900071308 */ /* 0x0001e20000001000 */
[----:B------:R-:W-:Y:S01]  /*8010*/  FSETP.NE.FTZ.AND P1, PT, R12, RZ, PT ;  /* 0x000000ff0c00720b */ /* 0x000fe20003f35000 */
[----:B------:R-:W-:Y:S01]  /*8020*/  IMAD.MOV.U32 R11, RZ, RZ, RZ ;  /* 0x000000ffff0b7224 */ /* 0x000fe200078e00ff */
[----:B------:R-:W-:Y:S02]  /*8030*/  WARPGROUP.DEPBAR.LE gsb0, 0x0 ;  /* 0x00008000000079c5 */ /* 0x000fe40000010000 */
[----:B------:R-:W-:-:S06]  /*8040*/  WARPGROUP.ARRIVE ;  /* 0x00000000000079c5 */ /* 0x000fcc0000000000 */
[----:B------:R-:W-:Y:S01]  /*8050*/  QGMMA.64x128x32.F32.E4M3.E4M3 R24, R188, gdesc[UR4], R24, gsb0 ;  /* 0x01e00004bc187df3 */ /* 0x000fe20008000818 */
[----:B------:R-:W1:Y:S08]  /*8060*/  @P3 MUFU.LG2 R10, R20 ;  /* 0x00000014000a3308 */ /* 0x000e700000000c00 */
[----:B------:R-:W3:Y:S01]  /*8070*/  @P2 MUFU.LG2 R8, R13 ;  /* 0x0000000d00082308 */ /* 0x000ee20000000c00 */
[----:B------:R-:W-:-:S07]  /*8080*/  IMAD.U32 R21, RZ, RZ, UR38 ;  /* 0x00000026ff157e24 */ /* 0x000fce000f8e00ff */
[----:B------:R-:W4:Y:S01]  /*8090*/  @P1 MUFU.RCP R11, R12 ;  /* 0x0000000c000b1308 */ /* 0x000f220000001000 */
[----:B------:R-:W-:Y:S02]  /*80a0*/  IMAD.U32 R88, RZ, RZ, UR38 ;  /* 0x00000026ff587e24 */ /* 0x000fe4000f8e00ff */
[----:B0-----:R-:W-:Y:S01]  /*80b0*/  @P2 FMUL.FTZ R9, R21, 0.69314718246459960938 ;  /* 0x3f31721815092820 */ /* 0x001fe20000410000 */
[----:B-1----:R-:W-:Y:S01]  /*80c0*/  @P3 FMUL.FTZ R10, R10, 0.69314718246459960938 ;  /* 0x3f3172180a0a3820 */ /* 0x002fe20000410000 */
[----:B------:R-:W-:Y:S01]  /*80d0*/  @P3 FMUL.FTZ R21, R88, 0.69314718246459960938 ;  /* 0x3f31721858153820 */ /* 0x000fe20000410000 */
[----:B------:R-:W-:Y:S02]  /*80e0*/  IMAD.MOV.U32 R0, RZ, RZ, -0x800000 ;  /* 0xff800000ff007424 */ /* 0x000fe400078e00ff */
[----:B---3--:R-:W-:Y:S01]  /*80f0*/  @P2 FMUL.FTZ R8, R8, 0.69314718246459960938 ;  /* 0x3f31721808082820 */ /* 0x008fe20000410000 */
[----:B------:R-:W-:Y:S02]  /*8100*/  IMAD.MOV.U32 R6, RZ, RZ, -0x800000 ;  /* 0xff800000ff067424 */ /* 0x000fe400078e00ff */
[----:B------:R-:W-:Y:S01]  /*8110*/  @P3 FFMA.FTZ R0, R21, R5, R10 ;  /* 0x0000000515003223 */ /* 0x000fe2000001000a */
[----:B--2---:R-:W-:Y:S01]  /*8120*/  FMUL.FTZ R7, R7, R14 ;  /* 0x0000000e07077220 */ /* 0x004fe20000410000 */
[----:B------:R-:W-:Y:S01]  /*8130*/  @P2 FFMA.FTZ R6, R9, R4, R8 ;  /* 0x0000000409062223 */ /* 0x000fe20000010008 */
[----:B----4-:R-:W-:Y:S01]  /*8140*/  FMUL.FTZ R5, R11, R14 ;  /* 0x0000000e0b057220 */ /* 0x010fe20000410000 */
[----:B------:R-:W-:-:S02]  /*8150*/  WARPGROUP.DEPBAR.LE gsb0, 0x0 ;  /* 0x00008000000079c5 */ /* 0x000fc40000010000 */
[----:B------:R-:W-:Y:S05]  /*8160*/  @!P0 BRA `(.L_x_270) ;  /* 0x0000000000048947 */ /* 0x000fea0003800000 */
[----:B------:R-:W-:Y:S01]  /*8170*/  BPT.TRAP 0x1 ;  /* 0x000000040000795c */ /* 0x000fe20000300000 */
.L_x_270:
[----:B------:R-:W-:Y:S01]  /*8180*/  VIADD R4, R15, 0x29860 ;  /* 0x000298600f047836 */ /* 0x000fe20000000000 */
[----:B------:R-:W-:Y:S01]  /*8190*/  UIADD3 UR51, UR51, 0x1, URZ ;  /* 0x0000000133337890 */ /* 0x000fe2000fffe03f */
[-C--:B------:R-:W-:Y:S01]  /*81a0*/  FMUL.FTZ R102, R24, R7.reuse ;  /* 0x0000000718667220 */ /* 0x080fe20000410000 */
[-C--:B------:R-:W-:Y:S01]  /*81b0*/  FMUL.FTZ R100, R25, R7.reuse ;  /* 0x0000000719647220 */ /* 0x080fe20000410000 */
[-C--:B------:R-:W-:Y:S01]  /*81c0*/  FMUL.FTZ R101, R28, R7.reuse ;  /* 0x000000071c657220 */ /* 0x080fe20000410000 */
[----:B------:R-:W-:Y:S01]  /*81d0*/  PRMT R4, R3, 0x654, R4 ;  /* 0x0000065403047816 */ /* 0x000fe20000000004 */
[----:B------:R-:W-:Y:S01]  /*81e0*/  UISETP.NE.AND UP0, UPT, UR51, 0x2, UPT ;  /* 0x000000023300788c */ /* 0x000fe2000bf05270 */
[-C--:B------:R-:W-:Y:S01]  /*81f0*/  FMUL.FTZ R99, R29, R7.reuse ;  /* 0x000000071d637220 */ /* 0x080fe20000410000 */
[-C--:B------:R-:W-:Y:S01]  /*8200*/  FMUL.FTZ R98, R32, R7.reuse ;  /* 0x0000000720627220 */ /* 0x080fe20000410000 */
[----:B------:R0:W-:Y:S01]  /*8210*/  SYNCS.ARRIVE.TRANS64.RED.A1T0 RZ, [R4+URZ], RZ ;  /* 0x000000ff04ff79a7 */ /* 0x0001e2000810043f */
        /* <DEDUP_REMOVED lines=38> */
[----:B------:R-:W-:Y:S01]  /*8480*/  USEL UR4, URZ, 0x1, UP0 ;  /* 0x000000013f047887 */ /* 0x000fe20008000000 */
        /* <DEDUP_REMOVED lines=16> */
[----:B------:R-:W-:Y:S01]  /*8590*/  PLOP3.LUT P0, PT, PT, PT, PT, 0x8, 0x0 ;  /* 0x000000000000781c */ /* 0x000fe20003f0e170 */
[-C--:B------:R-:W-:Y:S01]  /*85a0*/  FMUL.FTZ R13, R79, R5.reuse ;  /* 0x000000054f0d7220 */ /* 0x080fe20000410000 */
[-C--:B------:R-:W-:Y:S01]  /*85b0*/  FMUL.FTZ R12, R82, R5.reuse ;  /* 0x00000005520c7220 */ /* 0x080fe20000410000 */
[-C--:B------:R-:W-:Y:S01]  /*85c0*/  FMUL.FTZ R8, R83, R5.reuse ;  /* 0x0000000553087220 */ /* 0x080fe20000410000 */
[-C--:B------:R-:W-:Y:S01]  /*85d0*/  FMUL.FTZ R9, R86, R5.reuse ;  /* 0x0000000556097220 */ /* 0x080fe20000410000 */
[----:B------:R-:W-:Y:S01]  /*85e0*/  FMUL.FTZ R87, R87, R5 ;  /* 0x0000000557577220 */ /* 0x000fe20000410000 */
[----:B------:R-:W-:-:S02]  /*85f0*/  UIADD3 UR44, UR44, 0x1, URZ ;  /* 0x000000012c2c7890 */ /* 0x000fc4000fffe03f */
[----:B------:R-:W-:Y:S02]  /*8600*/  USEL UR51, UR51, URZ, UP0 ;  /* 0x0000003f33337287 */ /* 0x000fe40008000000 */
[----:B0-----:R-:W-:-:S12]  /*8610*/  ULOP3.LUT UR43, UR43, UR4, URZ, 0x3c, !UPT ;  /* 0x000000042b2b7292 */ /* 0x001fd8000f8e3c3f */
.L_x_248:
[----:B------:R-:W0:Y:S01]  /*8620*/  S2R R4, SR_CgaCtaId ;  /* 0x0000000000047919 */ /* 0x000e220000008800 */
[----:B------:R-:W-:Y:S01]  /*8630*/  MOV R3, 0x400 ;  /* 0x0000040000037802 */ /* 0x000fe20000000f00 */
[----:B------:R-:W-:Y:S01]  /*8640*/  BSSY B0, `(.L_x_271) ;  /* 0x0000255000007945 */ /* 0x000fe20003800000 */
[----:B------:R-:W-:Y:S02]  /*8650*/  BAR.SYNC.DEFER_BLOCKING 0x5, 0x180 ;  /* 0x0146000000007b1d */ /* 0x000fe40000010000 */
[----:B0-----:R-:W-:-:S05]  /*8660*/  LEA R3, R4, R3, 0x18 ;  /* 0x0000000304037211 */ /* 0x001fca00078ec0ff */
[----:B------:R-:W0:Y:S02]  /*8670*/  LDS.128 R48, [R3+0x298d0] ;  /* 0x0298d00003307984 */ /* 0x000e240000000c00 */
[----:B0-----:R-:W-:Y:S01]  /*8680*/  R2UR UR5, R50 ;  /* 0x00000000320572ca */ /* 0x001fe200000e0000 */
[----:B------:R-:W-:Y:S06]  /*8690*/  BAR.ARV 0x4, 0x180 ;  /* 0x0106000000007b1d */ /* 0x000fec0000002000 */
[----:B------:R-:W-:Y:S08]  /*86a0*/  @P0 BRA `(.L_x_272) ;  /* 0x00000018009c0947 */ /* 0x000ff00003800000 */
[----:B------:R-:W0:Y:S01]  /*86b0*/  S2R R54, SR_TID.X ;  /* 0x0000000000367919 */ /* 0x000e220000002100 */
[----:B------:R-:W-:Y:S01]  /*86c0*/  ULDC.64 UR6, c[0x4][0x40] ;  /* 0x0100100000067ab9 */ /* 0x000fe20000000a00 */
[----:B0-----:R-:W-:-:S05]  /*86d0*/  IMAD.SHL.U32 R4, R54, 0x4, RZ ;  /* 0x0000000436047824 */ /* 0x001fca00078e00ff */
[----:B------:R-:W-:-:S04]  /*86e0*/  LOP3.LUT R4, R4, 0xc, RZ, 0xc0, !PT ;  /* 0x0000000c04047812 */ /* 0x000fc800078ec0ff */
[----:B------:R-:W-:-:S05]  /*86f0*/  IADD3 R4, P0, R4, UR6, RZ ;  /* 0x0000000604047c10 */ /* 0x000fca000ff1e0ff */
[----:B------:R-:W-:Y:S01]  /*8700*/  IMAD.X R5, RZ, RZ, UR7, P0 ;  /* 0x00000007ff057e24 */ /* 0x000fe200080e06ff */
[----:B------:R-:W-:Y:S02]  /*8710*/  F2FP.BF16.F32.PACK_AB R21, R21, R26 ;  /* 0x0000001a1515723e */ /* 0x000fe400000010ff */
[----:B------:R-:W-:Y:S02]  /*8720*/  F2FP.BF16.F32.PACK_AB R65, R65, R68 ;  /* 0x000000444141723e */ /* 0x000fe400000010ff */
[----:B------:R-:W-:Y:S01]  /*8730*/  F2FP.BF16.F32.PACK_AB R64, R61, R64 ;  /* 0x000000403d40723e */ /* 0x000fe200000010ff */
[----:B------:R0:W2:Y:S01]  /*8740*/  LDG.E.CONSTANT R48, desc[UR48][R4.64] ;  /* 0x0000003004307981 */ /* 0x0000a2000c1e9900 */
[----:B------:R-:W-:Y:S01]  /*8750*/  F2FP.BF16.F32.PACK_AB R12, R9, R12 ;  /* 0x0000000c090c723e */ /* 0x000fe200000010ff */
[----:B------:R-:W-:Y:S01]  /*8760*/  USHF.L.U32 UR8, UR36, 0x2, URZ ;  /* 0x0000000224087899 */ /* 0x000fe2000800063f */
[----:B------:R-:W-:Y:S01]  /*8770*/  F2FP.BF16.F32.PACK_AB R87, R87, R8 ;  /* 0x000000085757723e */ /* 0x000fe200000010ff */
[----:B------:R-:W1:Y:S01]  /*8780*/  S2R R26, SR_SWINHI ;  /* 0x00000000001a7919 */ /* 0x000e620000002f00 */
[----:B------:R-:W-:Y:S01]  /*8790*/  F2FP.BF16.F32.PACK_AB R57, R57, R60 ;  /* 0x0000003c3939723e */ /* 0x000fe200000010ff */
[----:B------:R-:W-:Y:S01]  /*87a0*/  ULDC.64 UR6, c[0x0][0xbd8] ;  /* 0x0002f60000067ab9 */ /* 0x000fe20000000a00 */
[----:B------:R-:W-:Y:S01]  /*87b0*/  F2FP.BF16.F32.PACK_AB R56, R53, R56 ;  /* 0x000000383538723e */ /* 0x000fe200000010ff */
[----:B------:R-:W-:Y:S01]  /*87c0*/  USHF.L.U64.HI UR9, UR36, 0x2, UR37 ;  /* 0x0000000224097899 */ /* 0x000fe20008010225 */
[----:B------:R-:W-:Y:S01]  /*87d0*/  F2FP.BF16.F32.PACK_AB R47, R47, R52 ;  /* 0x000000342f2f723e */ /* 0x000fe200000010ff */
[----:B------:R-:W-:Y:S01]  /*87e0*/  UIADD3 UR4, UP1, UR8, UR6, URZ ;  /* 0x0000000608047290 */ /* 0x000fe2000ff3e03f */
[----:B0-----:R-:W-:Y:S01]  /*87f0*/  LOP3.LUT P0, R4, R54, 0x3, RZ, 0xc0, !PT ;  /* 0x0000000336047812 */ /* 0x001fe2000780c0ff */
[----:B------:R-:W-:Y:S01]  /*8800*/  UISETP.NE.U32.AND UP0, UPT, UR6, URZ, UPT ;  /* 0x0000003f0600728c */ /* 0x000fe2000bf05070 */
[----:B------:R-:W-:Y:S01]  /*8810*/  F2FP.BF16.F32.PACK_AB R46, R43, R46 ;  /* 0x0000002e2b2e723e */ /* 0x000fe200000010ff */
[----:B------:R-:W-:Y:S01]  /*8820*/  UIADD3.X UR6, UR9, UR7, URZ, UP1, !UPT ;  /* 0x0000000709067290 */ /* 0x000fe20008ffe43f */
[----:B------:R-:W-:Y:S01]  /*8830*/  ISETP.EQ.OR P0, PT, R4, 0x3, !P0 ;  /* 0x000000030400780c */ /* 0x000fe20004702670 */
[----:B------:R-:W-:Y:S01]  /*8840*/  UISETP.NE.AND.EX UP0, UPT, UR7, URZ, UPT, UP0 ;  /* 0x0000003f0700728c */ /* 0x000fe2000bf05300 */
[----:B------:R-:W-:-:S02]  /*8850*/  F2FP.BF16.F32.PACK_AB R10, R7, R10 ;  /* 0x0000000a070a723e */ /* 0x000fc400000010ff */
[----:B------:R-:W-:Y:S02]  /*8860*/  SEL R61, R65, R64, P0 ;  /* 0x00000040413d7207 */ /* 0x000fe40000000000 */
[----:B------:R-:W-:Y:S02]  /*8870*/  SEL R64, R64, R65, P0 ;  /* 0x0000004140407207 */ /* 0x000fe40000000000 */
[----:B------:R-:W-:Y:S02]  /*8880*/  F2FP.BF16.F32.PACK_AB R39, R39, R42 ;  /* 0x0000002a2727723e */ /* 0x000fe400000010ff */
[----:B------:R-:W-:Y:S02]  /*8890*/  F2FP.BF16.F32.PACK_AB R38, R35, R38 ;  /* 0x000000262326723e */ /* 0x000fe400000010ff */
[----:B------:R-:W-:Y:S02]  /*88a0*/  F2FP.BF16.F32.PACK_AB R11, R11, R14 ;  /* 0x0000000e0b0b723e */ /* 0x000fe400000010ff */
[----:B------:R-:W-:-:S02]  /*88b0*/  SEL R63, R57, R56, P0 ;  /* 0x00000038393f7207 */ /* 0x000fc40000000000 */
[----:B------:R-:W-:Y:S02]  /*88c0*/  SEL R65, R12, R87, P0 ;  /* 0x000000570c417207 */ /* 0x000fe40000000000 */
[----:B------:R-:W-:Y:S02]  /*88d0*/  SEL R54, R87, R12, P0 ;  /* 0x0000000c57367207 */ /* 0x000fe40000000000 */
[----:B------:R-:W-:Y:S02]  /*88e0*/  F2FP.BF16.F32.PACK_AB R73, R73, R76 ;  /* 0x0000004c4949723e */ /* 0x000fe400000010ff */
[----:B------:R-:W-:Y:S02]  /*88f0*/  MOV R4, R3 ;  /* 0x0000000300047202 */ /* 0x000fe40000000f00 */
[----:B-1----:R-:W-:Y:S02]  /*8900*/  MOV R5, R26 ;  /* 0x0000001a00057202 */ /* 0x002fe40000000f00 */
[----:B------:R-:W-:-:S02]  /*8910*/  F2FP.BF16.F32.PACK_AB R72, R69, R72 ;  /* 0x000000484548723e */ /* 0x000fc400000010ff */
[----:B------:R-:W-:Y:S01]  /*8920*/  SEL R56, R56, R57, P0 ;  /* 0x0000003938387207 */ /* 0x000fe20000000000 */
[----:B------:R-:W-:Y:S01]  /*8930*/  IMAD.WIDE R8, R170, 0x2, R4 ;  /* 0x00000002aa087825 */ /* 0x000fe200078e0204 */
[----:B------:R-:W-:Y:S02]  /*8940*/  F2FP.BF16.F32.PACK_AB R31, R31, R34 ;  /* 0x000000221f1f723e */ /* 0x000fe400000010ff */
[----:B------:R-:W-:Y:S02]  /*8950*/  F2FP.BF16.F32.PACK_AB R30, R27, R30 ;  /* 0x0000001e1b1e723e */ /* 0x000fe400000010ff */
[C---:B------:R-:W-:Y:S02]  /*8960*/  LOP3.LUT R7, R8.reuse, 0x380, RZ, 0xc0, !PT ;  /* 0x0000038008077812 */ /* 0x040fe400078ec0ff */
[----:B------:R-:W-:Y:S02]  /*8970*/  IADD3 R12, P6, R8, 0x20, RZ ;  /* 0x00000020080c7810 */ /* 0x000fe40007fde0ff */
[----:B------:R-:W-:-:S02]  /*8980*/  SEL R57, R47, R46, P0 ;  /* 0x0000002e2f397207 */ /* 0x000fc40000000000 */
[----:B------:R-:W-:Y:S02]  /*8990*/  F2FP.BF16.F32.PACK_AB R33, R33, R36 ;  /* 0x000000242121723e */ /* 0x000fe400000010ff */
[----:B------:R-:W-:Y:S02]  /*89a0*/  SEL R46, R46, R47, P0 ;  /* 0x0000002f2e2e7207 */ /* 0x000fe40000000000 */
[----:B------:R-:W-:Y:S02]  /*89b0*/  SEL R55, R11, R10, P0 ;  /* 0x0000000a0b377207 */ /* 0x000fe40000000000 */
[----:B------:R-:W-:Y:S02]  /*89c0*/  SEL R36, R10, R11, P0 ;  /* 0x0000000b0a247207 */ /* 0x000fe40000000000 */
[----:B------:R-:W-:Y:S02]  /*89d0*/  SEL R47, R39, R38, P0 ;  /* 0x00000026272f7207 */ /* 0x000fe40000000000 */
[----:B------:R-:W-:-:S02]  /*89e0*/  SHF.R.U64 R7, R7, 0x3, RZ ;  /* 0x0000000307077819 */ /* 0x000fc400000012ff */
[----:B------:R-:W-:Y:S01]  /*89f0*/  F2FP.BF16.F32.PACK_AB R32, R29, R32 ;  /* 0x000000201d20723e */ /* 0x000fe200000010ff */
[----:B------:R-:W-:Y:S01]  /*8a00*/  IMAD.X R29, RZ, RZ, R9, P6 ;  /* 0x000000ffff1d7224 */ /* 0x000fe200030e0609 */
[----:B------:R-:W-:Y:S02]  /*8a10*/  SEL R59, R73, R72, P0 ;  /* 0x00000048493b7207 */ /* 0x000fe40000000000 */
[----:B------:R-:W-:Y:S02]  /*8a20*/  SEL R38, R38, R39, P0 ;  /* 0x0000002726267207 */ /* 0x000fe40000000000 */
[----:B------:R-:W-:Y:S02]  /*8a30*/  LOP3.LUT R10, R12, 0x380, RZ, 0xc0, !PT ;  /* 0x000003800c0a7812 */ /* 0x000fe400078ec0ff */
[----:B------:R-:W-:Y:S02]  /*8a40*/  SEL R72, R72, R73, P0 ;  /* 0x0000004948487207 */ /* 0x000fe40000000000 */
[----:B------:R-:W-:-:S02]  /*8a50*/  SEL R39, R31, R30, P0 ;  /* 0x0000001e1f277207 */ /* 0x000fc40000000000 */
[----:B------:R-:W-:Y:S02]  /*8a60*/  SEL R50, R30, R31, P0 ;  /* 0x0000001f1e327207 */ /* 0x000fe40000000000 */
[C---:B------:R-:W-:Y:S02]  /*8a70*/  IADD3 R67, P1, R8.reuse, 0x40, RZ ;  /* 0x0000004008437810 */ /* 0x040fe40007f3e0ff */
[C---:B------:R-:W-:Y:S02]  /*8a80*/  IADD3 R69, P2, R8.reuse, 0x60, RZ ;  /* 0x0000006008457810 */ /* 0x040fe40007f5e0ff */
[C---:B------:R-:W-:Y:S01]  /*8a90*/  IADD3 R30, P3, R8.reuse, 0x4000, RZ ;  /* 0x00004000081e7810 */ /* 0x040fe20007f7e0ff */
[----:B------:R-:W-:Y:S01]  /*8aa0*/  IMAD.X R27, RZ, RZ, R9, P1 ;  /* 0x000000ffff1b7224 */ /* 0x000fe200008e0609 */
[C---:B------:R-:W-:Y:S02]  /*8ab0*/  IADD3 R71, P4, R8.reuse, 0x4020, RZ ;  /* 0x0000402008477810 */ /* 0x040fe40007f9e0ff */
[----:B------:R-:W-:-:S02]  /*8ac0*/  IADD3 R73, P5, R8, 0x4040, RZ ;  /* 0x0000404008497810 */ /* 0x000fc40007fbe0ff */
[----:B------:R-:W-:Y:S02]  /*8ad0*/  IADD3 R75, P6, R8, 0x4060, RZ ;  /* 0x00004060084b7810 */ /* 0x000fe40007fde0ff */
[----:B------:R-:W-:Y:S02]  /*8ae0*/  LOP3.LUT R8, R7, R8, RZ, 0x3c, !PT ;  /* 0x0000000807087212 */ /* 0x000fe400078e3cff */
[----:B------:R-:W-:Y:S01]  /*8af0*/  SHF.R.U64 R7, R10, 0x3, RZ ;  /* 0x000000030a077819 */ /* 0x000fe200000012ff */
[--C-:B------:R-:W-:Y:S01]  /*8b00*/  IMAD.X R11, RZ, RZ, R9.reuse, P6 ;  /* 0x000000ffff0b7224 */ /* 0x100fe200030e0609 */
[----:B------:R-:W-:Y:S02]  /*8b10*/  LOP3.LUT R14, R67, 0x380, RZ, 0xc0, !PT ;  /* 0x00000380430e7812 */ /* 0x000fe400078ec0ff */
[----:B------:R-:W-:Y:S02]  /*8b20*/  F2FP.BF16.F32.PACK_AB R25, R25, R28 ;  /* 0x0000001c1919723e */ /* 0x000fe400000010ff */
[----:B------:R-:W-:Y:S01]  /*8b30*/  F2FP.BF16.F32.PACK_AB R20, R13, R20 ;  /* 0x000000140d14723e */ /* 0x000fe200000010ff */
[----:B------:R-:W-:Y:S01]  /*8b40*/  IMAD.X R13, RZ, RZ, R9, P5 ;  /* 0x000000ffff0d7224 */ /* 0x000fe200028e0609 */
[----:B------:R-:W-:-:S02]  /*8b50*/  LOP3.LUT R28, R7, R12, RZ, 0x3c, !PT ;  /* 0x0000000c071c7212 */ /* 0x000fc400078e3cff */
[----:B------:R-:W-:Y:S02]  /*8b60*/  LOP3.LUT R7, R30, 0x380, RZ, 0xc0, !PT ;  /* 0x000003801e077812 */ /* 0x000fe400078ec0ff */
[----:B------:R-:W-:Y:S02]  /*8b70*/  SHF.R.U64 R10, R14, 0x3, RZ ;  /* 0x000000030e0a7819 */ /* 0x000fe400000012ff */
[----:B------:R-:W-:Y:S02]  /*8b80*/  F2FP.BF16.F32.PACK_AB R41, R41, R44 ;  /* 0x0000002c2929723e */ /* 0x000fe400000010ff */
[----:B------:R-:W-:Y:S02]  /*8b90*/  F2FP.BF16.F32.PACK_AB R40, R37, R40 ;  /* 0x000000282528723e */ /* 0x000fe400000010ff */
[----:B------:R-:W-:Y:S02]  /*8ba0*/  SEL R31, R21, R20, P0 ;  /* 0x00000014151f7207 */ /* 0x000fe40000000000 */
[----:B------:R-:W-:Y:S01]  /*8bb0*/  SEL R52, R20, R21, P0 ;  /* 0x0000001514347207 */ /* 0x000fe20000000000 */
[----:B------:R-:W-:Y:S01]  /*8bc0*/  IMAD.X R21, RZ, RZ, R9, P3 ;  /* 0x000000ffff157224 */ /* 0x000fe200018e0609 */
[----:B------:R-:W-:-:S02]  /*8bd0*/  F2FP.BF16.F32.PACK_AB R101, R101, R102 ;  /* 0x000000666565723e */ /* 0x000fc400000010ff */
[----:B------:R-:W-:Y:S02]  /*8be0*/  F2FP.BF16.F32.PACK_AB R100, R99, R100 ;  /* 0x000000646364723e */ /* 0x000fe400000010ff */
[----:B------:R-:W-:Y:S02]  /*8bf0*/  LOP3.LUT R20, R69, 0x380, RZ, 0xc0, !PT ;  /* 0x0000038045147812 */ /* 0x000fe400078ec0ff */
[----:B------:R-:W-:Y:S02]  /*8c00*/  F2FP.BF16.F32.PACK_AB R97, R97, R98 ;  /* 0x000000626161723e */ /* 0x000fe400000010ff */
[----:B------:R-:W-:Y:S02]  /*8c10*/  F2FP.BF16.F32.PACK_AB R96, R95, R96 ;  /* 0x000000605f60723e */ /* 0x000fe400000010ff */
[----:B------:R-:W-:Y:S02]  /*8c20*/  SHF.R.U64 R7, R7, 0x3, RZ ;  /* 0x0000000307077819 */ /* 0x000fe400000012ff */
[----:B------:R-:W-:-:S02]  /*8c30*/  F2FP.BF16.F32.PACK_AB R93, R93, R94 ;  /* 0x0000005e5d5d723e */ /* 0x000fc400000010ff */
[----:B------:R-:W-:Y:S02]  /*8c40*/  F2FP.BF16.F32.PACK_AB R92, R91, R92 ;  /* 0x0000005c5b5c723e */ /* 0x000fe400000010ff */
[----:B------:R-:W-:Y:S02]  /*8c50*/  LOP3.LUT R26, R10, R67, RZ, 0x3c, !PT ;  /* 0x000000430a1a7212 */ /* 0x000fe400078e3cff */
[----:B------:R-:W-:Y:S02]  /*8c60*/  F2FP.BF16.F32.PACK_AB R89, R89, R90 ;  /* 0x0000005a5959723e */ /* 0x000fe400000010ff */
[----:B------:R-:W-:Y:S02]  /*8c70*/  F2FP.BF16.F32.PACK_AB R88, R45, R88 ;  /* 0x000000582d58723e */ /* 0x000fe400000010ff */
[----:B------:R-:W-:Y:S01]  /*8c80*/  F2FP.BF16.F32.PACK_AB R24, R15, R24 ;  /* 0x000000180f18723e */ /* 0x000fe200000010ff */
[----:B------:R-:W-:Y:S01]  /*8c90*/  IMAD.X R15, RZ, RZ, R9, P4 ;  /* 0x000000ffff0f7224 */ /* 0x000fe200020e0609 */
[----:B------:R-:W-:-:S02]  /*8ca0*/  SEL R53, R41, R40, P0 ;  /* 0x0000002829357207 */ /* 0x000fc40000000000 */
[----:B------:R-:W-:Y:S02]  /*8cb0*/  LOP3.LUT R10, R71, 0x380, RZ, 0xc0, !PT ;  /* 0x00000380470a7812 */ /* 0x000fe400078ec0ff */
[----:B------:R-:W-:Y:S02]  /*8cc0*/  LOP3.LUT R42, R75, 0x380, RZ, 0xc0, !PT ;  /* 0x000003804b2a7812 */ /* 0x000fe400078ec0ff */
[----:B------:R-:W-:Y:S02]  /*8cd0*/  SEL R35, R101, R100, P0 ;  /* 0x0000006465237207 */ /* 0x000fe40000000000 */
[----:B------:R-:W-:Y:S02]  /*8ce0*/  SEL R40, R40, R41, P0 ;  /* 0x0000002928287207 */ /* 0x000fe40000000000 */
[----:B------:R-:W-:Y:S02]  /*8cf0*/  SHF.R.U64 R14, R20, 0x3, RZ ;  /* 0x00000003140e7819 */ /* 0x000fe400000012ff */
[----:B------:R-:W-:-:S02]  /*8d00*/  SEL R100, R100, R101, P0 ;  /* 0x0000006564647207 */ /* 0x000fc40000000000 */
[----:B------:R-:W-:Y:S02]  /*8d10*/  SEL R37, R97, R96, P0 ;  /* 0x0000006061257207 */ /* 0x000fe40000000000 */
[----:B------:R-:W-:Y:S02]  /*8d20*/  SEL R41, R33, R32, P0 ;  /* 0x0000002021297207 */ /* 0x000fe40000000000 */
[----:B------:R-:W-:Y:S02]  /*8d30*/  LOP3.LUT R20, R7, R30, RZ, 0x3c, !PT ;  /* 0x0000001e07147212 */ /* 0x000fe400078e3cff */
[----:B------:R-:W-:Y:S02]  /*8d40*/  SEL R96, R96, R97, P0 ;  /* 0x0000006160607207 */ /* 0x000fe40000000000 */
[----:B------:R-:W-:Y:S02]  /*8d50*/  SEL R43, R93, R92, P0 ;  /* 0x0000005c5d2b7207 */ /* 0x000fe40000000000 */
[----:B------:R-:W-:-:S02]  /*8d60*/  SEL R32, R32, R33, P0 ;  /* 0x0000002120207207 */ /* 0x000fc40000000000 */
[----:B------:R-:W-:Y:S02]  /*8d70*/  SEL R92, R92, R93, P0 ;  /* 0x0000005d5c5c7207 */ /* 0x000fe40000000000 */
[----:B------:R-:W-:Y:S02]  /*8d80*/  SEL R45, R89, R88, P0 ;  /* 0x00000058592d7207 */ /* 0x000fe40000000000 */
[----:B------:R-:W-:Y:S02]  /*8d90*/  SEL R33, R25, R24, P0 ;  /* 0x0000001819217207 */ /* 0x000fe40000000000 */
[----:B------:R-:W-:Y:S02]  /*8da0*/  SHF.R.U64 R10, R10, 0x3, RZ ;  /* 0x000000030a0a7819 */ /* 0x000fe400000012ff */
[----:B------:R-:W-:Y:S02]  /*8db0*/  SHF.R.U64 R42, R42, 0x3, RZ ;  /* 0x000000032a2a7819 */ /* 0x000fe400000012ff */
[----:B------:R-:W-:-:S02]  /*8dc0*/  SEL R88, R88, R89, P0 ;  /* 0x0000005958587207 */ /* 0x000fc40000000000 */
[----:B------:R-:W-:Y:S01]  /*8dd0*/  SEL R34, R24, R25, P0 ;  /* 0x0000001918227207 */ /* 0x000fe20000000000 */
[----:B------:R-:W-:Y:S01]  /*8de0*/  IMAD.X R25, RZ, RZ, R9, P2 ;  /* 0x000000ffff197224 */ /* 0x000fe200010e0609 */
[----:B------:R-:W-:Y:S02]  /*8df0*/  LOP3.LUT R24, R14, R69, RZ, 0x3c, !PT ;  /* 0x000000450e187212 */ /* 0x000fe400078e3cff */
[----:B------:R-:W-:Y:S02]  /*8e00*/  LOP3.LUT R14, R10, R71, RZ, 0x3c, !PT ;  /* 0x000000470a0e7212 */ /* 0x000fe400078e3cff */
[----:B------:R-:W-:Y:S02]  /*8e10*/  LOP3.LUT R10, R42, R75, RZ, 0x3c, !PT ;  /* 0x0000004b2a0a7212 */ /* 0x000fe400078e3cff */
[----:B------:R-:W-:Y:S02]  /*8e20*/  MOV R66, R20 ;  /* 0x0000001400427202 */ /* 0x000fe40000000f00 */
[----:B------:R-:W-:-:S02]  /*8e30*/  LOP3.LUT R12, R73, 0x380, RZ, 0xc0, !PT ;  /* 0x00000380490c7812 */ /* 0x000fc400078ec0ff */
[----:B------:R-:W-:Y:S02]  /*8e40*/  MOV R70, R8 ;  /* 0x0000000800467202 */ /* 0x000fe40000000f00 */
[----:B------:R-:W-:Y:S02]  /*8e50*/  SHF.R.U64 R12, R12, 0x3, RZ ;  /* 0x000000030c0c7819 */ /* 0x000fe400000012ff */
[----:B------:R-:W-:Y:S02]  /*8e60*/  MOV R58, R10 ;  /* 0x0000000a003a7202 */ /* 0x000fe40000000f00 */
[----:B------:R-:W-:Y:S02]  /*8e70*/  LOP3.LUT R12, R12, R73, RZ, 0x3c, !PT ;  /* 0x000000490c0c7212 */ /* 0x000fe400078e3cff */
[----:B------:R-:W-:Y:S02]  /*8e80*/  MOV R62, R14 ;  /* 0x0000000e003e7202 */ /* 0x000fe40000000f00 */
[----:B------:R-:W-:-:S02]  /*8e90*/  MOV R60, R12 ;  /* 0x0000000c003c7202 */ /* 0x000fc40000000f00 */
[----:B------:R-:W-:Y:S02]  /*8ea0*/  MOV R69, R28 ;  /* 0x0000001c00457202 */ /* 0x000fe40000000f00 */
[----:B------:R-:W-:Y:S02]  /*8eb0*/  MOV R68, R26 ;  /* 0x0000001a00447202 */ /* 0x000fe40000000f00 */
[----:B------:R-:W-:Y:S02]  /*8ec0*/  MOV R67, R24 ;  /* 0x0000001800437202 */ /* 0x000fe40000000f00 */
[----:B------:R-:W-:Y:S02]  /*8ed0*/  PLOP3.LUT P2, PT, PT, PT, UP0, 0x80, 0x0 ;  /* 0x000000000000781c */ /* 0x000fe40003f4f008 */
[----:B--2---:R-:W-:Y:S01]  /*8ee0*/  LOP3.LUT R7, R48, 0x2, RZ, 0x3c, !PT ;  /* 0x0000000230077812 */ /* 0x004fe200078e3cff */
[----:B------:R-:W-:Y:S04]  /*8ef0*/  SHFL.IDX PT, R35, R35, R48, 0x1c1f ;  /* 0x001c1f3023237589 */ /* 0x000fe800000e0000 */
[----:B------:R-:W0:Y:S04]  /*8f00*/  SHFL.IDX PT, R100, R100, R7, 0x1c1f ;  /* 0x001c1f0764647589 */ /* 0x000e2800000e0000 */
[----:B------:R-:W-:Y:S04]  /*8f10*/  SHFL.IDX PT, R59, R59, R48, 0x1c1f ;  /* 0x001c1f303b3b7589 */ /* 0x000fe800000e0000 */
[----:B------:R-:W1:Y:S04]  /*8f20*/  SHFL.IDX PT, R72, R72, R7, 0x1c1f ;  /* 0x001c1f0748487589 */ /* 0x000e6800000e0000 */
[----:B------:R-:W-:Y:S04]  /*8f30*/  SHFL.IDX PT, R37, R37, R48, 0x1c1f ;  /* 0x001c1f3025257589 */ /* 0x000fe800000e0000 */
[----:B------:R-:W-:Y:S04]  /*8f40*/  SHFL.IDX PT, R53, R53, R48, 0x1c1f ;  /* 0x001c1f3035357589 */ /* 0x000fe800000e0000 */
[----:B------:R-:W-:Y:S04]  /*8f50*/  SHFL.IDX PT, R61, R61, R48, 0x1c1f ;  /* 0x001c1f303d3d7589 */ /* 0x000fe800000e0000 */
[----:B------:R-:W2:Y:S01]  /*8f60*/  SHFL.IDX PT, R96, R96, R7, 0x1c1f ;  /* 0x001c1f0760607589 */ /* 0x000ea200000e0000 */
[----:B0-----:R-:W-:-:S02]  /*8f70*/  SEL R8, R35, R100, P0 ;  /* 0x0000006423087207 */ /* 0x001fc40000000000 */
[----:B------:R-:W-:Y:S01]  /*8f80*/  SEL R10, R100, R35, P0 ;  /* 0x00000023640a7207 */ /* 0x000fe20000000000 */
[----:B------:R-:W0:Y:S04]  /*8f90*/  SHFL.IDX PT, R64, R64, R7, 0x1c1f ;  /* 0x001c1f0740407589 */ /* 0x000e2800000e0000 */
[----:B------:R-:W3:Y:S01]  /*8fa0*/  SHFL.IDX PT, R40, R40, R7, 0x1c1f ;  /* 0x001c1f0728287589 */ /* 0x000ee200000e0000 */
[----:B-1----:R-:W-:Y:S02]  /*8fb0*/  SEL R9, R59, R72, P0 ;  /* 0x000000483b097207 */ /* 0x002fe40000000000 */
[----:B------:R-:W-:Y:S01]  /*8fc0*/  SEL R11, R72, R59, P0 ;  /* 0x0000003b480b7207 */ /* 0x000fe20000000000 */
[----:B------:R-:W-:Y:S04]  /*8fd0*/  SHFL.IDX PT, R43, R43, R48, 0x1c1f ;  /* 0x001c1f302b2b7589 */ /* 0x000fe800000e0000 */
[----:B------:R-:W-:Y:S04]  /*8fe0*/  SHFL.IDX PT, R33, R33, R48, 0x1c1f ;  /* 0x001c1f3021217589 */ /* 0x000fe800000e0000 */
[----:B------:R-:W-:Y:S04]  /*8ff0*/  SHFL.IDX PT, R63, R63, R48, 0x1c1f ;  /* 0x001c1f303f3f7589 */ /* 0x000fe800000e0000 */
[----:B------:R-:W1:Y:S01]  /*9000*/  SHFL.IDX PT, R92, R92, R7, 0x1c1f ;  /* 0x001c1f075c5c7589 */ /* 0x000e6200000e0000 */
[----:B--2---:R-:W-:-:S02]  /*9010*/  SEL R12, R37, R96, P0 ;  /* 0x00000060250c7207 */ /* 0x004fc40000000000 */
[----:B------:R-:W-:Y:S01]  /*9020*/  SEL R14, R96, R37, P0 ;  /* 0x00000025600e7207 */ /* 0x000fe20000000000 */
[----:B------:R-:W2:Y:S01]  /*9030*/  SHFL.IDX PT, R56, R56, R7, 0x1c1f ;  /* 0x001c1f0738387589 */ /* 0x000ea200000e0000 */
[----:B0-----:R-:W-:Y:S02]  /*9040*/  SEL R13, R61, R64, P0 ;  /* 0x000000403d0d7207 */ /* 0x001fe40000000000 */
[----:B------:R-:W-:Y:S01]  /*9050*/  SEL R15, R64, R61, P0 ;  /* 0x0000003d400f7207 */ /* 0x000fe20000000000 */
[----:B------:R3:W-:Y:S04]  /*9060*/  SHFL.IDX PT, R42, R34, R7, 0x1c1f ;  /* 0x001c1f07222a7589 */ /* 0x0007e800000e0000 */
[----:B------:R-:W-:Y:S04]  /*9070*/  SHFL.IDX PT, R45, R45, R48, 0x1c1f ;  /* 0x001c1f302d2d7589 */ /* 0x000fe800000e0000 */
[----:B------:R-:W-:Y:S01]  /*9080*/  SHFL.IDX PT, R41, R41, R48, 0x1c1f ;  /* 0x001c1f3029297589 */ /* 0x000fe200000e0000 */
[----:B---3--:R-:W-:-:S03]  /*9090*/  SEL R34, R40, R53, P0 ;  /* 0x0000003528227207 */ /* 0x008fc60000000000 */
[----:B------:R-:W-:Y:S04]  /*90a0*/  SHFL.IDX PT, R55, R55, R48, 0x1c1f ;  /* 0x001c1f3037377589 */ /* 0x000fe800000e0000 */
[----:B------:R-:W-:Y:S01]  /*90b0*/  SHFL.IDX PT, R57, R57, R48, 0x1c1f ;  /* 0x001c1f3039397589 */ /* 0x000fe200000e0000 */
[----:B-1----:R-:W-:Y:S02]  /*90c0*/  SEL R24, R43, R92, P0 ;  /* 0x0000005c2b187207 */ /* 0x002fe40000000000 */
[----:B------:R-:W-:Y:S01]  /*90d0*/  SEL R26, R92, R43, P0 ;  /* 0x0000002b5c1a7207 */ /* 0x000fe20000000000 */
[----:B------:R-:W-:Y:S01]  /*90e0*/  SHFL.IDX PT, R47, R47, R48, 0x1c1f ;  /* 0x001c1f302f2f7589 */ /* 0x000fe200000e0000 */
[----:B--2---:R-:W-:Y:S02]  /*90f0*/  SEL R25, R63, R56, P0 ;  /* 0x000000383f197207 */ /* 0x004fe40000000000 */
[----:B------:R-:W-:Y:S01]  /*9100*/  SEL R27, R56, R63, P0 ;  /* 0x0000003f381b7207 */ /* 0x000fe20000000000 */
[----:B------:R-:W-:Y:S04]  /*9110*/  SHFL.IDX PT, R39, R39, R48, 0x1c1f ;  /* 0x001c1f3027277589 */ /* 0x000fe800000e0000 */
[----:B------:R-:W0:Y:S04]  /*9120*/  SHFL.IDX PT, R88, R88, R7, 0x1c1f ;  /* 0x001c1f0758587589 */ /* 0x000e2800000e0000 */
[----:B------:R-:W-:Y:S04]  /*9130*/  SHFL.IDX PT, R21, R31, R48, 0x1c1f ;  /* 0x001c1f301f157589 */ /* 0x000fe800000e0000 */
[----:B------:R-:W-:Y:S04]  /*9140*/  SHFL.IDX PT, R65, R65, R48, 0x1c1f ;  /* 0x001c1f3041417589 */ /* 0x000fe800000e0000 */
[----:B------:R-:W1:Y:S04]  /*9150*/  SHFL.IDX PT, R46, R46, R7, 0x1c1f ;  /* 0x001c1f072e2e7589 */ /* 0x000e6800000e0000 */
[----:B------:R-:W2:Y:S04]  /*9160*/  SHFL.IDX PT, R48, R38, R7, 0x1c1f ;  /* 0x001c1f0726307589 */ /* 0x000ea800000e0000 */
[----:B------:R-:W3:Y:S04]  /*9170*/  SHFL.IDX PT, R50, R50, R7, 0x1c1f ;  /* 0x001c1f0732327589 */ /* 0x000ee800000e0000 */
[----:B------:R4:W3:Y:S01]  /*9180*/  SHFL.IDX PT, R20, R32, R7, 0x1c1f ;  /* 0x001c1f0720147589 */ /* 0x0008e200000e0000 */
[----:B0-----:R-:W-:-:S02]  /*9190*/  SEL R28, R45, R88, P0 ;  /* 0x000000582d1c7207 */ /* 0x001fc40000000000 */
[----:B------:R-:W-:Y:S01]  /*91a0*/  SEL R30, R88, R45, P0 ;  /* 0x0000002d581e7207 */ /* 0x000fe20000000000 */
[----:B------:R-:W-:Y:S01]  /*91b0*/  BAR.SYNC.DEFER_BLOCKING 0x1, 0x100 ;  /* 0x0044000000007b1d */ /* 0x000fe20000010000 */
[----:B----4-:R-:W-:-:S05]  /*91c0*/  SEL R32, R53, R40, P0 ;  /* 0x0000002835207207 */ /* 0x010fca0000000000 */
[----:B------:R-:W0:Y:S01]  /*91d0*/  SHFL.IDX PT, R52, R52, R7, 0x1c1f ;  /* 0x001c1f0734347589 */ /* 0x000e2200000e0000 */
[----:B------:R-:W-:Y:S02]  /*91e0*/  SEL R40, R33, R42, P0 ;  /* 0x0000002a21287207 */ /* 0x000fe40000000000 */
[----:B-1----:R-:W-:Y:S01]  /*91f0*/  SEL R29, R57, R46, P0 ;  /* 0x0000002e391d7207 */ /* 0x002fe20000000000 */
[----:B------:R1:W4:Y:S01]  /*9200*/  SHFL.IDX PT, R44, R36, R7, 0x1c1f ;  /* 0x001c1f07242c7589 */ /* 0x00032200000e0000 */
[----:B------:R-:W-:Y:S02]  /*9210*/  SEL R31, R46, R57, P0 ;  /* 0x000000392e1f7207 */ /* 0x000fe40000000000 */
[----:B------:R-:W-:Y:S01]  /*9220*/  SEL R42, R42, R33, P0 ;  /* 0x000000212a2a7207 */ /* 0x000fe20000000000 */
[----:B------:R-:W4:Y:S01]  /*9230*/  SHFL.IDX PT, R54, R54, R7, 0x1c1f ;  /* 0x001c1f0736367589 */ /* 0x000f2200000e0000 */
[----:B--2---:R-:W-:Y:S02]  /*9240*/  SEL R33, R47, R48, P0 ;  /* 0x000000302f217207 */ /* 0x004fe40000000000 */
[----:B------:R-:W-:-:S02]  /*9250*/  SEL R35, R48, R47, P0 ;  /* 0x0000002f30237207 */ /* 0x000fc40000000000 */
[----:B---3--:R-:W-:Y:S02]  /*9260*/  SEL R37, R39, R50, P0 ;  /* 0x0000003227257207 */ /* 0x008fe40000000000 */
[----:B-1----:R-:W-:Y:S01]  /*9270*/  SEL R36, R41, R20, P0 ;  /* 0x0000001429247207 */ /* 0x002fe20000000000 */
[----:B------:R1:W-:Y:S01]  /*9280*/  STSM.16.M88.4 [R70], R8 ;  /* 0x0000000846007844 */ /* 0x0003e20000000200 */
[----:B------:R-:W-:Y:S02]  /*9290*/  SEL R38, R20, R41, P0 ;  /* 0x0000002914267207 */ /* 0x000fe40000000000 */
[----:B------:R-:W-:Y:S01]  /*92a0*/  SEL R39, R50, R39, P0 ;  /* 0x0000002732277207 */ /* 0x000fe20000000000 */
[----:B------:R4:W-:Y:S01]  /*92b0*/  STSM.16.M88.4 [R69], R12 ;  /* 0x0000000c45007844 */ /* 0x0009e20000000200 */
[----:B0-----:R-:W-:-:S03]  /*92c0*/  SEL R41, R21, R52, P0 ;  /* 0x0000003415297207 */ /* 0x001fc60000000000 */
[----:B------:R-:W-:Y:S01]  /*92d0*/  STSM.16.M88.4 [R68], R24 ;  /* 0x0000001844007844 */ /* 0x000fe20000000200 */
[----:B------:R-:W-:-:S03]  /*92e0*/  SEL R43, R52, R21, P0 ;  /* 0x00000015342b7207 */ /* 0x000fc60000000000 */
[----:B------:R-:W-:Y:S01]  /*92f0*/  STSM.16.M88.4 [R67], R28 ;  /* 0x0000001c43007844 */ /* 0x000fe20000000200 */
[----:B-1----:R-:W-:-:S03]  /*9300*/  IMAD.U32 R9, RZ, RZ, UR6 ;  /* 0x00000006ff097e24 */ /* 0x002fc6000f8e00ff */
[----:B------:R0:W-:Y:S01]  /*9310*/  STSM.16.M88.4 [R66], R32 ;  /* 0x0000002042007844 */ /* 0x0001e20000000200 */
[----:B------:R-:W-:Y:S01]  /*9320*/  ULDC.64 UR6, c[0x0][0xbe0] ;  /* 0x0002f80000067ab9 */ /* 0x000fe20000000a00 */
[----:B------:R-:W1:Y:S01]  /*9330*/  LDC R53, c[0x0][0xa88] ;  /* 0x0002a200ff357b82 */ /* 0x000e620000000800 */
[----:B----4-:R-:W-:Y:S01]  /*9340*/  SEL R12, R55, R44, P0 ;  /* 0x0000002c370c7207 */ /* 0x010fe20000000000 */
[----:B------:R2:W-:Y:S01]  /*9350*/  STSM.16.M88.4 [R62], R36 ;  /* 0x000000243e007844 */ /* 0x0005e20000000200 */
[----:B------:R-:W-:Y:S01]  /*9360*/  SEL R14, R44, R55, P0 ;  /* 0x000000372c0e7207 */ /* 0x000fe20000000000 */
[----:B------:R-:W-:Y:S01]  /*9370*/  IMAD.U32 R8, RZ, RZ, UR4 ;  /* 0x00000004ff087e24 */ /* 0x000fe2000f8e00ff */
[----:B------:R-:W-:Y:S01]  /*9380*/  SEL R13, R65, R54, P0 ;  /* 0x00000036410d7207 */ /* 0x000fe20000000000 */
[----:B------:R2:W-:Y:S01]  /*9390*/  STSM.16.M88.4 [R60], R40 ;  /* 0x000000283c007844 */ /* 0x0005e20000000200 */
[----:B------:R-:W-:Y:S01]  /*93a0*/  SEL R15, R54, R65, P0 ;  /* 0x00000041360f7207 */ /* 0x000fe20000000000 */
[----:B------:R-:W-:-:S04]  /*93b0*/  UISETP.NE.U32.AND UP1, UPT, UR6, URZ, UPT ;  /* 0x0000003f0600728c */ /* 0x000fc8000bf25070 */
[----:B------:R2:W-:Y:S01]  /*93c0*/  STSM.16.M88.4 [R58], R12 ;  /* 0x0000000c3a007844 */ /* 0x0005e20000000200 */
[----:B------:R-:W-:Y:S01]  /*93d0*/  BAR.SYNC.DEFER_BLOCKING 0x1, 0x100 ;  /* 0x0044000000007b1d */ /* 0x000fe20000010000 */
[----:B------:R-:W-:Y:S01]  /*93e0*/  UISETP.NE.AND.EX UP1, UPT, UR7, URZ, UPT, UP1 ;  /* 0x0000003f0700728c */ /* 0x000fe2000bf25310 */
[----:B------:R-:W-:-:S05]  /*93f0*/  IMAD R11, R16, 0x40, R2 ;  /* 0x00000040100b7824 */ /* 0x000fca00078e0202 */
[----:B------:R-:W-:-:S05]  /*9400*/  PLOP3.LUT P0, PT, PT, PT, UP1, 0x80, 0x0 ;  /* 0x000000000000781c */ /* 0x000fca0003f0f018 */
[----:B------:R-:W-:-:S04]  /*9410*/  @UP1 UIADD3 UR6, UP2, UR8, UR6, URZ ;  /* 0x0000000608061290 */ /* 0x000fc8000ff5e03f */
[----:B------:R-:W-:Y:S01]  /*9420*/  @UP1 UIADD3.X UR7, UR9, UR7, URZ, UP2, !UPT ;  /* 0x0000000709071290 */ /* 0x000fe200097fe43f */
[----:B------:R-:W-:-:S04]  /*9430*/  IMAD.WIDE R4, R11, 0x2, R4 ;  /* 0x000000020b047825 */ /* 0x000fc800078e0204 */
[----:B------:R-:W-:Y:S01]  /*9440*/  IMAD.U32 R10, RZ, RZ, UR6 ;  /* 0x00000006ff0a7e24 */ /* 0x000fe2000f8e00ff */
[----:B------:R-:W3:Y:S01]  /*9450*/  @P2 LDG.E R7, desc[UR48][R8.64] ;  /* 0x0000003008072981 */ /* 0x000ee2000c1e1900 */
[----:B------:R-:W-:Y:S01]  /*9460*/  IMAD.U32 R11, RZ, RZ, UR7 ;  /* 0x00000007ff0b7e24 */ /* 0x000fe2000f8e00ff */
[----:B------:R-:W-:Y:S01]  /*9470*/  UMOV UR4, URZ ;  /* 0x0000003f00047c82 */ /* 0x000fe20008000000 */
[----:B0-----:R-:W-:-:S03]  /*9480*/  IADD3 R33, P1, R4, 0x1000, RZ ;  /* 0x0000100004217810 */ /* 0x001fc60007f3e0ff */
[----:B-1----:R2:W5:Y:S01]  /*9490*/  @P0 LDG.E R53, desc[UR48][R10.64] ;  /* 0x000000300a350981 */ /* 0x002562000c1e1900 */
[----:B---3--:R-:W-:Y:S01]  /*94a0*/  @P2 R2UR UR4, R7 ;  /* 0x00000000070422ca */ /* 0x008fe200000e0000 */
[----:B--2---:R-:W-:-:S14]  /*94b0*/  @P0 BRA `(.L_x_273) ;  /* 0x0000000000100947 */ /* 0x004fdc0003800000 */
[----:B------:R-:W-:Y:S05]  /*94c0*/  @!P2 BRA `(.L_x_273) ;  /* 0x00000000000ca947 */ /* 0x000fea0003800000 */
[----:B------:R-:W2:Y:S04]  /*94d0*/  LDG.E R10, desc[UR48][R8.64] ;  /* 0x00000030080a7981 */ /* 0x000ea8000c1e1900 */
[----:B-----5:R-:W2:Y:S02]  /*94e0*/  LDG.E R53, desc[UR48][R8.64+0x4] ;  /* 0x0000043008357981 */ /* 0x020ea4000c1e1900 */
[----:B--2---:R-:W-:-:S07]  /*94f0*/  IMAD.IADD R53, R53, 0x1, -R10 ;  /* 0x0000000135357824 */ /* 0x004fce00078e0a0a */
.L_x_273:
[----:B------:R-:W-:Y:S01]  /*9500*/  USHF.R.S32.HI UR11, URZ, 0x1f, UR39 ;  /* 0x0000001f3f0b7899 */ /* 0x000fe20008011427 */
[----:B------:R-:W-:Y:S01]  /*9510*/  IMAD R12, R18, 0x80, R169 ;  /* 0x00000080120c7824 */ /* 0x000fe200078e02a9 */
[----:B------:R-:W-:Y:S01]  /*9520*/  ULDC.64 UR12, c[0x0][0xb70] ;  /* 0x0002dc00000c7ab9 */ /* 0x000fe20000000a00 */
[----:B------:R-:W-:Y:S01]  /*9530*/  USHF.R.S32.HI UR9, URZ, 0x1f, UR4 ;  /* 0x0000001f3f097899 */ /* 0x000fe20008011404 */
[----:B------:R-:W-:Y:S01]  /*9540*/  IADD3 R25, P2, R4, 0x2000, RZ ;  /* 0x0000200004197810 */ /* 0x000fe20007f5e0ff */
[----:B------:R-:W-:Y:S01]  /*9550*/  UIMAD UR10, UR11, UR12, URZ ;  /* 0x0000000c0b0a72a4 */ /* 0x000fe2000f8e023f */
[----:B------:R-:W-:Y:S01]  /*9560*/  SHF.R.S32.HI R7, RZ, 0x1f, R12 ;  /* 0x0000001fff077819 */ /* 0x000fe2000001140c */
[----:B------:R-:W-:Y:S01]  /*9570*/  UMOV UR8, UR4 ;  /* 0x0000000400087c82 */ /* 0x000fe20008000000 */
[----:B------:R-:W-:Y:S01]  /*9580*/  USEL UR37, UR37, URZ, !UP0 ;  /* 0x0000003f25257287 */ /* 0x000fe2000c000000 */
[----:B------:R-:W-:Y:S01]  /*9590*/  LOP3.LUT R32, R33, 0x380, RZ, 0xc0, !PT ;  /* 0x0000038021207812 */ /* 0x000fe200078ec0ff */
[----:B------:R-:W-:Y:S01]  /*95a0*/  UIMAD.WIDE.U32 UR6, UR39, UR12, UR8 ;  /* 0x0000000c270672a5 */ /* 0x000fe2000f8e0008 */
[----:B------:R-:W-:Y:S01]  /*95b0*/  LOP3.LUT R24, R25, 0x380, RZ, 0xc0, !PT ;  /* 0x0000038019187812 */ /* 0x000fe200078ec0ff */
[----:B------:R-:W-:Y:S01]  /*95c0*/  UIMAD UR10, UR39, UR13, UR10 ;  /* 0x0000000d270a72a4 */ /* 0x000fe2000f8e020a */
[----:B------:R-:W-:Y:S01]  /*95d0*/  SHF.R.U64 R32, R32, 0x3, RZ ;  /* 0x0000000320207819 */ /* 0x000fe200000012ff */
[----:B------:R-:W-:Y:S01]  /*95e0*/  USEL UR36, UR36, URZ, !UP0 ;  /* 0x0000003f24247287 */ /* 0x000fe2000c000000 */
[----:B------:R-:W-:Y:S01]  /*95f0*/  SHF.R.U64 R24, R24, 0x3, RZ ;  /* 0x0000000318187819 */ /* 0x000fe200000012ff */
[----:B------:R-:W-:Y:S01]  /*9600*/  ULDC.64 UR12, c[0x0][0xb78] ;  /* 0x0002de00000c7ab9 */ /* 0x000fe20000000a00 */
[----:B------:R-:W-:Y:S01]  /*9610*/  UIADD3 UR7, UR7, UR10, URZ ;  /* 0x0000000a07077290 */ /* 0x000fe2000fffe03f */
[----:B------:R-:W-:Y:S01]  /*9620*/  LOP3.LUT R32, R32, R33, RZ, 0x3c, !PT ;  /* 0x0000002120207212 */ /* 0x000fe200078e3cff */
[----:B------:R-:W-:Y:S01]  /*9630*/  UIMAD UR8, UR37, UR12, URZ ;  /* 0x0000000c250872a4 */ /* 0x000fe2000f8e023f */
[--C-:B------:R-:W-:Y:S01]  /*9640*/  IMAD.X R33, RZ, RZ, R5.reuse, P1 ;  /* 0x000000ffff217224 */ /* 0x100fe200008e0605 */
[----:B------:R-:W-:Y:S01]  /*9650*/  UIMAD.WIDE.U32 UR6, UR36, UR12, UR6 ;  /* 0x0000000c240672a5 */ /* 0x000fe2000f8e0006 */
[----:B------:R-:W-:Y:S01]  /*9660*/  LOP3.LUT R24, R24, R25, RZ, 0x3c, !PT ;  /* 0x0000001918187212 */ /* 0x000fe200078e3cff */
[----:B------:R-:W-:Y:S01]  /*9670*/  UIMAD UR8, UR36, UR13, UR8 ;  /* 0x0000000d240872a4 */ /* 0x000fe2000f8e0208 */
[----:B------:R-:W-:Y:S01]  /*9680*/  IMAD.X R25, RZ, RZ, R5, P2 ;  /* 0x000000ffff197224 */ /* 0x000fe200010e0605 */
[----:B------:R-:W-:Y:S01]  /*9690*/  IADD3 R9, P6, R4, 0x3000, RZ ;  /* 0x0000300004097810 */ /* 0x000fe20007fde0ff */
[----:B------:R-:W-:Y:S01]  /*96a0*/  ULDC.64 UR12, c[0x0][0xaa0] ;  /* 0x0002a800000c7ab9 */ /* 0x000fe20000000a00 */
[----:B------:R-:W-:-:S02]  /*96b0*/  IADD3 R10, P0, R12, UR6, RZ ;  /* 0x000000060c0a7c10 */ /* 0x000fc4000ff1e0ff */
[----:B------:R-:W-:Y:S01]  /*96c0*/  IMAD.U32 R14, RZ, RZ, UR8 ;  /* 0x00000008ff0e7e24 */ /* 0x000fe2000f8e00ff */
[C---:B------:R-:W-:Y:S02]  /*96d0*/  IADD3 R41, P5, R4.reuse, 0x4000, RZ ;  /* 0x0000400004297810 */ /* 0x040fe40007fbe0ff */
[C---:B------:R-:W-:Y:S02]  /*96e0*/  IADD3 R45, P4, R4.reuse, 0x5000, RZ ;  /* 0x00005000042d7810 */ /* 0x040fe40007f9e0ff */
[----:B------:R-:W-:Y:S01]  /*96f0*/  IADD3.X R7, R7, UR7, R14, P0, !PT ;  /* 0x0000000707077c10 */ /* 0x000fe200087fe40e */
[----:B------:R-:W-:Y:S01]  /*9700*/  ULDC.64 UR6, c[0x0][0xb40] ;  /* 0x0002d00000067ab9 */ /* 0x000fe20000000a00 */
[----:B------:R-:W-:Y:S02]  /*9710*/  IADD3 R29, P3, R4, 0x6000, RZ ;  /* 0x00006000041d7810 */ /* 0x000fe40007f7e0ff */
[----:B------:R-:W-:Y:S02]  /*9720*/  LEA R20, P0, R10, UR6, 0x2 ;  /* 0x000000060a147c11 */ /* 0x000fe4000f8010ff */
[----:B------:R-:W-:-:S02]  /*9730*/  LOP3.LUT R11, R4, 0x380, RZ, 0xc0, !PT ;  /* 0x00000380040b7812 */ /* 0x000fc400078ec0ff */
[----:B------:R-:W-:Y:S01]  /*9740*/  LEA.HI.X R21, R10, UR7, R7, 0x2, P0 ;  /* 0x000000070a157c11 */ /* 0x000fe200080f1407 */
[C---:B------:R-:W-:Y:S01]  /*9750*/  VIADD R10, R12.reuse, 0x8 ;  /* 0x000000080c0a7836 */ /* 0x040fe20000000000 */
[----:B------:R-:W-:Y:S02]  /*9760*/  LOP3.LUT P0, RZ, R19, 0x3, RZ, 0xc0, !PT ;  /* 0x0000000313ff7812 */ /* 0x000fe4000780c0ff */
[----:B------:R-:W-:Y:S02]  /*9770*/  LOP3.LUT R8, R9, 0x380, RZ, 0xc0, !PT ;  /* 0x0000038009087812 */ /* 0x000fe400078ec0ff */
[-C--:B-----5:R-:W-:Y:S02]  /*9780*/  ISETP.GE.OR P1, PT, R12, R53.reuse, P0 ;  /* 0x000000350c00720c */ /* 0x0a0fe40000726670 */
[----:B------:R-:W-:Y:S02]  /*9790*/  ISETP.GE.OR P0, PT, R10, R53, P0 ;  /* 0x000000350a00720c */ /* 0x000fe40000706670 */
[----:B------:R-:W-:-:S02]  /*97a0*/  IADD3 R12, P2, R4, 0x7000, RZ ;  /* 0x00007000040c7810 */ /* 0x000fc40007f5e0ff */
[----:B------:R-:W-:Y:S02]  /*97b0*/  LOP3.LUT R40, R41, 0x380, RZ, 0xc0, !PT ;  /* 0x0000038029287812 */ /* 0x000fe400078ec0ff */
[----:B------:R-:W-:Y:S02]  /*97c0*/  LOP3.LUT R44, R45, 0x380, RZ, 0xc0, !PT ;  /* 0x000003802d2c7812 */ /* 0x000fe400078ec0ff */
[----:B------:R-:W-:Y:S01]  /*97d0*/  LOP3.LUT R28, R29, 0x380, RZ, 0xc0, !PT ;  /* 0x000003801d1c7812 */ /* 0x000fe200078ec0ff */
[----:B------:R-:W-:Y:S01]  /*97e0*/  UIMAD UR6, UR9, UR12, URZ ;  /* 0x0000000c090672a4 */ /* 0x000fe2000f8e023f */
[----:B------:R-:W-:Y:S01]  /*97f0*/  SHF.R.U64 R11, R11, 0x3, RZ ;  /* 0x000000030b0b7819 */ /* 0x000fe200000012ff */
[----:B------:R0:W-:Y:S01]  /*9800*/  @!P1 STG.E desc[UR48][R20.64], R6 ;  /* 0x0000000614009986 */ /* 0x0001e2000c101930 */
[----:B------:R-:W-:Y:S01]  /*9810*/  LOP3.LUT R7, R12, 0x380, RZ, 0xc0, !PT ;  /* 0x000003800c077812 */ /* 0x000fe200078ec0ff */
[----:B------:R-:W-:Y:S01]  /*9820*/  IMAD.X R13, RZ, RZ, R5, P2 ;  /* 0x000000ffff0d7224 */ /* 0x000fe200010e0605 */
[----:B------:R-:W-:Y:S01]  /*9830*/  SHF.R.U64 R8, R8, 0x3, RZ ;  /* 0x0000000308087819 */ /* 0x000fe200000012ff */
[----:B------:R1:W-:Y:S01]  /*9840*/  @!P0 STG.E desc[UR48][R20.64+0x20], R0 ;  /* 0x0000200014008986 */ /* 0x0003e2000c101930 */
[----:B------:R-:W-:-:S02]  /*9850*/  SHF.R.U64 R40, R40, 0x3, RZ ;  /* 0x0000000328287819 */ /* 0x000fc400000012ff */
[----:B------:R-:W-:Y:S02]  /*9860*/  SHF.R.U64 R44, R44, 0x3, RZ ;  /* 0x000000032c2c7819 */ /* 0x000fe400000012ff */
[----:B------:R-:W-:Y:S01]  /*9870*/  SHF.R.U64 R28, R28, 0x3, RZ ;  /* 0x000000031c1c7819 */ /* 0x000fe200000012ff */
[----:B------:R-:W-:Y:S01]  /*9880*/  UIMAD UR6, UR4, UR13, UR6 ;  /* 0x0000000d040672a4 */ /* 0x000fe2000f8e0206 */
[----:B------:R-:W-:Y:S01]  /*9890*/  LOP3.LUT R4, R11, R4, RZ, 0x3c, !PT ;  /* 0x000000040b047212 */ /* 0x000fe200078e3cff */
[--C-:B0-----:R-:W-:Y:S01]  /*98a0*/  IMAD.MOV.U32 R6, RZ, RZ, R2.reuse ;  /* 0x000000ffff067224 */ /* 0x101fe200078e0002 */
[----:B------:R-:W-:Y:S01]  /*98b0*/  SHF.R.U64 R7, R7, 0x3, RZ ;  /* 0x0000000307077819 */ /* 0x000fe200000012ff */
[----:B------:R-:W5:Y:S01]  /*98c0*/  LD.E.128 R32, desc[UR48][R32.64] ;  /* 0x0000003020207980 */ /* 0x000f62000c101d00 */
[----:B------:R-:W-:Y:S01]  /*98d0*/  LOP3.LUT R8, R8, R9, RZ, 0x3c, !PT ;  /* 0x0000000908087212 */ /* 0x000fe200078e3cff */
[--C-:B------:R-:W-:Y:S01]  /*98e0*/  IMAD.X R9, RZ, RZ, R5.reuse, P6 ;  /* 0x000000ffff097224 */ /* 0x100fe200030e0605 */
[----:B------:R-:W-:Y:S01]  /*98f0*/  LOP3.LUT R40, R40, R41, RZ, 0x3c, !PT ;  /* 0x0000002928287212 */ /* 0x000fe200078e3cff */
[--C-:B------:R-:W-:Y:S01]  /*9900*/  IMAD.X R41, RZ, RZ, R5.reuse, P5 ;  /* 0x000000ffff297224 */ /* 0x100fe200028e0605 */
[----:B------:R-:W-:Y:S01]  /*9910*/  LOP3.LUT R44, R44, R45, RZ, 0x3c, !PT ;  /* 0x0000002d2c2c7212 */ /* 0x000fe200078e3cff */
[--C-:B------:R-:W-:Y:S01]  /*9920*/  IMAD.X R45, RZ, RZ, R5.reuse, P4 ;  /* 0x000000ffff2d7224 */ /* 0x100fe200020e0605 */
[----:B------:R-:W-:Y:S01]  /*9930*/  LOP3.LUT R28, R28, R29, RZ, 0x3c, !PT ;  /* 0x0000001d1c1c7212 */ /* 0x000fe200078e3cff */
[----:B------:R-:W-:Y:S01]  /*9940*/  IMAD.X R29, RZ, RZ, R5, P3 ;  /* 0x000000ffff1d7224 */ /* 0x000fe200018e0605 */
[----:B------:R-:W-:Y:S01]  /*9950*/  LOP3.LUT R12, R7, R12, RZ, 0x3c, !PT ;  /* 0x0000000c070c7212 */ /* 0x000fe200078e3cff */
[----:B------:R0:W5:Y:S01]  /*9960*/  LD.E.128 R36, desc[UR48][R4.64] ;  /* 0x0000003004247980 */ /* 0x000162000c101d00 */
[----:B------:R-:W-:-:S03]  /*9970*/  SHF.R.S32.HI R7, RZ, 0x1f, R2 ;  /* 0x0000001fff077819 */ /* 0x000fc60000011402 */
[----:B------:R-:W5:Y:S04]  /*9980*/  LD.E.128 R24, desc[UR48][R24.64] ;  /* 0x0000003018187980 */ /* 0x000f68000c101d00 */
[----:B------:R-:W5:Y:S01]  /*9990*/  LD.E.128 R8, desc[UR48][R8.64] ;  /* 0x0000003008087980 */ /* 0x000f62000c101d00 */
[----:B0-----:R-:W-:-:S03]  /*99a0*/  IMAD.U32 R5, RZ, RZ, UR12 ;  /* 0x0000000cff057e24 */ /* 0x001fc6000f8e00ff */
[----:B------:R-:W5:Y:S01]  /*99b0*/  LD.E.128 R40, desc[UR48][R40.64] ;  /* 0x0000003028287980 */ /* 0x000f62000c101d00 */
[----:B------:R-:W-:-:S03]  /*99c0*/  IMAD.WIDE.U32 R4, R5, UR4, R6 ;  /* 0x0000000405047c25 */ /* 0x000fc6000f8e0006 */
[----:B------:R-:W5:Y:S01]  /*99d0*/  LD.E.128 R44, desc[UR48][R44.64] ;  /* 0x000000302c2c7980 */ /* 0x000f62000c101d00 */
[----:B------:R-:W-:Y:S01]  /*99e0*/  VIADD R5, R5, UR6 ;  /* 0x0000000605057c36 */ /* 0x000fe20008000000 */
[----:B------:R-:W-:Y:S02]  /*99f0*/  ULDC.64 UR6, c[0x0][0xae0] ;  /* 0x0002b80000067ab9 */ /* 0x000fe40000000a00 */
[----:B------:R-:W5:Y:S04]  /*9a00*/  LD.E.128 R28, desc[UR48][R28.64] ;  /* 0x000000301c1c7980 */ /* 0x000f68000c101d00 */
[----:B------:R-:W5:Y:S01]  /*9a10*/  LD.E.128 R12, desc[UR48][R12.64] ;  /* 0x000000300c0c7980 */ /* 0x000f62000c101d00 */
[----:B------:R-:W-:Y:S01]  /*9a20*/  UIMAD UR4, UR11, UR6, URZ ;  /* 0x000000060b0472a4 */ /* 0x000fe2000f8e023f */
[----:B------:R-:W-:Y:S01]  /*9a30*/  @!PT LDS RZ, [RZ] ;  /* 0x00000000fffff984 */ /* 0x000fe20000000800 */
[----:B------:R-:W-:Y:S01]  /*9a40*/  @!PT LDS RZ, [RZ] ;  /* 0x00000000fffff984 */ /* 0x000fe20000000800 */
[----:B------:R-:W-:Y:S01]  /*9a50*/  @!PT LDS RZ, [RZ] ;  /* 0x00000000fffff984 */ /* 0x000fe20000000800 */
[----:B------:R-:W-:Y:S01]  /*9a60*/  @!PT LDS RZ, [RZ] ;  /* 0x00000000fffff984 */ /* 0x000fe20000000800 */
[----:B------:R0:W-:Y:S06]  /*9a70*/  MEMBAR.ALL.CTA ;  /* 0x0000000000007992 */ /* 0x0001ec0000008000 */
[----:B0-----:R-:W0:Y:S01]  /*9a80*/  FENCE.VIEW.ASYNC.S ;  /* 0x00000000000073c6 */ /* 0x001e220000000000 */
[----:B------:R-:W-:Y:S01]  /*9a90*/  IMAD.U32 R7, RZ, RZ, UR6 ;  /* 0x00000006ff077e24 */ /* 0x000fe2000f8e00ff */
[----:B------:R-:W-:Y:S01]  /*9aa0*/  UIMAD UR4, UR39, UR7, UR4 ;  /* 0x00000007270472a4 */ /* 0x000fe2000f8e0204 */
[----:B------:R-:W-:-:S02]  /*9ab0*/  IMAD R53, R18, -0x80, R53 ;  /* 0xffffff8012357824 */ /* 0x000fc400078e0235 */
[----:B------:R-:W-:Y:S01]  /*9ac0*/  IMAD.WIDE.U32 R4, R7, UR39, R4 ;  /* 0x0000002707047c25 */ /* 0x000fe2000f8e0004 */
[----:B------:R-:W-:Y:S02]  /*9ad0*/  ULDC.64 UR6, c[0x0][0xae8] ;  /* 0x0002ba0000067ab9 */ /* 0x000fe40000000a00 */
[CC--:B------:R-:W-:Y:S01]  /*9ae0*/  ISETP.GE.AND P2, PT, R16.reuse, R53.reuse, PT ;  /* 0x000000351000720c */ /* 0x0c0fe20003f46270 */
[----:B------:R-:W-:Y:S01]  /*9af0*/  VIADD R5, R5, UR4 ;  /* 0x0000000405057c36 */ /* 0x000fe20008000000 */
[----:B------:R-:W-:Y:S01]  /*9b00*/  UIMAD UR4, UR37, UR6, URZ ;  /* 0x00000006250472a4 */ /* 0x000fe2000f8e023f */
[----:B------:R-:W-:Y:S02]  /*9b10*/  VIADD R3, R3, 0x29820 ;  /* 0x0002982003037836 */ /* 0x000fe40000000000 */
[C---:B-1----:R-:W-:Y:S02]  /*9b20*/  VIADD R0, R16.reuse, 0x20 ;  /* 0x0000002010007836 */ /* 0x042fe40000000000 */
[----:B------:R-:W-:Y:S01]  /*9b30*/  IMAD.U32 R21, RZ, RZ, UR6 ;  /* 0x00000006ff157e24 */ /* 0x000fe2000f8e00ff */
[----:B------:R-:W-:Y:S01]  /*9b40*/  UIMAD UR4, UR36, UR7, UR4 ;  /* 0x00000007240472a4 */ /* 0x000fe2000f8e0204 */
[----:B------:R-:W-:Y:S01]  /*9b50*/  PRMT R3, RZ, 0x654, R3 ;  /* 0x00000654ff037816 */ /* 0x000fe20000000003 */
[----:B------:R-:W-:Y:S01]  /*9b60*/  VIADD R6, R16, 0x60 ;  /* 0x0000006010067836 */ /* 0x000fe20000000000 */
[-C--:B------:R-:W-:Y:S01]  /*9b70*/  ISETP.GE.AND P4, PT, R0, R53.reuse, PT ;  /* 0x000000350000720c */ /* 0x080fe20003f86270 */
[----:B------:R-:W-:Y:S01]  /*9b80*/  IMAD.WIDE.U32 R20, R21, UR36, R4 ;  /* 0x0000002415147c25 */ /* 0x000fe2000f8e0004 */
[--C-:B------:R-:W-:Y:S01]  /*9b90*/  SHF.R.S32.HI R17, RZ, 0x1f, R16.reuse ;  /* 0x0000001fff117819 */ /* 0x100fe20000011410 */
[----:B------:R-:W-:Y:S02]  /*9ba0*/  BSSY B1, `(.L_x_274) ;  /* 0x0000018000017945 */ /* 0x000fe40003800000 */
[----:B------:R-:W-:Y:S01]  /*9bb0*/  VIADD R0, R16, 0x40 ;  /* 0x0000004010007836 */ /* 0x000fe20000000000 */
[----:B0-----:R0:W-:Y:S01]  /*9bc0*/  SYNCS.ARRIVE.TRANS64.RED.A1T0 RZ, [R3+URZ], RZ ;  /* 0x000000ff03ff79a7 */ /* 0x0011e2000810043f */
[----:B------:R-:W-:Y:S01]  /*9bd0*/  VIADD R55, R21, UR4 ;  /* 0x0000000415377c36 */ /* 0x000fe20008000000 */
[-C--:B------:R-:W-:Y:S01]  /*9be0*/  ISETP.GE.AND P1, PT, R6, R53.reuse, PT ;  /* 0x000000350600720c */ /* 0x080fe20003f26270 */
[----:B------:R-:W-:Y:S01]  /*9bf0*/  IMAD.WIDE R6, R18, 0x80, R16 ;  /* 0x0000008012067825 */ /* 0x000fe200078e0210 */
[----:B------:R-:W-:Y:S01]  /*9c00*/  ISETP.GE.AND P0, PT, R0, R53, PT ;  /* 0x000000350000720c */ /* 0x000fe20003f06270 */
[----:B------:R-:W-:-:S12]  /*9c10*/  @P2 BRA `(.L_x_275) ;  /* 0x0000000000402947 */ /* 0x000fd80003800000 */
[----:B------:R-:W-:Y:S01]  /*9c20*/  ULDC.64 UR6, c[0x0][0xad8] ;  /* 0x0002b60000067ab9 */ /* 0x000fe20000000a00 */
[C---:B------:R-:W-:Y:S01]  /*9c30*/  VIADD R0, R2.reuse, 0x40 ;  /* 0x0000004002007836 */ /* 0x040fe20000000000 */
[----:B------:R-:W-:Y:S01]  /*9c40*/  ULDC UR4, c[0x0][0xa8c] ;  /* 0x0002a30000047ab9 */ /* 0x000fe20000000800 */
[----:B0-----:R-:W-:Y:S01]  /*9c50*/  IMAD R3, R7, UR6, RZ ;  /* 0x0000000607037c24 */ /* 0x001fe2000f8e02ff */
[----:B------:R-:W-:Y:S01]  /*9c60*/  ISETP.GE.AND P2, PT, R2, UR4, PT ;  /* 0x0000000402007c0c */ /* 0x000fe2000bf46270 */
[----:B------:R-:W-:Y:S01]  /*9c70*/  IMAD.MOV.U32 R4, RZ, RZ, R20 ;  /* 0x000000ffff047224 */ /* 0x000fe200078e0014 */
[----:B------:R-:W-:Y:S01]  /*9c80*/  ISETP.GE.AND P3, PT, R0, UR4, PT ;  /* 0x0000000400007c0c */ /* 0x000fe2000bf66270 */
[----:B------:R-:W-:Y:S02]  /*9c90*/  IMAD.MOV.U32 R5, RZ, RZ, R55 ;  /* 0x000000ffff057224 */ /* 0x000fe400078e0037 */
[C---:B------:R-:W-:Y:S02]  /*9ca0*/  IMAD R3, R6.reuse, UR7, R3 ;  /* 0x0000000706037c24 */ /* 0x040fe4000f8e0203 */
[----:B------:R-:W-:Y:S01]  /*9cb0*/  IMAD.WIDE.U32 R4, R6, UR6, R4 ;  /* 0x0000000606047c25 */ /* 0x000fe2000f8e0004 */
[----:B------:R-:W-:-:S03]  /*9cc0*/  ULDC.64 UR6, c[0x0][0xa80] ;  /* 0x0002a00000067ab9 */ /* 0x000fc60000000a00 */
[----:B------:R-:W-:Y:S01]  /*9cd0*/  IMAD.IADD R3, R5, 0x1, R3 ;  /* 0x0000000105037824 */ /* 0x000fe200078e0203 */
[----:B------:R-:W-:-:S04]  /*9ce0*/  LEA R52, P5, R4, UR6, 0x1 ;  /* 0x0000000604347c11 */ /* 0x000fc8000f8a08ff */
[----:B------:R-:W-:-:S05]  /*9cf0*/  LEA.HI.X R53, R4, UR7, R3, 0x1, P5 ;  /* 0x0000000704357c11 */ /* 0x000fca000a8f0c03 */
[----:B-----5:R1:W-:Y:S04]  /*9d00*/  @!P2 STG.E.128 desc[UR48][R52.64], R36 ;  /* 0x000000243400a986 */ /* 0x0203e8000c101d30 */
[----:B------:R1:W-:Y:S02]  /*9d10*/  @!P3 STG.E.128 desc[UR48][R52.64+0x80], R40 ;  /* 0x000080283400b986 */ /* 0x0003e4000c101d30 */
.L_x_275:
[----:B------:R-:W-:Y:S05]  /*9d20*/  BSYNC B1 ;  /* 0x0000000000017941 */ /* 0x000fea0003800000 */
.L_x_274:
[----:B------:R-:W-:Y:S04]  /*9d30*/  BSSY B1, `(.L_x_276) ;  /* 0x0000014000017945 */ /* 0x000fe80003800000 */
[----:B------:R-:W-:Y:S05]  /*9d40*/  @P4 BRA `(.L_x_277) ;  /* 0x0000000000484947 */ /* 0x000fea0003800000 */
[----:B0-----:R-:W-:Y:S01]  /*9d50*/  IADD3 R3, P2, R6, 0x20, RZ ;  /* 0x0000002006037810 */ /* 0x001fe20007f5e0ff */
[----:B------:R-:W-:Y:S01]  /*9d60*/  ULDC.64 UR6, c[0x0][0xad8] ;  /* 0x0002b60000067ab9 */ /* 0x000fe20000000a00 */
[----:B------:R-:W-:Y:S01]  /*9d70*/  IMAD.MOV.U32 R4, RZ, RZ, R20 ;  /* 0x000000ffff047224 */ /* 0x000fe200078e0014 */
[----:B------:R-:W-:Y:S01]  /*9d80*/  ULDC UR4, c[0x0][0xa8c] ;  /* 0x0002a30000047ab9 */ /* 0x000fe20000000800 */
[----:B------:R-:W-:Y:S01]  /*9d90*/  IMAD.MOV.U32 R5, RZ, RZ, R55 ;  /* 0x000000ffff057224 */ /* 0x000fe200078e0037 */
[C---:B------:R-:W-:Y:S01]  /*9da0*/  ISETP.GE.AND P3, PT, R2.reuse, UR4, PT ;  /* 0x0000000402007c0c */ /* 0x040fe2000bf66270 */
[----:B------:R-:W-:Y:S02]  /*9db0*/  IMAD.X R0, RZ, RZ, R7, P2 ;  /* 0x000000ffff007224 */ /* 0x000fe400010e0607 */
[----:B------:R-:W-:Y:S02]  /*9dc0*/  VIADD R18, R2, 0x40 ;  /* 0x0000004002127836 */ /* 0x000fe40000000000 */
[----:B------:R-:W-:-:S02]  /*9dd0*/  IMAD R0, R0, UR6, RZ ;  /* 0x0000000600007c24 */ /* 0x000fc4000f8e02ff */
[----:B------:R-:W-:Y:S01]  /*9de0*/  IMAD.WIDE.U32 R4, R3, UR6, R4 ;  /* 0x0000000603047c25 */ /* 0x000fe2000f8e0004 */
[----:B------:R-:W-:-:S03]  /*9df0*/  ISETP.GE.AND P4, PT, R18, UR4, PT ;  /* 0x0000000412007c0c */ /* 0x000fc6000bf86270 */
[----:B------:R-:W-:Y:S01]  /*9e00*/  IMAD R3, R3, UR7, R0 ;  /* 0x0000000703037c24 */ /* 0x000fe2000f8e0200 */
[----:B------:R-:W-:Y:S02]  /*9e10*/  ULDC.64 UR6, c[0x0][0xa80] ;  /* 0x0002a00000067ab9 */ /* 0x000fe40000000a00 */
[----:B-1---5:R-:W-:Y:S01]  /*9e20*/  LEA R36, P2, R4, UR6, 0x1 ;  /* 0x0000000604247c11 */ /* 0x022fe2000f8408ff */
[----:B------:R-:W-:-:S05]  /*9e30*/  IMAD.IADD R3, R5, 0x1, R3 ;  /* 0x0000000105037824 */ /* 0x000fca00078e0203 */
[----:B------:R-:W-:-:S05]  /*9e40*/  LEA.HI.X R37, R4, UR7, R3, 0x1, P2 ;  /* 0x0000000704257c11 */ /* 0x000fca00090f0c03 */
[----:B------:R2:W-:Y:S04]  /*9e50*/  @!P3 STG.E.128 desc[UR48][R36.64], R32 ;  /* 0x000000202400b986 */ /* 0x0005e8000c101d30 */
[----:B------:R2:W-:Y:S02]  /*9e60*/  @!P4 STG.E.128 desc[UR48][R36.64+0x80], R44 ;  /* 0x0000802c2400c986 */ /* 0x0005e4000c101d30 */
.L_x_277:
[----:B------:R-:W-:Y:S05]  /*9e70*/  BSYNC B1 ;  /* 0x0000000000017941 */ /* 0x000fea0003800000 */
.L_x_276:
        /* <DEDUP_REMOVED lines=15> */
[----:B--2--5:R-:W-:Y:S01]  /*9f70*/  LEA R32, P0, R4, UR6, 0x1 ;  /* 0x0000000604207c11 */ /* 0x024fe2000f8008ff */
[----:B------:R-:W-:-:S05]  /*9f80*/  IMAD.IADD R3, R5, 0x1, R3 ;  /* 0x0000000105037824 */ /* 0x000fca00078e0203 */
[----:B------:R-:W-:-:S05]  /*9f90*/  LEA.HI.X R33, R4, UR7, R3, 0x1, P0 ;  /* 0x0000000704217c11 */ /* 0x000fca00080f0c03 */
[----:B------:R3:W-:Y:S04]  /*9fa0*/  @!P2 STG.E.128 desc[UR48][R32.64], R24 ;  /* 0x000000182000a986 */ /* 0x0007e8000c101d30 */
[----:B------:R3:W-:Y:S02]  /*9fb0*/  @!P3 STG.E.128 desc[UR48][R32.64+0x80], R28 ;  /* 0x0000801c2000b986 */ /* 0x0007e4000c101d30 */
.L_x_279:
[----:B------:R-:W-:Y:S05]  /*9fc0*/  BSYNC B1 ;  /* 0x0000000000017941 */ /* 0x000fea0003800000 */
.L_x_278:
[----:B------:R-:W-:Y:S05]  /*9fd0*/  @P1 BRA `(.L_x_280) ;  /* 0x0000000800ec1947 */ /* 0x000fea0003800000 */
[----:B0-----:R-:W-:Y:S01]  /*9fe0*/  IADD3 R3, P0, R6, 0x60, RZ ;  /* 0x0000006006037810 */ /* 0x001fe20007f1e0ff */
[----:B------:R-:W-:Y:S01]  /*9ff0*/  ULDC.64 UR6, c[0x0][0xad8] ;  /* 0x0002b60000067ab9 */ /* 0x000fe20000000a00 */
[----:B------:R-:W-:Y:S01]  /*a000*/  IMAD.MOV.U32 R4, RZ, RZ, R20 ;  /* 0x000000ffff047224 */ /* 0x000fe200078e0014 */
[----:B------:R-:W-:Y:S01]  /*a010*/  ULDC UR4, c[0x0][0xa8c] ;  /* 0x0002a30000047ab9 */ /* 0x000fe20000000800 */
[----:B------:R-:W-:Y:S01]  /*a020*/  IMAD.MOV.U32 R5, RZ, RZ, R55 ;  /* 0x000000ffff057224 */ /* 0x000fe200078e0037 */
[----:B------:R-:W-:Y:S01]  /*a030*/  ISETP.GE.AND P1, PT, R2, UR4, PT ;  /* 0x0000000402007c0c */ /* 0x000fe2000bf26270 */
[----:B------:R-:W-:Y:S02]  /*a040*/  IMAD.X R6, RZ, RZ, R7, P0 ;  /* 0x000000ffff067224 */ /* 0x000fe400000e0607 */
[----:B------:R-:W-:-:S04]  /*a050*/  IMAD.WIDE.U32 R4, R3, UR6, R4 ;  /* 0x0000000603047c25 */ /* 0x000fc8000f8e0004 */
[----:B------:R-:W-:Y:S02]  /*a060*/  IMAD R6, R6, UR6, RZ ;  /* 0x0000000606067c24 */ /* 0x000fe4000f8e02ff */
[----:B------:R-:W-:Y:S02]  /*a070*/  VIADD R0, R2, 0x40 ;  /* 0x0000004002007836 */ /* 0x000fe40000000000 */
[----:B------:R-:W-:Y:S01]  /*a080*/  IMAD R3, R3, UR7, R6 ;  /* 0x0000000703037c24 */ /* 0x000fe2000f8e0206 */
[----:B------:R-:W-:Y:S02]  /*a090*/  ULDC.64 UR6, c[0x0][0xa80] ;  /* 0x0002a00000067ab9 */ /* 0x000fe40000000a00 */
[----:B------:R-:W-:Y:S01]  /*a0a0*/  LEA R6, P0, R4, UR6, 0x1 ;  /* 0x0000000604067c11 */ /* 0x000fe2000f8008ff */
[----:B------:R-:W-:-:S05]  /*a0b0*/  IMAD.IADD R3, R5, 0x1, R3 ;  /* 0x0000000105037824 */ /* 0x000fca00078e0203 */
[----:B------:R-:W-:Y:S02]  /*a0c0*/  LEA.HI.X R7, R4, UR7, R3, 0x1, P0 ;  /* 0x0000000704077c11 */ /* 0x000fe400080f0c03 */
[----:B------:R-:W-:-:S03]  /*a0d0*/  ISETP.GE.AND P0, PT, R0, UR4, PT ;  /* 0x0000000400007c0c */ /* 0x000fc6000bf06270 */
[----:B-----5:R4:W-:Y:S10]  /*a0e0*/  @!P1 STG.E.128 desc[UR48][R6.64], R8 ;  /* 0x0000000806009986 */ /* 0x0209f4000c101d30 */
[----:B------:R-:W-:Y:S05]  /*a0f0*/  @P0 BRA `(.L_x_280) ;  /* 0x0000000800a40947 */ /* 0x000fea0003800000 */
[----:B------:R0:W-:Y:S01]  /*a100*/  STG.E.128 desc[UR48][R6.64+0x80], R12 ;  /* 0x0000800c06007986 */ /* 0x0001e2000c101d30 */
[----:B------:R-:W-:Y:S05]  /*a110*/  BRA `(.L_x_280) ;  /* 0x00000008009c7947 */ /* 0x000fea0003800000 */
.L_x_272:
[----:B------:R-:W-:Y:S01]  /*a120*/  ULDC.64 UR6, c[0x0][0xbd8] ;  /* 0x0002f60000067ab9 */ /* 0x000fe20000000a00 */
[----:B------:R-:W-:Y:S01]  /*a130*/  IMAD.MOV.U32 R11, RZ, RZ, RZ ;  /* 0x000000ffff0b7224 */ /* 0x000fe200078e00ff */
[----:B------:R-:W-:-:S04]  /*a140*/  UISETP.NE.U32.AND UP0, UPT, UR6, URZ, UPT ;  /* 0x0000003f0600728c */ /* 0x000fc8000bf05070 */
[----:B------:R-:W-:-:S03]  /*a150*/  UISETP.NE.AND.EX UP0, UPT, UR7, URZ, UPT, UP0 ;  /* 0x0000003f0700728c */ /* 0x000fc6000bf05300 */
[----:B------:R-:W-:Y:S02]  /*a160*/  ULDC.64 UR6, c[0x0][0xbd8] ;  /* 0x0002f60000067ab9 */ /* 0x000fe40000000a00 */
[----:B------:R-:W-:Y:S01]  /*a170*/  UIMAD.WIDE UR6, UR36, 0x4, UR6 ;  /* 0x00000004240678a5 */ /* 0x000fe2000f8e0206 */
[----:B------:R-:W0:Y:S01]  /*a180*/  LDC R9, c[0x0][0xa88] ;  /* 0x0002a200ff097b82 */ /* 0x000e220000000800 */
[----:B------:R-:W-:-:S04]  /*a190*/  PLOP3.LUT P1, PT, PT, PT, UP0, 0x80, 0x0 ;  /* 0x000000000000781c */ /* 0x000fc80003f2f008 */
[----:B------:R-:W-:Y:S02]  /*a1a0*/  IMAD.U32 R4, RZ, RZ, UR6 ;  /* 0x00000006ff047e24 */ /* 0x000fe4000f8e00ff */
[----:B------:R-:W-:Y:S01]  /*a1b0*/  IMAD.U32 R5, RZ, RZ, UR7 ;  /* 0x00000007ff057e24 */ /* 0x000fe2000f8e00ff */
[----:B------:R-:W-:Y:S02]  /*a1c0*/  ULDC.64 UR6, c[0x0][0xbe0] ;  /* 0x0002f80000067ab9 */ /* 0x000fe40000000a00 */
[----:B------:R-:W-:-:S04]  /*a1d0*/  UISETP.NE.U32.AND UP1, UPT, UR6, URZ, UPT ;  /* 0x0000003f0600728c */ /* 0x000fc8000bf25070 */
[----:B------:R-:W-:Y:S01]  /*a1e0*/  UISETP.NE.AND.EX UP1, UPT, UR7, URZ, UPT, UP1 ;  /* 0x0000003f0700728c */ /* 0x000fe2000bf25310 */
[----:B------:R1:W5:Y:S05]  /*a1f0*/  @P1 LDG.E R11, desc[UR48][R4.64] ;  /* 0x00000030040b1981 */ /* 0x00036a000c1e1900 */
[----:B------:R-:W-:-:S05]  /*a200*/  PLOP3.LUT P2, PT, PT, PT, UP1, 0x80, 0x0 ;  /* 0x000000000000781c */ /* 0x000fca0003f4f018 */
[----:B------:R-:W-:Y:S02]  /*a210*/  @UP1 ULDC.64 UR6, c[0x0][0xbe0] ;  /* 0x0002f80000061ab9 */ /* 0x000fe40000000a00 */
[----:B------:R-:W-:-:S06]  /*a220*/  @UP1 UIMAD.WIDE UR6, UR36, 0x4, UR6 ;  /* 0x00000004240618a5 */ /* 0x000fcc000f8e0206 */
[----:B------:R-:W-:Y:S02]  /*a230*/  IMAD.U32 R6, RZ, RZ, UR6 ;  /* 0x00000006ff067e24 */ /* 0x000fe4000f8e00ff */
[----:B------:R-:W-:-:S05]  /*a240*/  IMAD.U32 R7, RZ, RZ, UR7 ;  /* 0x00000007ff077e24 */ /* 0x000fca000f8e00ff */
[----:B0-----:R1:W5:Y:S01]  /*a250*/  @P2 LDG.E R9, desc[UR48][R6.64] ;  /* 0x0000003006092981 */ /* 0x001362000c1e1900 */
[----:B------:R-:W-:Y:S01]  /*a260*/  ISETP.GE.AND P0, PT, R171, 0x80, PT ;  /* 0x00000080ab00780c */ /* 0x000fe20003f06270 */
[----:B------:R-:W-:-:S12]  /*a270*/  @P2 BRA `(.L_x_281) ;  /* 0x0000000000102947 */ /* 0x000fd80003800000 */
[----:B------:R-:W-:Y:S05]  /*a280*/  @!P1 BRA `(.L_x_281) ;  /* 0x00000000000c9947 */ /* 0x000fea0003800000 */
[----:B------:R-:W2:Y:S04]  /*a290*/  LDG.E R0, desc[UR48][R4.64] ;  /* 0x0000003004007981 */ /* 0x000ea8000c1e1900 */
[----:B-----5:R-:W2:Y:S02]  /*a2a0*/  LDG.E R9, desc[UR48][R4.64+0x4] ;  /* 0x0000043004097981 */ /* 0x020ea4000c1e1900 */
[----:B--2---:R-:W-:-:S07]  /*a2b0*/  IMAD.IADD R9, R9, 0x1, -R0 ;  /* 0x0000000109097824 */ /* 0x004fce00078e0a00 */
.L_x_281:
[----:B------:R-:W-:Y:S01]  /*a2c0*/  USHF.R.S32.HI UR7, URZ, 0x1f, UR39 ;  /* 0x0000001f3f077899 */ /* 0x000fe20008011427 */
[----:B------:R-:W-:Y:S01]  /*a2d0*/  BSSY B1, `(.L_x_282) ;  /* 0x000001e000017945 */ /* 0x000fe20003800000 */
[----:B------:R-:W-:Y:S01]  /*a2e0*/  USEL UR36, UR36, URZ, !UP0 ;  /* 0x0000003f24247287 */ /* 0x000fe2000c000000 */
[----:B------:R-:W-:Y:S01]  /*a2f0*/  SHF.R.S32.HI R13, RZ, 0x1f, R2 ;  /* 0x0000001fff0d7819 */ /* 0x000fe20000011402 */
[----:B------:R-:W-:Y:S01]  /*a300*/  USEL UR37, UR37, URZ, !UP0 ;  /* 0x0000003f25257287 */ /* 0x000fe2000c000000 */
[----:B-----5:R-:W-:Y:S01]  /*a310*/  SHF.R.S32.HI R8, RZ, 0x1f, R11 ;  /* 0x0000001fff087819 */ /* 0x020fe2000001140b */
[----:B------:R-:W-:Y:S10]  /*a320*/  @P0 BRA `(.L_x_283) ;  /* 0x0000000000600947 */ /* 0x000ff40003800000 */
[----:B------:R-:W0:Y:S02]  /*a330*/  S2R R0, SR_TID.X ;  /* 0x0000000000007919 */ /* 0x000e240000002100 */
[----:B0-----:R-:W-:-:S04]  /*a340*/  IMAD R0, R18, 0x80, R0 ;  /* 0x0000008012007824 */ /* 0x001fc800078e0200 */
[----:B------:R-:W-:-:S05]  /*a350*/  VIADD R0, R0, 0xffffff80 ;  /* 0xffffff8000007836 */ /* 0x000fca0000000000 */
[----:B------:R-:W-:-:S13]  /*a360*/  ISETP.GE.AND P0, PT, R0, R9, PT ;  /* 0x000000090000720c */ /* 0x000fda0003f06270 */
[----:B------:R-:W-:Y:S05]  /*a370*/  @P0 BRA `(.L_x_283) ;  /* 0x00000000004c0947 */ /* 0x000fea0003800000 */
[C---:B-1----:R-:W-:Y:S01]  /*a380*/  IADD3 R4, P0, R0.reuse, R11, RZ ;  /* 0x0000000b00047210 */ /* 0x042fe20007f1e0ff */
[----:B------:R-:W-:Y:S02]  /*a390*/  ULDC.64 UR8, c[0x0][0xb70] ;  /* 0x0002dc0000087ab9 */ /* 0x000fe40000000a00 */
[----:B------:R-:W-:Y:S01]  /*a3a0*/  UIMAD UR4, UR7, UR8, URZ ;  /* 0x00000008070472a4 */ /* 0x000fe2000f8e023f */
[----:B------:R-:W-:Y:S01]  /*a3b0*/  LEA.HI.X.SX32 R5, R0, R8, 0x1, P0 ;  /* 0x0000000800057211 */ /* 0x000fe200000f0eff */
[----:B------:R-:W-:Y:S02]  /*a3c0*/  IMAD.U32 R3, RZ, RZ, UR8 ;  /* 0x00000008ff037e24 */ /* 0x000fe4000f8e00ff */
[----:B------:R-:W-:Y:S02]  /*a3d0*/  UIMAD UR4, UR39, UR9, UR4 ;  /* 0x00000009270472a4 */ /* 0x000fe4000f8e0204 */
[----:B------:R-:W-:Y:S01]  /*a3e0*/  IMAD.WIDE.U32 R4, R3, UR39, R4 ;  /* 0x0000002703047c25 */ /* 0x000fe2000f8e0004 */
[----:B------:R-:W-:-:S02]  /*a3f0*/  ULDC.64 UR8, c[0x0][0xb78] ;  /* 0x0002de0000087ab9 */ /* 0x000fc40000000a00 */
[----:B------:R-:W-:Y:S01]  /*a400*/  UIMAD UR6, UR37, UR8, URZ ;  /* 0x00000008250672a4 */ /* 0x000fe2000f8e023f */
[----:B------:R-:W-:Y:S02]  /*a410*/  VIADD R5, R5, UR4 ;  /* 0x0000000405057c36 */ /* 0x000fe40008000000 */
[----:B------:R-:W-:Y:S01]  /*a420*/  IMAD.U32 R3, RZ, RZ, UR8 ;  /* 0x00000008ff037e24 */ /* 0x000fe2000f8e00ff */
[----:B------:R-:W-:-:S03]  /*a430*/  UIMAD UR6, UR36, UR9, UR6 ;  /* 0x00000009240672a4 */ /* 0x000fc6000f8e0206 */
[----:B------:R-:W-:Y:S01]  /*a440*/  IMAD.WIDE.U32 R4, R3, UR36, R4 ;  /* 0x0000002403047c25 */ /* 0x000fe2000f8e0004 */
[----:B------:R-:W-:-:S03]  /*a450*/  ULDC.64 UR8, c[0x0][0xb40] ;  /* 0x0002d00000087ab9 */ /* 0x000fc60000000a00 */
[----:B------:R-:W-:Y:S01]  /*a460*/  VIADD R3, R5, UR6 ;  /* 0x0000000605037c36 */ /* 0x000fe20008000000 */
[----:B------:R-:W-:-:S04]  /*a470*/  LEA R6, P0, R4, UR8, 0x2 ;  /* 0x0000000804067c11 */ /* 0x000fc8000f8010ff */
[----:B------:R-:W-:Y:S01]  /*a480*/  LEA.HI.X R7, R4, UR9, R3, 0x2, P0 ;  /* 0x0000000904077c11 */ /* 0x000fe200080f1403 */
[----:B------:R-:W-:-:S05]  /*a490*/  IMAD.MOV.U32 R3, RZ, RZ, -0x800000 ;  /* 0xff800000ff037424 */ /* 0x000fca00078e00ff */
[----:B------:R0:W-:Y:S03]  /*a4a0*/  STG.E desc[UR48][R6.64], R3 ;  /* 0x0000000306007986 */ /* 0x0001e6000c101930 */
.L_x_283:
[----:B------:R-:W-:Y:S05]  /*a4b0*/  BSYNC B1 ;  /* 0x0000000000017941 */ /* 0x000fea0003800000 */
.L_x_282:
[----:B------:R-:W-:Y:S01]  /*a4c0*/  ULDC.64 UR8, c[0x0][0xaa0] ;  /* 0x0002a80000087ab9 */ /* 0x000fe20000000a00 */
[----:B0-----:R-:W-:Y:S01]  /*a4d0*/  IMAD.MOV.U32 R3, RZ, RZ, R13 ;  /* 0x000000ffff037224 */ /* 0x001fe200078e000d */
[----:B------:R-:W-:Y:S01]  /*a4e0*/  BSSY B1, `(.L_x_284) ;  /* 0x000002d000017945 */ /* 0x000fe20003800000 */
[----:B------:R-:W-:Y:S02]  /*a4f0*/  IMAD R0, R8, UR8, RZ ;  /* 0x0000000808007c24 */ /* 0x000fe4000f8e02ff */
[----:B-1----:R-:W-:-:S04]  /*a500*/  IMAD.WIDE.U32 R4, R11, UR8, R2 ;  /* 0x000000080b047c25 */ /* 0x002fc8000f8e0002 */
[----:B------:R-:W-:Y:S01]  /*a510*/  IMAD R11, R11, UR9, R0 ;  /* 0x000000090b0b7c24 */ /* 0x000fe2000f8e0200 */
[----:B------:R-:W-:Y:S01]  /*a520*/  ULDC.64 UR8, c[0x0][0xae0] ;  /* 0x0002b80000087ab9 */ /* 0x000fe20000000a00 */
[----:B------:R-:W-:Y:S01]  /*a530*/  IMAD R9, R18, -0x80, R9 ;  /* 0xffffff8012097824 */ /* 0x000fe200078e0209 */
[----:B------:R-:W-:Y:S01]  /*a540*/  UIMAD UR4, UR7, UR8, URZ ;  /* 0x00000008070472a4 */ /* 0x000fe2000f8e023f */
[----:B------:R-:W-:Y:S02]  /*a550*/  IMAD.IADD R5, R5, 0x1, R11 ;  /* 0x0000000105057824 */ /* 0x000fe400078e020b */
[----:B------:R-:W-:Y:S01]  /*a560*/  IMAD.U32 R3, RZ, RZ, UR8 ;  /* 0x00000008ff037e24 */ /* 0x000fe2000f8e00ff */
[----:B------:R-:W-:Y:S01]  /*a570*/  UIMAD UR4, UR39, UR9, UR4 ;  /* 0x00000009270472a4 */ /* 0x000fe2000f8e0204 */
[C---:B------:R-:W-:Y:S01]  /*a580*/  VIADD R0, R16.reuse, 0x20 ;  /* 0x0000002010007836 */ /* 0x040fe20000000000 */
[----:B------:R-:W-:Y:S01]  /*a590*/  ULDC.64 UR6, c[0x0][0xae8] ;  /* 0x0002ba0000067ab9 */ /* 0x000fe20000000a00 */
[----:B------:R-:W-:Y:S01]  /*a5a0*/  IMAD.WIDE.U32 R4, R3, UR39, R4 ;  /* 0x0000002703047c25 */ /* 0x000fe2000f8e0004 */
[----:B------:R-:W-:-:S02]  /*a5b0*/  ISETP.GE.AND P2, PT, R16, R9, PT ;  /* 0x000000091000720c */ /* 0x000fc40003f46270 */
[-C--:B------:R-:W-:Y:S01]  /*a5c0*/  ISETP.GE.AND P3, PT, R0, R9.reuse, PT ;  /* 0x000000090000720c */ /* 0x080fe20003f66270 */
[----:B------:R-:W-:Y:S01]  /*a5d0*/  VIADD R5, R5, UR4 ;  /* 0x0000000405057c36 */ /* 0x000fe20008000000 */
[----:B------:R-:W-:Y:S01]  /*a5e0*/  UIMAD UR4, UR37, UR6, URZ ;  /* 0x00000006250472a4 */ /* 0x000fe2000f8e023f */
[C---:B------:R-:W-:Y:S02]  /*a5f0*/  VIADD R6, R16.reuse, 0x40 ;  /* 0x0000004010067836 */ /* 0x040fe40000000000 */
[----:B------:R-:W-:Y:S01]  /*a600*/  VIADD R0, R16, 0x60 ;  /* 0x0000006010007836 */ /* 0x000fe20000000000 */
[----:B------:R-:W-:Y:S01]  /*a610*/  UIMAD UR4, UR36, UR7, UR4 ;  /* 0x00000007240472a4 */ /* 0x000fe2000f8e0204 */
[----:B------:R-:W-:Y:S01]  /*a620*/  IMAD.U32 R7, RZ, RZ, UR6 ;  /* 0x00000006ff077e24 */ /* 0x000fe2000f8e00ff */
[-C--:B------:R-:W-:Y:S01]  /*a630*/  ISETP.GE.AND P1, PT, R6, R9.reuse, PT ;  /* 0x000000090600720c */ /* 0x080fe20003f26270 */
[----:B------:R-:W-:Y:S01]  /*a640*/  IMAD.MOV.U32 R8, RZ, RZ, R16 ;  /* 0x000000ffff087224 */ /* 0x000fe200078e0010 */
[----:B------:R-:W-:Y:S01]  /*a650*/  ISETP.GE.AND P0, PT, R0, R9, PT ;  /* 0x000000090000720c */ /* 0x000fe20003f06270 */
[----:B------:R-:W-:Y:S01]  /*a660*/  IMAD.WIDE.U32 R6, R7, UR36, R4 ;  /* 0x0000002407067c25 */ /* 0x000fe2000f8e0004 */
[----:B------:R-:W-:-:S03]  /*a670*/  SHF.R.S32.HI R9, RZ, 0x1f, R16 ;  /* 0x0000001fff097819 */ /* 0x000fc60000011410 */
[----:B------:R-:W-:Y:S02]  /*a680*/  VIADD R11, R7, UR4 ;  /* 0x00000004070b7c36 */ /* 0x000fe40008000000 */
[----:B------:R-:W-:Y:S01]  /*a690*/  IMAD.WIDE R8, R18, 0x80, R8 ;  /* 0x0000008012087825 */ /* 0x000fe200078e0208 */
[----:B------:R-:W-:Y:S06]  /*a6a0*/  @P2 BRA `(.L_x_285) ;  /* 0x0000000000402947 */ /* 0x000fec0003800000 */
[----:B------:R-:W-:Y:S01]  /*a6b0*/  ULDC.64 UR6, c[0x0][0xad8] ;  /* 0x0002b60000067ab9 */ /* 0x000fe20000000a00 */
[C---:B------:R-:W-:Y:S01]  /*a6c0*/  VIADD R0, R2.reuse, 0x40 ;  /* 0x0000004002007836 */ /* 0x040fe20000000000 */
[----:B------:R-:W-:Y:S01]  /*a6d0*/  ULDC UR4, c[0x0][0xa8c] ;  /* 0x0002a30000047ab9 */ /* 0x000fe20000000800 */
[----:B------:R-:W-:Y:S01]  /*a6e0*/  IMAD R3, R9, UR6, RZ ;  /* 0x0000000609037c24 */ /* 0x000fe2000f8e02ff */
        /* <DEDUP_REMOVED lines=10> */
[----:B------:R0:W-:Y:S04]  /*a790*/  @!P4 STG.E.128 desc[UR48][R12.64], RZ ;  /* 0x000000ff0c00c986 */ /* 0x0001e8000c101d30 */
[----:B------:R0:W-:Y:S02]  /*a7a0*/  @!P5 STG.E.128 desc[UR48][R12.64+0x80], RZ ;  /* 0x000080ff0c00d986 */ /* 0x0001e4000c101d30 */
.L_x_285:
[----:B------:R-:W-:Y:S05]  /*a7b0*/  BSYNC B1 ;  /* 0x0000000000017941 */ /* 0x000fea0003800000 */
.L_x_284:
[----:B------:R-:W-:Y:S04]  /*a7c0*/  BSSY B1, `(.L_x_286) ;  /* 0x0000014000017945 */ /* 0x000fe80003800000 */
[----:B------:R-:W-:Y:S05]  /*a7d0*/  @P3 BRA `(.L_x_287) ;  /* 0x0000000000483947 */ /* 0x000fea0003800000 */
[----:B------:R-:W-:Y:S01]  /*a7e0*/  IADD3 R3, P2, R8, 0x20, RZ ;  /* 0x0000002008037810 */ /* 0x000fe20007f5e0ff */
        /* <DEDUP_REMOVED lines=12> */
[----:B0-----:R-:W-:Y:S01]  /*a8b0*/  LEA R12, P2, R4, UR6, 0x1 ;  /* 0x00000006040c7c11 */ /* 0x001fe2000f8408ff */
[----:B------:R-:W-:-:S05]  /*a8c0*/  IMAD.IADD R3, R5, 0x1, R3 ;  /* 0x0000000105037824 */ /* 0x000fca00078e0203 */
[----:B------:R-:W-:-:S05]  /*a8d0*/  LEA.HI.X R13, R4, UR7, R3, 0x1, P2 ;  /* 0x00000007040d7c11 */ /* 0x000fca00090f0c03 */
[----:B------:R1:W-:Y:S04]  /*a8e0*/  @!P3 STG.E.128 desc[UR48][R12.64], RZ ;  /* 0x000000ff0c00b986 */ /* 0x0003e8000c101d30 */
[----:B------:R1:W-:Y:S02]  /*a8f0*/  @!P4 STG.E.128 desc[UR48][R12.64+0x80], RZ ;  /* 0x000080ff0c00c986 */ /* 0x0003e4000c101d30 */
.L_x_287:
[----:B------:R-:W-:Y:S05]  /*a900*/  BSYNC B1 ;  /* 0x0000000000017941 */ /* 0x000fea0003800000 */
.L_x_286:
        /* <DEDUP_REMOVED lines=15> */
[----:B01----:R-:W-:Y:S01]  /*aa00*/  LEA R12, P1, R4, UR6, 0x1 ;  /* 0x00000006040c7c11 */ /* 0x003fe2000f8208ff */
[----:B------:R-:W-:-:S05]  /*aa10*/  IMAD.IADD R3, R5, 0x1, R3 ;  /* 0x0000000105037824 */ /* 0x000fca00078e0203 */
[----:B------:R-:W-:-:S05]  /*aa20*/  LEA.HI.X R13, R4, UR7, R3, 0x1, P1 ;  /* 0x00000007040d7c11 */ /* 0x000fca00088f0c03 */
[----:B------:R2:W-:Y:S04]  /*aa30*/  @!P2 STG.E.128 desc[UR48][R12.64], RZ ;  /* 0x000000ff0c00a986 */ /* 0x0005e8000c101d30 */
[----:B------:R2:W-:Y:S02]  /*aa40*/  @!P3 STG.E.128 desc[UR48][R12.64+0x80], RZ ;  /* 0x000080ff0c00b986 */ /* 0x0005e4000c101d30 */
.L_x_289:
[----:B------:R-:W-:Y:S05]  /*aa50*/  BSYNC B1 ;  /* 0x0000000000017941 */ /* 0x000fea0003800000 */
.L_x_288:
        /* <DEDUP_REMOVED lines=14> */
[----:B------:R-:W-:Y:S01]  /*ab40*/  LEA R6, P0, R4, UR6, 0x1 ;  /* 0x0000000604067c11 */ /* 0x000fe2000f8008ff */
[----:B------:R-:W-:-:S05]  /*ab50*/  IMAD.IADD R3, R5, 0x1, R3 ;  /* 0x0000000105037824 */ /* 0x000fca00078e0203 */
[----:B------:R-:W-:-:S05]  /*ab60*/  LEA.HI.X R7, R4, UR7, R3, 0x1, P0 ;  /* 0x0000000704077c11 */ /* 0x000fca00080f0c03 */
[----:B------:R3:W-:Y:S04]  /*ab70*/  @!P1 STG.E.128 desc[UR48][R6.64], RZ ;  /* 0x000000ff06009986 */ /* 0x0007e8000c101d30 */
[----:B------:R3:W-:Y:S02]  /*ab80*/  @!P2 STG.E.128 desc[UR48][R6.64+0x80], RZ ;  /* 0x000080ff0600a986 */ /* 0x0007e4000c101d30 */
.L_x_280:
[----:B------:R-:W-:Y:S05]  /*ab90*/  BSYNC B0 ;  /* 0x0000000000007941 */ /* 0x000fea0003800000 */
.L_x_271:
[----:B------:R-:W-:Y:S02]  /*aba0*/  ULDC UR4, c[0x0][0xc14] ;  /* 0x0003050000047ab9 */ /* 0x000fe40000000800 */
[----:B------:R-:W-:-:S13]  /*abb0*/  ISETP.GE.AND P0, PT, R51, UR4, PT ;  /* 0x0000000433007c0c */ /* 0x000fda000bf06270 */
[----:B------:R-:W-:Y:S05]  /*abc0*/  @!P0 BRA `(.L_x_290) ;  /* 0xffffff6000748947 */ /* 0x000fea000383ffff */
[----:B------:R-:W-:Y:S05]  /*abd0*/  EXIT ;  /* 0x000000000000794d */ /* 0x000fea0003800000 */
.L_x_245:
[----:B------:R-:W-:-:S08]  /*abe0*/  NOP ;  /* 0x0000000000007918 */ /* 0x000fd00000000000 */
[----:B------:R-:W0:-:S00]  /*abf0*/  USETMAXREG.DEALLOC.CTAPOOL 0x18 ;  /* 0x00000018000079c8 */ /* 0x000e0000080e0500 */
[----:B0-----:R-:W2:Y:S01]  /*ac00*/  LDL.LU R2, [R1+0x30] ;  /* 0x0000300001027983 */ /* 0x001ea20000300800 */
[----:B------:R-:W-:-:S06]  /*ac10*/  LOP3.LUT R0, R0, 0x3, RZ, 0xc0, !PT ;  /* 0x0000000300007812 */ /* 0x000fcc00078ec0ff */
[----:B------:R-:W0:Y:S02]  /*ac20*/  SHFL.IDX PT, R0, R0, RZ, 0x1f ;  /* 0x00001fff00007589 */ /* 0x000e2400000e0000 */
[----:B0-----:R-:W-:Y:S01]  /*ac30*/  ISETP.NE.AND P0, PT, R0, RZ, PT ;  /* 0x000000ff0000720c */ /* 0x001fe20003f05270 */
[----:B------:R-:W-:Y:S01]  /*ac40*/  IMAD.MOV.U32 R0, RZ, RZ, RZ ;  /* 0x000000ffff007224 */ /* 0x000fe200078e00ff */
[----:B--2---:R-:W-:-:S11]  /*ac50*/  LOP3.LUT R2, R2, 0xfffffffd, RZ, 0xc0, !PT ;  /* 0xfffffffd02027812 */ /* 0x004fd600078ec0ff */
[----:B------:R-:W-:-:S05]  /*ac60*/  @P0 LOP3.LUT R2, R2, 0x2, RZ, 0xfc, !PT ;  /* 0x0000000202020812 */ /* 0x000fca00078efcff */
[----:B------:R0:W-:Y:S01]  /*ac70*/  STL [R1+0x30], R2 ;  /* 0x0000300201007387 */ /* 0x0001e20000100800 */
[----:B------:R-:W-:Y:S05]  /*ac80*/  @!P0 BRA `(.L_x_291) ;  /* 0x00000000002c8947 */ /* 0x000fea0003800000 */
[----:B------:R-:W1:Y:S08]  /*ac90*/  S2UR UR5, SR_CgaCtaId ;  /* 0x00000000000579c3 */ /* 0x000e700000008800 */
[----:B------:R-:W-:Y:S06]  /*aca0*/  BAR.SYNC.DEFER_BLOCKING 0x5, 0x180 ;  /* 0x0146000000007b1d */ /* 0x000fec0000010000 */
[----:B------:R-:W-:-:S02]  /*acb0*/  UMOV UR4, 0x400 ;  /* 0x0000040000047882 */ /* 0x000fc40000000000 */
[----:B-1----:R-:W-:-:S09]  /*acc0*/  ULEA UR4, UR5, UR4, 0x18 ;  /* 0x0000000405047291 */ /* 0x002fd2000f8ec03f */
[----:B------:R-:W1:Y:S04]  /*acd0*/  LDS.128 R4, [UR4+0x298d0] ;  /* 0x0298d004ff047984 */ /* 0x000e680008000c00 */
[----:B-1----:R1:W-:Y:S01]  /*ace0*/  STL [R1+0x24], R5 ;  /* 0x0000240501007387 */ /* 0x0023e20000100800 */
[----:B------:R-:W-:Y:S02]  /*acf0*/  R2UR UR52, R7 ;  /* 0x00000000073472ca */ /* 0x000fe400000e0000 */
[----:B------:R-:W-:Y:S01]  /*ad00*/  R2UR UR38, R6 ;  /* 0x00000000062672ca */ /* 0x000fe200000e0000 */
[----:B------:R1:W-:Y:S01]  /*ad10*/  STL [R1+0x20], R4 ;  /* 0x0000200401007387 */ /* 0x0003e20000100800 */
[----:B------:R-:W-:Y:S06]  /*ad20*/  BAR.ARV 0x4, 0x180 ;  /* 0x0106000000007b1d */ /* 0x000fec0000002000 */
[----:B------:R-:W-:Y:S07]  /*ad30*/  BRA `(.L_x_292) ;  /* 0x0000000800247947 */ /* 0x000fee0003800000 */
.L_x_291:
[----:B0-----:R-:W0:Y:S01]  /*ad40*/  S2R R2, SR_TID.X ;  /* 0x0000000000027919 */ /* 0x001e220000002100 */
[----:B------:R-:W-:Y:S01]  /*ad50*/  ULDC UR4, c[0x0][0xc14] ;  /* 0x0003050000047ab9 */ /* 0x000fe20000000800 */
[----:B------:R-:W1:Y:S01]  /*ad60*/  LDC R9, c[0x0][0xc10] ;  /* 0x00030400ff097b82 */ /* 0x000e620000000800 */
[----:B0-----:R-:W-:-:S04]  /*ad70*/  LOP3.LUT R5, R2, 0x1f, RZ, 0xc0, !PT ;  /* 0x0000001f02057812 */ /* 0x001fc800078ec0ff */
[----:B------:R-:W-:-:S04]  /*ad80*/  ISETP.NE.AND P0, PT, R5, 0x1f, PT ;  /* 0x0000001f0500780c */ /* 0x000fc80003f05270 */
[----:B------:R-:W-:-:S13]  /*ad90*/  ISETP.GE.OR P1, PT, R5, UR4, !P0 ;  /* 0x0000000405007c0c */ /* 0x000fda000c726670 */
[----:B------:R-:W0:Y:S02]  /*ada0*/  @!P1 LDC.64 R2, c[0x0][0xc58] ;  /* 0x00031600ff029b82 */ /* 0x000e240000000a00 */
[----:B0-----:R-:W-:-:S05]  /*adb0*/  @!P1 IMAD.WIDE.U32 R2, R5, 0x4, R2 ;  /* 0x0000000405029825 */ /* 0x001fca00078e0002 */
[----:B------:R-:W2:Y:S01]  /*adc0*/  @!P1 LDG.E R0, desc[UR48][R2.64] ;  /* 0x0000003002009981 */ /* 0x000ea2000c1e1900 */
[C---:B------:R-:W-:Y:S01]  /*add0*/  ISETP.NE.AND P1, PT, R5.reuse, RZ, PT ;  /* 0x000000ff0500720c */ /* 0x040fe20003f25270 */
[----:B------:R-:W-:Y:S01]  /*ade0*/  UMOV UR52, URZ ;  /* 0x0000003f00347c82 */ /* 0x000fe20008000000 */
[C---:B------:R-:W-:Y:S02]  /*adf0*/  ISETP.GE.U32.AND P2, PT, R5.reuse, 0x2, PT ;  /* 0x000000020500780c */ /* 0x040fe40003f46070 */
[C---:B------:R-:W-:Y:S02]  /*ae00*/  ISETP.GE.U32.AND P3, PT, R5.reuse, 0x4, PT ;  /* 0x000000040500780c */ /* 0x040fe40003f66070 */
[C---:B------:R-:W-:Y:S02]  /*ae10*/  ISETP.GE.U32.AND P4, PT, R5.reuse, 0x8, PT ;  /* 0x000000080500780c */ /* 0x040fe40003f86070 */
[----:B------:R-:W-:Y:S01]  /*ae20*/  ISETP.GE.U32.AND P5, PT, R5, 0x10, PT ;  /* 0x000000100500780c */ /* 0x000fe20003fa6070 */
[----:B--2---:R-:W0:Y:S02]  /*ae30*/  SHFL.UP PT, R4, R0, 0x1, RZ ;  /* 0x0420000000047989 */ /* 0x004e2400000e00ff */
[----:B0-----:R-:W-:-:S05]  /*ae40*/  SEL R7, R4, RZ, P1 ;  /* 0x000000ff04077207 */ /* 0x001fca0000800000 */
[----:B------:R-:W-:-:S05]  /*ae50*/  IMAD.IADD R7, R0, 0x1, R7 ;  /* 0x0000000100077824 */ /* 0x000fca00078e0207 */
[----:B------:R-:W0:Y:S02]  /*ae60*/  SHFL.UP PT, R4, R7, 0x2, RZ ;  /* 0x0440000007047989 */ /* 0x000e2400000e00ff */
[----:B0-----:R-:W-:-:S05]  /*ae70*/  SEL R4, R4, RZ, P2 ;  /* 0x000000ff04047207 */ /* 0x001fca0001000000 */
[----:B------:R-:W-:-:S05]  /*ae80*/  IMAD.IADD R4, R7, 0x1, R4 ;  /* 0x0000000107047824 */ /* 0x000fca00078e0204 */
[----:B------:R-:W0:Y:S02]  /*ae90*/  SHFL.UP PT, R6, R4, 0x4, RZ ;  /* 0x0480000004067989 */ /* 0x000e2400000e00ff */
[----:B0-----:R-:W-:-:S05]  /*aea0*/  SEL R3, R6, RZ, P3 ;  /* 0x000000ff06037207 */ /* 0x001fca0001800000 */
[----:B------:R-:W-:Y:S02]  /*aeb0*/  IMAD.IADD R3, R4, 0x1, R3 ;  /* 0x0000000104037824 */ /* 0x000fe400078e0203 */
[----:B------:R-:W0:Y:S03]  /*aec0*/  S2R R4, SR_CTAID.X ;  /* 0x0000000000047919 */ /* 0x000e260000002500 */
[----:B------:R-:W2:Y:S02]  /*aed0*/  SHFL.UP PT, R2, R3, 0x8, RZ ;  /* 0x0500000003027989 */ /* 0x000ea400000e00ff */
[----:B--2---:R-:W-:-:S05]  /*aee0*/  SEL R2, R2, RZ, P4 ;  /* 0x000000ff02027207 */ /* 0x004fca0002000000 */
[----:B------:R-:W-:-:S05]  /*aef0*/  IMAD.IADD R8, R3, 0x1, R2 ;  /* 0x0000000103087824 */ /* 0x000fca00078e0202 */
[----:B------:R-:W2:Y:S02]  /*af00*/  SHFL.UP PT, R2, R8, 0x10, RZ ;  /* 0x0600000008027989 */ /* 0x000ea400000e00ff */
[----:B--2---:R-:W-:-:S05]  /*af10*/  SEL R7, R2, RZ, P5 ;  /* 0x000000ff02077207 */ /* 0x004fca0002800000 */
[----:B------:R-:W-:-:S05]  /*af20*/  IMAD.IADD R2, R8, 0x1, R7 ;  /* 0x0000000108027824 */ /* 0x000fca00078e0207 */
[----:B------:R-:W1:Y:S02]  /*af30*/  SHFL.IDX PT, R6, R2, 0x1f, 0x1f ;  /* 0x03e01f0002067f89 */ /* 0x000e6400000e0000 */
[----:B-1----:R-:W-:Y:S02]  /*af40*/  IMAD R7, R6, R9, RZ ;  /* 0x0000000906077224 */ /* 0x002fe400078e02ff */
[----:B------:R-:W-:Y:S02]  /*af50*/  IMAD.MOV.U32 R6, RZ, RZ, RZ ;  /* 0x000000ffff067224 */ /* 0x000fe400078e00ff */
[----:B------:R-:W-:Y:S01]  /*af60*/  IMAD.MOV.U32 R10, RZ, RZ, R7 ;  /* 0x000000ffff0a7224 */ /* 0x000fe200078e0007 */
[----:B0-----:R-:W-:-:S13]  /*af70*/  ISETP.GT.AND P6, PT, R7, R4, PT ;  /* 0x000000040700720c */ /* 0x001fda0003fc4270 */
[----:B------:R-:W-:Y:S05]  /*af80*/  @P6 BRA `(.L_x_293) ;  /* 0x0000000000a46947 */ /* 0x000fea0003800000 */
[----:B------:R-:W-:Y:S01]  /*af90*/  IMAD.MOV.U32 R7, RZ, RZ, R10 ;  /* 0x000000ffff077224 */ /* 0x000fe200078e000a */
[----:B------:R-:W-:Y:S01]  /*afa0*/  UMOV UR52, URZ ;  /* 0x0000003f00347c82 */ /* 0x000fe20008000000 */
[----:B------:R-:W-:Y:S01]  /*afb0*/  ULDC UR6, c[0x0][0xc14] ;  /* 0x0003050000067ab9 */ /* 0x000fe20000000800 */
[----:B------:R-:W-:-:S05]  /*afc0*/  ULDC UR5, c[0x0][0xc14] ;  /* 0x0003050000057ab9 */ /* 0x000fca0000000800 */
.L_x_297:
[----:B------:R-:W-:-:S03]  /*afd0*/  UIADD3 UR4, UR52, 0x1f, URZ ;  /* 0x0000001f34047890 */ /* 0x000fc6000fffe03f */
[----:B------:R-:W-:Y:S01]  /*afe0*/  UMOV UR52, UR5 ;  /* 0x0000000500347c82 */ /* 0x000fe20008000000 */
[----:B------:R-:W-:-:S06]  /*aff0*/  UISETP.GE.AND UP0, UPT, UR4, UR6, UPT ;  /* 0x000000060400728c */ /* 0x000fcc000bf06270 */
[----:B------:R-:W-:-:S13]  /*b000*/  PLOP3.LUT P6, PT, PT, PT, UP0, 0x40, 0x0 ;  /* 0x000000000000781c */ /* 0x000fda0003fce808 */
[----:B------:R-:W-:Y:S05]  /*b010*/  @!P6 BRA `(.L_x_294) ;  /* 0x000000040034e947 */ /* 0x000fea0003800000 */
[----:B------:R-:W-:Y:S01]  /*b020*/  UMOV UR52, UR4 ;  /* 0x0000000400347c82 */ /* 0x000fe20008000000 */
[----:B------:R-:W-:Y:S01]  /*b030*/  BSSY B0, `(.L_x_295) ;  /* 0x0000008000007945 */ /* 0x000fe20003800000 */
[----:B------:R-:W-:Y:S02]  /*b040*/  VIADD R9, R5, UR52 ;  /* 0x0000003405097c36 */ /* 0x000fe40008000000 */
[----:B------:R-:W-:-:S03]  /*b050*/  IMAD.MOV.U32 R0, RZ, RZ, RZ ;  /* 0x000000ffff007224 */ /* 0x000fc600078e00ff */
[----:B------:R-:W-:-:S13]  /*b060*/  ISETP.GE.OR P6, PT, R9, UR6, !P0 ;  /* 0x0000000609007c0c */ /* 0x000fda000c7c6670 */
[----:B------:R-:W-:Y:S05]  /*b070*/  @P6 BRA `(.L_x_296) ;  /* 0x00000000000c6947 */ /* 0x000fea0003800000 */
[----:B------:R-:W0:Y:S02]  /*b080*/  LDC.64 R2, c[0x0][0xc58] ;  /* 0x00031600ff027b82 */ /* 0x000e240000000a00 */
[----:B0-----:R-:W-:-:S05]  /*b090*/  IMAD.WIDE R2, R9, 0x4, R2 ;  /* 0x0000000409027825 */ /* 0x001fca00078e0202 */
[----:B------:R0:W5:Y:S02]  /*b0a0*/  LDG.E R0, desc[UR48][R2.64] ;  /* 0x0000003002007981 */ /* 0x000164000c1e1900 */
.L_x_296:
[----:B------:R-:W-:Y:S05]  /*b0b0*/  BSYNC B0 ;  /* 0x0000000000007941 */ /* 0x000fea0003800000 */
.L_x_295:
[----:B0----5:R-:W0:Y:S02]  /*b0c0*/  SHFL.UP PT, R2, R0, 0x1, RZ ;  /* 0x0420000000027989 */ /* 0x021e2400000e00ff */
[----:B0-----:R-:W-:-:S05]  /*b0d0*/  SEL R3, R2, RZ, P1 ;  /* 0x000000ff02037207 */ /* 0x001fca0000800000 */
[----:B------:R-:W-:-:S05]  /*b0e0*/  IMAD.IADD R3, R0, 0x1, R3 ;  /* 0x0000000100037824 */ /* 0x000fca00078e0203 */
[----:B------:R-:W0:Y:S02]  /*b0f0*/  SHFL.UP PT, R2, R3, 0x2, RZ ;  /* 0x0440000003027989 */ /* 0x000e2400000e00ff */
        /* <DEDUP_REMOVED lines=11> */
[----:B------:R-:W0:Y:S03]  /*b1b0*/  LDC R9, c[0x0][0xc10] ;  /* 0x00030400ff097b82 */ /* 0x000e260000000800 */
[----:B------:R-:W0:Y:S02]  /*b1c0*/  SHFL.IDX PT, R12, R2, 0x1f, 0x1f ;  /* 0x03e01f00020c7f89 */ /* 0x000e2400000e0000 */
[----:B0-----:R-:W-:-:S04]  /*b1d0*/  IMAD R12, R12, R9, RZ ;  /* 0x000000090c0c7224 */ /* 0x001fc800078e02ff */
[----:B------:R-:W-:-:S05]  /*b1e0*/  IMAD.IADD R7, R12, 0x1, R7 ;  /* 0x000000010c077824 */ /* 0x000fca00078e0207 */
[----:B------:R-:W-:-:S13]  /*b1f0*/  ISETP.GT.AND P6, PT, R7, R4, PT ;  /* 0x000000040700720c */ /* 0x000fda0003fc4270 */
[----:B------:R-:W-:Y:S05]  /*b200*/  @!P6 BRA `(.L_x_297) ;  /* 0xfffffffc0070e947 */ /* 0x000fea000383ffff */
[----:B------:R-:W-:-:S07]  /*b210*/  IMAD.MOV.U32 R10, RZ, RZ, R12 ;  /* 0x000000ffff0a7224 */ /* 0x000fce00078e000c */
.L_x_293:
[----:B------:R-:W-:-:S04]  /*b220*/  IMAD.IADD R8, R7, 0x1, -R10 ;  /* 0x0000000107087824 */ /* 0x000fc800078e0a0a */
[----:B------:R-:W-:-:S05]  /*b230*/  IMAD R3, R2, R9, R8 ;  /* 0x0000000902037224 */ /* 0x000fca00078e0208 */
[----:B------:R-:W-:-:S13]  /*b240*/  ISETP.GT.AND P0, PT, R3, R4, PT ;  /* 0x000000040300720c */ /* 0x000fda0003f04270 */
[----:B------:R-:W-:Y:S02]  /*b250*/  VOTEU.ANY UR5, UPT, !P0 ;  /* 0x0000000000057886 */ /* 0x000fe400040e0100 */
[----:B------:R-:W-:Y:S02]  /*b260*/  UPOPC UR4, UR5 ;  /* 0x00000005000472bf */ /* 0x000fe40008000000 */
[----:B------:R-:W-:-:S04]  /*b270*/  ISETP.NE.AND P0, PT, RZ, UR5, PT ;  /* 0x00000005ff007c0c */ /* 0x000fc8000bf05270 */
[----:B------:R-:W-:-:S05]  /*b280*/  IMAD.U32 R11, RZ, RZ, UR4 ;  /* 0x00000004ff0b7e24 */ /* 0x000fca000f8e00ff */
[----:B------:R-:W0:Y:S02]  /*b290*/  SHFL.IDX PT, R0, R0, R11, 0x1f ;  /* 0x00001f0b00007589 */ /* 0x000e2400000e0000 */
[----:B0-----:R-:W-:-:S04]  /*b2a0*/  IABS R7, R0 ;  /* 0x0000000000077213 */ /* 0x001fc80000000000 */
[----:B------:R-:W0:Y:S08]  /*b2b0*/  I2F.RP R10, R7 ;  /* 0x00000007000a7306 */ /* 0x000e300000209400 */
[----:B0-----:R-:W0:Y:S02]  /*b2c0*/  MUFU.RCP R10, R10 ;  /* 0x0000000a000a7308 */ /* 0x001e240000001000 */
[----:B0-----:R-:W-:-:S06]  /*b2d0*/  VIADD R3, R10, 0xffffffe ;  /* 0x0ffffffe0a037836 */ /* 0x001fcc0000000000 */
[----:B------:R-:W0:Y:S01]  /*b2e0*/  F2I.FTZ.U32.TRUNC.NTZ R3, R3 ;  /* 0x0000000300037305 */ /* 0x000e22000021f000 */
[----:B------:R-:W-:Y:S05]  /*b2f0*/  @!P0 BRA `(.L_x_298) ;  /* 0x00000000000c8947 */ /* 0x000fea0003800000 */
[----:B------:R-:W-:-:S06]  /*b300*/  UIADD3 UR5, UR4, -0x1, URZ ;  /* 0xffffffff04057890 */ /* 0x000fcc000fffe03f */
[----:B------:R-:W-:-:S05]  /*b310*/  IMAD.U32 R11, RZ, RZ, UR5 ;  /* 0x00000005ff0b7e24 */ /* 0x000fca000f8e00ff */
[----:B------:R1:W2:Y:S02]  /*b320*/  SHFL.IDX PT, R6, R2, R11, 0x1f ;  /* 0x00001f0b02067589 */ /* 0x0002a400000e0000 */
.L_x_298:
[--C-:B01----:R-:W-:Y:S01]  /*b330*/  IMAD.MOV R2, RZ, RZ, -R3.reuse ;  /* 0x000000ffff027224 */ /* 0x103fe200078e0a03 */
[----:B------:R-:W-:Y:S01]  /*b340*/  UIADD3 UR52, UR4, UR52, URZ ;  /* 0x0000003404347290 */ /* 0x000fe2000fffe03f */
[----:B--2---:R-:W-:Y:S02]  /*b350*/  IMAD R6, R6, R9, R8 ;  /* 0x0000000906067224 */ /* 0x004fe400078e0208 */
[----:B------:R-:W-:Y:S02]  /*b360*/  IMAD R9, R2, R7, RZ ;  /* 0x0000000702097224 */ /* 0x000fe400078e02ff */
[----:B------:R-:W-:Y:S01]  /*b370*/  IMAD.MOV.U32 R2, RZ, RZ, RZ ;  /* 0x000000ffff027224 */ /* 0x000fe200078e00ff */
[----:B------:R1:W-:Y:S03]  /*b380*/  STL [R1+0x20], R6 ;  /* 0x0000200601007387 */ /* 0x0003e60000100800 */
[----:B------:R-:W-:-:S04]  /*b390*/  IMAD.HI.U32 R2, R3, R9, R2 ;  /* 0x0000000903027227 */ /* 0x000fc800078e0002 */
[----:B------:R-:W-:Y:S01]  /*b3a0*/  IMAD.IADD R9, R4, 0x1, -R6 ;  /* 0x0000000104097824 */ /* 0x000fe200078e0a06 */
[----:B------:R-:W-:-:S04]  /*b3b0*/  IABS R4, R0 ;  /* 0x0000000000047213 */ /* 0x000fc80000000000 */
[----:B------:R-:W-:Y:S01]  /*b3c0*/  IABS R3, R9 ;  /* 0x0000000900037213 */ /* 0x000fe20000000000 */
[----:B------:R-:W-:-:S04]  /*b3d0*/  IMAD.MOV R4, RZ, RZ, -R4 ;  /* 0x000000ffff047224 */ /* 0x000fc800078e0a04 */
[----:B------:R-:W-:-:S04]  /*b3e0*/  IMAD.HI.U32 R2, R2, R3, RZ ;  /* 0x0000000302027227 */ /* 0x000fc800078e00ff */
[----:B------:R-:W-:Y:S01]  /*b3f0*/  IMAD R4, R2, R4, R3 ;  /* 0x0000000402047224 */ /* 0x000fe200078e0203 */
[----:B------:R-:W-:-:S04]  /*b400*/  LOP3.LUT R3, R9, R0, RZ, 0x3c, !PT ;  /* 0x0000000009037212 */ /* 0x000fc800078e3cff */
[----:B------:R-:W-:Y:S02]  /*b410*/  ISETP.GT.U32.AND P1, PT, R7, R4, PT ;  /* 0x000000040700720c */ /* 0x000fe40003f24070 */
[----:B------:R-:W-:-:S11]  /*b420*/  ISETP.GE.AND P2, PT, R3, RZ, PT ;  /* 0x000000ff0300720c */ /* 0x000fd60003f46270 */
[----:B------:R-:W-:Y:S02]  /*b430*/  @!P1 IMAD.IADD R4, R4, 0x1, -R7 ;  /* 0x0000000104049824 */ /* 0x000fe400078e0a07 */
[----:B------:R-:W-:Y:S01]  /*b440*/  @!P1 VIADD R2, R2, 0x1 ;  /* 0x0000000102029836 */ /* 0x000fe20000000000 */
[----:B------:R-:W-:Y:S02]  /*b450*/  ISETP.NE.AND P1, PT, R0, RZ, PT ;  /* 0x000000ff0000720c */ /* 0x000fe40003f25270 */
[----:B------:R-:W-:-:S13]  /*b460*/  ISETP.GE.U32.AND P0, PT, R4, R7, PT ;  /* 0x000000070400720c */ /* 0x000fda0003f06070 */
[----:B------:R-:W-:-:S04]  /*b470*/  @P0 VIADD R2, R2, 0x1 ;  /* 0x0000000102020836 */ /* 0x000fc80000000000 */
[----:B------:R-:W-:Y:S01]  /*b480*/  @!P2 IMAD.MOV R2, RZ, RZ, -R2 ;  /* 0x000000ffff02a224 */ /* 0x000fe200078e0a02 */
[----:B------:R-:W-:-:S04]  /*b490*/  @!P1 LOP3.LUT R2, RZ, R0, RZ, 0x33, !PT ;  /* 0x00000000ff029212 */ /* 0x000fc800078e33ff */
[----:B------:R-:W-:Y:S01]  /*b4a0*/  R2UR UR38, R2 ;  /* 0x00000000022672ca */ /* 0x000fe200000e0000 */
[----:B------:R-:W-:-:S04]  /*b4b0*/  IMAD.MOV R3, RZ, RZ, -R2 ;  /* 0x000000ffff037224 */ /* 0x000fc800078e0a02 */
[----:B------:R-:W-:-:S05]  /*b4c0*/  IMAD R0, R0, R3, R9 ;  /* 0x0000000300007224 */ /* 0x000fca00078e0209 */
[----:B------:R1:W-:Y:S01]  /*b4d0*/  STL [R1+0x24], R0 ;  /* 0x0000240001007387 */ /* 0x0003e20000100800 */
[----:B------:R-:W-:Y:S05]  /*b4e0*/  BRA `(.L_x_299) ;  /* 0x00000000000c7947 */ /* 0x000fea0003800000 */
.L_x_294:
[----:B------:R0:W-:Y:S01]  /*b4f0*/  STL [R1+0x20], R4 ;  /* 0x0000200401007387 */ /* 0x0001e20000100800 */
[----:B------:R-:W-:-:S03]  /*b500*/  UMOV UR38, URZ ;  /* 0x0000003f00267c82 */ /* 0x000fc60008000000 */
[----:B------:R0:W-:Y:S02]  /*b510*/  STL [R1+0x24], RZ ;  /* 0x000024ff01007387 */ /* 0x0001e40000100800 */
.L_x_299:
[----:B------:R-:W2:Y:S04]  /*b520*/  LDL R2, [R1+0x24] ;  /* 0x0000240001027983 */ /* 0x000ea80000100800 */
[----:B0-----:R-:W3:Y:S01]  /*b530*/  LDL R4, [R1+0x20] ;  /* 0x0000200001047983 */ /* 0x001ee20000100800 */
[----:B------:R-:W-:-:S13]  /*b540*/  ISETP.NE.AND P0, PT, R5, RZ, PT ;  /* 0x000000ff0500720c */ /* 0x000fda0003f05270 */
[----:B------:R-:W0:Y:S01]  /*b550*/  @!P0 S2R R3, SR_CgaCtaId ;  /* 0x0000000000038919 */ /* 0x000e220000008800 */
[----:B-1----:R-:W-:Y:S01]  /*b560*/  @!P0 MOV R0, 0x400 ;  /* 0x0000040000008802 */ /* 0x002fe20000000f00 */
[----:B------:R-:W-:Y:S02]  /*b570*/  IMAD.U32 R6, RZ, RZ, UR38 ;  /* 0x00000026ff067e24 */ /* 0x000fe4000f8e00ff */
[----:B------:R-:W-:Y:S01]  /*b580*/  IMAD.U32 R7, RZ, RZ, UR52 ;  /* 0x00000034ff077e24 */ /* 0x000fe2000f8e00ff */
[----:B0-----:R-:W-:Y:S01]  /*b590*/  @!P0 LEA R0, R3, R0, 0x18 ;  /* 0x0000000003008211 */ /* 0x001fe200078ec0ff */
[----:B--2---:R-:W-:-:S05]  /*b5a0*/  IMAD.MOV.U32 R5, RZ, RZ, R2 ;  /* 0x000000ffff057224 */ /* 0x004fca00078e0002 */
[----:B---3--:R2:W-:Y:S01]  /*b5b0*/  @!P0 STS.128 [R0+0x298d0], R4 ;  /* 0x0298d00400008388 */ /* 0x0085e20000000c00 */
[----:B------:R-:W-:Y:S06]  /*b5c0*/  BAR.ARV 0x5, 0x180 ;  /* 0x0146000000007b1d */ /* 0x000fec0000002000 */
.L_x_292:
[----:B--2---:R-:W-:Y:S01]  /*b5d0*/  IMAD.MOV.U32 R0, RZ, RZ, 0x1 ;  /* 0x00000001ff007424 */ /* 0x004fe200078e00ff */
[----:B------:R-:W-:Y:S01]  /*b5e0*/  ULDC UR4, c[0x0][0xc14] ;  /* 0x0003050000047ab9 */ /* 0x000fe20000000800 */
[----:B------:R2:W-:Y:S01]  /*b5f0*/  STL [R1+0x34], RZ ;  /* 0x000034ff01007387 */ /* 0x0005e20000100800 */
[----:B------:R-:W-:-:S03]  /*b600*/  UISETP.GE.AND UP0, UPT, UR52, UR4, UPT ;  /* 0x000000043400728c */ /* 0x000fc6000bf06270 */
[----:B------:R2:W-:Y:S03]  /*b610*/  STL [R1+0xc], R0 ;  /* 0x00000c0001007387 */ /* 0x0005e60000100800 */
[----:B------:R-:W-:Y:S01]  /*b620*/  PLOP3.LUT P0, PT, PT, PT, UP0, 0x80, 0x0 ;  /* 0x000000000000781c */ /* 0x000fe20003f0f008 */
[----:B------:R2:W-:-:S12]  /*b630*/  STL [R1], RZ ;  /* 0x000000ff01007387 */ /* 0x0005d80000100800 */
[----:B--2---:R-:W-:Y:S05]  /*b640*/  @P0 BRA `(.L_x_300) ;  /* 0x0000003c00100947 */ /* 0x004fea0003800000 */
[----:B------:R-:W0:Y:S01]  /*b650*/  S2R R0, SR_TID.X ;  /* 0x0000000000007919 */ /* 0x000e220000002100 */
[----:B------:R-:W-:Y:S01]  /*b660*/  ULDC UR50, c[0x0][0xc] ;  /* 0x0000030000327ab9 */ /* 0x000fe20000000800 */
[----:B------:R-:W-:Y:S01]  /*b670*/  ULOP3.LUT UR42, UR40, 0x1, URZ, 0xfc, !UPT ;  /* 0x00000001282a7892 */ /* 0x000fe2000f8efc3f */
[----:B------:R-:W2:Y:S01]  /*b680*/  S2R R7, SR_TID.X ;  /* 0x0000000000077919 */ /* 0x000ea20000002100 */
[----:B------:R-:W-:Y:S01]  /*b690*/  ULOP3.LUT UR51, UR40, 0x2, URZ, 0xfc, !UPT ;  /* 0x0000000228337892 */ /* 0x000fe2000f8efc3f */
[----:B------:R-:W-:Y:S01]  /*b6a0*/  ULDC.64 UR54, c[0x0][0x198] ;  /* 0x0000660000367ab9 */ /* 0x000fe20000000a00 */
[----:B0-----:R-:W-:Y:S01]  /*b6b0*/  LOP3.LUT R2, R0, 0x7f, RZ, 0xc0, !PT ;  /* 0x0000007f00027812 */ /* 0x001fe200078ec0ff */
[----:B--2---:R-:W-:-:S03]  /*b6c0*/  IMAD.SHL.U32 R0, R7, 0x80, RZ ;  /* 0x0000008007007824 */ /* 0x004fc600078e00ff */
[----:B------:R-:W-:Y:S01]  /*b6d0*/  SHF.R.U32.HI R3, RZ, 0x5, R2 ;  /* 0x00000005ff037819 */ /* 0x000fe20000011602 */
[C---:B-1----:R-:W-:Y:S01]  /*b6e0*/  IMAD.SHL.U32 R4, R7.reuse, 0x20, RZ ;  /* 0x0000002007047824 */ /* 0x042fe200078e00ff */
[C---:B------:R-:W-:Y:S01]  /*b6f0*/  LOP3.LUT P0, RZ, R7.reuse, 0x4, RZ, 0xc0, !PT ;  /* 0x0000000407ff7812 */ /* 0x040fe2000780c0ff */
[----:B------:R-:W-:Y:S01]  /*b700*/  IMAD.SHL.U32 R5, R7, 0x4, RZ ;  /* 0x0000000407057824 */ /* 0x000fe200078e00ff */
[----:B------:R-:W-:Y:S02]  /*b710*/  LOP3.LUT R2, R0, 0x380, RZ, 0xc0, !PT ;  /* 0x0000038000027812 */ /* 0x000fe400078ec0ff */
        /* <DEDUP_REMOVED lines=12> */
[----:B------:R0:W-:Y:S02]  /*b7e0*/  STL [R1+0x28], R0 ;  /* 0x0000280001007387 */ /* 0x0001e40000100800 */
[----:B0-----:R-:W-:-:S05]  /*b7f0*/  IMAD.MOV.U32 R0, RZ, RZ, 0x40 ;  /* 0x00000040ff007424 */ /* 0x001fca00078e00ff */
[----:B------:R-:W-:Y:S01]  /*b800*/  SEL R2, R0, 0xffffffc0, !P0 ;  /* 0xffffffc000027807 */ /* 0x000fe20004000000 */
[----:B------:R-:W-:-:S04]  /*b810*/  IMAD.MOV.U32 R0, RZ, RZ, 0x1 ;  /* 0x00000001ff007424 */ /* 0x000fc800078e00ff */
[----:B------:R0:W-:Y:S04]  /*b820*/  STL [R1+0x2c], R2 ;  /* 0x00002c0201007387 */ /* 0x0001e80000100800 */
[----:B------:R0:W-:Y:S04]  /*b830*/  STL [R1], RZ ;  /* 0x000000ff01007387 */ /* 0x0001e80000100800 */
[----:B------:R0:W-:Y:S04]  /*b840*/  STL [R1+0xc], R0 ;  /* 0x00000c0001007387 */ /* 0x0001e80000100800 */
[----:B------:R0:W-:Y:S02]  /*b850*/  STL [R1+0x34], RZ ;  /* 0x000034ff01007387 */ /* 0x0001e40000100800 */
.L_x_360:
[----:B------:R-:W-:Y:S01]  /*b860*/  ULDC.64 UR4, c[0x0][0xc60] ;  /* 0x0003180000047ab9 */ /* 0x000fe20000000a00 */
[----:B------:R-:W-:Y:S01]  /*b870*/  ULDC.64 UR6, c[0x0][0xa28] ;  /* 0x00028a0000067ab9 */ /* 0x000fe20000000a00 */
[----:B------:R-:W-:Y:S01]  /*b880*/  UIMAD.WIDE UR4, UR52, 0x4, UR4 ;  /* 0x00000004340478a5 */ /* 0x000fe2000f8e0204 */
[----:B------:R-:W-:Y:S01]  /*b890*/  ULDC.64 UR10, c[0x0][0xa20] ;  /* 0x00028800000a7ab9 */ /* 0x000fe20000000a00 */
[----:B------:R-:W-:Y:S01]  /*b8a0*/  IMAD.MOV.U32 R17, RZ, RZ, RZ ;  /* 0x000000ffff117224 */ /* 0x000fe200078e00ff */
[----:B------:R-:W-:-:S03]  /*b8b0*/  ULDC UR44, c[0x0][0x2e0] ;  /* 0x0000b800002c7ab9 */ /* 0x000fc60000000800 */
[----:B0-----:R-:W-:Y:S02]  /*b8c0*/  IMAD.U32 R2, RZ, RZ, UR4 ;  /* 0x00000004ff027e24 */ /* 0x001fe4000f8e00ff */
[----:B------:R-:W-:Y:S01]  /*b8d0*/  IMAD.U32 R3, RZ, RZ, UR5 ;  /* 0x00000005ff037e24 */ /* 0x000fe2000f8e00ff */
[----:B------:R-:W-:-:S04]  /*b8e0*/  ULDC.64 UR4, c[0x0][0xa00] ;  /* 0x0002800000047ab9 */ /* 0x000fc80000000a00 */
[----:B--2---:R-:W2:Y:S01]  /*b8f0*/  LDG.E R2, desc[UR48][R2.64] ;  /* 0x0000003002027981 */ /* 0x004ea2000c1e1900 */
[----:B------:R-:W-:Y:S02]  /*b900*/  UISETP.NE.U32.AND UP0, UPT, UR4, URZ, UPT ;  /* 0x0000003f0400728c */ /* 0x000fe4000bf05070 */
[----:B------:R-:W-:Y:S02]  /*b910*/  UISETP.NE.U32.AND UP1, UPT, UR6, URZ, UPT ;  /* 0x0000003f0600728c */ /* 0x000fe4000bf25070 */
[----:B------:R-:W-:Y:S02]  /*b920*/  UISETP.NE.AND.EX UP0, UPT, UR5, URZ, UPT, UP0 ;  /* 0x0000003f0500728c */ /* 0x000fe4000bf05300 */
[----:B------:R-:W-:-:S04]  /*b930*/  UISETP.NE.AND.EX UP1, UPT, UR7, URZ, UPT, UP1 ;  /* 0x0000003f0700728c */ /* 0x000fc8000bf25310 */
[----:B------:R-:W-:Y:S02]  /*b940*/  PLOP3.LUT P0, PT, PT, PT, UP0, 0x80, 0x0 ;  /* 0x000000000000781c */ /* 0x000fe40003f0f008 */
[----:B------:R-:W-:Y:S01]  /*b950*/  PLOP3.LUT P1, PT, PT, PT, UP1, 0x80, 0x0 ;  /* 0x000000000000781c */ /* 0x000fe20003f2f018 */
[----:B-1----:R-:W-:Y:S01]  /*b960*/  IMAD.MOV.U32 R4, RZ, RZ, RZ ;  /* 0x000000ffff047224 */ /* 0x002fe200078e00ff */
[----:B--2---:R-:W-:-:S13]  /*b970*/  R2UR UR47, R2 ;  /* 0x00000000022f72ca */ /* 0x004fda00000e0000 */
[----:B------:R-:W-:Y:S02]  /*b980*/  USHF.R.S32.HI UR8, URZ, 0x1f, UR47 ;  /* 0x0000001f3f087899 */ /* 0x000fe4000801142f */
[----:B------:R-:W-:-:S04]  /*b990*/  @UP0 ULEA UR4, UP2, UR47, UR4, 0x2 ;  /* 0x000000042f040291 */ /* 0x000fc8000f84103f */
[----:B------:R-:W-:Y:S02]  /*b9a0*/  @UP0 ULEA.HI.X UR5, UR47, UR5, UR8, 0x2, UP2 ;  /* 0x000000052f050291 */ /* 0x000fe400090f1408 */
[----:B------:R-:W-:Y:S01]  /*b9b0*/  UISETP.NE.U32.AND UP0, UPT, UR10, URZ, UPT ;  /* 0x0000003f0a00728c */ /* 0x000fe2000bf05070 */
[----:B------:R-:W-:-:S03]  /*b9c0*/  IMAD.U32 R2, RZ, RZ, UR4 ;  /* 0x00000004ff027e24 */ /* 0x000fc6000f8e00ff */
[----:B------:R-:W-:Y:S01]  /*b9d0*/  UISETP.NE.AND.EX UP0, UPT, UR11, URZ, UPT, UP0 ;  /* 0x0000003f0b00728c */ /* 0x000fe2000bf05300 */
[----:B------:R-:W-:Y:S01]  /*b9e0*/  IMAD.U32 R3, RZ, RZ, UR5 ;  /* 0x00000005ff037e24 */ /* 0x000fe2000f8e00ff */
[----:B------:R-:W-:Y:S02]  /*b9f0*/  @UP1 ULEA UR4, UP2, UR47, UR6, 0x2 ;  /* 0x000000062f041291 */ /* 0x000fe4000f84103f */
[----:B------:R-:W-:Y:S02]  /*ba00*/  USHF.L.U32 UR45, UR47, 0x2, URZ ;  /* 0x000000022f2d7899 */ /* 0x000fe4000800063f */
[----:B------:R-:W-:Y:S02]  /*ba10*/  @UP1 ULEA.HI.X UR5, UR47, UR7, UR8, 0x2, UP2 ;  /* 0x000000072f051291 */ /* 0x000fe400090f1408 */
[----:B------:R-:W-:Y:S01]  /*ba20*/  USHF.L.U64.HI UR46, UR47, 0x2, UR8 ;  /* 0x000000022f2e7899 */ /* 0x000fe20008010208 */
[----:B------:R-:W-:Y:S01]  /*ba30*/  PLOP3.LUT P2, PT, PT, PT, UP0, 0x80, 0x0 ;  /* 0x000000000000781c */ /* 0x000fe20003f4f008 */
[----:B------:R0:W5:Y:S01]  /*ba40*/  @P0 LDG.E R17, desc[UR48][R2.64] ;  /* 0x0000003002110981 */ /* 0x000162000c1e1900 */
[----:B------:R-:W-:Y:S01]  /*ba50*/  @UP0 UIADD3 UR6, UP3, UR45, UR10, URZ ;  /* 0x0000000a2d060290 */ /* 0x000fe2000ff7e03f */
[----:B------:R-:W-:-:S03]  /*ba60*/  ULDC.64 UR8, c[0x0][0xa08] ;  /* 0x0002820000087ab9 */ /* 0x000fc60000000a00 */
[----:B------:R-:W-:Y:S01]  /*ba70*/  @UP0 UIADD3.X UR7, UR46, UR11, URZ, UP3, !UPT ;  /* 0x0000000b2e070290 */ /* 0x000fe20009ffe43f */
[----:B------:R-:W-:Y:S01]  /*ba80*/  ISETP.NE.U32.AND P0, PT, RZ, UR8, PT ;  /* 0x00000008ff007c0c */ /* 0x000fe2000bf05070 */
[----:B------:R-:W-:Y:S01]  /*ba90*/  UIADD3 UR8, UP0, UR45, UR8, URZ ;  /* 0x000000082d087290 */ /* 0x000fe2000ff1e03f */
[----:B0-----:R-:W-:Y:S02]  /*baa0*/  IMAD.U32 R2, RZ, RZ, UR4 ;  /* 0x00000004ff027e24 */ /* 0x001fe4000f8e00ff */
[----:B------:R-:W-:Y:S01]  /*bab0*/  IMAD.U32 R3, RZ, RZ, UR5 ;  /* 0x00000005ff037e24 */ /* 0x000fe2000f8e00ff */
[----:B------:R-:W-:Y:S01]  /*bac0*/  ISETP.NE.AND.EX P0, PT, RZ, UR9, PT, P0 ;  /* 0x00000009ff007c0c */ /* 0x000fe2000bf05300 */
[----:B------:R-:W-:-:S03]  /*bad0*/  UIADD3.X UR4, UR46, UR9, URZ, UP0, !UPT ;  /* 0x000000092e047290 */ /* 0x000fc600087fe43f */
[----:B------:R0:W2:Y:S02]  /*bae0*/  @P1 LDG.E R0, desc[UR48][R2.64] ;  /* 0x0000003002001981 */ /* 0x0000a4000c1e1900 */
[----:B0-----:R-:W-:Y:S02]  /*baf0*/  IMAD.U32 R2, RZ, RZ, UR6 ;  /* 0x00000006ff027e24 */ /* 0x001fe4000f8e00ff */
[----:B------:R-:W-:-:S05]  /*bb00*/  IMAD.U32 R3, RZ, RZ, UR7 ;  /* 0x00000007ff037e24 */ /* 0x000fca000f8e00ff */
[----:B------:R0:W3:Y:S02]  /*bb10*/  @P2 LDG.E R5, desc[UR48][R2.64] ;  /* 0x0000003002052981 */ /* 0x0000e4000c1e1900 */
[----:B0-----:R-:W-:Y:S02]  /*bb20*/  IMAD.U32 R2, RZ, RZ, UR8 ;  /* 0x00000008ff027e24 */ /* 0x001fe4000f8e00ff */
[----:B------:R-:W-:Y:S01]  /*bb30*/  IMAD.U32 R3, RZ, RZ, UR4 ;  /* 0x00000004ff037e24 */ /* 0x000fe2000f8e00ff */
[----:B------:R-:W-:-:S04]  /*bb40*/  ULDC.64 UR4, c[0x0][0x3f8] ;  /* 0x0000fe0000047ab9 */ /* 0x000fc80000000a00 */
[----:B------:R0:W5:Y:S01]  /*bb50*/  @P0 LDG.E R4, desc[UR48][R2.64] ;  /* 0x0000003002040981 */ /* 0x000162000c1e1900 */
[----:B------:R-:W-:-:S03]  /*bb60*/  UISETP.NE.U32.AND UP0, UPT, UR4, URZ, UPT ;  /* 0x0000003f0400728c */ /* 0x000fc6000bf05070 */
[----:B------:R-:W-:Y:S01]  /*bb70*/  UMOV UR4, URZ ;  /* 0x0000003f00047c82 */ /* 0x000fe20008000000 */
[----:B------:R-:W-:-:S03]  /*bb80*/  UISETP.NE.AND.EX UP0, UPT, UR5, URZ, UPT, UP0 ;  /* 0x0000003f0500728c */ /* 0x000fc6000bf05300 */
[----:B------:R-:W-:Y:S02]  /*bb90*/  ULDC UR5, c[0x0][0x404] ;  /* 0x0001010000057ab9 */ /* 0x000fe40000000800 */
[----:B------:R-:W-:-:S04]  /*bba0*/  USEL UR5, UR5, 0x1, UP0 ;  /* 0x0000000105057887 */ /* 0x000fc80008000000 */
[----:B------:R-:W-:Y:S01]  /*bbb0*/  UIMAD UR44, UR5, UR44, URZ ;  /* 0x0000002c052c72a4 */ /* 0x000fe2000f8e023f */
[----:B--2---:R-:W-:-:S06]  /*bbc0*/  @P1 R2UR UR4, R0 ;  /* 0x00000000000412ca */ /* 0x004fcc00000e0000 */
[----:B---3--:R-:W-:Y:S01]  /*bbd0*/  @P2 R2UR UR44, R5 ;  /* 0x00000000052c22ca */ /* 0x008fe200000e0000 */
[----:B0-----:R-:W-:-:S14]  /*bbe0*/  @P2 BRA `(.L_x_301) ;  /* 0x0000000000182947 */ /* 0x001fdc0003800000 */
[----:B------:R-:W-:Y:S05]  /*bbf0*/  @!P0 BRA `(.L_x_301) ;  /* 0x0000000000148947 */ /* 0x000fea0003800000 */
[----:B------:R-:W2:Y:S04]  /*bc00*/  LDG.E R5, desc[UR48][R2.64] ;  /* 0x0000003002057981 */ /* 0x000ea8000c1e1900 */
[----:B------:R-:W3:Y:S01]  /*bc10*/  LDG.E R0, desc[UR48][R2.64+0x4] ;  /* 0x0000043002007981 */ /* 0x000ee2000c1e1900 */
[----:B--2---:R-:W-:Y:S02]  /*bc20*/  R2UR UR5, R5 ;  /* 0x00000000050572ca */ /* 0x004fe400000e0000 */
[----:B---3--:R-:W-:-:S13]  /*bc30*/  R2UR UR44, R0 ;  /* 0x00000000002c72ca */ /* 0x008fda00000e0000 */
[----:B------:R-:W-:-:S12]  /*bc40*/  UIADD3 UR44, -UR5, UR44, URZ ;  /* 0x0000002c052c7290 */ /* 0x000fd8000fffe13f */
.L_x_301:
[----:B-----5:R-:W-:Y:S01]  /*bc50*/  VIADD R0, R4, UR4 ;  /* 0x0000000404007c36 */ /* 0x020fe20008000000 */
[----:B------:R-:W-:Y:S01]  /*bc60*/  UIADD3 UR44, -UR4, UR44, URZ ;  /* 0x0000002c042c7290 */ /* 0x000fe2000fffe13f */
[----:B------:R-:W-:Y:S03]  /*bc70*/  BSSY B6, `(.L_x_302) ;  /* 0x00002bf000067945 */ /* 0x000fe60003800000 */
[----:B------:R0:W-:Y:S01]  /*bc80*/  STL [R1+0x18], R0 ;  /* 0x0000180001007387 */ /* 0x0001e20000100800 */
[----:B------:R-:W-:Y:S02]  /*bc90*/  UIADD3 UR6, UR44, 0x9f, URZ ;  /* 0x0000009f2c067890 */ /* 0x000fe4000fffe03f */
[----:B------:R-:W-:Y:S02]  /*bca0*/  ISETP.LT.AND P0, PT, RZ, UR44, PT ;  /* 0x0000002cff007c0c */ /* 0x000fe4000bf01270 */
[----:B------:R-:W-:-:S04]  /*bcb0*/  UIMAD.WIDE UR6, UR6, 0x66666667, URZ ;  /* 0x66666667060678a5 */ /* 0x000fc8000f8e023f */
[----:B------:R-:W-:-:S04]  /*bcc0*/  USHF.R.U32.HI UR43, URZ, 0x1f, UR7 ;  /* 0x0000001f3f2b7899 */ /* 0x000fc80008011607 */
[----:B------:R-:W-:-:S03]  /*bcd0*/  ULEA.HI.SX32 UR43, UR7, UR43, 0x1a ;  /* 0x0000002b072b7291 */ /* 0x000fc6000f8fd23f */
[----:B0-----:R-:W-:Y:S09]  /*bce0*/  @P0 BRA `(.L_x_303) ;  /* 0x0000000000480947 */ /* 0x001ff20003800000 */
[----:B------:R-:W0:Y:S02]  /*bcf0*/  S2R R0, SR_TID.X ;  /* 0x0000000000007919 */ /* 0x000e240000002100 */
[----:B0-----:R-:W-:-:S04]  /*bd00*/  LOP3.LUT R0, R0, 0x7f, RZ, 0xc0, !PT ;  /* 0x0000007f00007812 */ /* 0x001fc800078ec0ff */
[----:B------:R-:W-:-:S13]  /*bd10*/  ISETP.NE.AND P0, PT, R0, RZ, PT ;  /* 0x000000ff0000720c */ /* 0x000fda0003f05270 */
[----:B------:R-:W-:Y:S05]  /*bd20*/  @P0 BRA `(.L_x_304) ;  /* 0x0000002800cc0947 */ /* 0x000fea0003800000 */
[----:B------:R-:W0:Y:S01]  /*bd30*/  S2R R5, SR_LANEID ;  /* 0x0000000000057919 */ /* 0x000e220000000000 */
[----:B------:R-:W-:Y:S01]  /*bd40*/  VOTEU.ANY UR4, UPT, PT ;  /* 0x0000000000047886 */ /* 0x000fe200038e0100 */
[----:B------:R-:W1:Y:S01]  /*bd50*/  LDC.64 R2, c[0x0][0xc38] ;  /* 0x00030e00ff027b82 */ /* 0x000e620000000a00 */
[----:B------:R-:W0:Y:S02]  /*bd60*/  FLO.U32 R0, UR4 ;  /* 0x0000000400007d00 */ /* 0x000e2400080e0000 */
[----:B0-----:R-:W-:-:S06]  /*bd70*/  ISETP.EQ.U32.AND P0, PT, R0, R5, PT ;  /* 0x000000050000720c */ /* 0x001fcc0003f02070 */
[----:B------:R-:W1:Y:S07]  /*bd80*/  POPC R5, UR4 ;  /* 0x0000000400057d09 */ /* 0x000e6e0008000000 */
[----:B-1----:R-:W2:Y:S01]  /*bd90*/  @P0 ATOMG.E.ADD.STRONG.GPU PT, R3, desc[UR48][R2.64], R5 ;  /* 0x00000005020309a8 */ /* 0x002ea200081ee1f0 */
[----:B------:R-:W0:Y:S02]  /*bda0*/  S2R R4, SR_LTMASK ;  /* 0x0000000000047919 */ /* 0x000e240000003900 */
[----:B0-----:R-:W-:-:S04]  /*bdb0*/  LOP3.LUT R4, R4, UR4, RZ, 0xc0, !PT ;  /* 0x0000000404047c12 */ /* 0x001fc8000f8ec0ff */
[----:B------:R-:W0:Y:S01]  /*bdc0*/  POPC R7, R4 ;  /* 0x0000000400077309 */ /* 0x000e220000000000 */
[----:B--2---:R-:W0:Y:S02]  /*bdd0*/  SHFL.IDX PT, R0, R3, R0, 0x1f ;  /* 0x00001f0003007589 */ /* 0x004e2400000e0000 */
[----:B0-----:R-:W-:-:S05]  /*bde0*/  IADD3 R0, R0, UR50, R7 ;  /* 0x0000003200007c10 */ /* 0x001fca000fffe007 */
[----:B------:R2:W-:Y:S01]  /*bdf0*/  STL [R1+0x20], R0 ;  /* 0x0000200001007387 */ /* 0x0005e20000100800 */
[----:B------:R-:W-:Y:S05]  /*be00*/  BRA `(.L_x_304) ;  /* 0x0000002800947947 */ /* 0x000fea0003800000 */
.L_x_303:
[----:B------:R-:W0:Y:S01]  /*be10*/  S2UR UR4, SR_CgaCtaId ;  /* 0x00000000000479c3 */ /* 0x000e220000008800 */
[----:B------:R-:W-:Y:S02]  /*be20*/  UMOV UR41, 0x400 ;  /* 0x0000040000297882 */ /* 0x000fe40000000000 */
[----:B0-----:R-:W-:-:S04]  /*be30*/  ULEA UR41, UR4, UR41, 0x18 ;  /* 0x0000002904297291 */ /* 0x001fc8000f8ec03f */
        /* <DEDUP_REMOVED lines=9> */
[----:B------:R-:W0:Y:S01]  /*bed0*/  LDC.64 R2, c[0x4][R2] ;  /* 0x0100000002027b82 */ /* 0x000e220000000a00 */
        /* <DEDUP_REMOVED lines=9> */
[----:B0-----:R-:W-:Y:S05]  /*bf70*/  CALL.ABS.NOINC R2 ;  /* 0x0000000002007343 */ /* 0x001fea0003c00000 */
.L_x_305:
        /* <DEDUP_REMOVED lines=8> */
[----:B0-----:R-:W-:Y:S01]  /*c000*/  MOV R2, 0x0 ;  /* 0x0000000000027802 */ /* 0x001fe20000000f00 */
        /* <DEDUP_REMOVED lines=15> */
.L_x_306:
[----:B------:R-:W-:-:S04]  /*c100*/  UIADD3 UR4, UR41, 0x400, URZ ;  /* 0x0000040029047890 */ /* 0x000fc8000fffe03f */
[----:B------:R-:W-:-:S06]  /*c110*/  ULOP3.LUT UP0, URZ, UR4, 0x9f, URZ, 0xc0, !UPT ;  /* 0x0000009f043f7892 */ /* 0x000fcc000f80c03f */
[----:B------:R-:W-:-:S13]  /*c120*/  PLOP3.LUT P0, PT, PT, PT, UP0, 0x80, 0x0 ;  /* 0x000000000000781c */ /* 0x000fda0003f0f008 */
        /* <DEDUP_REMOVED lines=17> */
.L_x_307:
[----:B------:R-:W-:-:S13]  /*c240*/  LOP3.LUT P6, RZ, R16, 0x3ff, RZ, 0xc0, !PT ;  /* 0x000003ff10ff7812 */ /* 0x000fda00078cc0ff */
        /* <DEDUP_REMOVED lines=17> */
.L_x_308:
[----:B------:R-:W1:Y:S01]  /*c360*/  LDC R0, c[0x0][0x428] ;  /* 0x00010a00ff007b82 */ /* 0x000e620000000800 */
[----:B------:R-:W-:Y:S01]  /*c370*/  ULDC.64 UR4, c[0x0][0x9f8] ;  /* 0x00027e0000047ab9 */ /* 0x000fe20000000a00 */
[----:B0-----:R-:W-:Y:S01]  /*c380*/  IMAD.U32 R2, RZ, RZ, UR38 ;  /* 0x00000026ff027e24 */ /* 0x001fe2000f8e00ff */
[----:B------:R-:W2:Y:S01]  /*c390*/  LDL.LU R18, [R1+0x24] ;  /* 0x0000240001127983 */ /* 0x000ea20000300800 */
[----:B------:R-:W-:Y:S01]  /*c3a0*/  UISETP.NE.U32.AND UP0, UPT, UR4, URZ, UPT ;  /* 0x0000003f0400728c */ /* 0x000fe2000bf05070 */
[----:B------:R-:W-:Y:S01]  /*c3b0*/  IMAD.U32 R10, RZ, RZ, UR47 ;  /* 0x0000002fff0a7e24 */ /* 0x000fe2000f8e00ff */
[----:B------:R-:W-:Y:S01]  /*c3c0*/  ULDC.64 UR14, c[0x0][0xa08] ;  /* 0x00028200000e7ab9 */ /* 0x000fe20000000a00 */
[----:B------:R-:W0:Y:S01]  /*c3d0*/  S2R R19, SR_TID.X ;  /* 0x0000000000137919 */ /* 0x000e220000002100 */
[----:B------:R-:W-:-:S06]  /*c3e0*/  UISETP.NE.AND.EX UP0, UPT, UR5, URZ, UPT, UP0 ;  /* 0x0000003f0500728c */ /* 0x000fcc000bf05300 */
[----:B------:R-:W-:-:S05]  /*c3f0*/  PLOP3.LUT P1, PT, PT, PT, UP0, 0x80, 0x0 ;  /* 0x000000000000781c */ /* 0x000fca0003f2f008 */
[----:B------:R-:W-:-:S04]  /*c400*/  @UP0 UIADD3 UR4, UP1, UR45, UR4, URZ ;  /* 0x000000042d040290 */ /* 0x000fc8000ff3e03f */
[----:B------:R-:W-:Y:S01]  /*c410*/  @UP0 UIADD3.X UR5, UR46, UR5, URZ, UP1, !UPT ;  /* 0x000000052e050290 */ /* 0x000fe20008ffe43f */
[----:B-1----:R-:W-:-:S13]  /*c420*/  ISETP.NE.AND P0, PT, R0, 0x1, PT ;  /* 0x000000010000780c */ /* 0x002fda0003f05270 */
[----:B------:R-:W1:Y:S01]  /*c430*/  @P0 LDC R0, c[0x0][0x42c] ;  /* 0x00010b00ff000b82 */ /* 0x000e620000000800 */
[----:B0-----:R-:W-:-:S07]  /*c440*/  LOP3.LUT R16, R19, 0x7f, RZ, 0xc0, !PT ;  /* 0x0000007f13107812 */ /* 0x001fce00078ec0ff */
[----:B------:R-:W0:Y:S01]  /*c450*/  @P0 LDC R3, c[0x0][0x430] ;  /* 0x00010c00ff030b82 */ /* 0x000e220000000800 */
[----:B-1----:R-:W-:-:S05]  /*c460*/  @P0 IMAD.HI.U32 R0, R0, UR38, RZ ;  /* 0x0000002600000c27 */ /* 0x002fca000f8e00ff */
[----:B0-----:R-:W-:Y:S01]  /*c470*/  @P0 SHF.R.U32.HI R2, RZ, R3, R0 ;  /* 0x00000003ff020219 */ /* 0x001fe20000011600 */
[----:B------:R-:W-:-:S04]  /*c480*/  IMAD.U32 R3, RZ, RZ, UR5 ;  /* 0x00000005ff037e24 */ /* 0x000fc8000f8e00ff */
[----:B------:R0:W-:Y:S02]  /*c490*/  STL [R1+0x8], R2 ;  /* 0x0000080201007387 */ /* 0x0001e40000100800 */
[----:B0-----:R-:W-:Y:S01]  /*c4a0*/  IMAD.U32 R2, RZ, RZ, UR4 ;  /* 0x00000004ff027e24 */ /* 0x001fe2000f8e00ff */
[----:B------:R-:W-:-:S04]  /*c4b0*/  ULDC.64 UR4, c[0x0][0xa00] ;  /* 0x0002800000047ab9 */ /* 0x000fc80000000a00 */
[----:B------:R0:W3:Y:S01]  /*c4c0*/  @P1 LDG.E R10, desc[UR48][R2.64] ;  /* 0x00000030020a1981 */ /* 0x0000e2000c1e1900 */
[----:B------:R-:W-:Y:S01]  /*c4d0*/  ISETP.NE.AND P1, PT, R16, RZ, PT ;  /* 0x000000ff1000720c */ /* 0x000fe20003f25270 */
[----:B------:R-:W-:Y:S01]  /*c4e0*/  UMOV UR36, URZ ;  /* 0x0000003f00247c82 */ /* 0x000fe20008000000 */
[----:B------:R-:W-:Y:S01]  /*c4f0*/  ISETP.NE.U32.AND P0, PT, RZ, UR4, PT ;  /* 0x00000004ff007c0c */ /* 0x000fe2000bf05070 */
[----:B------:R-:W-:Y:S01]  /*c500*/  UMOV UR4, 0x40 ;  /* 0x0000004000047882 */ /* 0x000fe20000000000 */
[----:B------:R-:W-:Y:S01]  /*c510*/  UMOV UR6, UR38 ;  /* 0x0000002600067c82 */ /* 0x000fe20008000000 */
[----:B------:R-:W-:Y:S01]  /*c520*/  UMOV UR8, 0x80 ;  /* 0x0000008000087882 */ /* 0x000fe20000000000 */
[----:B------:R-:W-:Y:S01]  /*c530*/  ISETP.NE.AND.EX P0, PT, RZ, UR5, PT, P0 ;  /* 0x00000005ff007c0c */ /* 0x000fe2000bf05300 */
[----:B------:R-:W-:Y:S01]  /*c540*/  UMOV UR10, UR38 ;  /* 0x00000026000a7c82 */ /* 0x000fe20008000000 */
[----:B------:R-:W-:Y:S01]  /*c550*/  SHF.R.U32.HI R4, RZ, 0x5, R19 ;  /* 0x00000005ff047819 */ /* 0x000fe20000011613 */
[----:B0-----:R-:W0:Y:S01]  /*c560*/  LDC.64 R2, c[0x0][0x3f8] ;  /* 0x0000fe00ff027b82 */ /* 0x001e220000000a00 */
[----:B------:R-:W-:-:S02]  /*c570*/  SEL R7, RZ, UR47, P0 ;  /* 0x0000002fff077c07 */ /* 0x000fc40008000000 */
[----:B------:R-:W-:Y:S01]  /*c580*/  LOP3.LUT R4, R4, 0x3, RZ, 0xc0, !PT ;  /* 0x0000000304047812 */ /* 0x000fe200078ec0ff */
[----:B------:R-:W-:Y:S01]  /*c590*/  VOTEU.ALL UP1, P1 ;  /* 0x00000000003f7886 */ /* 0x000fe20000820000 */
[----:B------:R-:W-:-:S04]  /*c5a0*/  R2UR UR39, R7 ;  /* 0x00000000072772ca */ /* 0x000fc800000e0000 */
[----:B------:R-:W-:-:S04]  /*c5b0*/  @!UP1 UIADD3 UR12, UP0, UR54, 0x270, URZ ;  /* 0x00000270360c9890 */ /* 0x000fc8000ff1e03f */
[----:B------:R-:W-:-:S05]  /*c5c0*/  @!UP1 UIADD3.X UR13, URZ, UR55, URZ, UP0, !UPT ;  /* 0x000000373f0d9290 */ /* 0x000fca00087fe43f */
[----:B------:R-:W-:Y:S01]  /*c5d0*/  UMOV UR7, UR39 ;  /* 0x0000002700077c82 */ /* 0x000fe20008000000 */
[----:B------:R-:W-:Y:S01]  /*c5e0*/  UMOV UR11, UR39 ;  /* 0x00000027000b7c82 */ /* 0x000fe20008000000 */
[----:B0-----:R-:W-:Y:S01]  /*c5f0*/  LOP3.LUT P0, RZ, R2, UR14, RZ, 0xfc, !PT ;  /* 0x0000000e02ff7c12 */ /* 0x001fe2000f80fcff */
[----:B------:R-:W-:-:S03]  /*c600*/  UMOV UR14, 0xffffffff ;  /* 0xffffffff000e7882 */ /* 0x000fc60000000000 */
[----:B------:R-:W-:Y:S01]  /*c610*/  LOP3.LUT P0, RZ, R3, UR15, RZ, 0xfc, P0 ;  /* 0x0000000f03ff7c12 */ /* 0x000fe2000800fcff */
[----:B--2---:R-:W-:-:S05]  /*c620*/  IMAD R6, R18, 0x80, R17 ;  /* 0x0000008012067824 */ /* 0x004fca00078e0211 */
[----:B------:R-:W-:-:S13]  /*c630*/  R2UR UR37, R6 ;  /* 0x00000000062572ca */ /* 0x000fda00000e0000 */
[----:B------:R-:W-:Y:S01]  /*c640*/  UMOV UR5, UR37 ;  /* 0x0000002500057c82 */ /* 0x000fe20008000000 */
[----:B------:R-:W-:Y:S01]  /*c650*/  UMOV UR9, UR37 ;  /* 0x0000002500097c82 */ /* 0x000fe20008000000 */
[----:B------:R0:W-:Y:S01]  /*c660*/  @!UP1 UTMAPF.L2.4D [UR36], [UR12] ;  /* 0x000000240c0095b8 */ /* 0x0001e20008018000 */
[----:B------:R0:W-:Y:S01]  /*c670*/  @!UP1 UTMAPF.L2.4D [UR4], [UR12] ;  /* 0x000000040c0095b8 */ /* 0x0001e20008018000 */
[----:B------:R0:W-:Y:S01]  /*c680*/  @!UP1 UTMAPF.L2.4D [UR8], [UR12] ;  /* 0x000000080c0095b8 */ /* 0x0001e20008018000 */
[----:B---3--:R-:W-:Y:S01]  /*c690*/  SHF.R.S32.HI R18, RZ, 0x1f, R10 ;  /* 0x0000001fff127819 */ /* 0x008fe2000001140a */
[----:B------:R0:W-:Y:S01]  /*c6a0*/  STL [R1+0x10], R10 ;  /* 0x0000100a01007387 */ /* 0x0001e20000100800 */
[----:B------:R-:W-:-:S03]  /*c6b0*/  SEL R0, R10, RZ, !P0 ;  /* 0x000000ff0a007207 */ /* 0x000fc60004000000 */
[----:B------:R0:W-:Y:S01]  /*c6c0*/  STL [R1+0x14], R18 ;  /* 0x0000141201007387 */ /* 0x0001e20000100800 */
[----:B------:R-:W-:Y:S05]  /*c6d0*/  BRA.DIV UR14, `(.L_x_309) ;  /* 0x000000320e687947 */ /* 0x000fea000b800000 */
[----:B------:R1:W2:Y:S02]  /*c6e0*/  SHFL.IDX PT, R14, R4, RZ, 0x1f ;  /* 0x00001fff040e7589 */ /* 0x0002a400000e0000 */
.L_x_379:
[----:B--2---:R-:W-:Y:S02]  /*c6f0*/  ISETP.NE.AND P0, PT, R14, RZ, PT ;  /* 0x000000ff0e00720c */ /* 0x004fe40003f05270 */
[----:B------:R-:W-:-:S11]  /*c700*/  PLOP3.LUT P6, PT, PT, PT, PT, 0x8, 0x0 ;  /* 0x000000000000781c */ /* 0x000fd60003fce170 */
[----:B------:R-:W-:Y:S05]  /*c710*/  @P0 BRA `(.L_x_310) ;  /* 0x0000000800040947 */ /* 0x000fea0003800000 */
[----:B0-----:R-:W-:-:S06]  /*c720*/  UIADD3 UR4, UR43, -0x1, URZ ;  /* 0xffffffff2b047890 */ /* 0x001fcc000fffe03f */
[----:B------:R-:W-:Y:S01]  /*c730*/  IMAD.U32 R8, RZ, RZ, UR4 ;  /* 0x00000004ff087e24 */ /* 0x000fe2000f8e00ff */
[----:B------:R-:W-:-:S03]  /*c740*/  UMOV UR4, 0xffffffff ;  /* 0xffffffff00047882 */ /* 0x000fc60000000000 */
[----:B------:R-:W-:Y:S05]  /*c750*/  BRA.DIV UR4, `(.L_x_311) ;  /* 0x0000003204687947 */ /* 0x000fea000b800000 */
[----:B------:R-:W-:-:S13]  /*c760*/  ELECT P6, URZ, PT ;  /* 0x00000000003f782f */ /* 0x000fda00038c0000 */
.L_x_382:
[----:B------:R-:W-:Y:S05]  /*c770*/  @!P6 BRA `(.L_x_312) ;  /* 0x000000040070e947 */ /* 0x000fea0003800000 */
[----:B------:R-:W-:-:S04]  /*c780*/  ISETP.NE.U32.AND P0, PT, R2, RZ, PT ;  /* 0x000000ff0200720c */ /* 0x000fc80003f05070 */
[----:B------:R-:W-:-:S13]  /*c790*/  ISETP.NE.AND.EX P0, PT, R3, RZ, PT, P0 ;  /* 0x000000ff0300720c */ /* 0x000fda0003f05300 */
[----:B------:R-:W-:Y:S05]  /*c7a0*/  @!P0 BRA `(.L_x_313) ;  /* 0x0000000000488947 */ /* 0x000fea0003800000 */
[----:B------:R-:W0:Y:S01]  /*c7b0*/  LDC R9, c[0x0][0x41c] ;  /* 0x00010700ff097b82 */ /* 0x000e220000000800 */
[----:B------:R-:W-:Y:S01]  /*c7c0*/  IMAD.MOV.U32 R0, RZ, RZ, R8 ;  /* 0x000000ffff007224 */ /* 0x000fe200078e0008 */
[----:B------:R-:W-:Y:S01]  /*c7d0*/  ULDC.64 UR4, c[0x0][0x408] ;  /* 0x0001020000047ab9 */ /* 0x000fe20000000a00 */
[----:B0-----:R-:W-:-:S13]  /*c7e0*/  ISETP.NE.AND P0, PT, R9, 0x1, PT ;  /* 0x000000010900780c */ /* 0x001fda0003f05270 */
[----:B-1----:R-:W0:Y:S02]  /*c7f0*/  @P0 LDC.64 R4, c[0x0][0x420] ;  /* 0x00010800ff040b82 */ /* 0x002e240000000a00 */
[----:B0-----:R-:W-:-:S05]  /*c800*/  @P0 IMAD.HI.U32 R4, R8, R4, RZ ;  /* 0x0000000408040227 */ /* 0x001fca00078e00ff */
[----:B------:R-:W-:-:S04]  /*c810*/  @P0 SHF.R.U32.HI R0, RZ, R5, R4 ;  /* 0x00000005ff000219 */ /* 0x000fc80000011604 */
[--C-:B------:R-:W-:Y:S01]  /*c820*/  SHF.R.S32.HI R5, RZ, 0x1f, R0.reuse ;  /* 0x0000001fff057819 */ /* 0x100fe20000011400 */
[----:B------:R-:W-:-:S04]  /*c830*/  IMAD.MOV R4, RZ, RZ, -R0 ;  /* 0x000000ffff047224 */ /* 0x000fc800078e0a00 */
[----:B------:R-:W-:Y:S02]  /*c840*/  IMAD R8, R9, R4, R8 ;  /* 0x0000000409087224 */ /* 0x000fe400078e0208 */
[----:B------:R-:W-:Y:S02]  /*c850*/  IMAD R9, R18, UR4, RZ ;  /* 0x0000000412097c24 */ /* 0x000fe4000f8e02ff */
[----:B------:R-:W-:Y:S02]  /*c860*/  IMAD.MOV.U32 R4, RZ, RZ, R0 ;  /* 0x000000ffff047224 */ /* 0x000fe400078e0000 */
[C---:B------:R-:W-:Y:S02]  /*c870*/  IMAD R0, R10.reuse, UR5, R9 ;  /* 0x000000050a007c24 */ /* 0x040fe4000f8e0209 */
[----:B------:R-:W-:-:S04]  /*c880*/  IMAD.WIDE.U32 R4, R10, UR4, R4 ;  /* 0x000000040a047c25 */ /* 0x000fc8000f8e0004 */
[----:B------:R-:W-:Y:S01]  /*c890*/  IMAD.IADD R0, R5, 0x1, R0 ;  /* 0x0000000105007824 */ /* 0x000fe200078e0200 */
[----:B------:R-:W-:-:S04]  /*c8a0*/  LEA R2, P0, R4, R2, 0x2 ;  /* 0x0000000204027211 */ /* 0x000fc800078010ff */
[----:B------:R-:W-:-:S05]  /*c8b0*/  LEA.HI.X R3, R4, R3, R0, 0x2, P0 ;  /* 0x0000000304037211 */ /* 0x000fca00000f1400 */
[----:B------:R0:W5:Y:S04]  /*c8c0*/  LDG.E R0, desc[UR48][R2.64] ;  /* 0x0000003002007981 */ /* 0x000168000c1e1900 */
.L_x_313:
[----:B0-----:R-:W2:Y:S04]  /*c8d0*/  LDL R2, [R1] ;  /* 0x0000000001027983 */ /* 0x001ea80000100800 */
[----:B------:R-:W3:Y:S01]  /*c8e0*/  LDL R3, [R1+0xc] ;  /* 0x00000c0001037983 */ /* 0x000ee20000100800 */
[----:B------:R-:W-:Y:S02]  /*c8f0*/  ISETP.NE.AND P0, PT, R16, RZ, PT ;  /* 0x000000ff1000720c */ /* 0x000fe40003f05270 */
[----:B--2---:R-:W-:Y:S02]  /*c900*/  LEA R2, R2, UR41, 0x3 ;  /* 0x0000002902027c11 */ /* 0x004fe4000f8e18ff */
[----:B---3--:R-:W-:-:S04]  /*c910*/  SHF.L.U32 R3, R3, 0x1f, RZ ;  /* 0x0000001f03037819 */ /* 0x008fc800000006ff */
[----:B------:R-:W0:Y:S02]  /*c920*/  SYNCS.PHASECHK.TRANS64.TRYWAIT P2, [R2+URZ+0x29880], R3 ;  /* 0x02988003020075a7 */ /* 0x000e24000804017f */
[----:B0-----:R-:W-:Y:S05]  /*c930*/  @!P2 BRA `(.L_x_314) ;  /* 0x000000300010a947 */ /* 0x001fea0003800000 */
.L_x_383:
[----:B------:R-:W-:Y:S05]  /*c940*/  @P0 BRA `(.L_x_315) ;  /* 0x00000000001c0947 */ /* 0x000fea0003800000 */
[----:B-1----:R-:W1:Y:S01]  /*c950*/  S2R R4, SR_TID.X ;  /* 0x0000000000047919 */ /* 0x002e620000002100 */
[----:B------:R-:W-:-:S04]  /*c960*/  IMAD.MOV.U32 R5, RZ, RZ, 0x5000 ;  /* 0x00005000ff057424 */ /* 0x000fc800078e00ff */
[----:B------:R2:W-:Y:S01]  /*c970*/  SYNCS.ARRIVE.TRANS64 RZ, [R2+URZ+0x29870], R5 ;  /* 0x0298700502ff79a7 */ /* 0x0005e2000800003f */
[----:B-1----:R-:W-:-:S04]  /*c980*/  LOP3.LUT R4, R4, 0x1f, RZ, 0xc0, !PT ;  /* 0x0000001f04047812 */ /* 0x002fc800078ec0ff */
[----:B------:R-:W-:-:S13]  /*c990*/  ISETP.NE.AND P2, PT, R4, RZ, PT ;  /* 0x000000ff0400720c */ /* 0x000fda0003f45270 */
[----:B--2---:R-:W-:Y:S05]  /*c9a0*/  @!P2 BRA `(.L_x_315) ;  /* 0x000000000004a947 */ /* 0x004fea0003800000 */
[----:B------:R-:W-:Y:S01]  /*c9b0*/  BPT.TRAP 0x1 ;  /* 0x000000040000795c */ /* 0x000fe20000300000 */
.L_x_315:
[----:B------:R-:W2:Y:S04]  /*c9c0*/  LDL R9, [R1] ;  /* 0x0000000001097983 */ /* 0x000ea80000100800 */
[----:B------:R-:W3:Y:S04]  /*c9d0*/  LDL R5, [R1+0x18] ;  /* 0x0000180001057983 */ /* 0x000ee80000100800 */
[----:B-1----:R-:W4:Y:S01]  /*c9e0*/  LDL R4, [R1+0x8] ;  /* 0x0000080001047983 */ /* 0x002f220000100800 */
[----:B------:R-:W-:Y:S01]  /*c9f0*/  R2UR UR9, R2 ;  /* 0x00000000020972ca */ /* 0x000fe200000e0000 */
[----:B------:R-:W-:Y:S01]  /*ca00*/  UIADD3 UR4, UP0, UR54, 0x470, URZ ;  /* 0x0000047036047890 */ /* 0x000fe2000ff1e03f */
[----:B-----5:R-:W-:Y:S01]  /*ca10*/  R2UR UR13, R0 ;  /* 0x00000000000d72ca */ /* 0x020fe200000e0000 */
[----:B------:R-:W-:Y:S01]  /*ca20*/  UMOV UR6, 0x0 ;  /* 0x0000000000067882 */ /* 0x000fe20000000000 */
[----:B------:R-:W-:Y:S01]  /*ca30*/  UMOV UR7, 0x14f00000 ;  /* 0x14f0000000077882 */ /* 0x000fe20000000000 */
[----:B------:R-:W-:Y:S01]  /*ca40*/  UIADD3.X UR5, URZ, UR55, URZ, UP0, !UPT ;  /* 0x000000373f057290 */ /* 0x000fe200087fe43f */
[----:B------:R-:W-:-:S07]  /*ca50*/  UMOV UR10, URZ ;  /* 0x0000003f000a7c82 */ /* 0x000fce0008000000 */
[----:B------:R-:W-:Y:S01]  /*ca60*/  UIADD3 UR9, UR9, 0x29870, URZ ;  /* 0x0002987009097890 */ /* 0x000fe2000fffe03f */
[----:B--2---:R-:W-:Y:S01]  /*ca70*/  R2UR UR8, R9 ;  /* 0x00000000090872ca */ /* 0x004fe200000e0000 */
[----:B---3--:R-:W-:Y:S01]  /*ca80*/  IMAD R8, R8, 0xa0, R5 ;  /* 0x000000a008087824 */ /* 0x008fe200078e0205 */
[----:B----4-:R-:W-:-:S04]  /*ca90*/  R2UR UR12, R4 ;  /* 0x00000000040c72ca */ /* 0x010fc800000e0000 */
[----:B------:R-:W-:-:S07]  /*caa0*/  R2UR UR11, R8 ;  /* 0x00000000080b72ca */ /* 0x000fce00000e0000 */
[----:B------:R-:W-:-:S04]  /*cab0*/  UIMAD UR8, UR8, 0x5000, UR41 ;  /* 0x00005000080878a4 */ /* 0x000fc8000f8e0229 */
[----:B------:R-:W-:-:S09]  /*cac0*/  UIADD3 UR8, UR8, 0xa400, URZ ;  /* 0x0000a40008087890 */ /* 0x000fd2000fffe03f */
[----:B------:R1:W-:Y:S01]  /*cad0*/  UTMALDG.4D [UR8], [UR4], desc[UR6] ;  /* 0x00000608040075b4 */ /* 0x0003e20008019000 */
[----:B------:R-:W2:Y:S02]  /*cae0*/  SYNCS.PHASECHK.TRANS64.TRYWAIT P2, [R2+URZ+0x29840], R3 ;  /* 0x02984003020075a7 */ /* 0x000ea4000804017f */
[----:B-12---:R-:W-:Y:S05]  /*caf0*/  @!P2 BRA `(.L_x_316) ;  /* 0x0000002c00b4a947 */ /* 0x006fea0003800000 */
.L_x_384:
[----:B------:R-:W-:Y:S05]  /*cb00*/  @P0 BRA `(.L_x_317) ;  /* 0x00000000001c0947 */ /* 0x000fea0003800000 */
[----:B------:R-:W2:Y:S01]  /*cb10*/  S2R R4, SR_TID.X ;  /* 0x0000000000047919 */ /* 0x000ea20000002100 */
[----:B01----:R-:W-:-:S04]  /*cb20*/  IMAD.MOV.U32 R3, RZ, RZ, 0x7800 ;  /* 0x00007800ff037424 */ /* 0x003fc800078e00ff */
[----:B------:R3:W-:Y:S01]  /*cb30*/  SYNCS.ARRIVE.TRANS64 RZ, [R2+URZ+0x29830], R3 ;  /* 0x0298300302ff79a7 */ /* 0x0007e2000800003f */
[----:B--2---:R-:W-:-:S04]  /*cb40*/  LOP3.LUT R4, R4, 0x1f, RZ, 0xc0, !PT ;  /* 0x0000001f04047812 */ /* 0x004fc800078ec0ff */
[----:B------:R-:W-:-:S13]  /*cb50*/  ISETP.NE.AND P0, PT, R4, RZ, PT ;  /* 0x000000ff0400720c */ /* 0x000fda0003f05270 */
[----:B---3--:R-:W-:Y:S05]  /*cb60*/  @!P0 BRA `(.L_x_317) ;  /* 0x0000000000048947 */ /* 0x008fea0003800000 */
[----:B------:R-:W-:Y:S01]  /*cb70*/  BPT.TRAP 0x1 ;  /* 0x000000040000795c */ /* 0x000fe20000300000 */
.L_x_317:
[----:B------:R-:W2:Y:S04]  /*cb80*/  LDL R4, [R1] ;  /* 0x0000000001047983 */ /* 0x000ea80000100800 */
[----:B01----:R-:W3:Y:S01]  /*cb90*/  LDL R3, [R1+0x8] ;  /* 0x0000080001037983 */ /* 0x003ee20000100800 */
        /* <DEDUP_REMOVED lines=10> */
[----:B--2---:R-:W-:Y:S02]  /*cc40*/  R2UR UR8, R4 ;  /* 0x00000000040872ca */ /* 0x004fe400000e0000 */
[----:B---3--:R-:W-:-:S11]  /*cc50*/  R2UR UR12, R3 ;  /* 0x00000000030c72ca */ /* 0x008fd600000e0000 */
[----:B------:R-:W-:-:S04]  /*cc60*/  UIMAD UR8, UR8, 0x7800, UR41 ;  /* 0x00007800080878a4 */ /* 0x000fc8000f8e0229 */
[----:B------:R-:W-:Y:S02]  /*cc70*/  UIADD3 UR14, UR8, 0x1a400, URZ ;  /* 0x0001a400080e7890 */ /* 0x000fe4000fffe03f */
[----:B------:R-:W-:Y:S02]  /*cc80*/  UIADD3 UR15, UR8, 0x1cc00, URZ ;  /* 0x0001cc00080f7890 */ /* 0x000fe4000fffe03f */
[----:B------:R-:W-:-:S03]  /*cc90*/  UIADD3 UR17, UR8, 0x1f400, URZ ;  /* 0x0001f40008117890 */ /* 0x000fc6000fffe03f */
[----:B------:R-:W-:Y:S01]  /*cca0*/  UMOV UR8, UR14 ;  /* 0x0000000e00087c82 */ /* 0x000fe20008000000 */
[----:B------:R-:W-:Y:S01]  /*ccb0*/  UMOV UR14, 0x80 ;  /* 0x00000080000e7882 */ /* 0x000fe20000000000 */
[----:B------:R0:W-:Y:S02]  /*ccc0*/  UTMALDG.4D [UR8], [UR4], desc[UR6] ;  /* 0x00000608040075b4 */ /* 0x0001e40008019000 */
[----:B0-----:R-:W-:Y:S01]  /*ccd0*/  UMOV UR8, UR15 ;  /* 0x0000000f00087c82 */ /* 0x001fe20008000000 */
[----:B------:R-:W-:Y:S02]  /*cce0*/  UMOV UR10, UR16 ;  /* 0x00000010000a7c82 */ /* 0x000fe40008000000 */
[----:B------:R0:W-:Y:S02]  /*ccf0*/  UTMALDG.4D [UR8], [UR4], desc[UR6] ;  /* 0x00000608040075b4 */ /* 0x0001e40008019000 */
[----:B0-----:R-:W-:Y:S01]  /*cd00*/  UMOV UR8, UR17 ;  /* 0x0000001100087c82 */ /* 0x001fe20008000000 */
[----:B------:R-:W-:-:S02]  /*cd10*/  UMOV UR10, UR14 ;  /* 0x0000000e000a7c82 */ /* 0x000fc40008000000 */
[----:B------:R0:W-:Y:S02]  /*cd20*/  UTMALDG.4D [UR8], [UR4], desc[UR6] ;  /* 0x00000608040075b4 */ /* 0x0001e40008019000 */
[----:B0-----:R-:W-:Y:S01]  /*cd30*/  NOP ;  /* 0x0000000000007918 */ /* 0x001fe20000000000 */
.L_x_312:
        /* <DEDUP_REMOVED lines=13> */
[C---:B------:R-:W-:Y:S01]  /*ce10*/  @P0 R2UR UR27, R6.reuse ;  /* 0x00000000061b02ca */ /* 0x040fe200000e0000 */
[----:B------:R-:W-:Y:S01]  /*ce20*/  UMOV UR7, 0x12f00000 ;  /* 0x12f0000000077882 */ /* 0x000fe20000000000 */
[C---:B------:R-:W-:Y:S01]  /*ce30*/  @P0 R2UR UR29, R7.reuse ;  /* 0x00000000071d02ca */ /* 0x040fe200000e0000 */
[----:B------:R-:W-:Y:S01]  /*ce40*/  UMOV UR10, URZ ;  /* 0x0000003f000a7c82 */ /* 0x000fe20008000000 */
[----:B------:R-:W-:Y:S01]  /*ce50*/  @P0 R2UR UR19, R6 ;  /* 0x00000000061302ca */ /* 0x000fe200000e0000 */
[----:B------:R-:W-:Y:S01]  /*ce60*/  UMOV UR12, UR38 ;  /* 0x00000026000c7c82 */ /* 0x000fe20008000000 */
[----:B------:R-:W-:Y:S01]  /*ce70*/  @P0 R2UR UR21, R7 ;  /* 0x00000000071502ca */ /* 0x000fe200000e0000 */
[----:B------:R-:W-:Y:S01]  /*ce80*/  UMOV UR26, 0x40 ;  /* 0x00000040001a7882 */ /* 0x000fe20000000000 */
[----:B------:R2:W-:Y:S01]  /*ce90*/  @P0 SYNCS.ARRIVE.TRANS64 RZ, [UR41+0x29800], R2 ;  /* 0x02980002ffff09a7 */ /* 0x0005e20008000029 */
[----:B------:R-:W-:Y:S01]  /*cea0*/  UMOV UR28, UR38 ;  /* 0x00000026001c7c82 */ /* 0x000fe20008000000 */
[----:B------:R-:W-:Y:S01]  /*ceb0*/  UMOV UR25, UR9 ;  /* 0x0000000900197c82 */ /* 0x000fe20008000000 */
[----:B------:R-:W-:Y:S01]  /*cec0*/  UMOV UR18, 0x80 ;  /* 0x0000008000127882 */ /* 0x000fe20000000000 */
[----:B------:R-:W-:Y:S01]  /*ced0*/  UMOV UR20, UR38 ;  /* 0x0000002600147c82 */ /* 0x000fe20008000000 */
[----:B------:R2:W-:Y:S01]  /*cee0*/  UTMALDG.4D [UR8], [UR4], desc[UR6] ;  /* 0x00000608040075b4 */ /* 0x0005e20008019000 */
[----:B------:R-:W-:Y:S01]  /*cef0*/  UMOV UR17, UR9 ;  /* 0x0000000900117c82 */ /* 0x000fe20008000000 */
[----:B------:R2:W-:Y:S04]  /*cf00*/  UTMALDG.4D [UR24], [UR4], desc[UR6] ;  /* 0x00000618040075b4 */ /* 0x0005e80008019000 */
[----:B------:R2:W-:Y:S02]  /*cf10*/  UTMALDG.4D [UR16], [UR4], desc[UR6] ;  /* 0x00000610040075b4 */ /* 0x0005e40008019000 */
[----:B--2---:R-:W-:Y:S01]  /*cf20*/  NOP ;  /* 0x0000000000007918 */ /* 0x004fe20000000000 */
.L_x_310:
[----:B------:R-:W2:Y:S01]  /*cf30*/  LDL.LU R3, [R1+0x34] ;  /* 0x0000340001037983 */ /* 0x000ea20000300800 */
[----:B------:R-:W-:Y:S01]  /*cf40*/  BSSY B0, `(.L_x_318) ;  /* 0x0000009000007945 */ /* 0x000fe20003800000 */
[----:B--2---:R-:W-:-:S05]  /*cf50*/  VIADD R3, R3, 0x1 ;  /* 0x0000000103037836 */ /* 0x004fca0000000000 */
[----:B------:R-:W-:Y:S01]  /*cf60*/  LEA.HI R2, R3, R3, RZ, 0x1 ;  /* 0x0000000303027211 */ /* 0x000fe200078f08ff */
[----:B------:R2:W-:Y:S03]  /*cf70*/  STL [R1+0x34], R3 ;  /* 0x0000340301007387 */ /* 0x0005e60000100800 */
[----:B------:R-:W-:-:S05]  /*cf80*/  LOP3.LUT R2, R2, 0xfffffffe, RZ, 0xc0, !PT ;  /* 0xfffffffe02027812 */ /* 0x000fca00078ec0ff */
[----:B------:R-:W-:-:S05]  /*cf90*/  IMAD.IADD R2, R3, 0x1, -R2 ;  /* 0x0000000103027824 */ /* 0x000fca00078e0a02 */
[----:B------:R-:W-:-:S04]  /*cfa0*/  SHF.L.U32 R2, R2, 0x1f, RZ ;  /* 0x0000001f02027819 */ /* 0x000fc800000006ff */
[----:B------:R-:W3:Y:S02]  /*cfb0*/  SYNCS.PHASECHK.TRANS64.TRYWAIT P0, [UR41+0x29820], R2 ;  /* 0x02982002ff0075a7 */ /* 0x000ee40008000169 */
[----:B--23--:R-:W-:Y:S05]  /*cfc0*/  @!P0 BRA `(.L_x_319) ;  /* 0x0000002800948947 */ /* 0x00cfea0003800000 */
.L_x_385:
[----:B0-----:R-:W-:Y:S05]  /*cfd0*/  BSYNC B0 ;  /* 0x0000000000007941 */ /* 0x001fea0003800000 */
.L_x_318:
[----:B------:R-:W-:-:S06]  /*cfe0*/  UISETP.GE.AND UP0, UPT, UR44, 0xa1, UPT ;  /* 0x000000a12c00788c */ /* 0x000fcc000bf06270 */
[----:B------:R-:W-:-:S13]  /*cff0*/  PLOP3.LUT P0, PT, PT, PT, UP0, 0x80, 0x0 ;  /* 0x000000000000781c */ /* 0x000fda0003f0f008 */
[----:B------:R-:W-:Y:S05]  /*d000*/  @!P0 BRA `(.L_x_320) ;  /* 0x0000001000108947 */ /* 0x000fea0003800000 */
[----:B------:R0:W5:Y:S01]  /*d010*/  LDL.LU R6, [R1+0xc] ;  /* 0x00000c0001067983 */ /* 0x0001620000300800 */
[----:B------:R-:W-:-:S03]  /*d020*/  UIADD3 UR4, UR43, -0x2, URZ ;  /* 0xfffffffe2b047890 */ /* 0x000fc6000fffe03f */
[----:B------:R0:W5:Y:S03]  /*d030*/  LDL.LU R7, [R1] ;  /* 0x0000000001077983 */ /* 0x0001660000300800 */
[----:B------:R-:W-:-:S07]  /*d040*/  IMAD.U32 R20, RZ, RZ, UR4 ;  /* 0x00000004ff147e24 */ /* 0x000fce000f8e00ff */
.L_x_342:
[----:B--23-5:R-:W-:Y:S01]  /*d050*/  VIADD R2, R7, 0x1 ;  /* 0x0000000107027836 */ /* 0x02cfe20000000000 */
[----:B------:R-:W-:Y:S05]  /*d060*/  YIELD ;  /* 0x0000000000007946 */ /* 0x000fea0003800000 */
[----:B------:R-:W-:Y:S01]  /*d070*/  ISETP.NE.AND P0, PT, R2, 0x2, PT ;  /* 0x000000020200780c */ /* 0x000fe20003f05270 */
[----:B------:R-:W-:Y:S03]  /*d080*/  BSSY B0, `(.L_x_321) ;  /* 0x0000090000007945 */ /* 0x000fe60003800000 */
[----:B------:R-:W-:-:S02]  /*d090*/  SEL R3, RZ, 0x1, P0 ;  /* 0x00000001ff037807 */ /* 0x000fc40000000000 */
[----:B------:R-:W-:Y:S02]  /*d0a0*/  SEL R10, R2, RZ, P0 ;  /* 0x000000ff020a7207 */ /* 0x000fe40000000000 */
[----:B------:R-:W-:-:S05]  /*d0b0*/  LOP3.LUT R9, R6, R3, RZ, 0x3c, !PT ;  /* 0x0000000306097212 */ /* 0x000fca00078e3cff */
[----:B------:R2:W-:Y:S04]  /*d0c0*/  STL [R1+0xc], R9 ;  /* 0x00000c0901007387 */ /* 0x0005e80000100800 */
[----:B------:R2:W-:Y:S01]  /*d0d0*/  STL [R1], R10 ;  /* 0x0000000a01007387 */ /* 0x0005e20000100800 */
[----:B------:R-:W-:Y:S05]  /*d0e0*/  @!P6 BRA `(.L_x_322) ;  /* 0x000000080024e947 */ /* 0x000fea0003800000 */
[----:B------:R-:W-:Y:S01]  /*d0f0*/  ULDC.64 UR4, c[0x0][0x3f8] ;  /* 0x0000fe0000047ab9 */ /* 0x000fe20000000a00 */
[----:B------:R-:W-:Y:S01]  /*d100*/  IMAD.MOV.U32 R8, RZ, RZ, R20 ;  /* 0x000000ffff087224 */ /* 0x000fe200078e0014 */
[----:B------:R-:W-:-:S04]  /*d110*/  ISETP.NE.U32.AND P0, PT, RZ, UR4, PT ;  /* 0x00000004ff007c0c */ /* 0x000fc8000bf05070 */
[----:B------:R-:W-:-:S13]  /*d120*/  ISETP.NE.AND.EX P0, PT, RZ, UR5, PT, P0 ;  /* 0x00000005ff007c0c */ /* 0x000fda000bf05300 */
[----:B------:R-:W-:Y:S05]  /*d130*/  @!P0 BRA `(.L_x_323) ;  /* 0x00000000004c8947 */ /* 0x000fea0003800000 */
[----:B------:R-:W3:Y:S01]  /*d140*/  LDL R5, [R1+0x14] ;  /* 0x0000140001057983 */ /* 0x000ee20000100800 */
[----:B------:R-:W4:Y:S01]  /*d150*/  LDC R8, c[0x0][0x41c] ;  /* 0x00010700ff087b82 */ /* 0x000f220000000800 */
[----:B------:R-:W-:Y:S02]  /*d160*/  ULDC.64 UR6, c[0x0][0x408] ;  /* 0x0001020000067ab9 */ /* 0x000fe40000000a00 */
[----:B-1----:R-:W2:Y:S01]  /*d170*/  LDL R4, [R1+0x10] ;  /* 0x0000100001047983 */ /* 0x002ea20000100800 */
[----:B----4-:R-:W-:-:S13]  /*d180*/  ISETP.NE.AND P0, PT, R8, 0x1, PT ;  /* 0x000000010800780c */ /* 0x010fda0003f05270 */
[----:B------:R-:W1:Y:S02]  /*d190*/  @P0 LDC.64 R2, c[0x0][0x420] ;  /* 0x00010800ff020b82 */ /* 0x000e640000000a00 */
[----:B-1----:R-:W-:-:S04]  /*d1a0*/  @P0 IMAD.HI.U32 R0, R20, R2, RZ ;  /* 0x0000000214000227 */ /* 0x002fc800078e00ff */
[----:B------:R-:W-:Y:S01]  /*d1b0*/  IMAD.MOV.U32 R2, RZ, RZ, R20 ;  /* 0x000000ffff027224 */ /* 0x000fe200078e0014 */
[----:B------:R-:W-:-:S05]  /*d1c0*/  @P0 SHF.R.U32.HI R2, RZ, R3, R0 ;  /* 0x00000003ff020219 */ /* 0x000fca0000011600 */
[----:B------:R-:W-:-:S04]  /*d1d0*/  IMAD.MOV R3, RZ, RZ, -R2 ;  /* 0x000000ffff037224 */ /* 0x000fc800078e0a02 */
[----:B------:R-:W-:Y:S01]  /*d1e0*/  IMAD R8, R8, R3, R20 ;  /* 0x0000000308087224 */ /* 0x000fe200078e0214 */
[----:B------:R-:W-:Y:S01]  /*d1f0*/  SHF.R.S32.HI R3, RZ, 0x1f, R2 ;  /* 0x0000001fff037819 */ /* 0x000fe20000011402 */
[----:B---3--:R-:W-:-:S04]  /*d200*/  IMAD R0, R5, UR6, RZ ;  /* 0x0000000605007c24 */ /* 0x008fc8000f8e02ff */
[C---:B--2---:R-:W-:Y:S02]  /*d210*/  IMAD R0, R4.reuse, UR7, R0 ;  /* 0x0000000704007c24 */ /* 0x044fe4000f8e0200 */
[----:B------:R-:W-:-:S04]  /*d220*/  IMAD.WIDE.U32 R2, R4, UR6, R2 ;  /* 0x0000000604027c25 */ /* 0x000fc8000f8e0002 */
[----:B------:R-:W-:Y:S01]  /*d230*/  IMAD.IADD R0, R0, 0x1, R3 ;  /* 0x0000000100007824 */ /* 0x000fe200078e0203 */
[----:B------:R-:W-:-:S04]  /*d240*/  LEA R4, P0, R2, UR4, 0x2 ;  /* 0x0000000402047c11 */ /* 0x000fc8000f8010ff */
[----:B------:R-:W-:-:S05]  /*d250*/  LEA.HI.X R5, R2, UR5, R0, 0x2, P0 ;  /* 0x0000000502057c11 */ /* 0x000fca00080f1400 */
[----:B------:R3:W5:Y:S04]  /*d260*/  LDG.E R0, desc[UR48][R4.64] ;  /* 0x0000003004007981 */ /* 0x000768000c1e1900 */
.L_x_323:
[----:B-1-3--:R-:W-:Y:S01]  /*d270*/  LEA R4, R10, UR41, 0x3 ;  /* 0x000000290a047c11 */ /* 0x00afe2000f8e18ff */
[----:B------:R-:W1:Y:S01]  /*d280*/  S2R R2, SR_TID.X ;  /* 0x0000000000027919 */ /* 0x000e620000002100 */
[----:B------:R-:W-:Y:S01]  /*d290*/  SHF.L.U32 R3, R9, 0x1f, RZ ;  /* 0x0000001f09037819 */ /* 0x000fe200000006ff */
[----:B------:R-:W-:Y:S03]  /*d2a0*/  BSSY B1, `(.L_x_324) ;  /* 0x0000005000017945 */ /* 0x000fe60003800000 */
[----:B------:R-:W3:Y:S01]  /*d2b0*/  SYNCS.PHASECHK.TRANS64.TRYWAIT P0, [R4+URZ+0x29880], R3 ;  /* 0x02988003040075a7 */ /* 0x000ee2000800017f */
[----:B-1----:R-:W-:-:S04]  /*d2c0*/  LOP3.LUT R2, R2, 0x7f, RZ, 0xc0, !PT ;  /* 0x0000007f02027812 */ /* 0x002fc800078ec0ff */
[----:B------:R-:W-:Y:S01]  /*d2d0*/  ISETP.NE.AND P2, PT, R2, RZ, PT ;  /* 0x000000ff0200720c */ /* 0x000fe20003f45270 */
[----:B---3--:R-:W-:-:S12]  /*d2e0*/  @!P0 BRA `(.L_x_325) ;  /* 0x0000002400e48947 */ /* 0x008fd80003800000 */
.L_x_386:
[----:B------:R-:W-:Y:S05]  /*d2f0*/  BSYNC B1 ;  /* 0x0000000000017941 */ /* 0x000fea0003800000 */
.L_x_324:
[----:B------:R-:W-:Y:S04]  /*d300*/  BSSY B1, `(.L_x_326) ;  /* 0x0000009000017945 */ /* 0x000fe80003800000 */
[----:B------:R-:W-:Y:S05]  /*d310*/  @P2 BRA `(.L_x_327) ;  /* 0x00000000001c2947 */ /* 0x000fea0003800000 */
[----:B------:R-:W3:Y:S02]  /*d320*/  S2R R2, SR_TID.X ;  /* 0x0000000000027919 */ /* 0x000ee40000002100 */
[----:B---3--:R-:W-:Y:S01]  /*d330*/  LOP3.LUT R5, R2, 0x1f, RZ, 0xc0, !PT ;  /* 0x0000001f02057812 */ /* 0x008fe200078ec0ff */
[----:B------:R-:W-:-:S03]  /*d340*/  IMAD.MOV.U32 R2, RZ, RZ, 0x5000 ;  /* 0x00005000ff027424 */ /* 0x000fc600078e00ff */
[----:B------:R-:W-:Y:S01]  /*d350*/  ISETP.NE.AND P0, PT, R5, RZ, PT ;  /* 0x000000ff0500720c */ /* 0x000fe20003f05270 */
[----:B------:R3:W-:-:S12]  /*d360*/  SYNCS.ARRIVE.TRANS64 RZ, [R4+URZ+0x29870], R2 ;  /* 0x0298700204ff79a7 */ /* 0x0007d8000800003f */
[----:B---3--:R-:W-:Y:S05]  /*d370*/  @!P0 BRA `(.L_x_327) ;  /* 0x0000000000048947 */ /* 0x008fea0003800000 */
[----:B------:R-:W-:Y:S01]  /*d380*/  BPT.TRAP 0x1 ;  /* 0x000000040000795c */ /* 0x000fe20000300000 */
.L_x_327:
[----:B------:R-:W-:Y:S05]  /*d390*/  BSYNC B1 ;  /* 0x0000000000017941 */ /* 0x000fea0003800000 */
.L_x_326:
[----:B------:R-:W3:Y:S04]  /*d3a0*/  LDL R11, [R1+0x8] ;  /* 0x00000800010b7983 */ /* 0x000ee80000100800 */
[----:B--2---:R-:W2:Y:S04]  /*d3b0*/  LDL R9, [R1] ;  /* 0x0000000001097983 */ /* 0x004ea80000100800 */
[----:B------:R-:W4:Y:S01]  /*d3c0*/  LDL R5, [R1+0x18] ;  /* 0x0000180001057983 */ /* 0x000f220000100800 */
[----:B------:R-:W-:Y:S01]  /*d3d0*/  IMAD.MOV.U32 R10, RZ, RZ, RZ ;  /* 0x000000ffff0a7224 */ /* 0x000fe200078e00ff */
[----:B------:R-:W-:Y:S01]  /*d3e0*/  UIADD3 UR4, UP0, UR54, 0x470, URZ ;  /* 0x0000047036047890 */ /* 0x000fe2000ff1e03f */
[----:B------:R-:W-:Y:S01]  /*d3f0*/  IMAD.U32 R2, RZ, RZ, UR41 ;  /* 0x00000029ff027e24 */ /* 0x000fe2000f8e00ff */
[----:B------:R-:W-:Y:S01]  /*d400*/  PLOP3.LUT P0, PT, PT, PT, PT, 0x80, 0x0 ;  /* 0x000000000000781c */ /* 0x000fe20003f0f070 */
[----:B------:R-:W-:Y:S01]  /*d410*/  UMOV UR6, 0x0 ;  /* 0x0000000000067882 */ /* 0x000fe20000000000 */
[----:B------:R-:W-:Y:S01]  /*d420*/  R2UR UR10, R10 ;  /* 0x000000000a0a72ca */ /* 0x000fe200000e0000 */
[----:B------:R-:W-:Y:S01]  /*d430*/  UIADD3.X UR5, URZ, UR55, URZ, UP0, !UPT ;  /* 0x000000373f057290 */ /* 0x000fe200087fe43f */
[----:B------:R-:W-:Y:S01]  /*d440*/  UMOV UR7, 0x14f00000 ;  /* 0x14f0000000077882 */ /* 0x000fe20000000000 */
[----:B---3--:R-:W-:Y:S01]  /*d450*/  R2UR UR12, R11 ;  /* 0x000000000b0c72ca */ /* 0x008fe200000e0000 */
[----:B--2---:R-:W-:-:S02]  /*d460*/  IMAD R9, R9, 0x5000, R2 ;  /* 0x0000500009097824 */ /* 0x004fc400078e0202 */
[----:B----4-:R-:W-:Y:S02]  /*d470*/  IMAD R5, R8, 0xa0, R5 ;  /* 0x000000a008057824 */ /* 0x010fe400078e0205 */
[----:B------:R-:W-:Y:S02]  /*d480*/  VIADD R8, R9, 0xa400 ;  /* 0x0000a40009087836 */ /* 0x000fe40000000000 */
[----:B------:R-:W-:-:S08]  /*d490*/  VIADD R9, R4, 0x29870 ;  /* 0x0002987004097836 */ /* 0x000fd00000000000 */
.L_x_328:
        /* <DEDUP_REMOVED lines=12> */
.L_x_387:
[----:B------:R-:W-:Y:S05]  /*d560*/  BSYNC B1 ;  /* 0x0000000000017941 */ /* 0x000fea0003800000 */
.L_x_329:
[----:B------:R-:W-:Y:S01]  /*d570*/  BSSY B1, `(.L_x_331) ;  /* 0x000000b000017945 */ /* 0x000fe20003800000 */
[----:B------:R-:W-:Y:S02]  /*d580*/  IMAD.MOV.U32 R8, RZ, RZ, 0x0 ;  /* 0x00000000ff087424 */ /* 0x000fe400078e00ff */
[----:B------:R-:W-:Y:S01]  /*d590*/  IMAD.MOV.U32 R9, RZ, RZ, 0x14f00000 ;  /* 0x14f00000ff097424 */ /* 0x000fe200078e00ff */
[----:B------:R-:W-:Y:S06]  /*d5a0*/  @P2 BRA `(.L_x_332) ;  /* 0x00000000001c2947 */ /* 0x000fec0003800000 */
[----:B------:R-:W3:Y:S01]  /*d5b0*/  S2R R11, SR_TID.X ;  /* 0x00000000000b7919 */ /* 0x000ee20000002100 */
[----:B-12---:R-:W-:-:S04]  /*d5c0*/  IMAD.MOV.U32 R3, RZ, RZ, 0x7800 ;  /* 0x00007800ff037424 */ /* 0x006fc800078e00ff */
[----:B------:R4:W-:Y:S01]  /*d5d0*/  SYNCS.ARRIVE.TRANS64 RZ, [R4+URZ+0x29830], R3 ;  /* 0x0298300304ff79a7 */ /* 0x0009e2000800003f */
[----:B---3--:R-:W-:-:S04]  /*d5e0*/  LOP3.LUT R11, R11, 0x1f, RZ, 0xc0, !PT ;  /* 0x0000001f0b0b7812 */ /* 0x008fc800078ec0ff */
[----:B------:R-:W-:-:S13]  /*d5f0*/  ISETP.NE.AND P0, PT, R11, RZ, PT ;  /* 0x000000ff0b00720c */ /* 0x000fda0003f05270 */
[----:B----4-:R-:W-:Y:S05]  /*d600*/  @!P0 BRA `(.L_x_332) ;  /* 0x0000000000048947 */ /* 0x010fea0003800000 */
[----:B------:R-:W-:Y:S01]  /*d610*/  BPT.TRAP 0x1 ;  /* 0x000000040000795c */ /* 0x000fe20000300000 */
.L_x_332:
[----:B------:R-:W-:Y:S05]  /*d620*/  BSYNC B1 ;  /* 0x0000000000017941 */ /* 0x000fea0003800000 */
.L_x_331:
[----:B------:R-:W3:Y:S04]  /*d630*/  LDL R11, [R1+0x8] ;  /* 0x00000800010b7983 */ /* 0x000ee80000100800 */
[----:B-12---:R-:W2:Y:S01]  /*d640*/  LDL R3, [R1] ;  /* 0x0000000001037983 */ /* 0x006ea20000100800 */
[----:B------:R-:W-:Y:S01]  /*d650*/  R2UR UR10, R10 ;  /* 0x000000000a0a72ca */ /* 0x000fe200000e0000 */
[----:B------:R-:W-:Y:S01]  /*d660*/  UIADD3 UR4, UP0, UR54, 0x370, URZ ;  /* 0x0000037036047890 */ /* 0x000fe2000ff1e03f */
[----:B------:R-:W-:Y:S01]  /*d670*/  R2UR UR6, R8 ;  /* 0x00000000080672ca */ /* 0x000fe200000e0000 */
[----:B------:R-:W-:Y:S01]  /*d680*/  VIADD R4, R4, 0x29830 ;  /* 0x0002983004047836 */ /* 0x000fe20000000000 */
[----:B------:R-:W-:Y:S01]  /*d690*/  R2UR UR7, R9 ;  /* 0x00000000090772ca */ /* 0x000fe200000e0000 */
[----:B------:R-:W-:Y:S01]  /*d6a0*/  UIADD3.X UR5, URZ, UR55, URZ, UP0, !UPT ;  /* 0x000000373f057290 */ /* 0x000fe200087fe43f */
[----:B------:R-:W-:-:S02]  /*d6b0*/  PLOP3.LUT P0, PT, PT, PT, PT, 0x80, 0x0 ;  /* 0x000000000000781c */ /* 0x000fc40003f0f070 */
[----:B---3--:R-:W-:Y:S01]  /*d6c0*/  R2UR UR12, R11 ;  /* 0x000000000b0c72ca */ /* 0x008fe200000e0000 */
[----:B--2---:R-:W-:-:S04]  /*d6d0*/  IMAD R2, R3, 0x7800, R2 ;  /* 0x0000780003027824 */ /* 0x004fc800078e0202 */
[----:B------:R-:W-:-:S10]  /*d6e0*/  VIADD R3, R2, 0x1a400 ;  /* 0x0001a40002037836 */ /* 0x000fd40000000000 */
.L_x_333:
        /* <DEDUP_REMOVED lines=16> */
.L_x_334:
        /* <DEDUP_REMOVED lines=16> */
.L_x_335:
        /* <DEDUP_REMOVED lines=8> */
[----:B---3--:R-:W-:Y:S05]  /*d970*/  @P0 BRA.U.ANY `(.L_x_335) ;  /* 0xfffffffd00dc0947 */ /* 0x008fea000393ffff */
.L_x_322:
[----:B------:R-:W-:Y:S05]  /*d980*/  BSYNC B0 ;  /* 0x0000000000007941 */ /* 0x000fea0003800000 */
.L_x_321:
[----:B------:R-:W-:-:S06]  /*d990*/  UISETP.NE.AND UP0, UPT, UR42, 0x3, UPT ;  /* 0x000000032a00788c */ /* 0x000fcc000bf05270 */
[----:B------:R-:W-:-:S13]  /*d9a0*/  PLOP3.LUT P0, PT, PT, PT, UP0, 0x80, 0x0 ;  /* 0x000000000000781c */ /* 0x000fda0003f0f008 */
[----:B------:R-:W-:Y:S05]  /*d9b0*/  @!P0 BRA `(.L_x_336) ;  /* 0x0000000000048947 */ /* 0x000fea0003800000 */
[----:B------:R-:W-:Y:S01]  /*d9c0*/  BPT.TRAP 0x1 ;  /* 0x000000040000795c */ /* 0x000fe20000300000 */
.L_x_336:
[----:B------:R-:W-:Y:S01]  /*d9d0*/  IMAD.U32 R2, RZ, RZ, UR51 ;  /* 0x00000033ff027e24 */ /* 0x000fe2000f8e00ff */
[----:B------:R-:W-:Y:S01]  /*d9e0*/  LEA R3, R7, UR41, 0x3 ;  /* 0x0000002907037c11 */ /* 0x000fe2000f8e18ff */
[----:B------:R-:W-:Y:S03]  /*d9f0*/  BSSY B0, `(.L_x_337) ;  /* 0x0000007000007945 */ /* 0x000fe60003800000 */
[----:B------:R-:W-:Y:S01]  /*da00*/  ISETP.NE.AND P0, PT, R2, 0x3, PT ;  /* 0x000000030200780c */ /* 0x000fe20003f05270 */
[----:B------:R3:W-:Y:S01]  /*da10*/  STL [R1+0x4], R3 ;  /* 0x0000040301007387 */ /* 0x0007e20000100800 */
[----:B------:R-:W-:-:S04]  /*da20*/  LOP3.LUT R2, R6, 0x1, RZ, 0x3c, !PT ;  /* 0x0000000106027812 */ /* 0x000fc800078e3cff */
[----:B------:R-:W-:-:S04]  /*da30*/  SHF.L.U32 R2, R2, 0x1f, RZ ;  /* 0x0000001f02027819 */ /* 0x000fc800000006ff */
[----:B------:R-:W4:Y:S02]  /*da40*/  SYNCS.PHASECHK.TRANS64.TRYWAIT P2, [R3+URZ+0x29870], R2 ;  /* 0x02987002030075a7 */ /* 0x000f24000804017f */
[----:B---34-:R-:W-:Y:S05]  /*da50*/  @!P2 BRA `(.L_x_338) ;  /* 0x000000200030a947 */ /* 0x018fea0003800000 */
.L_x_388:
[----:B------:R-:W-:Y:S05]  /*da60*/  BSYNC B0 ;  /* 0x0000000000007941 */ /* 0x000fea0003800000 */
.L_x_337:
[----:B------:R-:W-:Y:S05]  /*da70*/  @!P0 BRA `(.L_x_339) ;  /* 0x0000000000048947 */ /* 0x000fea0003800000 */
[----:B------:R-:W-:Y:S01]  /*da80*/  BPT.TRAP 0x1 ;  /* 0x000000040000795c */ /* 0x000fe20000300000 */
.L_x_339:
[----:B---3--:R-:W3:Y:S01]  /*da90*/  LDL R2, [R1+0x4] ;  /* 0x0000040001027983 */ /* 0x008ee20000100800 */
[----:B------:R-:W-:-:S04]  /*daa0*/  SHF.L.U32 R3, R6, 0x1f, RZ ;  /* 0x0000001f06037819 */ /* 0x000fc800000006ff */
[----:B---3--:R3:W4:Y:S02]  /*dab0*/  SYNCS.PHASECHK.TRANS64.TRYWAIT P2, [R2+URZ+0x29860], R3 ;  /* 0x02986003020075a7 */ /* 0x008724000804017f */
[----:B---3--:R-:W-:Y:S01]  /*dac0*/  IMAD R2, R7, 0x5000, RZ ;  /* 0x0000500007027824 */ /* 0x008fe200078e02ff */
[----:B----4-:R-:W-:Y:S06]  /*dad0*/  @!P2 BRA `(.L_x_340) ;  /* 0x000000200028a947 */ /* 0x010fec0003800000 */
.L_x_389:
[----:B-1----:R-:W3:Y:S04]  /*dae0*/  LDL R4, [R1+0x28] ;  /* 0x0000280001047983 */ /* 0x002ee80000100800 */
[----:B--2---:R-:W2:Y:S04]  /*daf0*/  LDL R10, [R1+0x2c] ;  /* 0x00002c00010a7983 */ /* 0x004ea80000100800 */
[----:B------:R-:W4:Y:S01]  /*db00*/  LDL R12, [R1+0x1c] ;  /* 0x00001c00010c7983 */ /* 0x000f220000100800 */
[----:B------:R-:W-:Y:S05]  /*db10*/  WARPSYNC.ALL ;  /* 0x0000000000007948 */ /* 0x000fea0003800000 */
[----:B---3--:R-:W-:-:S05]  /*db20*/  LOP3.LUT R3, R2, R4, RZ, 0xfc, !PT ;  /* 0x0000000402037212 */ /* 0x008fca00078efcff */
[----:B------:R-:W1:Y:S01]  /*db30*/  LDSM.16.MT88.4 R4, [R3+UR41+0xa400] ;  /* 0x00a400290304783b */ /* 0x000e620008004200 */
[----:B------:R-:W-:Y:S01]  /*db40*/  VIADD R21, R3, UR41 ;  /* 0x0000002903157c36 */ /* 0x000fe20008000000 */
[----:B----4-:R-:W-:-:S03]  /*db50*/  IADD3 R2, R2, UR41, R12 ;  /* 0x0000002902027c10 */ /* 0x010fc6000fffe00c */
        /* <DEDUP_REMOVED lines=68> */
.L_x_341:
        /* <DEDUP_REMOVED lines=11> */
.L_x_320:
[----:B------:R-:W-:Y:S04]  /*e050*/  BSSY B0, `(.L_x_343) ;  /* 0x000000f000007945 */ /* 0x000fe80003800000 */
[----:B------:R-:W-:Y:S05]  /*e060*/  @P1 BRA `(.L_x_344) ;  /* 0x0000000000341947 */ /* 0x000fea0003800000 */
[----:B------:R-:W4:Y:S01]  /*e070*/  S2R R5, SR_LANEID ;  /* 0x0000000000057919 */ /* 0x000f220000000000 */
[----:B------:R-:W-:Y:S01]  /*e080*/  VOTEU.ANY UR4, UPT, PT ;  /* 0x0000000000047886 */ /* 0x000fe200038e0100 */
[----:B--23--:R-:W2:Y:S01]  /*e090*/  LDC.64 R2, c[0x0][0xc38] ;  /* 0x00030e00ff027b82 */ /* 0x00cea20000000a00 */
[----:B------:R-:W4:Y:S02]  /*e0a0*/  FLO.U32 R0, UR4 ;  /* 0x0000000400007d00 */ /* 0x000f2400080e0000 */
[----:B----4-:R-:W-:-:S06]  /*e0b0*/  ISETP.EQ.U32.AND P0, PT, R0, R5, PT ;  /* 0x000000050000720c */ /* 0x010fcc0003f02070 */
[----:B------:R-:W2:Y:S07]  /*e0c0*/  POPC R5, UR4 ;  /* 0x0000000400057d09 */ /* 0x000eae0008000000 */
[----:B--2---:R-:W2:Y:S01]  /*e0d0*/  @P0 ATOMG.E.ADD.STRONG.GPU PT, R3, desc[UR48][R2.64], R5 ;  /* 0x00000005020309a8 */ /* 0x004ea200081ee1f0 */
[----:B-1----:R-:W1:Y:S02]  /*e0e0*/  S2R R4, SR_LTMASK ;  /* 0x0000000000047919 */ /* 0x002e640000003900 */
[----:B-1----:R-:W-:-:S04]  /*e0f0*/  LOP3.LUT R4, R4, UR4, RZ, 0xc0, !PT ;  /* 0x0000000404047c12 */ /* 0x002fc8000f8ec0ff */
[----:B-----5:R-:W1:Y:S01]  /*e100*/  POPC R7, R4 ;  /* 0x0000000400077309 */ /* 0x020e620000000000 */
[----:B--2---:R-:W1:Y:S02]  /*e110*/  SHFL.IDX PT, R0, R3, R0, 0x1f ;  /* 0x00001f0003007589 */ /* 0x004e6400000e0000 */
[----:B-1----:R-:W-:-:S05]  /*e120*/  IADD3 R0, R0, UR50, R7 ;  /* 0x0000003200007c10 */ /* 0x002fca000fffe007 */
[----:B------:R4:W-:Y:S02]  /*e130*/  STL [R1+0x20], R0 ;  /* 0x0000200001007387 */ /* 0x0009e40000100800 */
.L_x_344:
[----:B------:R-:W-:Y:S05]  /*e140*/  BSYNC B0 ;  /* 0x0000000000007941 */ /* 0x000fea0003800000 */
.L_x_343:
[----:B------:R-:W-:-:S06]  /*e150*/  UISETP.NE.AND UP0, UPT, UR42, 0x3, UPT ;  /* 0x000000032a00788c */ /* 0x000fcc000bf05270 */
[----:B------:R-:W-:-:S13]  /*e160*/  PLOP3.LUT P0, PT, PT, PT, UP0, 0x80, 0x0 ;  /* 0x000000000000781c */ /* 0x000fda0003f0f008 */
[----:B------:R-:W-:Y:S05]  /*e170*/  @!P0 BRA `(.L_x_345) ;  /* 0x0000000000048947 */ /* 0x000fea0003800000 */
[----:B------:R-:W-:Y:S01]  /*e180*/  BPT.TRAP 0x1 ;  /* 0x000000040000795c */ /* 0x000fe20000300000 */
.L_x_345:
[----:B--23--:R-:W2:Y:S04]  /*e190*/  LDL R2, [R1+0xc] ;  /* 0x00000c0001027983 */ /* 0x00cea80000100800 */
[----:B----4-:R-:W3:Y:S01]  /*e1a0*/  LDL R0, [R1] ;  /* 0x0000000001007983 */ /* 0x010ee20000100800 */
[----:B------:R-:W-:Y:S01]  /*e1b0*/  BSSY B0, `(.L_x_346) ;  /* 0x0000008000007945 */ /* 0x000fe20003800000 */
[----:B--2---:R-:W-:-:S04]  /*e1c0*/  LOP3.LUT R3, R2, 0x1, RZ, 0x3c, !PT ;  /* 0x0000000102037812 */ /* 0x004fc800078e3cff */
[----:B------:R-:W-:Y:S02]  /*e1d0*/  SHF.L.U32 R3, R3, 0x1f, RZ ;  /* 0x0000001f03037819 */ /* 0x000fe400000006ff */
[----:B---3--:R-:W-:-:S04]  /*e1e0*/  LEA R20, R0, UR41, 0x3 ;  /* 0x0000002900147c11 */ /* 0x008fc8000f8e18ff */
[----:B------:R-:W2:Y:S01]  /*e1f0*/  SYNCS.PHASECHK.TRANS64.TRYWAIT P0, [R20+URZ+0x29870], R3 ;  /* 0x02987003140075a7 */ /* 0x000ea2000800017f */
[----:B------:R-:W-:-:S05]  /*e200*/  IMAD.U32 R0, RZ, RZ, UR51 ;  /* 0x00000033ff007e24 */ /* 0x000fca000f8e00ff */
[----:B------:R-:W-:Y:S01]  /*e210*/  ISETP.NE.AND P2, PT, R0, 0x3, PT ;  /* 0x000000030000780c */ /* 0x000fe20003f45270 */
[----:B--2---:R-:W-:-:S12]  /*e220*/  @!P0 BRA `(.L_x_347) ;  /* 0x00000018006c8947 */ /* 0x004fd80003800000 */
.L_x_390:
[----:B------:R-:W-:Y:S05]  /*e230*/  BSYNC B0 ;  /* 0x0000000000007941 */ /* 0x000fea0003800000 */
.L_x_346:
[----:B------:R-:W-:Y:S05]  /*e240*/  @!P2 BRA `(.L_x_348) ;  /* 0x000000000004a947 */ /* 0x000fea0003800000 */
[----:B------:R-:W-:Y:S01]  /*e250*/  BPT.TRAP 0x1 ;  /* 0x000000040000795c */ /* 0x000fe20000300000 */
.L_x_348:
[----:B------:R-:W2:Y:S02]  /*e260*/  LDL R0, [R1+0xc] ;  /* 0x00000c0001007983 */ /* 0x000ea40000100800 */
[----:B--2---:R-:W-:-:S04]  /*e270*/  SHF.L.U32 R3, R0, 0x1f, RZ ;  /* 0x0000001f00037819 */ /* 0x004fc800000006ff */
[----:B------:R-:W2:Y:S02]  /*e280*/  SYNCS.PHASECHK.TRANS64.TRYWAIT P0, [R20+URZ+0x29860], R3 ;  /* 0x02986003140075a7 */ /* 0x000ea4000800017f */
[----:B--2---:R-:W-:Y:S05]  /*e290*/  @!P0 BRA `(.L_x_349) ;  /* 0x0000001800648947 */ /* 0x004fea0003800000 */
.L_x_391:
[----:B------:R-:W3:Y:S04]  /*e2a0*/  LDL R0, [R1] ;  /* 0x0000000001007983 */ /* 0x000ee80000100800 */
[----:B------:R-:W4:Y:S04]  /*e2b0*/  LDL R2, [R1+0x28] ;  /* 0x0000280001027983 */ /* 0x000f280000100800 */
[----:B------:R-:W2:Y:S04]  /*e2c0*/  LDL R10, [R1+0x2c] ;  /* 0x00002c00010a7983 */ /* 0x000ea80000100800 */
[----:B------:R-:W2:Y:S01]  /*e2d0*/  LDL R12, [R1+0x1c] ;  /* 0x00001c00010c7983 */ /* 0x000ea20000100800 */
[----:B------:R-:W-:Y:S05]  /*e2e0*/  WARPSYNC.ALL ;  /* 0x0000000000007948 */ /* 0x000fea0003800000 */
[----:B---3--:R-:W-:-:S05]  /*e2f0*/  IMAD R0, R0, 0x5000, RZ ;  /* 0x0000500000007824 */ /* 0x008fca00078e02ff */
[----:B----4-:R-:W-:-:S05]  /*e300*/  LOP3.LUT R2, R0, R2, RZ, 0xfc, !PT ;  /* 0x0000000200027212 */ /* 0x010fca00078efcff */
[----:B-1---5:R-:W1:Y:S01]  /*e310*/  LDSM.16.MT88.4 R4, [R2+UR41+0xa400] ;  /* 0x00a400290204783b */ /* 0x022e620008004200 */
[----:B--2---:R-:W-:Y:S01]  /*e320*/  VIADD R3, R2, UR41 ;  /* 0x0000002902037c36 */ /* 0x004fe20008000000 */
[----:B------:R-:W-:-:S03]  /*e330*/  IADD3 R0, R0, UR41, R12 ;  /* 0x0000002900007c10 */ /* 0x000fc6000fffe00c */
        /* <DEDUP_REMOVED lines=68> */
.L_x_350:
[----:B------:R-:W3:Y:S01]  /*e780*/  LDL.LU R2, [R1] ;  /* 0x0000000001027983 */ /* 0x000ee20000300800 */
[----:B-1----:R-:W-:Y:S03]  /*e790*/  SYNCS.ARRIVE.TRANS64.A1T0 RZ, [R20+URZ+0x29850], RZ ;  /* 0x029850ff14ff79a7 */ /* 0x002fe6000810003f */
[----:B------:R-:W4:Y:S01]  /*e7a0*/  LDL.LU R3, [R1+0xc] ;  /* 0x00000c0001037983 */ /* 0x000f220000300800 */
[----:B--2---:R-:W-:-:S05]  /*e7b0*/  @!P1 VIADD R0, R20, 0x29880 ;  /* 0x0002988014009836 */ /* 0x004fca0000000000 */
[----:B------:R-:W-:Y:S01]  /*e7c0*/  @!P1 PRMT R0, RZ, 0x654, R0 ;  /* 0x00000654ff009816 */ /* 0x000fe20000000000 */
[----:B------:R-:W-:Y:S06]  /*e7d0*/  BAR.SYNC.DEFER_BLOCKING 0x2, 0x80 ;  /* 0x0082000000007b1d */ /* 0x000fec0000010000 */
[----:B------:R3:W-:Y:S02]  /*e7e0*/  @!P1 SYNCS.ARRIVE.TRANS64.RED.A1T0 RZ, [R0+URZ], RZ ;  /* 0x000000ff00ff99a7 */ /* 0x0007e4000810043f */
[----:B---3--:R-:W-:-:S05]  /*e7f0*/  VIADD R0, R2, 0x1 ;  /* 0x0000000102007836 */ /* 0x008fca0000000000 */
[----:B------:R-:W-:-:S04]  /*e800*/  ISETP.NE.AND P0, PT, R0, 0x2, PT ;  /* 0x000000020000780c */ /* 0x000fc80003f05270 */
[----:B------:R-:W-:Y:S02]  /*e810*/  SEL R2, RZ, 0x1, P0 ;  /* 0x00000001ff027807 */ /* 0x000fe40000000000 */
[----:B------:R-:W-:Y:S02]  /*e820*/  SEL R0, R0, RZ, P0 ;  /* 0x000000ff00007207 */ /* 0x000fe40000000000 */
[----:B----4-:R-:W-:-:S03]  /*e830*/  LOP3.LUT R3, R3, R2, RZ, 0x3c, !PT ;  /* 0x0000000203037212 */ /* 0x010fc600078e3cff */
[----:B------:R1:W-:Y:S04]  /*e840*/  STL [R1], R0 ;  /* 0x0000000001007387 */ /* 0x0003e80000100800 */
[----:B------:R1:W-:Y:S02]  /*e850*/  STL [R1+0xc], R3 ;  /* 0x00000c0301007387 */ /* 0x0003e40000100800 */
.L_x_304:
[----:B------:R-:W-:Y:S05]  /*e860*/  BSYNC B6 ;  /* 0x0000000000067941 */ /* 0x000fea0003800000 */
.L_x_302:
[----:B-12---:R-:W2:Y:S02]  /*e870*/  LDL R0, [R1+0x30] ;  /* 0x0000300001007983 */ /* 0x006ea40000100800 */
[----:B--2---:R-:W-:-:S13]  /*e880*/  LOP3.LUT P0, RZ, R0, 0x2, RZ, 0xc0, !PT ;  /* 0x0000000200ff7812 */ /* 0x004fda000780c0ff */
[----:B------:R-:W-:Y:S05]  /*e890*/  @!P0 BRA `(.L_x_351) ;  /* 0x0000000000308947 */ /* 0x000fea0003800000 */
[----:B------:R-:W1:Y:S08]  /*e8a0*/  S2UR UR5, SR_CgaCtaId ;  /* 0x00000000000579c3 */ /* 0x000e700000008800 */
[----:B------:R-:W-:Y:S06]  /*e8b0*/  BAR.SYNC.DEFER_BLOCKING 0x5, 0x180 ;  /* 0x0146000000007b1d */ /* 0x000fec0000010000 */
[----:B------:R-:W-:-:S02]  /*e8c0*/  UMOV UR4, 0x400 ;  /* 0x0000040000047882 */ /* 0x000fc40000000000 */
[----:B-1----:R-:W-:-:S09]  /*e8d0*/  ULEA UR4, UR5, UR4, 0x18 ;  /* 0x0000000405047291 */ /* 0x002fd2000f8ec03f */
[----:B------:R-:W1:Y:S04]  /*e8e0*/  LDS.128 R4, [UR4+0x298d0] ;  /* 0x0298d004ff047984 */ /* 0x000e680008000c00 */
[----:B-1----:R2:W-:Y:S01]  /*e8f0*/  STL.64 [R1+0x20], R4 ;  /* 0x0000200401007387 */ /* 0x0025e20000100a00 */
[----:B------:R-:W-:Y:S02]  /*e900*/  IMAD.MOV.U32 R2, RZ, RZ, R7 ;  /* 0x000000ffff027224 */ /* 0x000fe400078e0007 */
[----:B------:R-:W-:-:S03]  /*e910*/  IMAD.MOV.U32 R0, RZ, RZ, R6 ;  /* 0x000000ffff007224 */ /* 0x000fc600078e0006 */
[----:B------:R-:W-:Y:S02]  /*e920*/  R2UR UR52, R2 ;  /* 0x00000000023472ca */ /* 0x000fe400000e0000 */
[----:B------:R-:W-:Y:S01]  /*e930*/  R2UR UR38, R0 ;  /* 0x00000000002672ca */ /* 0x000fe200000e0000 */
[----:B------:R-:W-:Y:S06]  /*e940*/  BAR.ARV 0x4, 0x180 ;  /* 0x0106000000007b1d */ /* 0x000fec0000002000 */
[----:B------:R-:W-:Y:S08]  /*e950*/  BRA `(.L_x_352) ;  /* 0x00000008003c7947 */ /* 0x000ff00003800000 */
.L_x_351:
[----:B------:R-:W1:Y:S01]  /*e960*/  S2R R2, SR_TID.X ;  /* 0x0000000000027919 */ /* 0x000e620000002100 */
[----:B------:R-:W-:Y:S01]  /*e970*/  ULDC UR4, c[0x0][0xc14] ;  /* 0x0003050000047ab9 */ /* 0x000fe20000000800 */
[----:B------:R-:W2:Y:S01]  /*e980*/  LDL.LU R0, [R1+0x20] ;  /* 0x0000200001007983 */ /* 0x000ea20000300800 */
[----:B------:R-:W-:Y:S01]  /*e990*/  IMAD.MOV.U32 R4, RZ, RZ, RZ ;  /* 0x000000ffff047224 */ /* 0x000fe200078e00ff */
[----:B-1----:R-:W-:-:S04]  /*e9a0*/  LOP3.LUT R9, R2, 0x1f, RZ, 0xc0, !PT ;  /* 0x0000001f02097812 */ /* 0x002fc800078ec0ff */
[C---:B------:R-:W-:Y:S01]  /*e9b0*/  ISETP.NE.AND P0, PT, R9.reuse, 0x1f, PT ;  /* 0x0000001f0900780c */ /* 0x040fe20003f05270 */
[----:B------:R-:W-:-:S05]  /*e9c0*/  VIADD R5, R9, UR52 ;  /* 0x0000003409057c36 */ /* 0x000fca0008000000 */
[----:B------:R-:W-:Y:S01]  /*e9d0*/  ISETP.GE.OR P1, PT, R5, UR4, !P0 ;  /* 0x0000000405007c0c */ /* 0x000fe2000c726670 */
[----:B------:R-:W-:-:S12]  /*e9e0*/  ULDC UR4, c[0x0][0xc14] ;  /* 0x0003050000047ab9 */ /* 0x000fd80000000800 */
[----:B------:R-:W1:Y:S02]  /*e9f0*/  @!P1 LDC.64 R2, c[0x0][0xc58] ;  /* 0x00031600ff029b82 */ /* 0x000e640000000a00 */
[----:B-1----:R-:W-:-:S05]  /*ea00*/  @!P1 IMAD.WIDE R2, R5, 0x4, R2 ;  /* 0x0000000405029825 */ /* 0x002fca00078e0202 */
[----:B------:R-:W3:Y:S01]  /*ea10*/  @!P1 LDG.E R4, desc[UR48][R2.64] ;  /* 0x0000003002049981 */ /* 0x000ee2000c1e1900 */
[C---:B------:R-:W-:Y:S02]  /*ea20*/  ISETP.NE.AND P1, PT, R9.reuse, RZ, PT ;  /* 0x000000ff0900720c */ /* 0x040fe40003f25270 */
[C---:B------:R-:W-:Y:S02]  /*ea30*/  ISETP.GE.U32.AND P2, PT, R9.reuse, 0x2, PT ;  /* 0x000000020900780c */ /* 0x040fe40003f46070 */
[C---:B------:R-:W-:Y:S02]  /*ea40*/  ISETP.GE.U32.AND P3, PT, R9.reuse, 0x4, PT ;  /* 0x000000040900780c */ /* 0x040fe40003f66070 */
[C---:B------:R-:W-:Y:S02]  /*ea50*/  ISETP.GE.U32.AND P4, PT, R9.reuse, 0x8, PT ;  /* 0x000000080900780c */ /* 0x040fe40003f86070 */
[----:B------:R-:W-:Y:S01]  /*ea60*/  ISETP.GE.U32.AND P5, PT, R9, 0x10, PT ;  /* 0x000000100900780c */ /* 0x000fe20003fa6070 */
[----:B--2---:R-:W-:-:S02]  /*ea70*/  IMAD.MOV.U32 R8, RZ, RZ, R0 ;  /* 0x000000ffff087224 */ /* 0x004fc400078e0000 */
[----:B---3--:R-:W1:Y:S02]  /*ea80*/  SHFL.UP PT, R0, R4, 0x1, RZ ;  /* 0x0420000004007989 */ /* 0x008e6400000e00ff */
[----:B-1----:R-:W-:-:S05]  /*ea90*/  SEL R5, R0, RZ, P1 ;  /* 0x000000ff00057207 */ /* 0x002fca0000800000 */
[----:B------:R-:W-:-:S05]  /*eaa0*/  IMAD.IADD R5, R4, 0x1, R5 ;  /* 0x0000000104057824 */ /* 0x000fca00078e0205 */
[----:B------:R-:W1:Y:S02]  /*eab0*/  SHFL.UP PT, R0, R5, 0x2, RZ ;  /* 0x0440000005007989 */ /* 0x000e6400000e00ff */
        /* <DEDUP_REMOVED lines=8> */
[----:B------:R-:W1:Y:S04]  /*eb40*/  SHFL.UP PT, R2, R7, 0x10, RZ ;  /* 0x0600000007027989 */ /* 0x000e6800000e00ff */
[----:B------:R-:W-:Y:S01]  /*eb50*/  SHFL.IDX PT, R9, R8, 0x1, 0x1f ;  /* 0x00201f0008097f89 */ /* 0x000fe200000e0000 */
[----:B-1----:R-:W-:-:S05]  /*eb60*/  SEL R2, R2, RZ, P5 ;  /* 0x000000ff02027207 */ /* 0x002fca0002800000 */
[----:B------:R-:W-:Y:S02]  /*eb70*/  IMAD.IADD R3, R7, 0x1, R2 ;  /* 0x0000000107037824 */ /* 0x000fe400078e0202 */
[----:B------:R-:W1:Y:S03]  /*eb80*/  LDC R2, c[0x0][0xc10] ;  /* 0x00030400ff027b82 */ /* 0x000e660000000800 */
[----:B------:R-:W1:Y:S04]  /*eb90*/  SHFL.IDX PT, R5, R3, 0x1f, 0x1f ;  /* 0x03e01f0003057f89 */ /* 0x000e6800000e0000 */
[----:B------:R-:W2:Y:S01]  /*eba0*/  SHFL.IDX PT, R0, R8, RZ, 0x1f ;  /* 0x00001fff08007589 */ /* 0x000ea200000e0000 */
[----:B-1----:R-:W-:-:S04]  /*ebb0*/  IMAD R6, R5, R2, RZ ;  /* 0x0000000205067224 */ /* 0x002fc800078e02ff */
[----:B------:R-:W-:-:S05]  /*ebc0*/  IMAD.IADD R5, R9, 0x1, R6 ;  /* 0x0000000109057824 */ /* 0x000fca00078e0206 */
[----:B--2---:R-:W-:-:S13]  /*ebd0*/  ISETP.GT.AND P6, PT, R5, R0, PT ;  /* 0x000000000500720c */ /* 0x004fda0003fc4270 */
[----:B------:R-:W-:Y:S05]  /*ebe0*/  @P6 BRA `(.L_x_353) ;  /* 0x0000000000906947 */ /* 0x000fea0003800000 */
.L_x_357:
[----:B------:R-:W-:-:S04]  /*ebf0*/  UIADD3 UR52, UR52, 0x1f, URZ ;  /* 0x0000001f34347890 */ /* 0x000fc8000fffe03f */
[----:B------:R-:W-:-:S06]  /*ec00*/  UISETP.GE.AND UP0, UPT, UR52, UR4, UPT ;  /* 0x000000043400728c */ /* 0x000fcc000bf06270 */
[----:B------:R-:W-:-:S13]  /*ec10*/  PLOP3.LUT P6, PT, PT, PT, UP0, 0x40, 0x0 ;  /* 0x000000000000781c */ /* 0x000fda0003fce808 */
[----:B------:R-:W-:Y:S05]  /*ec20*/  @!P6 BRA `(.L_x_354) ;  /* 0x00000004003ce947 */ /* 0x000fea0003800000 */
[----:B------:R-:W1:Y:S01]  /*ec30*/  S2R R2, SR_TID.X ;  /* 0x0000000000027919 */ /* 0x000e620000002100 */
[----:B------:R-:W-:Y:S01]  /*ec40*/  BSSY B0, `(.L_x_355) ;  /* 0x0000009000007945 */ /* 0x000fe20003800000 */
[----:B------:R-:W-:Y:S01]  /*ec50*/  IMAD.MOV.U32 R4, RZ, RZ, RZ ;  /* 0x000000ffff047224 */ /* 0x000fe200078e00ff */
[----:B-1----:R-:W-:-:S05]  /*ec60*/  LOP3.LUT R2, R2, 0x1f, RZ, 0xc0, !PT ;  /* 0x0000001f02027812 */ /* 0x002fca00078ec0ff */
[----:B------:R-:W-:-:S05]  /*ec70*/  VIADD R7, R2, UR52 ;  /* 0x0000003402077c36 */ /* 0x000fca0008000000 */
[----:B------:R-:W-:-:S13]  /*ec80*/  ISETP.GE.OR P6, PT, R7, UR4, !P0 ;  /* 0x0000000407007c0c */ /* 0x000fda000c7c6670 */
[----:B------:R-:W-:Y:S05]  /*ec90*/  @P6 BRA `(.L_x_356) ;  /* 0x00000000000c6947 */ /* 0x000fea0003800000 */
[----:B------:R-:W1:Y:S02]  /*eca0*/  LDC.64 R2, c[0x0][0xc58] ;  /* 0x00031600ff027b82 */ /* 0x000e640000000a00 */
[----:B-1----:R-:W-:-:S05]  /*ecb0*/  IMAD.WIDE R2, R7, 0x4, R2 ;  /* 0x0000000407027825 */ /* 0x002fca00078e0202 */
[----:B------:R1:W5:Y:S02]  /*ecc0*/  LDG.E R4, desc[UR48][R2.64] ;  /* 0x0000003002047981 */ /* 0x000364000c1e1900 */
.L_x_356:
[----:B------:R-:W-:Y:S05]  /*ecd0*/  BSYNC B0 ;  /* 0x0000000000007941 */ /* 0x000fea0003800000 */
.L_x_355:
[----:B-1---5:R-:W1:Y:S02]  /*ece0*/  SHFL.UP PT, R2, R4, 0x1, RZ ;  /* 0x0420000004027989 */ /* 0x022e6400000e00ff */
        /* <DEDUP_REMOVED lines=12> */
[----:B-1----:R-:W-:Y:S02]  /*edb0*/  SEL R9, R2, RZ, P5 ;  /* 0x000000ff02097207 */ /* 0x002fe40002800000 */
[----:B------:R-:W1:Y:S03]  /*edc0*/  LDC R2, c[0x0][0xc10] ;  /* 0x00030400ff027b82 */ /* 0x000e660000000800 */
[----:B------:R-:W-:-:S05]  /*edd0*/  IMAD.IADD R3, R8, 0x1, R9 ;  /* 0x0000000108037824 */ /* 0x000fca00078e0209 */
[----:B------:R-:W1:Y:S02]  /*ede0*/  SHFL.IDX PT, R9, R3, 0x1f, 0x1f ;  /* 0x03e01f0003097f89 */ /* 0x000e6400000e0000 */
[----:B-1----:R-:W-:-:S04]  /*edf0*/  IMAD R6, R9, R2, RZ ;  /* 0x0000000209067224 */ /* 0x002fc800078e02ff */
[----:B------:R-:W-:-:S05]  /*ee00*/  IMAD.IADD R5, R6, 0x1, R5 ;  /* 0x0000000106057824 */ /* 0x000fca00078e0205 */
[----:B------:R-:W-:-:S13]  /*ee10*/  ISETP.GT.AND P6, PT, R5, R0, PT ;  /* 0x000000000500720c */ /* 0x000fda0003fc4270 */
[----:B------:R-:W-:Y:S05]  /*ee20*/  @!P6 BRA `(.L_x_357) ;  /* 0xfffffffc0070e947 */ /* 0x000fea000383ffff */
.L_x_353:
[----:B------:R-:W-:Y:S02]  /*ee30*/  IMAD.IADD R7, R5, 0x1, -R6 ;  /* 0x0000000105077824 */ /* 0x000fe400078e0a06 */
[----:B------:R-:W-:Y:S02]  /*ee40*/  IMAD.MOV.U32 R6, RZ, RZ, RZ ;  /* 0x000000ffff067224 */ /* 0x000fe400078e00ff */
[----:B------:R-:W-:-:S05]  /*ee50*/  IMAD R5, R3, R2, R7 ;  /* 0x0000000203057224 */ /* 0x000fca00078e0207 */
[----:B------:R-:W-:-:S13]  /*ee60*/  ISETP.GT.AND P0, PT, R5, R0, PT ;  /* 0x000000000500720c */ /* 0x000fda0003f04270 */
[----:B------:R-:W-:Y:S02]  /*ee70*/  VOTEU.ANY UR5, UPT, !P0 ;  /* 0x0000000000057886 */ /* 0x000fe400040e0100 */
[----:B------:R-:W-:Y:S02]  /*ee80*/  UPOPC UR4, UR5 ;  /* 0x00000005000472bf */ /* 0x000fe40008000000 */
[----:B------:R-:W-:-:S04]  /*ee90*/  ISETP.NE.AND P0, PT, RZ, UR5, PT ;  /* 0x00000005ff007c0c */ /* 0x000fc8000bf05270 */
[----:B------:R-:W-:-:S05]  /*eea0*/  IMAD.U32 R11, RZ, RZ, UR4 ;  /* 0x00000004ff0b7e24 */ /* 0x000fca000f8e00ff */
[----:B------:R-:W1:Y:S02]  /*eeb0*/  SHFL.IDX PT, R4, R4, R11, 0x1f ;  /* 0x00001f0b04047589 */ /* 0x000e6400000e0000 */
[----:B-1----:R-:W-:-:S04]  /*eec0*/  IABS R5, R4 ;  /* 0x0000000400057213 */ /* 0x002fc80000000000 */
[----:B------:R-:W1:Y:S08]  /*eed0*/  I2F.RP R8, R5 ;  /* 0x0000000500087306 */ /* 0x000e700000209400 */
[----:B-1----:R-:W1:Y:S02]  /*eee0*/  MUFU.RCP R8, R8 ;  /* 0x0000000800087308 */ /* 0x002e640000001000 */
[----:B-1----:R-:W-:-:S06]  /*eef0*/  VIADD R9, R8, 0xffffffe ;  /* 0x0ffffffe08097836 */ /* 0x002fcc0000000000 */
[----:B------:R-:W1:Y:S01]  /*ef00*/  F2I.FTZ.U32.TRUNC.NTZ R9, R9 ;  /* 0x0000000900097305 */ /* 0x000e62000021f000 */
[----:B------:R-:W-:Y:S05]  /*ef10*/  @!P0 BRA `(.L_x_358) ;  /* 0x00000000000c8947 */ /* 0x000fea0003800000 */
[----:B------:R-:W-:-:S06]  /*ef20*/  UIADD3 UR5, UR4, -0x1, URZ ;  /* 0xffffffff04057890 */ /* 0x000fcc000fffe03f */
[----:B------:R-:W-:-:S06]  /*ef30*/  IMAD.U32 R6, RZ, RZ, UR5 ;  /* 0x00000005ff067e24 */ /* 0x000fcc000f8e00ff */
[----:B------:R2:W3:Y:S02]  /*ef40*/  SHFL.IDX PT, R6, R3, R6, 0x1f ;  /* 0x00001f0603067589 */ /* 0x0004e400000e0000 */
.L_x_358:
[----:B---3--:R-:W-:Y:S01]  /*ef50*/  IMAD R7, R6, R2, R7 ;  /* 0x0000000206077224 */ /* 0x008fe200078e0207 */
[----:B------:R-:W-:Y:S01]  /*ef60*/  UIADD3 UR52, UR4, UR52, URZ ;  /* 0x0000003404347290 */ /* 0x000fe2000fffe03f */
[--C-:B-1----:R-:W-:Y:S02]  /*ef70*/  IMAD.MOV R6, RZ, RZ, -R9.reuse ;  /* 0x000000ffff067224 */ /* 0x102fe400078e0a09 */
[----:B------:R-:W-:Y:S01]  /*ef80*/  IMAD.MOV.U32 R2, RZ, RZ, RZ ;  /* 0x000000ffff027224 */ /* 0x000fe200078e00ff */
[----:B------:R3:W-:Y:S01]  /*ef90*/  STL [R1+0x20], R7 ;  /* 0x0000200701007387 */ /* 0x0007e20000100800 */
[----:B------:R-:W-:Y:S02]  /*efa0*/  IMAD R6, R6, R5, RZ ;  /* 0x0000000506067224 */ /* 0x000fe400078e02ff */
[----:B--2---:R-:W-:Y:S02]  /*efb0*/  IMAD.MOV.U32 R3, RZ, RZ, R9 ;  /* 0x000000ffff037224 */ /* 0x004fe400078e0009 */
[----:B------:R-:W-:Y:S01]  /*efc0*/  IMAD.HI.U32 R9, R9, R6, R2 ;  /* 0x0000000609097227 */ /* 0x000fe200078e0002 */
[----:B------:R-:W-:-:S03]  /*efd0*/  IABS R2, R4 ;  /* 0x0000000400027213 */ /* 0x000fc60000000000 */
[----:B------:R-:W-:Y:S02]  /*efe0*/  IMAD.IADD R3, R0, 0x1, -R7 ;  /* 0x0000000100037824 */ /* 0x000fe400078e0a07 */
[----:B------:R-:W-:-:S03]  /*eff0*/  IMAD.MOV R2, RZ, RZ, -R2 ;  /* 0x000000ffff027224 */ /* 0x000fc600078e0a02 */
[----:B------:R-:W-:-:S05]  /*f000*/  IABS R0, R3 ;  /* 0x0000000300007213 */ /* 0x000fca0000000000 */
[----:B------:R-:W-:-:S04]  /*f010*/  IMAD.HI.U32 R9, R9, R0, RZ ;  /* 0x0000000009097227 */ /* 0x000fc800078e00ff */
[----:B------:R-:W-:-:S05]  /*f020*/  IMAD R0, R9, R2, R0 ;  /* 0x0000000209007224 */ /* 0x000fca00078e0200 */
[----:B------:R-:W-:-:S13]  /*f030*/  ISETP.GT.U32.AND P1, PT, R5, R0, PT ;  /* 0x000000000500720c */ /* 0x000fda0003f24070 */
[----:B------:R-:W-:Y:S02]  /*f040*/  @!P1 IMAD.IADD R0, R0, 0x1, -R5 ;  /* 0x0000000100009824 */ /* 0x000fe400078e0a05 */
[----:B------:R-:W-:Y:S01]  /*f050*/  @!P1 VIADD R9, R9, 0x1 ;  /* 0x0000000109099836 */ /* 0x000fe20000000000 */
[----:B------:R-:W-:Y:S02]  /*f060*/  ISETP.NE.AND P1, PT, R4, RZ, PT ;  /* 0x000000ff0400720c */ /* 0x000fe40003f25270 */
[----:B------:R-:W-:Y:S02]  /*f070*/  ISETP.GE.U32.AND P0, PT, R0, R5, PT ;  /* 0x000000050000720c */ /* 0x000fe40003f06070 */
[----:B------:R-:W-:-:S04]  /*f080*/  LOP3.LUT R0, R3, R4, RZ, 0x3c, !PT ;  /* 0x0000000403007212 */ /* 0x000fc800078e3cff */
[----:B------:R-:W-:-:S07]  /*f090*/  ISETP.GE.AND P2, PT, R0, RZ, PT ;  /* 0x000000ff0000720c */ /* 0x000fce0003f46270 */
[----:B------:R-:W-:-:S06]  /*f0a0*/  @P0 VIADD R9, R9, 0x1 ;  /* 0x0000000109090836 */ /* 0x000fcc0000000000 */
[----:B------:R-:W-:Y:S01]  /*f0b0*/  @!P2 IMAD.MOV R9, RZ, RZ, -R9 ;  /* 0x000000ffff09a224 */ /* 0x000fe200078e0a09 */
[----:B------:R-:W-:-:S04]  /*f0c0*/  @!P1 LOP3.LUT R9, RZ, R4, RZ, 0x33, !PT ;  /* 0x00000004ff099212 */ /* 0x000fc800078e33ff */
[----:B------:R-:W-:Y:S01]  /*f0d0*/  R2UR UR38, R9 ;  /* 0x00000000092672ca */ /* 0x000fe200000e0000 */
[----:B------:R-:W-:-:S04]  /*f0e0*/  IMAD.MOV R9, RZ, RZ, -R9 ;  /* 0x000000ffff097224 */ /* 0x000fc800078e0a09 */
[----:B------:R-:W-:-:S05]  /*f0f0*/  IMAD R0, R4, R9, R3 ;  /* 0x0000000904007224 */ /* 0x000fca00078e0203 */
[----:B------:R3:W-:Y:S01]  /*f100*/  STL [R1+0x24], R0 ;  /* 0x0000240001007387 */ /* 0x0007e20000100800 */
[----:B------:R-:W-:Y:S05]  /*f110*/  BRA `(.L_x_359) ;  /* 0x0000000000107947 */ /* 0x000fea0003800000 */
.L_x_354:
[----:B------:R1:W-:Y:S01]  /*f120*/  STL [R1+0x20], R0 ;  /* 0x0000200001007387 */ /* 0x0003e20000100800 */
[----:B------:R-:W-:Y:S01]  /*f130*/  ULDC UR52, c[0x0][0xc14] ;  /* 0x0003050000347ab9 */ /* 0x000fe20000000800 */
[----:B------:R-:W-:Y:S02]  /*f140*/  UMOV UR38, URZ ;  /* 0x0000003f00267c82 */ /* 0x000fe40008000000 */
[----:B------:R1:W-:Y:S03]  /*f150*/  STL [R1+0x24], RZ ;  /* 0x000024ff01007387 */ /* 0x0003e60000100800 */
.L_x_359:
[----:B------:R-:W2:Y:S04]  /*f160*/  LDL R3, [R1+0x20] ;  /* 0x0000200001037983 */ /* 0x000ea80000100800 */
[----:B------:R-:W4:Y:S01]  /*f170*/  LDL R2, [R1+0x24] ;  /* 0x0000240001027983 */ /* 0x000f220000100800 */
[----:B------:R-:W-:Y:S02]  /*f180*/  IMAD.U32 R6, RZ, RZ, UR38 ;  /* 0x00000026ff067e24 */ /* 0x000fe4000f8e00ff */
[----:B---3--:R-:W-:Y:S01]  /*f190*/  IMAD.U32 R7, RZ, RZ, UR52 ;  /* 0x00000034ff077e24 */ /* 0x008fe2000f8e00ff */
[----:B-1----:R-:W1:Y:S02]  /*f1a0*/  S2R R0, SR_TID.X ;  /* 0x0000000000007919 */ /* 0x002e640000002100 */
[----:B-1----:R-:W-:Y:S01]  /*f1b0*/  LOP3.LUT R0, R0, 0x1f, RZ, 0xc0, !PT ;  /* 0x0000001f00007812 */ /* 0x002fe200078ec0ff */
[----:B------:R-:W-:Y:S03]  /*f1c0*/  BAR.SYNC.DEFER_BLOCKING 0x4, 0x180 ;  /* 0x0106000000007b1d */ /* 0x000fe60000010000 */
[----:B------:R-:W-:-:S13]  /*f1d0*/  ISETP.NE.AND P0, PT, R0, RZ, PT ;  /* 0x000000ff0000720c */ /* 0x000fda0003f05270 */
[----:B------:R-:W-:Y:S01]  /*f1e0*/  @!P0 MOV R0, 0x400 ;  /* 0x0000040000008802 */ /* 0x000fe20000000f00 */
[----:B--2---:R-:W-:Y:S02]  /*f1f0*/  IMAD.MOV.U32 R4, RZ, RZ, R3 ;  /* 0x000000ffff047224 */ /* 0x004fe400078e0003 */
[----:B------:R-:W1:Y:S01]  /*f200*/  @!P0 S2R R3, SR_CgaCtaId ;  /* 0x0000000000038919 */ /* 0x000e620000008800 */
[----:B----4-:R-:W-:Y:S01]  /*f210*/  IMAD.MOV.U32 R5, RZ, RZ, R2 ;  /* 0x000000ffff057224 */ /* 0x010fe200078e0002 */
[----:B-1----:R-:W-:-:S05]  /*f220*/  @!P0 LEA R0, R3, R0, 0x18 ;  /* 0x0000000003008211 */ /* 0x002fca00078ec0ff */
[----:B------:R1:W-:Y:S01]  /*f230*/  @!P0 STS.128 [R0+0x298d0], R4 ;  /* 0x0298d00400008388 */ /* 0x0003e20000000c00 */
[----:B------:R-:W-:Y:S06]  /*f240*/  BAR.ARV 0x5, 0x180 ;  /* 0x0146000000007b1d */ /* 0x000fec0000002000 */
.L_x_352:
[----:B------:R-:W-:Y:S02]  /*f250*/  ULDC UR4, c[0x0][0xc14] ;  /* 0x0003050000047ab9 */ /* 0x000fe40000000800 */
[----:B------:R-:W-:-:S06]  /*f260*/  UISETP.GE.AND UP0, UPT, UR52, UR4, UPT ;  /* 0x000000043400728c */ /* 0x000fcc000bf06270 */
[----:B------:R-:W-:-:S13]  /*f270*/  PLOP3.LUT P0, PT, PT, PT, UP0, 0x80, 0x0 ;  /* 0x000000000000781c */ /* 0x000fda0003f0f008 */
[----:B------:R-:W-:Y:S05]  /*f280*/  @!P0 BRA `(.L_x_360) ;  /* 0xffffffc400748947 */ /* 0x000fea000383ffff */
.L_x_300:
[----:B-1----:R-:W3:Y:S01]  /*f290*/  LDL.LU R0, [R1+0x34] ;  /* 0x0000340001007983 */ /* 0x002ee20000300800 */
[----:B------:R-:W-:Y:S01]  /*f2a0*/  BSSY B0, `(.L_x_361) ;  /* 0x000000b000007945 */ /* 0x000fe20003800000 */
[----:B--2---:R-:W1:Y:S01]  /*f2b0*/  S2R R5, SR_CgaCtaId ;  /* 0x0000000000057919 */ /* 0x004e620000008800 */
[----:B---3--:R-:W-:-:S05]  /*f2c0*/  VIADD R0, R0, 0x1 ;  /* 0x0000000100007836 */ /* 0x008fca0000000000 */
[----:B0-----:R-:W-:-:S04]  /*f2d0*/  LEA.HI R2, R0, R0, RZ, 0x1 ;  /* 0x0000000000027211 */ /* 0x001fc800078f08ff */
[----:B------:R-:W-:-:S05]  /*f2e0*/  LOP3.LUT R3, R2, 0xfffffffe, RZ, 0xc0, !PT ;  /* 0xfffffffe02037812 */ /* 0x000fca00078ec0ff */
[----:B------:R-:W-:Y:S01]  /*f2f0*/  IMAD.IADD R3, R0, 0x1, -R3 ;  /* 0x0000000100037824 */ /* 0x000fe200078e0a03 */
[----:B------:R-:W-:-:S04]  /*f300*/  MOV R0, 0x400 ;  /* 0x0000040000007802 */ /* 0x000fc80000000f00 */
[----:B-1----:R-:W-:Y:S02]  /*f310*/  LEA R0, R5, R0, 0x18 ;  /* 0x0000000005007211 */ /* 0x002fe400078ec0ff */
[----:B------:R-:W-:-:S04]  /*f320*/  SHF.L.U32 R3, R3, 0x1f, RZ ;  /* 0x0000001f03037819 */ /* 0x000fc800000006ff */
[----:B------:R-:W0:Y:S02]  /*f330*/  SYNCS.PHASECHK.TRANS64.TRYWAIT P0, [R0+URZ+0x29820], R3 ;  /* 0x02982003000075a7 */ /* 0x000e24000800017f */
[----:B0-----:R-:W-:Y:S05]  /*f340*/  @!P0 BRA `(.L_x_362) ;  /* 0x00000008004c8947 */ /* 0x001fea0003800000 */
.L_x_392:
[----:B------:R-:W-:Y:S05]  /*f350*/  BSYNC B0 ;  /* 0x0000000000007941 */ /* 0x000fea0003800000 */
.L_x_361:
[----:B------:R-:W-:-:S03]  /*f360*/  UMOV UR4, 0xffffffff ;  /* 0xffffffff00047882 */ /* 0x000fc60000000000 */
[----:B------:R-:W-:Y:S05]  /*f370*/  BRA.DIV UR4, `(.L_x_363) ;  /* 0x0000000a04547947 */ /* 0x000fea000b800000 */
[----:B------:R-:W1:Y:S02]  /*f380*/  S2R R2, SR_TID.X ;  /* 0x0000000000027919 */ /* 0x000e640000002100 */
[----:B-1----:R-:W-:-:S04]  /*f390*/  SHF.R.U32.HI R2, RZ, 0x5, R2 ;  /* 0x00000005ff027819 */ /* 0x002fc80000011602 */
[----:B------:R-:W-:-:S05]  /*f3a0*/  LOP3.LUT R2, R2, 0x3, RZ, 0xc0, !PT ;  /* 0x0000000302027812 */ /* 0x000fca00078ec0ff */
[----:B------:R1:W2:Y:S02]  /*f3b0*/  SHFL.IDX PT, R14, R2, RZ, 0x1f ;  /* 0x00001fff020e7589 */ /* 0x0002a400000e0000 */
.L_x_395:
[----:B--2---:R-:W-:Y:S01]  /*f3c0*/  ISETP.NE.AND P0, PT, R14, RZ, PT ;  /* 0x000000ff0e00720c */ /* 0x004fe20003f05270 */
[----:B------:R-:W-:-:S12]  /*f3d0*/  BSSY B0, `(.L_x_364) ;  /* 0x000002e000007945 */ /* 0x000fd80003800000 */
[----:B------:R-:W-:Y:S05]  /*f3e0*/  @P0 BRA `(.L_x_365) ;  /* 0x0000000000b00947 */ /* 0x000fea0003800000 */
[----:B------:R-:W-:-:S03]  /*f3f0*/  UMOV UR4, 0xffffffff ;  /* 0xffffffff00047882 */ /* 0x000fc60000000000 */
[----:B------:R-:W-:Y:S05]  /*f400*/  BRA.DIV UR4, `(.L_x_366) ;  /* 0x0000000a04647947 */ /* 0x000fea000b800000 */
[----:B------:R-:W-:-:S13]  /*f410*/  ELECT P6, URZ, PT ;  /* 0x00000000003f782f */ /* 0x000fda00038c0000 */
.L_x_398:
[----:B------:R-:W-:Y:S05]  /*f420*/  @!P6 BRA `(.L_x_365) ;  /* 0x0000000000a0e947 */ /* 0x000fea0003800000 */
[----:B------:R-:W-:-:S06]  /*f430*/  ULOP3.LUT UR4, UR40, 0x2, URZ, 0xfc, !UPT ;  /* 0x0000000228047892 */ /* 0x000fcc000f8efc3f */
[----:B-1----:R-:W-:-:S05]  /*f440*/  IMAD.U32 R2, RZ, RZ, UR4 ;  /* 0x00000004ff027e24 */ /* 0x002fca000f8e00ff */
[----:B------:R-:W-:-:S13]  /*f450*/  ISETP.NE.AND P0, PT, R2, 0x3, PT ;  /* 0x000000030200780c */ /* 0x000fda0003f05270 */
[----:B------:R-:W-:Y:S05]  /*f460*/  @!P0 BRA `(.L_x_367) ;  /* 0x0000000000048947 */ /* 0x000fea0003800000 */
[----:B------:R-:W-:Y:S01]  /*f470*/  BPT.TRAP 0x1 ;  /* 0x000000040000795c */ /* 0x000fe20000300000 */
.L_x_367:
[----:B0-----:R-:W2:Y:S04]  /*f480*/  LDL R3, [R1] ;  /* 0x0000000001037983 */ /* 0x001ea80000100800 */
[----:B------:R-:W3:Y:S01]  /*f490*/  LDL.LU R7, [R1+0xc] ;  /* 0x00000c0001077983 */ /* 0x000ee20000300800 */
[----:B------:R-:W-:-:S04]  /*f4a0*/  VIADD R2, R0, 0x29840 ;  /* 0x0002984000027836 */ /* 0x000fc80000000000 */
[C---:B--2---:R-:W-:Y:S02]  /*f4b0*/  IMAD R6, R3.reuse, 0x8, R2 ;  /* 0x0000000803067824 */ /* 0x044fe400078e0202 */
[----:B------:R-:W-:Y:S01]  /*f4c0*/  VIADD R3, R3, 0x1 ;  /* 0x0000000103037836 */ /* 0x000fe20000000000 */
[----:B---3--:R-:W-:-:S04]  /*f4d0*/  SHF.L.U32 R5, R7, 0x1f, RZ ;  /* 0x0000001f07057819 */ /* 0x008fc800000006ff */
[C---:B------:R-:W-:Y:S01]  /*f4e0*/  ISETP.NE.AND P2, PT, R3.reuse, 0x2, PT ;  /* 0x000000020300780c */ /* 0x040fe20003f45270 */
[----:B------:R-:W0:Y:S03]  /*f4f0*/  SYNCS.PHASECHK.TRANS64.TRYWAIT P1, [R6+URZ], R5 ;  /* 0x00000005060075a7 */ /* 0x000e26000802017f */
[----:B------:R-:W-:Y:S02]  /*f500*/  SEL R4, RZ, 0x1, P2 ;  /* 0x00000001ff047807 */ /* 0x000fe40001000000 */
[----:B------:R-:W-:Y:S02]  /*f510*/  SEL R3, R3, RZ, P2 ;  /* 0x000000ff03037207 */ /* 0x000fe40001000000 */
[----:B------:R-:W-:-:S03]  /*f520*/  LOP3.LUT R4, R7, R4, RZ, 0x3c, !PT ;  /* 0x0000000407047212 */ /* 0x000fc600078e3cff */
[----:B------:R-:W-:Y:S01]  /*f530*/  IMAD R7, R3, 0x8, R2 ;  /* 0x0000000803077824 */ /* 0x000fe200078e0202 */
[----:B------:R-:W-:Y:S01]  /*f540*/  SHF.L.U32 R2, R4, 0x1f, RZ ;  /* 0x0000001f04027819 */ /* 0x000fe200000006ff */
[----:B0-----:R-:W-:Y:S06]  /*f550*/  @!P1 BRA `(.L_x_368) ;  /* 0x0000000800309947 */ /* 0x001fec0003800000 */
.L_x_399:
[----:B------:R-:W1:Y:S02]  /*f560*/  SYNCS.PHASECHK.TRANS64.TRYWAIT P1, [R7+URZ], R2 ;  /* 0x00000002070075a7 */ /* 0x000e64000802017f */
[----:B-1----:R-:W-:Y:S05]  /*f570*/  @!P1 BRA `(.L_x_369) ;  /* 0x00000008003c9947 */ /* 0x002fea0003800000 */
.L_x_400:
[----:B------:R-:W-:Y:S05]  /*f580*/  @!P0 BRA `(.L_x_370) ;  /* 0x0000000000048947 */ /* 0x000fea0003800000 */
[----:B------:R-:W-:Y:S01]  /*f590*/  BPT.TRAP 0x1 ;  /* 0x000000040000795c */ /* 0x000fe20000300000 */
.L_x_370:
[----:B------:R-:W2:Y:S02]  /*f5a0*/  LDL.LU R4, [R1] ;  /* 0x0000000001047983 */ /* 0x000ea40000300800 */
[----:B--2---:R-:W-:-:S04]  /*f5b0*/  IMAD R4, R4, 0x8, R0 ;  /* 0x0000000804047824 */ /* 0x004fc800078e0200 */
[----:B------:R-:W2:Y:S02]  /*f5c0*/  SYNCS.PHASECHK.TRANS64.TRYWAIT P1, [R4+URZ+0x29860], R5 ;  /* 0x02986005040075a7 */ /* 0x000ea4000802017f */
[----:B--2---:R-:W-:Y:S05]  /*f5d0*/  @!P1 BRA `(.L_x_371) ;  /* 0x0000000800389947 */ /* 0x004fea0003800000 */
.L_x_401:
[----:B------:R-:W-:Y:S05]  /*f5e0*/  @!P0 BRA `(.L_x_372) ;  /* 0x0000000000048947 */ /* 0x000fea0003800000 */
[----:B------:R-:W-:Y:S01]  /*f5f0*/  BPT.TRAP 0x1 ;  /* 0x000000040000795c */ /* 0x000fe20000300000 */
.L_x_372:
[----:B------:R-:W-:-:S04]  /*f600*/  IMAD R3, R3, 0x8, R0 ;  /* 0x0000000803037824 */ /* 0x000fc800078e0200 */
[----:B------:R-:W3:Y:S02]  /*f610*/  SYNCS.PHASECHK.TRANS64.TRYWAIT P1, [R3+URZ+0x29860], R2 ;  /* 0x02986002030075a7 */ /* 0x000ee4000802017f */
[----:B---3--:R-:W-:Y:S05]  /*f620*/  @!P1 BRA `(.L_x_373) ;  /* 0x0000000800389947 */ /* 0x008fea0003800000 */
.L_x_402:
[----:B------:R-:W-:Y:S05]  /*f630*/  @!P0 BRA `(.L_x_374) ;  /* 0x0000000000048947 */ /* 0x000fea0003800000 */
[----:B------:R-:W-:Y:S01]  /*f640*/  BPT.TRAP 0x1 ;  /* 0x000000040000795c */ /* 0x000fe20000300000 */
.L_x_374:
[----:B------:R-:W4:Y:S02]  /*f650*/  SYNCS.PHASECHK.TRANS64.TRYWAIT P0, [R4+URZ+0x29880], R5 ;  /* 0x02988005040075a7 */ /* 0x000f24000800017f */
[----:B----4-:R-:W-:Y:S05]  /*f660*/  @!P0 BRA `(.L_x_375) ;  /* 0x00000008003c8947 */ /* 0x010fea0003800000 */
.L_x_376:
[----:B------:R0:W0:Y:S02]  /*f670*/  SYNCS.PHASECHK.TRANS64.TRYWAIT P0, [R3+URZ+0x29880], R2 ;  /* 0x02988002030075a7 */ /* 0x000024000800017f */
[----:B0-----:R-:W-:Y:S05]  /*f680*/  @!P0 NANOSLEEP.SYNCS 0x989680 ;  /* 0x009896800000895d */ /* 0x001fea0003900000 */
[----:B------:R-:W0:Y:S02]  /*f690*/  @!P0 SYNCS.PHASECHK.TRANS64 P0, [R3+URZ+0x29880], R2 ;  /* 0x02988002030085a7 */ /* 0x000e24000800007f */
[----:B0-----:R-:W-:Y:S05]  /*f6a0*/  @!P0 BRA `(.L_x_376) ;  /* 0xfffffffc00f08947 */ /* 0x001fea000383ffff */
.L_x_365:
[----:B------:R-:W-:Y:S05]  /*f6b0*/  BSYNC B0 ;  /* 0x0000000000007941 */ /* 0x000fea0003800000 */
.L_x_364:
[----:B------:R-:W-:Y:S05]  /*f6c0*/  EXIT ;  /* 0x000000000000794d */ /* 0x000fea0003800000 */
.L_x_250:
[----:B0-----:R0:W1:Y:S02]  /*f6d0*/  SYNCS.PHASECHK.TRANS64.TRYWAIT P1, [R0+URZ+0x29800], R5 ;  /* 0x02980005000075a7 */ /* 0x001064000802017f */
[----:B-1----:R-:W-:Y:S05]  /*f6e0*/  @!P1 NANOSLEEP.SYNCS 0x989680 ;  /* 0x009896800000995d */ /* 0x002fea0003900000 */
[----:B------:R-:W1:Y:S02]  /*f6f0*/  @!P1 SYNCS.PHASECHK.TRANS64 P1, [R0+URZ+0x29800], R5 ;  /* 0x02980005000095a7 */ /* 0x000e64000802007f */
[----:B-1----:R-:W-:Y:S05]  /*f700*/  @!P1 BRA `(.L_x_250) ;  /* 0xfffffffc00f09947 */ /* 0x002fea000383ffff */
[----:B------:R-:W-:Y:S05]  /*f710*/  BRA `(.L_x_377) ;  /* 0xffffff2000b47947 */ /* 0x000fea000383ffff */
.L_x_254:
[----:B-1----:R1:W2:Y:S02]  /*f720*/  SYNCS.PHASECHK.TRANS64.TRYWAIT P1, [R6+URZ+0x29830], R5 ;  /* 0x02983005060075a7 */ /* 0x0022a4000802017f */
[----:B--2---:R-:W-:Y:S05]  /*f730*/  @!P1 NANOSLEEP.SYNCS 0x989680 ;  /* 0x009896800000995d */ /* 0x004fea0003900000 */
[----:B------:R-:W2:Y:S02]  /*f740*/  @!P1 SYNCS.PHASECHK.TRANS64 P1, [R6+URZ+0x29830], R5 ;  /* 0x02983005060095a7 */ /* 0x000ea4000802007f */
[----:B--2---:R-:W-:Y:S05]  /*f750*/  @!P1 BRA `(.L_x_254) ;  /* 0xfffffffc00f09947 */ /* 0x004fea000383ffff */
[----:B------:R-:W-:Y:S05]  /*f760*/  BRA `(.L_x_253) ;  /* 0xffffff2000dc7947 */ /* 0x000fea000383ffff */
.L_x_259:
[----:B-1----:R-:W-:-:S04]  /*f770*/  IMAD.U32 R3, RZ, RZ, UR6 ;  /* 0x00000006ff037e24 */ /* 0x002fc8000f8e00ff */
[----:B------:R1:W2:Y:S03]  /*f780*/  SYNCS.PHASECHK.TRANS64.TRYWAIT P1, [R3+URZ+0x29830], R0 ;  /* 0x02983000030075a7 */ /* 0x0002a6000802017f */
[----:B--2---:R-:W-:Y:S05]  /*f790*/  @!P1 NANOSLEEP.SYNCS 0x989680 ;  /* 0x009896800000995d */ /* 0x004fea0003900000 */
[----:B------:R-:W2:Y:S02]  /*f7a0*/  @!P1 SYNCS.PHASECHK.TRANS64 P1, [R3+URZ+0x29830], R0 ;  /* 0x02983000030095a7 */ /* 0x000ea4000802007f */
[----:B--2---:R-:W-:Y:S05]  /*f7b0*/  @!P1 BRA `(.L_x_259) ;  /* 0xfffffffc00ec9947 */ /* 0x004fea000383ffff */
[----:B------:R-:W-:Y:S05]  /*f7c0*/  BRA `(.L_x_256) ;  /* 0xffffff5400bc7947 */ /* 0x000fea000383ffff */
.L_x_263:
[----:B-1----:R-:W-:-:S04]  /*f7d0*/  IMAD.U32 R3, RZ, RZ, UR6 ;  /* 0x00000006ff037e24 */ /* 0x002fc8000f8e00ff */
[----:B------:R1:W2:Y:S03]  /*f7e0*/  SYNCS.PHASECHK.TRANS64.TRYWAIT P1, [R3+URZ+0x29850], R0 ;  /* 0x02985000030075a7 */ /* 0x0002a6000802017f */
[----:B--2---:R-:W-:Y:S05]  /*f7f0*/  @!P1 NANOSLEEP.SYNCS 0x989680 ;  /* 0x009896800000995d */ /* 0x004fea0003900000 */
[----:B------:R-:W2:Y:S02]  /*f800*/  @!P1 SYNCS.PHASECHK.TRANS64 P1, [R3+URZ+0x29850], R0 ;  /* 0x02985000030095a7 */ /* 0x000ea4000802007f */
[----:B--2---:R-:W-:Y:S05]  /*f810*/  @!P1 BRA `(.L_x_263) ;  /* 0xfffffffc00ec9947 */ /* 0x004fea000383ffff */
[----:B------:R-:W-:Y:S05]  /*f820*/  BRA `(.L_x_260) ;  /* 0xffffff6000c87947 */ /* 0x000fea000383ffff */
.L_x_269:
[----:B-1----:R1:W2:Y:S02]  /*f830*/  SYNCS.PHASECHK.TRANS64.TRYWAIT P1, [R15+URZ+0x29850], R8 ;  /* 0x029850080f0075a7 */ /* 0x0022a4000802017f */
[----:B--2---:R-:W-:Y:S05]  /*f840*/  @!P1 NANOSLEEP.SYNCS 0x989680 ;  /* 0x009896800000995d */ /* 0x004fea0003900000 */
[----:B------:R-:W2:Y:S02]  /*f850*/  @!P1 SYNCS.PHASECHK.TRANS64 P1, [R15+URZ+0x29850], R8 ;  /* 0x029850080f0095a7 */ /* 0x000ea4000802007f */
[----:B--2---:R-:W-:Y:S05]  /*f860*/  @!P1 BRA `(.L_x_269) ;  /* 0xfffffffc00f09947 */ /* 0x004fea000383ffff */
[----:B------:R-:W-:Y:S05]  /*f870*/  BRA `(.L_x_268) ;  /* 0xffffff8000d07947 */ /* 0x000fea000383ffff */
.L_x_309:
[----:B------:R-:W-:Y:S02]  /*f880*/  IMAD.MOV.U32 R13, RZ, RZ, R4 ;  /* 0x000000ffff0d7224 */ /* 0x000fe400078e0004 */
[----:B------:R-:W-:Y:S02]  /*f890*/  IMAD.MOV.U32 R12, RZ, RZ, RZ ;  /* 0x000000ffff0c7224 */ /* 0x000fe400078e00ff */
[----:B------:R-:W-:Y:S02]  /*f8a0*/  IMAD.MOV.U32 R11, RZ, RZ, 0x1f ;  /* 0x0000001fff0b7424 */ /* 0x000fe400078e00ff */
[----:B------:R-:W-:-:S07]  /*f8b0*/  IMAD.MOV.U32 R15, RZ, RZ, -0x1 ;  /* 0xffffffffff0f7424 */ /* 0x000fce00078e00ff */
[----:B0-----:R-:W-:Y:S05]  /*f8c0*/  WARPSYNC.COLLECTIVE R15, `(.L_x_378) ;  /* 0x000000000f087348 */ /* 0x001fea0003c00000 */
[----:B------:R1:W2:Y:S02]  /*f8d0*/  SHFL.IDX P6, R14, R13, R12, R11 ;  /* 0x0000000c0d0e7389 */ /* 0x0002a400000c000b */
[----:B012---:R-:W-:Y:S01]  /*f8e0*/  ENDCOLLECTIVE ;  /* 0x000000000000791b */ /* 0x007fe20003800000 */
.L_x_378:
[----:B------:R-:W-:Y:S05]  /*f8f0*/  BRA `(.L_x_379) ;  /* 0xffffffcc007c7947 */ /* 0x000fea000383ffff */
.L_x_311:
[----:B------:R-:W-:Y:S01]  /*f900*/  BSSY B0, `(.L_x_380) ;  /* 0x0000006000007945 */ /* 0x000fe20003800000 */
[----:B------:R-:W-:-:S07]  /*f910*/  IMAD.MOV.U32 R15, RZ, RZ, -0x1 ;  /* 0xffffffffff0f7424 */ /* 0x000fce00078e00ff */
[----:B-1----:R-:W-:Y:S05]  /*f920*/  WARPSYNC.COLLECTIVE R15, `(.L_x_381) ;  /* 0x000000000f0c7348 */ /* 0x002fea0003c00000 */
[----:B------:R-:W-:Y:S02]  /*f930*/  ELECT P6, UR62, PT ;  /* 0x00000000003e782f */ /* 0x000fe400038c0000 */
[----:B------:R-:W-:Y:S01]  /*f940*/  MOV R14, UR62 ;  /* 0x0000003e000e7c02 */ /* 0x000fe20008000f00 */
[----:B-1----:R-:W-:Y:S10]  /*f950*/  ENDCOLLECTIVE ;  /* 0x000000000000791b */ /* 0x002ff40003800000 */
.L_x_381:
[----:B------:R-:W-:Y:S05]  /*f960*/  BSYNC B0 ;  /* 0x0000000000007941 */ /* 0x000fea0003800000 */
.L_x_380:
[----:B------:R-:W-:Y:S05]  /*f970*/  BRA `(.L_x_382) ;  /* 0xffffffcc007c7947 */ /* 0x000fea000383ffff */
.L_x_314:
[----:B0-----:R0:W2:Y:S02]  /*f980*/  SYNCS.PHASECHK.TRANS64.TRYWAIT P2, [R2+URZ+0x29880], R3 ;  /* 0x02988003020075a7 */ /* 0x0010a4000804017f */
[----:B--2---:R-:W-:Y:S05]  /*f990*/  @!P2 NANOSLEEP.SYNCS 0x989680 ;  /* 0x009896800000a95d */ /* 0x004fea0003900000 */
[----:B------:R-:W2:Y:S02]  /*f9a0*/  @!P2 SYNCS.PHASECHK.TRANS64 P2, [R2+URZ+0x29880], R3 ;  /* 0x029880030200a5a7 */ /* 0x000ea4000804007f */
[----:B--2---:R-:W-:Y:S05]  /*f9b0*/  @!P2 BRA `(.L_x_314) ;  /* 0xfffffffc00f0a947 */ /* 0x004fea000383ffff */
[----:B------:R-:W-:Y:S05]  /*f9c0*/  BRA `(.L_x_383) ;  /* 0xffffffcc00dc7947 */ /* 0x000fea000383ffff */
.L_x_316:
[----:B-1----:R1:W2:Y:S02]  /*f9d0*/  SYNCS.PHASECHK.TRANS64.TRYWAIT P2, [R2+URZ+0x29840], R3 ;  /* 0x02984003020075a7 */ /* 0x0022a4000804017f */
[----:B--2---:R-:W-:Y:S05]  /*f9e0*/  @!P2 NANOSLEEP.SYNCS 0x989680 ;  /* 0x009896800000a95d */ /* 0x004fea0003900000 */
[----:B------:R-:W2:Y:S02]  /*f9f0*/  @!P2 SYNCS.PHASECHK.TRANS64 P2, [R2+URZ+0x29840], R3 ;  /* 0x029840030200a5a7 */ /* 0x000ea4000804007f */
[----:B--2---:R-:W-:Y:S05]  /*fa00*/  @!P2 BRA `(.L_x_316) ;  /* 0xfffffffc00f0a947 */ /* 0x004fea000383ffff */
[----:B------:R-:W-:Y:S05]  /*fa10*/  BRA `(.L_x_384) ;  /* 0xffffffd000387947 */ /* 0x000fea000383ffff */
.L_x_319:
[----:B--2---:R-:W-:-:S04]  /*fa20*/  IMAD.U32 R3, RZ, RZ, UR41 ;  /* 0x00000029ff037e24 */ /* 0x004fc8000f8e00ff */
[----:B------:R2:W3:Y:S03]  /*fa30*/  SYNCS.PHASECHK.TRANS64.TRYWAIT P0, [R3+URZ+0x29820], R2 ;  /* 0x02982002030075a7 */ /* 0x0004e6000800017f */
[----:B---3--:R-:W-:Y:S05]  /*fa40*/  @!P0 NANOSLEEP.SYNCS 0x989680 ;  /* 0x009896800000895d */ /* 0x008fea0003900000 */
[----:B------:R-:W3:Y:S02]  /*fa50*/  @!P0 SYNCS.PHASECHK.TRANS64 P0, [R3+URZ+0x29820], R2 ;  /* 0x02982002030085a7 */ /* 0x000ee4000800007f */
[----:B---3--:R-:W-:Y:S05]  /*fa60*/  @!P0 BRA `(.L_x_319) ;  /* 0xfffffffc00ec8947 */ /* 0x008fea000383ffff */
[----:B------:R-:W-:Y:S05]  /*fa70*/  BRA `(.L_x_385) ;  /* 0xffffffd400547947 */ /* 0x000fea000383ffff */
.L_x_325:
[----:B-1----:R1:W3:Y:S02]  /*fa80*/  SYNCS.PHASECHK.TRANS64.TRYWAIT P0, [R4+URZ+0x29880], R3 ;  /* 0x02988003040075a7 */ /* 0x0022e4000800017f */
[----:B---3--:R-:W-:Y:S05]  /*fa90*/  @!P0 NANOSLEEP.SYNCS 0x989680 ;  /* 0x009896800000895d */ /* 0x008fea0003900000 */
[----:B------:R-:W3:Y:S02]  /*faa0*/  @!P0 SYNCS.PHASECHK.TRANS64 P0, [R4+URZ+0x29880], R3 ;  /* 0x02988003040085a7 */ /* 0x000ee4000800007f */
[----:B---3--:R-:W-:Y:S05]  /*fab0*/  @!P0 BRA `(.L_x_325) ;  /* 0xfffffffc00f08947 */ /* 0x008fea000383ffff */
[----:B------:R-:W-:Y:S05]  /*fac0*/  BRA `(.L_x_386) ;  /* 0xffffffd800087947 */ /* 0x000fea000383ffff */
.L_x_330:
[----:B--2---:R2:W3:Y:S02]  /*fad0*/  SYNCS.PHASECHK.TRANS64.TRYWAIT P0, [R4+URZ+0x29840], R3 ;  /* 0x02984003040075a7 */ /* 0x0044e4000800017f */
[----:B---3--:R-:W-:Y:S05]  /*fae0*/  @!P0 NANOSLEEP.SYNCS 0x989680 ;  /* 0x009896800000895d */ /* 0x008fea0003900000 */
[----:B------:R-:W3:Y:S02]  /*faf0*/  @!P0 SYNCS.PHASECHK.TRANS64 P0, [R4+URZ+0x29840], R3 ;  /* 0x02984003040085a7 */ /* 0x000ee4000800007f */
[----:B---3--:R-:W-:Y:S05]  /*fb00*/  @!P0 BRA `(.L_x_330) ;  /* 0xfffffffc00f08947 */ /* 0x008fea000383ffff */
[----:B------:R-:W-:Y:S05]  /*fb10*/  BRA `(.L_x_387) ;  /* 0xffffffd800907947 */ /* 0x000fea000383ffff */
.L_x_338:
[----:B---3--:R-:W3:Y:S02]  /*fb20*/  LDL R3, [R1+0x4] ;  /* 0x0000040001037983 */ /* 0x008ee40000100800 */
[----:B---3--:R3:W4:Y:S02]  /*fb30*/  SYNCS.PHASECHK.TRANS64.TRYWAIT P2, [R3+URZ+0x29870], R2 ;  /* 0x02987002030075a7 */ /* 0x008724000804017f */
[----:B----4-:R-:W-:Y:S05]  /*fb40*/  @!P2 NANOSLEEP.SYNCS 0x989680 ;  /* 0x009896800000a95d */ /* 0x010fea0003900000 */
[----:B------:R-:W4:Y:S02]  /*fb50*/  @!P2 SYNCS.PHASECHK.TRANS64 P2, [R3+URZ+0x29870], R2 ;  /* 0x029870020300a5a7 */ /* 0x000f24000804007f */
[----:B----4-:R-:W-:Y:S05]  /*fb60*/  @!P2 BRA `(.L_x_338) ;  /* 0xfffffffc00eca947 */ /* 0x010fea000383ffff */
[----:B------:R-:W-:Y:S05]  /*fb70*/  BRA `(.L_x_388) ;  /* 0xffffffdc00b87947 */ /* 0x000fea000383ffff */
.L_x_340:
[----:B-1----:R-:W3:Y:S02]  /*fb80*/  LDL R4, [R1+0x4] ;  /* 0x0000040001047983 */ /* 0x002ee40000100800 */
[----:B---3--:R1:W3:Y:S02]  /*fb90*/  SYNCS.PHASECHK.TRANS64.TRYWAIT P2, [R4+URZ+0x29860], R3 ;  /* 0x02986003040075a7 */ /* 0x0082e4000804017f */
[----:B---3--:R-:W-:Y:S05]  /*fba0*/  @!P2 NANOSLEEP.SYNCS 0x989680 ;  /* 0x009896800000a95d */ /* 0x008fea0003900000 */
[----:B------:R-:W3:Y:S02]  /*fbb0*/  @!P2 SYNCS.PHASECHK.TRANS64 P2, [R4+URZ+0x29860], R3 ;  /* 0x029860030400a5a7 */ /* 0x000ee4000804007f */
[----:B---3--:R-:W-:Y:S05]  /*fbc0*/  @!P2 BRA `(.L_x_340) ;  /* 0xfffffffc00eca947 */ /* 0x008fea000383ffff */
[----:B------:R-:W-:Y:S05]  /*fbd0*/  BRA `(.L_x_389) ;  /* 0xffffffdc00c07947 */ /* 0x000fea000383ffff */
.L_x_347:
[----:B--2---:R2:W3:Y:S02]  /*fbe0*/  SYNCS.PHASECHK.TRANS64.TRYWAIT P0, [R20+URZ+0x29870], R3 ;  /* 0x02987003140075a7 */ /* 0x0044e4000800017f */
[----:B---3--:R-:W-:Y:S05]  /*fbf0*/  @!P0 NANOSLEEP.SYNCS 0x989680 ;  /* 0x009896800000895d */ /* 0x008fea0003900000 */
[----:B------:R-:W3:Y:S02]  /*fc00*/  @!P0 SYNCS.PHASECHK.TRANS64 P0, [R20+URZ+0x29870], R3 ;  /* 0x02987003140085a7 */ /* 0x000ee4000800007f */
[----:B---3--:R-:W-:Y:S05]  /*fc10*/  @!P0 BRA `(.L_x_347) ;  /* 0xfffffffc00f08947 */ /* 0x008fea000383ffff */
[----:B------:R-:W-:Y:S05]  /*fc20*/  BRA `(.L_x_390) ;  /* 0xffffffe400807947 */ /* 0x000fea000383ffff */
.L_x_349:
[----:B--2---:R2:W3:Y:S02]  /*fc30*/  SYNCS.PHASECHK.TRANS64.TRYWAIT P0, [R20+URZ+0x29860], R3 ;  /* 0x02986003140075a7 */ /* 0x0044e4000800017f */
[----:B---3--:R-:W-:Y:S05]  /*fc40*/  @!P0 NANOSLEEP.SYNCS 0x989680 ;  /* 0x009896800000895d */ /* 0x008fea0003900000 */
[----:B------:R-:W3:Y:S02]  /*fc50*/  @!P0 SYNCS.PHASECHK.TRANS64 P0, [R20+URZ+0x29860], R3 ;  /* 0x02986003140085a7 */ /* 0x000ee4000800007f */
[----:B---3--:R-:W-:Y:S05]  /*fc60*/  @!P0 BRA `(.L_x_349) ;  /* 0xfffffffc00f08947 */ /* 0x008fea000383ffff */
[----:B------:R-:W-:Y:S05]  /*fc70*/  BRA `(.L_x_391) ;  /* 0xffffffe400887947 */ /* 0x000fea000383ffff */
.L_x_362:
[----:B0-----:R0:W1:Y:S02]  /*fc80*/  SYNCS.PHASECHK.TRANS64.TRYWAIT P0, [R0+URZ+0x29820], R3 ;  /* 0x02982003000075a7 */ /* 0x001064000800017f */
[----:B-1----:R-:W-:Y:S05]  /*fc90*/  @!P0 NANOSLEEP.SYNCS 0x989680 ;  /* 0x009896800000895d */ /* 0x002fea0003900000 */
[----:B------:R-:W1:Y:S02]  /*fca0*/  @!P0 SYNCS.PHASECHK.TRANS64 P0, [R0+URZ+0x29820], R3 ;  /* 0x02982003000085a7 */ /* 0x000e64000800007f */
[----:B-1----:R-:W-:Y:S05]  /*fcb0*/  @!P0 BRA `(.L_x_362) ;  /* 0xfffffffc00f08947 */ /* 0x002fea000383ffff */
[----:B------:R-:W-:Y:S05]  /*fcc0*/  BRA `(.L_x_392) ;  /* 0xfffffff400a07947 */ /* 0x000fea000383ffff */
.L_x_363:
[----:B------:R-:W1:Y:S01]  /*fcd0*/  S2R R2, SR_TID.X ;  /* 0x0000000000027919 */ /* 0x000e620000002100 */
[----:B------:R-:W-:Y:S01]  /*fce0*/  BSSY B0, `(.L_x_393) ;  /* 0x000000a000007945 */ /* 0x000fe20003800000 */
[----:B------:R-:W-:Y:S02]  /*fcf0*/  IMAD.MOV.U32 R12, RZ, RZ, RZ ;  /* 0x000000ffff0c7224 */ /* 0x000fe400078e00ff */
[----:B------:R-:W-:Y:S02]  /*fd00*/  IMAD.MOV.U32 R11, RZ, RZ, 0x1f ;  /* 0x0000001fff0b7424 */ /* 0x000fe400078e00ff */
[----:B------:R-:W-:Y:S01]  /*fd10*/  IMAD.MOV.U32 R15, RZ, RZ, -0x1 ;  /* 0xffffffffff0f7424 */ /* 0x000fe200078e00ff */
[----:B-1----:R-:W-:-:S04]  /*fd20*/  SHF.R.U32.HI R2, RZ, 0x5, R2 ;  /* 0x00000005ff027819 */ /* 0x002fc80000011602 */
[----:B------:R-:W-:-:S05]  /*fd30*/  LOP3.LUT R2, R2, 0x3, RZ, 0xc0, !PT ;  /* 0x0000000302027812 */ /* 0x000fca00078ec0ff */
[----:B------:R-:W-:-:S07]  /*fd40*/  IMAD.MOV.U32 R13, RZ, RZ, R2 ;  /* 0x000000ffff0d7224 */ /* 0x000fce00078e0002 */
[----:B0-----:R-:W-:Y:S05]  /*fd50*/  WARPSYNC.COLLECTIVE R15, `(.L_x_394) ;  /* 0x000000000f087348 */ /* 0x001fea0003c00000 */
[----:B------:R1:W2:Y:S02]  /*fd60*/  SHFL.IDX P6, R14, R13, R12, R11 ;  /* 0x0000000c0d0e7389 */ /* 0x0002a400000c000b */
[----:B012---:R-:W-:Y:S01]  /*fd70*/  ENDCOLLECTIVE ;  /* 0x000000000000791b */ /* 0x007fe20003800000 */
.L_x_394:
[----:B------:R-:W-:Y:S05]  /*fd80*/  BSYNC B0 ;  /* 0x0000000000007941 */ /* 0x000fea0003800000 */
.L_x_393:
[----:B------:R-:W-:Y:S05]  /*fd90*/  BRA `(.L_x_395) ;  /* 0xfffffff400887947 */ /* 0x000fea000383ffff */
.L_x_366:
[----:B------:R-:W-:Y:S01]  /*fda0*/  BSSY B1, `(.L_x_396) ;  /* 0x0000006000017945 */ /* 0x000fe20003800000 */
[----:B------:R-:W-:-:S07]  /*fdb0*/  IMAD.MOV.U32 R15, RZ, RZ, -0x1 ;  /* 0xffffffffff0f7424 */ /* 0x000fce00078e00ff */
[----:B01----:R-:W-:Y:S05]  /*fdc0*/  WARPSYNC.COLLECTIVE R15, `(.L_x_397) ;  /* 0x000000000f0c7348 */ /* 0x003fea0003c00000 */
[----:B------:R-:W-:Y:S02]  /*fdd0*/  ELECT P6, UR62, PT ;  /* 0x00000000003e782f */ /* 0x000fe400038c0000 */
[----:B------:R-:W-:Y:S01]  /*fde0*/  MOV R14, UR62 ;  /* 0x0000003e000e7c02 */ /* 0x000fe20008000f00 */
[----:B01----:R-:W-:Y:S10]  /*fdf0*/  ENDCOLLECTIVE ;  /* 0x000000000000791b */ /* 0x003ff40003800000 */
.L_x_397:
[----:B------:R-:W-:Y:S05]  /*fe00*/  BSYNC B1 ;  /* 0x0000000000017941 */ /* 0x000fea0003800000 */
.L_x_396:
[----:B------:R-:W-:Y:S05]  /*fe10*/  BRA `(.L_x_398) ;  /* 0xfffffff400807947 */ /* 0x000fea000383ffff */
.L_x_368:
[----:B0-----:R0:W1:Y:S02]  /*fe20*/  SYNCS.PHASECHK.TRANS64.TRYWAIT P1, [R6+URZ], R5 ;  /* 0x00000005060075a7 */ /* 0x001064000802017f */
[----:B-1----:R-:W-:Y:S05]  /*fe30*/  @!P1 NANOSLEEP.SYNCS 0x989680 ;  /* 0x009896800000995d */ /* 0x002fea0003900000 */
[----:B------:R-:W1:Y:S02]  /*fe40*/  @!P1 SYNCS.PHASECHK.TRANS64 P1, [R6+URZ], R5 ;  /* 0x00000005060095a7 */ /* 0x000e64000802007f */
[----:B-1----:R-:W-:Y:S05]  /*fe50*/  @!P1 BRA `(.L_x_368) ;  /* 0xfffffffc00f09947 */ /* 0x002fea000383ffff */
[----:B------:R-:W-:Y:S05]  /*fe60*/  BRA `(.L_x_399) ;  /* 0xfffffff400bc7947 */ /* 0x000fea000383ffff */
.L_x_369:
[----:B-1----:R1:W2:Y:S02]  /*fe70*/  SYNCS.PHASECHK.TRANS64.TRYWAIT P1, [R7+URZ], R2 ;  /* 0x00000002070075a7 */ /* 0x0022a4000802017f */
[----:B--2---:R-:W-:Y:S05]  /*fe80*/  @!P1 NANOSLEEP.SYNCS 0x989680 ;  /* 0x009896800000995d */ /* 0x004fea0003900000 */
[----:B------:R-:W2:Y:S02]  /*fe90*/  @!P1 SYNCS.PHASECHK.TRANS64 P1, [R7+URZ], R2 ;  /* 0x00000002070095a7 */ /* 0x000ea4000802007f */
[----:B--2---:R-:W-:Y:S05]  /*fea0*/  @!P1 BRA `(.L_x_369) ;  /* 0xfffffffc00f09947 */ /* 0x004fea000383ffff */
[----:B------:R-:W-:Y:S05]  /*feb0*/  BRA `(.L_x_400) ;  /* 0xfffffff400b07947 */ /* 0x000fea000383ffff */
.L_x_371:
[----:B--2---:R2:W3:Y:S02]  /*fec0*/  SYNCS.PHASECHK.TRANS64.TRYWAIT P1, [R4+URZ+0x29860], R5 ;  /* 0x02986005040075a7 */ /* 0x0044e4000802017f */
[----:B---3--:R-:W-:Y:S05]  /*fed0*/  @!P1 NANOSLEEP.SYNCS 0x989680 ;  /* 0x009896800000995d */ /* 0x008fea0003900000 */
[----:B------:R-:W3:Y:S02]  /*fee0*/  @!P1 SYNCS.PHASECHK.TRANS64 P1, [R4+URZ+0x29860], R5 ;  /* 0x02986005040095a7 */ /* 0x000ee4000802007f */
[----:B---3--:R-:W-:Y:S05]  /*fef0*/  @!P1 BRA `(.L_x_371) ;  /* 0xfffffffc00f09947 */ /* 0x008fea000383ffff */
[----:B------:R-:W-:Y:S05]  /*ff00*/  BRA `(.L_x_401) ;  /* 0xfffffff400b47947 */ /* 0x000fea000383ffff */
.L_x_373:
[----:B---3--:R3:W4:Y:S02]  /*ff10*/  SYNCS.PHASECHK.TRANS64.TRYWAIT P1, [R3+URZ+0x29860], R2 ;  /* 0x02986002030075a7 */ /* 0x008724000802017f */
[----:B----4-:R-:W-:Y:S05]  /*ff20*/  @!P1 NANOSLEEP.SYNCS 0x989680 ;  /* 0x009896800000995d */ /* 0x010fea0003900000 */
[----:B------:R-:W4:Y:S02]  /*ff30*/  @!P1 SYNCS.PHASECHK.TRANS64 P1, [R3+URZ+0x29860], R2 ;  /* 0x02986002030095a7 */ /* 0x000f24000802007f */
[----:B----4-:R-:W-:Y:S05]  /*ff40*/  @!P1 BRA `(.L_x_373) ;  /* 0xfffffffc00f09947 */ /* 0x010fea000383ffff */
[----:B------:R-:W-:Y:S05]  /*ff50*/  BRA `(.L_x_402) ;  /* 0xfffffff400b47947 */ /* 0x000fea000383ffff */
.L_x_375:
[----:B----4-:R4:W0:Y:S02]  /*ff60*/  SYNCS.PHASECHK.TRANS64.TRYWAIT P0, [R4+URZ+0x29880], R5 ;  /* 0x02988005040075a7 */ /* 0x010824000800017f */
[----:B0-----:R-:W-:Y:S05]  /*ff70*/  @!P0 NANOSLEEP.SYNCS 0x989680 ;  /* 0x009896800000895d */ /* 0x001fea0003900000 */
[----:B------:R-:W0:Y:S02]  /*ff80*/  @!P0 SYNCS.PHASECHK.TRANS64 P0, [R4+URZ+0x29880], R5 ;  /* 0x02988005040085a7 */ /* 0x000e24000800007f */
[----:B0-----:R-:W-:Y:S05]  /*ff90*/  @!P0 BRA `(.L_x_375) ;  /* 0xfffffffc00f08947 */ /* 0x001fea000383ffff */
[----:B------:R-:W-:Y:S05]  /*ffa0*/  BRA `(.L_x_376) ;  /* 0xfffffff400b07947 */ /* 0x000fea000383ffff */
.L_x_403:
        /* <DEDUP_REMOVED lines=13> */
.L_x_2669:


//--------------------- .text._ZN7cutlass13device_kernelIN5flash11enable_sm90INS1_16FlashAttnFwdSm90INS1_25CollectiveMainloopFwdSm90ILi2EN4cute5tupleIJNS5_1CILi1EEES8_S8_EEENS6_IJNS7_ILi128EEENS7_ILi160EEENS7_ILi192EEEEEELi128ENS_12float_e4m3_tEfNS_4arch4Sm90ELb0ELb0ELb0ELb1ELb0ELb1ELb0ELb1ELb1ELb0ELb0ELb0EEENS1_21CollectiveEpilogueFwdINS6_IJSA_SA_SB_EEES9_NS_10bfloat16_tESG_Li256ELb1ELb0ELb0ELb1EEENS1_36VarlenDynamicPersistentTileSchedulerILi128ELi160ELi256ELi128ELb0ELb0ELb1ELb0ELb1ELb1EEEEEEEEEvNT_6ParamsE --------------------------
	.section	.text._ZN7cutlass13device_kernelIN5flash11enable_sm90INS1_16FlashAttnFwdSm90INS1_25CollectiveMainloopFwdSm90ILi2EN4cute5tupleIJNS5_1CILi1EEES8_S8_EEENS6_IJNS7_ILi128EEENS7_ILi160EEENS7_ILi192EEEEEELi128ENS_12float_e4m3_tEfNS_4arch4Sm90ELb0ELb0ELb0ELb1ELb0ELb1ELb0ELb1ELb1ELb0ELb0ELb0EEENS1_21CollectiveEpilogueFwdINS6_IJSA_SA_SB_EEES9_NS_10bfloat16_tESG_Li256ELb1ELb0ELb0ELb1EEENS1_36VarlenDynamicPersistentTileSchedulerILi128ELi160ELi256ELi128ELb0ELb0ELb1ELb0ELb1ELb1EEEEEEEEEvNT_6ParamsE,"ax",@progbits
	.align	128
.text._ZN7cutlass13device_kernelIN5flash11enable_sm90INS1_16FlashAttnFwdSm90INS1_25CollectiveMainloopFwdSm90ILi2EN4cute5tupleIJNS5_1CILi1EEES8_S8_EEENS6_IJNS7_ILi128EEENS7_ILi160EEENS7_ILi192EEEEEELi128ENS_12float_e4m3_tEfNS_4arch4Sm90ELb0ELb0ELb0ELb1ELb0ELb1ELb0ELb1ELb1ELb0ELb0ELb0EEENS1_21CollectiveEpilogueFwdINS6_IJSA_SA_SB_EEES9_NS_10bfloat16_tESG_Li256ELb1ELb0ELb0ELb1EEENS1_36VarlenDynamicPersistentTileSchedulerILi128ELi160ELi256ELi128ELb0ELb0ELb1ELb0ELb1ELb1EEEEEEEEEvNT_6ParamsE:
        .type           _ZN7cutlass13device_kernelIN5flash11enable_sm90INS1_16FlashAttnFwdSm90INS1_25CollectiveMainloopFwdSm90ILi2EN4cute5tupleIJNS5_1CILi1EEES8_S8_EEENS6_IJNS7_ILi128EEENS7_ILi160EEENS7_ILi192EEEEEELi128ENS_12float_e4m3_tEfNS_4arch4Sm90ELb0ELb0ELb0ELb1ELb0ELb1ELb0ELb1ELb1ELb0ELb0ELb0EEENS1_21CollectiveEpilogueFwdINS6_IJSA_SA_SB_EEES9_NS_10bfloat16_tESG_Li256ELb1ELb0ELb0ELb1EEENS1_36VarlenDynamicPersistentTileSchedulerILi128ELi160ELi256ELi128ELb0ELb0ELb1ELb0ELb1ELb1EEEEEEEEEvNT_6ParamsE,@function
        .size           _ZN7cutlass13device_kernelIN5flash11enable_sm90INS1_16FlashAttnFwdSm90INS1_25CollectiveMainloopFwdSm90ILi2EN4cute5tupleIJNS5_1CILi1EEES8_S8_EEENS6_IJNS7_ILi128EEENS7_ILi160EEENS7_ILi192EEEEEELi128ENS_12float_e4m3_tEfNS_4arch4Sm90ELb0ELb0ELb0ELb1ELb0ELb1ELb0ELb1ELb1ELb0ELb0ELb0EEENS1_21CollectiveEpilogueFwdINS6_IJSA_SA_SB_EEES9_NS_10bfloat16_tESG_Li256ELb1ELb0ELb0ELb1EEENS1_36VarlenDynamicPersistentTileSchedulerILi128ELi160ELi256ELi128ELb0ELb0ELb1ELb0ELb1ELb1EEEEEEEEEvNT_6ParamsE,(.L_x_2670 - _ZN7cutlass13device_kernelIN5flash11enable_sm90INS1_16FlashAttnFwdSm90INS1_25CollectiveMainloopFwdSm90ILi2EN4cute5tupleIJNS5_1CILi1EEES8_S8_EEENS6_IJNS7_ILi128EEENS7_ILi160EEENS7_ILi192EEEEEELi128ENS_12float_e4m3_tEfNS_4arch4Sm90ELb0ELb0ELb0ELb1ELb0ELb1ELb0ELb1ELb1ELb0ELb0ELb0EEENS1_21CollectiveEpilogueFwdINS6_IJSA_SA_SB_EEES9_NS_10bfloat16_tESG_Li256ELb1ELb0ELb0ELb1EEENS1_36VarlenDynamicPersistentTileSchedulerILi128ELi160ELi256ELi128ELb0ELb0ELb1ELb0ELb1ELb1EEEEEEEEEvNT_6ParamsE)
        .other          _ZN7cutlass13device_kernelIN5flash11enable_sm90INS1_16FlashAttnFwdSm90INS1_25CollectiveMainloopFwdSm90ILi2EN4cute5tupleIJNS5_1CILi1EEES8_S8_EEENS6_IJNS7_ILi128EEENS7_ILi160EEENS7_ILi192EEEEEELi128ENS_12float_e4m3_tEfNS_4arch4Sm90ELb0ELb0ELb0ELb1ELb0ELb1ELb0ELb1ELb1ELb0ELb0ELb0EEENS1_21CollectiveEpilogueFwdINS6_IJSA_SA_SB_EEES9_NS_10bfloat16_tESG_Li256ELb1ELb0ELb0ELb1EEENS1_36VarlenDynamicPersistentTileSchedulerILi128ELi160ELi256ELi128ELb0ELb0ELb1ELb0ELb1ELb1EEEEEEEEEvNT_6ParamsE,@"STO_CUDA_ENTRY STV_DEFAULT"
_ZN7cutlass13device_kernelIN5flash11enable_sm90INS1_16FlashAttnFwdSm90INS1_25CollectiveMainloopFwdSm90ILi2EN4cute5tupleIJNS5_1CILi1EEES8_S8_EEENS6_IJNS7_ILi128EEENS7_ILi160EEENS7_ILi192EEEEEELi128ENS_12float_e4m3_tEfNS_4arch4Sm90ELb0ELb0ELb0ELb1ELb0ELb1ELb0ELb1ELb1ELb0ELb0ELb0EEENS1_21CollectiveEpilogueFwdINS6_IJSA_SA_SB_EEES9_NS_10bfloat16_tESG_Li256ELb1ELb0ELb0ELb1EEENS1_36VarlenDynamicPersistentTileSchedulerILi128ELi160ELi256ELi128ELb0ELb0ELb1ELb0ELb1ELb1EEEEEEEEEvNT_6ParamsE:
        /* <DEDUP_REMOVED lines=14> */
[----:B------:R-:W-:Y:S02]  /*00e0*/  UIADD3 UR12, UP3, UR4, 0x570, URZ ;  /* 0x00000570040c7890 */ /* 0x000fe4000ff7e03f */
[----:B------:R-:W-:-:S02]  /*00f0*/  UIADD3 UR4, UP4, UR4, 0x670, URZ ;  /* 0x0000067004047890 */ /* 0x000fc4000ff9e03f */
[----:B------:R-:W-:Y:S02]  /*0100*/  UIADD3.X UR7, URZ, UR5, URZ, UP0, !UPT ;  /* 0x000000053f077290 */ /* 0x000fe400087fe43f */
[----:B------:R-:W-:Y:S02]  /*0110*/  UIADD3.X UR9, URZ, UR5, URZ, UP1, !UPT ;  /* 0x000000053f097290 */ /* 0x000fe40008ffe43f */
[----:B------:R-:W-:Y:S02]  /*0120*/  UIADD3.X UR11, URZ, UR5, URZ, UP2, !UPT ;  /* 0x000000053f0b7290 */ /* 0x000fe400097fe43f */
[----:B------:R-:W-:Y:S02]  /*0130*/  UIADD3.X UR13, URZ, UR5, URZ, UP3, !UPT ;  /* 0x000000053f0d7290 */ /* 0x000fe40009ffe43f */
[----:B------:R-:W-:Y:S01]  /*0140*/  UIADD3.X UR5, URZ, UR5, URZ, UP4, !UPT ;  /* 0x000000053f057290 */ /* 0x000fe2000a7fe43f */
[----:B------:R0:W-:Y:S02]  /*0150*/  UTMACCTL.PF [UR6] ;  /* 0x00000000060079b9 */ /* 0x0001e40008040000 */
[----:B------:R0:W-:Y:S02]  /*0160*/  UTMACCTL.PF [UR8] ;  /* 0x00000000080079b9 */ /* 0x0001e40008040000 */
[----:B------:R0:W-:Y:S02]  /*0170*/  UTMACCTL.PF [UR10] ;  /* 0x000000000a0079b9 */ /* 0x0001e40008040000 */
[----:B------:R0:W-:Y:S02]  /*0180*/  UTMACCTL.PF [UR12] ;  /* 0x000000000c0079b9 */ /* 0x0001e40008040000 */
[----:B------:R0:W-:Y:S02]  /*0190*/  UTMACCTL.PF [UR4] ;  /* 0x00000000040079b9 */ /* 0x0001e40008040000 */
[----:B0-----:R-:W-:Y:S01]  /*01a0*/  NOP ;  /* 0x0000000000007918 */ /* 0x001fe20000000000 */
.L_x_405:
[----:B------:R-:W-:Y:S05]  /*01b0*/  BSYNC B0 ;  /* 0x0000000000007941 */ /* 0x000fea0003800000 */
.L_x_404:
        /* <DEDUP_REMOVED lines=41> */
.L_x_406:
        /* <DEDUP_REMOVED lines=22> */
.L_x_407:
        /* <DEDUP_REMOVED lines=18> */
.L_x_408:
        /* <DEDUP_REMOVED lines=22> */
.L_x_409:
        /* <DEDUP_REMOVED lines=22> */
.L_x_410:
[----:B------:R-:W-:Y:S01]  /*0990*/  PLOP3.LUT P0, PT, PT, PT, UP0, 0x80, 0x0 ;  /* 0x000000000000781c */ /* 0x000fe20003f0f008 */
[----:B------:R-:W-:Y:S01]  /*09a0*/  UMOV UR36, 0x1 ;  /* 0x0000000100247882 */ /* 0x000fe20000000000 */
[----:B------:R-:W-:Y:S01]  /*09b0*/  NOP ;  /* 0x0000000000007918 */ /* 0x000fe20000000000 */
[----:B------:R-:W-:Y:S01]  /*09c0*/  USEL UR36, UR36, 0x2, !UP0 ;  /* 0x0000000224247887 */ /* 0x000fe2000c000000 */
[----:B------:R-:W-:Y:S01]  /*09d0*/  BSSY B8, `(.L_x_411) ;  /* 0x0002603000087945 */ /* 0x000fe20003800000 */
[----:B------:R-:W-:Y:S01]  /*09e0*/  ULDC.64 UR54, c[0x0][0x208] ;  /* 0x0000820000367ab9 */ /* 0x000fe20000000a00 */
[----:B012-4-:R-:W-:Y:S07]  /*09f0*/  BAR.SYNC.DEFER_BLOCKING 0x0 ;  /* 0x0000000000007b1d */ /* 0x017fee0000010000 */
[----:B------:R-:W-:Y:S05]  /*0a00*/  @!P0 BRA `(.L_x_412) ;  /* 0x000001fc00248947 */ /* 0x000fea0003800000 */
.L_x_413:
[----:B------:R-:W-:-:S08]  /*0a10*/  NOP ;  /* 0x0000000000007918 */ /* 0x000fd00000000000 */
[----:B------:R-:W0:Y:S02]  /*0a20*/  USETMAXREG.TRY_ALLOC.CTAPOOL UP0, 0xf0 ;  /* 0x000000f0000079c8 */ /* 0x000e240008000600 */
[----:B0-----:R-:W-:-:S13]  /*0a30*/  PLOP3.LUT P0, PT, PT, PT, UP0, 0x80, 0x0 ;  /* 0x000000000000781c */ /* 0x001fda0003f0f008 */
[----:B------:R-:W-:Y:S05]  /*0a40*/  @!P0 BRA `(.L_x_413) ;  /* 0xfffffffc00f08947 */ /* 0x000fea000383ffff */
[----:B------:R-:W2:Y:S01]  /*0a50*/  LDL.LU R0, [R1+0x18] ;  /* 0x0000180001007983 */ /* 0x000ea20000300800 */
[----:B------:R-:W0:Y:S01]  /*0a60*/  S2R R2, SR_TID.X ;  /* 0x0000000000027919 */ /* 0x000e220000002100 */
[----:B------:R-:W1:Y:S01]  /*0a70*/  S2UR UR37, SR_CgaCtaId ;  /* 0x00000000002579c3 */ /* 0x000e620000008800 */
[----:B------:R-:W-:Y:S01]  /*0a80*/  UMOV UR4, 0x400 ;  /* 0x0000040000047882 */ /* 0x000fe20000000000 */
[----:B0-----:R-:W-:-:S06]  /*0a90*/  SHF.R.U32.HI R2, RZ, 0x7, R2 ;  /* 0x00000007ff027819 */ /* 0x001fcc0000011602 */
[----:B------:R-:W-:Y:S06]  /*0aa0*/  BAR.ARV 0x8, 0x120 ;  /* 0x0204800000007b1d */ /* 0x000fec0000002000 */
[----:B------:R-:W-:-:S13]  /*0ab0*/  ISETP.NE.AND P0, PT, R2, 0x1, PT ;  /* 0x000000010200780c */ /* 0x000fda0003f05270 */
[----:B------:R-:W-:Y:S08]  /*0ac0*/  @!P0 BAR.ARV 0x9, 0x100 ;  /* 0x0244000000008b1d */ /* 0x000ff00000002000 */
[----:B------:R-:W-:Y:S01]  /*0ad0*/  BAR.SYNC.DEFER_BLOCKING 0x5, 0x180 ;  /* 0x0146000000007b1d */ /* 0x000fe20000010000 */
[----:B-1----:R-:W-:-:S06]  /*0ae0*/  ULEA UR4, UR37, UR4, 0x18 ;  /* 0x0000000425047291 */ /* 0x002fcc000f8ec03f */
[----:B------:R-:W-:Y:S01]  /*0af0*/  IMAD.U32 R18, RZ, RZ, UR4 ;  /* 0x00000004ff127e24 */ /* 0x000fe2000f8e00ff */
[----:B------:R-:W-:-:S04]  /*0b00*/  ULDC UR4, c[0x0][0xc14] ;  /* 0x0003050000047ab9 */ /* 0x000fc80000000800 */
[----:B------:R-:W0:Y:S01]  /*0b10*/  LDS.128 R144, [R18+0x298d0] ;  /* 0x0298d00012907984 */ /* 0x000e220000000c00 */
[----:B------:R-:W-:Y:S06]  /*0b20*/  BAR.ARV 0x4, 0x180 ;  /* 0x0106000000007b1d */ /* 0x000fec0000002000 */
[----:B--2---:R-:W-:-:S04]  /*0b30*/  LOP3.LUT R0, R0, 0xffffffef, RZ, 0xc0, !PT ;  /* 0xffffffef00007812 */ /* 0x004fc800078ec0ff */
[----:B------:R-:W-:-:S05]  /*0b40*/  @P0 LOP3.LUT R0, R0, 0x10, RZ, 0xfc, !PT ;  /* 0x0000001000000812 */ /* 0x000fca00078efcff */
[----:B------:R1:W-:Y:S01]  /*0b50*/  STL [R1+0x18], R0 ;  /* 0x0000180001007387 */ /* 0x0003e20000100800 */
[----:B0-----:R-:W-:-:S13]  /*0b60*/  ISETP.GE.AND P0, PT, R147, UR4, PT ;  /* 0x0000000493007c0c */ /* 0x001fda000bf06270 */
[----:B-1----:R-:W-:Y:S05]  /*0b70*/  @P0 BRA `(.L_x_414) ;  /* 0x0000025c00a00947 */ /* 0x002fea0003800000 */
[----:B------:R-:W0:Y:S01]  /*0b80*/  S2R R0, SR_TID.X ;  /* 0x0000000000007919 */ /* 0x000e220000002100 */
[----:B------:R-:W-:Y:S01]  /*0b90*/  MOV R223, 0xfffffffe ;  /* 0xfffffffe00df7802 */ /* 0x000fe20000000f00 */
[----:B------:R-:W-:Y:S01]  /*0ba0*/  IMAD.MOV.U32 R213, RZ, RZ, 0x20 ;  /* 0x00000020ffd57424 */ /* 0x000fe200078e00ff */
[----:B------:R-:W-:Y:S01]  /*0bb0*/  R2UR UR52, R18 ;  /* 0x00000000123472ca */ /* 0x000fe200000e0000 */
[----:B------:R-:W-:Y:S01]  /*0bc0*/  IMAD.MOV.U32 R19, RZ, RZ, RZ ;  /* 0x000000ffff137224 */ /* 0x000fe200078e00ff */
[----:B------:R-:W-:Y:S01]  /*0bd0*/  MOV R171, RZ ;  /* 0x000000ff00ab7202 */ /* 0x000fe20000000f00 */
[----:B------:R-:W-:Y:S01]  /*0be0*/  IMAD.MOV.U32 R175, RZ, RZ, RZ ;  /* 0x000000ffffaf7224 */ /* 0x000fe200078e00ff */
[----:B------:R-:W-:Y:S01]  /*0bf0*/  ULOP3.LUT UR53, UR36, 0x1, URZ, 0xfc, !UPT ;  /* 0x0000000124357892 */ /* 0x000fe2000f8efc3f */
[----:B------:R-:W-:Y:S01]  /*0c00*/  IMAD.MOV.U32 R148, RZ, RZ, RZ ;  /* 0x000000ffff947224 */ /* 0x000fe200078e00ff */
[----:B------:R-:W-:-:S07]  /*0c10*/  UMOV UR43, URZ ;  /* 0x0000003f002b7c82 */ /* 0x000fce0008000000 */
[----:B------:R-:W-:Y:S01]  /*0c20*/  UIADD3 UR52, UR52, 0x14400, URZ ;  /* 0x0001440034347890 */ /* 0x000fe2000fffe03f */
[----:B0-----:R-:W-:-:S05]  /*0c30*/  VIADD R235, R0, 0xffffff80 ;  /* 0xffffff8000eb7836 */ /* 0x001fca0000000000 */
[----:B------:R-:W-:-:S04]  /*0c40*/  SHF.R.S32.HI R0, RZ, 0x1f, R235 ;  /* 0x0000001fff007819 */ /* 0x000fc800000114eb */
[CC--:B------:R-:W-:Y:S02]  /*0c50*/  LEA.HI R5, R0.reuse, R235.reuse, RZ, 0x4 ;  /* 0x000000eb00057211 */ /* 0x0c0fe400078f20ff */
[CC--:B------:R-:W-:Y:S02]  /*0c60*/  LEA.HI R3, R0.reuse, R235.reuse, RZ, 0x5 ;  /* 0x000000eb00037211 */ /* 0x0c0fe400078f28ff */
[----:B------:R-:W-:Y:S02]  /*0c70*/  LEA.HI R2, R0, R235, RZ, 0x2 ;  /* 0x000000eb00027211 */ /* 0x000fe400078f10ff */
[----:B------:R-:W-:Y:S01]  /*0c80*/  SHF.R.S32.HI R204, RZ, 0x4, R5 ;  /* 0x00000004ffcc7819 */ /* 0x000fe20000011405 */
[----:B------:R-:W-:Y:S01]  /*0c90*/  IMAD.SHL.U32 R7, R3, 0x20, RZ ;  /* 0x0000002003077824 */ /* 0x000fe200078e00ff */
[----:B------:R-:W-:Y:S02]  /*0ca0*/  LOP3.LUT R6, R5, 0x3fffff0, RZ, 0xc0, !PT ;  /* 0x03fffff005067812 */ /* 0x000fe400078ec0ff */
[----:B------:R-:W-:-:S02]  /*0cb0*/  SHF.R.S32.HI R4, RZ, 0x2, R2 ;  /* 0x00000002ff047819 */ /* 0x000fc40000011402 */
[----:B------:R-:W-:Y:S02]  /*0cc0*/  SHF.R.S32.HI R3, RZ, 0x1f, R2 ;  /* 0x0000001fff037819 */ /* 0x000fe40000011402 */
[----:B------:R-:W-:Y:S02]  /*0cd0*/  LEA.HI R5, R5, R204, RZ, 0x1 ;  /* 0x000000cc05057211 */ /* 0x000fe400078f08ff */
[----:B------:R-:W-:Y:S02]  /*0ce0*/  LOP3.LUT R9, R7, 0xfffffc00, RZ, 0xc0, !PT ;  /* 0xfffffc0007097812 */ /* 0x000fe400078ec0ff */
[----:B------:R-:W-:Y:S02]  /*0cf0*/  IADD3 R6, R235, -R6, RZ ;  /* 0x80000006eb067210 */ /* 0x000fe40007ffe0ff */
[----:B------:R-:W-:Y:S02]  /*0d00*/  LEA.HI R3, R3, R4, RZ, 0x2 ;  /* 0x0000000403037211 */ /* 0x000fe400078f10ff */
[----:B------:R-:W-:Y:S01]  /*0d10*/  LOP3.LUT R7, R5, 0x1ffffffe, RZ, 0xc0, !PT ;  /* 0x1ffffffe05077812 */ /* 0x000fe200078ec0ff */
[----:B------:R-:W-:Y:S01]  /*0d20*/  IMAD R6, R6, 0x40, R9 ;  /* 0x0000004006067824 */ /* 0x000fe200078e0209 */
[----:B------:R-:W-:-:S02]  /*0d30*/  LOP3.LUT R5, R3, 0xfffffffc, RZ, 0xc0, !PT ;  /* 0xfffffffc03057812 */ /* 0x000fc400078ec0ff */
[-C--:B------:R-:W-:Y:S01]  /*0d40*/  LEA.HI R3, R235, R235.reuse, RZ, 0x1 ;  /* 0x000000ebeb037211 */ /* 0x080fe200078f08ff */
[----:B------:R-:W-:Y:S01]  /*0d50*/  IMAD.IADD R7, R204, 0x1, -R7 ;  /* 0x00000001cc077824 */ /* 0x000fe200078e0a07 */
[----:B------:R-:W-:Y:S01]  /*0d60*/  LEA.HI R2, R0, R235, RZ, 0x7 ;  /* 0x000000eb00027211 */ /* 0x000fe200078f38ff */
[----:B------:R-:W-:Y:S01]  /*0d70*/  IMAD.IADD R5, R4, 0x1, -R5 ;  /* 0x0000000104057824 */ /* 0x000fe200078e0a05 */
[--C-:B------:R-:W-:Y:S01]  /*0d80*/  SHF.R.S32.HI R168, RZ, 0x1, R3.reuse ;  /* 0x00000001ffa87819 */ /* 0x100fe20000011403 */
[----:B------:R-:W-:Y:S01]  /*0d90*/  IMAD R234, R7, 0x8, R6 ;  /* 0x0000000807ea7824 */ /* 0x000fe200078e0206 */
[----:B------:R-:W-:Y:S01]  /*0da0*/  SHF.R.S32.HI R7, RZ, 0x1f, R3 ;  /* 0x0000001fff077819 */ /* 0x000fe20000011403 */
[----:B------:R-:W-:Y:S01]  /*0db0*/  IMAD.SHL.U32 R172, R5, 0x80, RZ ;  /* 0x0000008005ac7824 */ /* 0x000fe200078e00ff */
[----:B------:R-:W-:Y:S01]  /*0dc0*/  LOP3.LUT R4, R2, 0xffffff80, RZ, 0xc0, !PT ;  /* 0xffffff8002047812 */ /* 0x000fe200078ec0ff */
[----:B------:R-:W-:Y:S01]  /*0dd0*/  VIADD R211, R168, 0x80 ;  /* 0x00000080a8d37836 */ /* 0x000fe20000000000 */
[----:B------:R-:W-:-:S02]  /*0de0*/  LEA.HI R7, R7, R168, RZ, 0x3 ;  /* 0x000000a807077211 */ /* 0x000fc400078f18ff */
[----:B------:R-:W-:Y:S01]  /*0df0*/  LOP3.LUT R214, R3, 0xfffffffe, RZ, 0xc0, !PT ;  /* 0xfffffffe03d67812 */ /* 0x000fe200078ec0ff */
[----:B------:R-:W-:Y:S01]  /*0e00*/  IMAD.IADD R215, R235, 0x1, -R4 ;  /* 0x00000001ebd77824 */ /* 0x000fe200078e0a04 */
[----:B------:R-:W-:Y:S02]  /*0e10*/  LOP3.LUT R7, R7, 0xfffffff8, RZ, 0xc0, !PT ;  /* 0xfffffff807077812 */ /* 0x000fe400078ec0ff */
[----:B------:R-:W-:Y:S01]  /*0e20*/  SHF.R.S32.HI R4, RZ, 0x1f, R211 ;  /* 0x0000001fff047819 */ /* 0x000fe200000114d3 */
[----:B------:R-:W-:Y:S01]  /*0e30*/  IMAD.IADD R214, R235, 0x1, -R214 ;  /* 0x00000001ebd67824 */ /* 0x000fe200078e0ad6 */
[----:B------:R-:W-:Y:S02]  /*0e40*/  IADD3 R220, R168, -R7, RZ ;  /* 0x80000007a8dc7210 */ /* 0x000fe40007ffe0ff */
[-C--:B------:R-:W-:Y:S01]  /*0e50*/  LEA.HI R7, R4, R211.reuse, RZ, 0x3 ;  /* 0x000000d304077211 */ /* 0x080fe200078f18ff */
[----:B------:R-:W-:Y:S01]  /*0e60*/  IMAD.SHL.U32 R22, R214, 0x10, RZ ;  /* 0x00000010d6167824 */ /* 0x000fe200078e00ff */
[----:B------:R-:W-:Y:S01]  /*0e70*/  LEA.HI R11, R211, R211, RZ, 0x1 ;  /* 0x000000d3d30b7211 */ /* 0x000fe200078f08ff */
[----:B------:R-:W-:Y:S01]  /*0e80*/  IMAD.SHL.U32 R4, R220, 0x80, RZ ;  /* 0x00000080dc047824 */ /* 0x000fe200078e00ff */
[----:B------:R-:W-:Y:S01]  /*0e90*/  SHF.R.S32.HI R6, RZ, 0x1f, R215 ;  /* 0x0000001fff067819 */ /* 0x000fe200000114d7 */
[----:B------:R-:W-:Y:S01]  /*0ea0*/  IMAD.SHL.U32 R9, R7, 0x40, RZ ;  /* 0x0000004007097824 */ /* 0x000fe200078e00ff */
[----:B------:R-:W-:Y:S01]  /*0eb0*/  LOP3.LUT R10, R11, 0x3fffffe, RZ, 0xc0, !PT ;  /* 0x03fffffe0b0a7812 */ /* 0x000fe200078ec0ff */
[----:B------:R-:W-:Y:S01]  /*0ec0*/  VIADD R170, R22, 0x40 ;  /* 0x0000004016aa7836 */ /* 0x000fe20000000000 */
[----:B------:R-:W-:-:S02]  /*0ed0*/  LEA.HI R8, R6, R215, RZ, 0x2 ;  /* 0x000000d706087211 */ /* 0x000fc400078f10ff */
[----:B------:R-:W-:Y:S01]  /*0ee0*/  LOP3.LUT R12, R9, 0xfffffe00, RZ, 0xc0, !PT ;  /* 0xfffffe00090c7812 */ /* 0x000fe200078ec0ff */
[----:B------:R-:W-:Y:S01]  /*0ef0*/  IMAD.IADD R197, R211, 0x1, -R10 ;  /* 0x00000001d3c57824 */ /* 0x000fe200078e0a0a */
[--C-:B------:R-:W-:Y:S02]  /*0f00*/  SHF.R.S32.HI R9, RZ, 0x2, R8.reuse ;  /* 0x00000002ff097819 */ /* 0x100fe40000011408 */
[----:B------:R-:W-:Y:S02]  /*0f10*/  LOP3.LUT R10, R8, 0x7ffffffc, RZ, 0xc0, !PT ;  /* 0x7ffffffc080a7812 */ /* 0x000fe400078ec0ff */
[----:B------:R-:W-:Y:S02]  /*0f20*/  SHF.R.S32.HI R8, RZ, 0x1f, R8 ;  /* 0x0000001fff087819 */ /* 0x000fe40000011408 */
[----:B------:R-:W-:Y:S01]  /*0f30*/  LEA.HI R3, R3, R168, RZ, 0x1 ;  /* 0x000000a803037211 */ /* 0x000fe200078f08ff */
[----:B------:R-:W-:Y:S01]  /*0f40*/  IMAD.IADD R10, R215, 0x1, -R10 ;  /* 0x00000001d70a7824 */ /* 0x000fe200078e0a0a */
[----:B------:R-:W-:-:S02]  /*0f50*/  LOP3.LUT R7, R4, 0x380, RZ, 0xc0, !PT ;  /* 0x0000038004077812 */ /* 0x000fc400078ec0ff */
[----:B------:R-:W-:Y:S01]  /*0f60*/  LEA.HI R8, R8, R9, RZ, 0x3 ;  /* 0x0000000908087211 */ /* 0x000fe200078f18ff */
[----:B------:R-:W-:Y:S01]  /*0f70*/  IMAD R223, R10, R223, 0xa0 ;  /* 0x000000a00adf7424 */ /* 0x000fe200078e02df */
[----:B------:R-:W-:Y:S02]  /*0f80*/  SHF.R.S32.HI R219, RZ, 0x7, R2 ;  /* 0x00000007ffdb7819 */ /* 0x000fe40000011402 */
[----:B------:R-:W-:Y:S02]  /*0f90*/  LOP3.LUT R3, R3, 0x3fffffe, RZ, 0xc0, !PT ;  /* 0x03fffffe03037812 */ /* 0x000fe400078ec0ff */
[----:B------:R-:W-:Y:S02]  /*0fa0*/  SHF.R.U32.HI R4, RZ, 0x3, R7 ;  /* 0x00000003ff047819 */ /* 0x000fe40000011607 */
[----:B------:R-:W-:Y:S01]  /*0fb0*/  LOP3.LUT R8, R8, 0xfffffff8, RZ, 0xc0, !PT ;  /* 0xfffffff808087812 */ /* 0x000fe200078ec0ff */
[----:B------:R-:W-:Y:S01]  /*0fc0*/  IMAD.IADD R3, R168, 0x1, -R3 ;  /* 0x00000001a8037824 */ /* 0x000fe200078e0a03 */
[----:B------:R-:W-:-:S02]  /*0fd0*/  LEA.HI R2, R2, R219, RZ, 0x1 ;  /* 0x000000db02027211 */ /* 0x000fc400078f08ff */
[----:B------:R-:W-:Y:S01]  /*0fe0*/  LEA.HI R6, R6, R215, RZ, 0x5 ;  /* 0x000000d706067211 */ /* 0x000fe200078f28ff */
[----:B------:R-:W-:Y:S01]  /*0ff0*/  IMAD.IADD R9, R9, 0x1, -R8 ;  /* 0x0000000109097824 */ /* 0x000fe200078e0a08 */
[----:B------:R-:W-:Y:S01]  /*1000*/  LOP3.LUT R7, R7, 0x10, R22, 0xf8, !PT ;  /* 0x0000001007077812 */ /* 0x000fe200078ef816 */
[----:B------:R-:W-:Y:S01]  /*1010*/  IMAD R3, R204, 0x8, R3 ;  /* 0x00000008cc037824 */ /* 0x000fe200078e0203 */
[----:B------:R-:W-:Y:S02]  /*1020*/  IADD3 R169, R22, 0x20, RZ ;  /* 0x0000002016a97810 */ /* 0x000fe40007ffe0ff */
[----:B------:R-:W-:Y:S01]  /*1030*/  LOP3.LUT R2, R2, 0x3fffffe, RZ, 0xc0, !PT ;  /* 0x03fffffe02027812 */ /* 0x000fe200078ec0ff */
[----:B------:R-:W-:Y:S01]  /*1040*/  IMAD.SHL.U32 R174, R3, 0x40, RZ ;  /* 0x0000004003ae7824 */ /* 0x000fe200078e00ff */
[----:B------:R-:W-:Y:S02]  /*1050*/  SHF.R.S32.HI R6, RZ, 0x5, R6 ;  /* 0x00000005ff067819 */ /* 0x000fe40000011406 */
[----:B------:R-:W-:Y:S01]  /*1060*/  LOP3.LUT R7, R7, R4, RZ, 0x3c, !PT ;  /* 0x0000000407077212 */ /* 0x000fe200078e3cff */
[----:B------:R-:W-:Y:S01]  /*1070*/  IMAD.IADD R2, R219, 0x1, -R2 ;  /* 0x00000001db027824 */ /* 0x000fe200078e0a02 */
[----:B------:R-:W-:Y:S01]  /*1080*/  SHF.R.S32.HI R4, RZ, 0x1f, R169 ;  /* 0x0000001fff047819 */ /* 0x000fe200000114a9 */
[----:B------:R-:W-:Y:S01]  /*1090*/  IMAD R9, R6, 0x10, R9 ;  /* 0x0000001006097824 */ /* 0x000fe200078e0209 */
[----:B------:R-:W-:Y:S01]  /*10a0*/  LEA.HI R0, R0, R235, RZ, 0x3 ;  /* 0x000000eb00007211 */ /* 0x000fe200078f18ff */
[----:B------:R-:W-:Y:S01]  /*10b0*/  IMAD R204, R204, 0x400, R7 ;  /* 0x00000400cccc7824 */ /* 0x000fe200078e0207 */
[----:B------:R-:W-:Y:S01]  /*10c0*/  SHF.R.S32.HI R7, RZ, 0x1f, R170 ;  /* 0x0000001fff077819 */ /* 0x000fe200000114aa */
[----:B------:R-:W-:Y:S01]  /*10d0*/  IMAD R224, R2, 0x40, R9 ;  /* 0x0000004002e07824 */ /* 0x000fe200078e0209 */
[----:B------:R-:W-:-:S02]  /*10e0*/  LEA.HI R3, R4, R169, RZ, 0x4 ;  /* 0x000000a904037211 */ /* 0x000fc400078f20ff */
[----:B------:R-:W-:Y:S02]  /*10f0*/  LEA.HI R4, R4, R169, RZ, 0x6 ;  /* 0x000000a904047211 */ /* 0x000fe400078f30ff */
[----:B------:R-:W-:Y:S02]  /*1100*/  LOP3.LUT R172, R172, 0x180, RZ, 0xc0, !PT ;  /* 0x00000180acac7812 */ /* 0x000fe400078ec0ff */
[----:B------:R-:W-:Y:S02]  /*1110*/  LOP3.LUT R2, R0, 0x1ffffff8, RZ, 0xc0, !PT ;  /* 0x1ffffff800027812 */ /* 0x000fe400078ec0ff */
[CC--:B------:R-:W-:Y:S02]  /*1120*/  LEA.HI R8, R7.reuse, R170.reuse, RZ, 0x6 ;  /* 0x000000aa07087211 */ /* 0x0c0fe400078f30ff */
[----:B------:R-:W-:Y:S01]  /*1130*/  LEA.HI R7, R7, R170, RZ, 0x4 ;  /* 0x000000aa07077211 */ /* 0x000fe200078f20ff */
[----:B------:R-:W-:Y:S01]  /*1140*/  IMAD.IADD R2, R235, 0x1, -R2 ;  /* 0x00000001eb027824 */ /* 0x000fe200078e0a02 */
[----:B------:R-:W-:Y:S01]  /*1150*/  LOP3.LUT P0, RZ, R5, 0x2, RZ, 0xc0, !PT ;  /* 0x0000000205ff7812 */ /* 0x000fe2000780c0ff */
[----:B------:R-:W-:Y:S01]  /*1160*/  IMAD.SHL.U32 R5, R4, 0x80, RZ ;  /* 0x0000008004057824 */ /* 0x000fe200078e00ff */
[----:B------:R-:W-:Y:S01]  /*1170*/  SHF.R.S32.HI R200, RZ, 0x3, R0 ;  /* 0x00000003ffc87819 */ /* 0x000fe20000011400 */
[----:B------:R-:W-:Y:S01]  /*1180*/  IMAD.SHL.U32 R199, R2, 0x8, RZ ;  /* 0x0000000802c77824 */ /* 0x000fe200078e00ff */
[----:B------:R-:W-:-:S02]  /*1190*/  SHF.R.U32.HI R173, RZ, 0x3, R172 ;  /* 0x00000003ffad7819 */ /* 0x000fc400000116ac */
[----:B------:R-:W-:Y:S02]  /*11a0*/  LOP3.LUT R0, R172, 0x10, R22, 0xf8, !PT ;  /* 0x00000010ac007812 */ /* 0x000fe400078ef816 */
[----:B------:R-:W-:Y:S02]  /*11b0*/  SHF.L.U32 R10, R8, 0x7, RZ ;  /* 0x00000007080a7819 */ /* 0x000fe400000006ff */
[C---:B------:R-:W-:Y:S02]  /*11c0*/  LOP3.LUT R4, R172.reuse, 0x30, R3, 0xf8, !PT ;  /* 0x00000030ac047812 */ /* 0x040fe400078ef803 */
[----:B------:R-:W-:Y:S02]  /*11d0*/  LOP3.LUT R8, R172, 0x30, R7, 0xf8, !PT ;  /* 0x00000030ac087812 */ /* 0x000fe400078ef807 */
[----:B------:R-:W-:Y:S02]  /*11e0*/  SHF.R.S32.HI R222, RZ, 0x4, R3 ;  /* 0x00000004ffde7819 */ /* 0x000fe40000011403 */
[----:B------:R-:W-:-:S02]  /*11f0*/  SHF.R.S32.HI R11, RZ, 0x1, R11 ;  /* 0x00000001ff0b7819 */ /* 0x000fc4000001140b */
[-C--:B------:R-:W-:Y:S02]  /*1200*/  LOP3.LUT R3, R0, R173.reuse, RZ, 0x3c, !PT ;  /* 0x000000ad00037212 */ /* 0x080fe400078e3cff */
[----:B------:R-:W-:Y:S01]  /*1210*/  LOP3.LUT R5, R5, 0xffffe000, RZ, 0xc0, !PT ;  /* 0xffffe00005057812 */ /* 0x000fe200078ec0ff */
[----:B------:R-:W-:Y:S01]  /*1220*/  IMAD.SHL.U32 R11, R11, 0x80, RZ ;  /* 0x000000800b0b7824 */ /* 0x000fe200078e00ff */
[-C--:B------:R-:W-:Y:S01]  /*1230*/  LOP3.LUT R4, R4, R173.reuse, RZ, 0x3c, !PT ;  /* 0x000000ad04047212 */ /* 0x080fe200078e3cff */
[----:B------:R-:W-:Y:S01]  /*1240*/  IMAD.IADD R202, R174, 0x1, R3 ;  /* 0x00000001aeca7824 */ /* 0x000fe200078e0203 */
[----:B------:R-:W-:Y:S02]  /*1250*/  LOP3.LUT R13, R10, 0xffffe000, RZ, 0xc0, !PT ;  /* 0xffffe0000a0d7812 */ /* 0x000fe400078ec0ff */
[----:B------:R-:W-:Y:S02]  /*1260*/  LOP3.LUT R8, R8, R173, RZ, 0x3c, !PT ;  /* 0x000000ad08087212 */ /* 0x000fe400078e3cff */
[----:B------:R-:W-:-:S02]  /*1270*/  LOP3.LUT R2, R172, 0x30, R22, 0xf8, !PT ;  /* 0x00000030ac027812 */ /* 0x000fc400078ef816 */
[----:B------:R-:W-:Y:S02]  /*1280*/  SEL R213, R213, 0xffffffe0, !P0 ;  /* 0xffffffe0d5d57807 */ /* 0x000fe40004000000 */
[-C--:B------:R-:W-:Y:S02]  /*1290*/  IADD3 R217, R4, R174.reuse, R5 ;  /* 0x000000ae04d97210 */ /* 0x080fe40007ffe005 */
[----:B------:R-:W-:Y:S01]  /*12a0*/  IADD3 R13, R8, R174, R13 ;  /* 0x000000ae080d7210 */ /* 0x000fe20007ffe00d */
[----:B------:R-:W-:Y:S01]  /*12b0*/  IMAD.IADD R203, R213, 0x1, R202 ;  /* 0x00000001d5cb7824 */ /* 0x000fe200078e02ca */
[----:B------:R-:W-:Y:S01]  /*12c0*/  LOP3.LUT R5, R2, R173, RZ, 0x3c, !PT ;  /* 0x000000ad02057212 */ /* 0x000fe200078e3cff */
[----:B------:R-:W-:Y:S01]  /*12d0*/  IMAD.IADD R217, R18, 0x1, R217 ;  /* 0x0000000112d97824 */ /* 0x000fe200078e02d9 */
[----:B------:R-:W-:Y:S02]  /*12e0*/  LEA R197, R197, R12, 0x6 ;  /* 0x0000000cc5c57211 */ /* 0x000fe400078e30ff */
[----:B------:R-:W-:-:S02]  /*12f0*/  SHF.L.U32 R16, R214, 0x3, RZ ;  /* 0x00000003d6107819 */ /* 0x000fc400000006ff */
[----:B------:R-:W-:Y:S02]  /*1300*/  LOP3.LUT R196, R11, 0x180, RZ, 0xc0, !PT ;  /* 0x000001800bc47812 */ /* 0x000fe400078ec0ff */
[----:B------:R-:W-:Y:S02]  /*1310*/  SHF.R.S32.HI R221, RZ, 0x4, R7 ;  /* 0x00000004ffdd7819 */ /* 0x000fe40000011407 */
[C---:B------:R-:W-:Y:S02]  /*1320*/  IADD3 R218, R18.reuse, R174, R5 ;  /* 0x000000ae12da7210 */ /* 0x040fe40007ffe005 */
[----:B------:R-:W-:Y:S02]  /*1330*/  IADD3 R216, R18, R13, RZ ;  /* 0x0000000d12d87210 */ /* 0x000fe40007ffe0ff */
[----:B------:R-:W-:-:S07]  /*1340*/  IADD3 R213, R213, UR52, R202 ;  /* 0x00000034d5d57c10 */ /* 0x000fce000fffe0ca */
.L_x_608:
[----:B0-----:R-:W0:Y:S02]  /*1350*/  LDC.64 R2, c[0x0][0xc60] ;  /* 0x00031800ff027b82 */ /* 0x001e240000000a00 */
[----:B0-----:R-:W-:-:S05]  /*1360*/  IMAD.WIDE R2, R147, 0x4, R2 ;  /* 0x0000000493027825 */ /* 0x001fca00078e0202 */
[----:B--2---:R0:W2:Y:S01]  /*1370*/  LDG.E R205, desc[UR54][R2.64] ;  /* 0x0000003602cd7981 */ /* 0x0040a2000c1e1900 */
[----:B------:R-:W-:Y:S05]  /*1380*/  YIELD ;  /* 0x0000000000007946 */ /* 0x000fea0003800000 */
[----:B------:R-:W-:Y:S01]  /*1390*/  ULDC.64 UR4, c[0x0][0xa28] ;  /* 0x00028a0000047ab9 */ /* 0x000fe20000000a00 */
[----:B------:R-:W-:Y:S01]  /*13a0*/  ULDC.64 UR8, c[0x0][0xa18] ;  /* 0x0002860000087ab9 */ /* 0x000fe20000000a00 */
[----:B------:R-:W-:Y:S01]  /*13b0*/  ISETP.NE.U32.AND P1, PT, RZ, UR4, PT ;  /* 0x00000004ff007c0c */ /* 0x000fe2000bf25070 */
[----:B------:R-:W-:Y:S01]  /*13c0*/  ULDC.64 UR6, c[0x0][0xa08] ;  /* 0x0002820000067ab9 */ /* 0x000fe20000000a00 */
[----:B0-----:R-:W-:Y:S01]  /*13d0*/  IMAD.MOV.U32 R3, RZ, RZ, RZ ;  /* 0x000000ffff037224 */ /* 0x001fe200078e00ff */
[----:B------:R-:W-:Y:S01]  /*13e0*/  ISETP.NE.U32.AND P0, PT, RZ, UR6, PT ;  /* 0x00000006ff007c0c */ /* 0x000fe2000bf05070 */
[----:B---3-5:R-:W-:Y:S01]  /*13f0*/  IMAD.MOV.U32 R27, RZ, RZ, RZ ;  /* 0x000000ffff1b7224 */ /* 0x028fe200078e00ff */
[----:B------:R-:W-:-:S02]  /*1400*/  ISETP.NE.AND.EX P1, PT, RZ, UR5, PT, P1 ;  /* 0x00000005ff007c0c */ /* 0x000fc4000bf25310 */
[----:B------:R-:W-:Y:S02]  /*1410*/  ISETP.NE.AND.EX P0, PT, RZ, UR7, PT, P0 ;  /* 0x00000007ff007c0c */ /* 0x000fe4000bf05300 */
[----:B--2---:R-:W-:Y:S01]  /*1420*/  SHF.R.S32.HI R210, RZ, 0x1f, R205 ;  /* 0x0000001fffd27819 */ /* 0x004fe200000114cd */
[----:B------:R-:W-:-:S08]  /*1430*/  IMAD.SHL.U32 R208, R205, 0x4, RZ ;  /* 0x00000004cdd07824 */ /* 0x000fd000078e00ff */
[C---:B----4-:R-:W-:Y:S02]  /*1440*/  @P1 LEA R4, P2, R205.reuse, UR4, 0x2 ;  /* 0x00000004cd041c11 */ /* 0x050fe4000f8410ff */
[C-C-:B------:R-:W-:Y:S02]  /*1450*/  SHF.L.U64.HI R209, R205.reuse, 0x2, R210.reuse ;  /* 0x00000002cdd17819 */ /* 0x140fe400000102d2 */
[----:B------:R-:W-:Y:S02]  /*1460*/  @P1 LEA.HI.X R5, R205, UR5, R210, 0x2, P2 ;  /* 0x00000005cd051c11 */ /* 0x000fe400090f14d2 */
[----:B------:R-:W-:Y:S01]  /*1470*/  ISETP.NE.U32.AND P2, PT, RZ, UR8, PT ;  /* 0x00000008ff007c0c */ /* 0x000fe2000bf45070 */
[----:B------:R-:W-:Y:S01]  /*1480*/  ULDC UR4, c[0x0][0x288] ;  /* 0x0000a20000047ab9 */ /* 0x000fe20000000800 */
[----:B------:R-:W-:Y:S01]  /*1490*/  IADD3 R8, P3, R208, UR6, RZ ;  /* 0x00000006d0087c10 */ /* 0x000fe2000ff7e0ff */
[----:B------:R0:W5:Y:S01]  /*14a0*/  @P1 LDG.E R3, desc[UR54][R4.64] ;  /* 0x0000003604031981 */ /* 0x000162000c1e1900 */
[----:B------:R-:W-:-:S02]  /*14b0*/  ISETP.NE.AND.EX P2, PT, RZ, UR9, PT, P2 ;  /* 0x00000009ff007c0c */ /* 0x000fc4000bf45320 */
[----:B------:R-:W-:Y:S01]  /*14c0*/  MOV R159, UR4 ;  /* 0x00000004009f7c02 */ /* 0x000fe20008000f00 */
[----:B------:R-:W-:Y:S01]  /*14d0*/  ULDC.64 UR4, c[0x0][0x3f8] ;  /* 0x0000fe0000047ab9 */ /* 0x000fe20000000a00 */
[----:B------:R-:W-:-:S05]  /*14e0*/  IADD3.X R9, R209, UR7, RZ, P3, !PT ;  /* 0x00000007d1097c10 */ /* 0x000fca0009ffe4ff */
[----:B------:R0:W5:Y:S04]  /*14f0*/  @P0 LDG.E R27, desc[UR54][R8.64] ;  /* 0x00000036081b0981 */ /* 0x000168000c1e1900 */
[----:B------:R-:W-:-:S04]  /*1500*/  @P2 IADD3 R6, P1, R208, UR8, RZ ;  /* 0x00000008d0062c10 */ /* 0x000fc8000ff3e0ff */
[----:B------:R-:W-:-:S05]  /*1510*/  @P2 IADD3.X R7, R209, UR9, RZ, P1, !PT ;  /* 0x00000009d1072c10 */ /* 0x000fca0008ffe4ff */
[----:B------:R0:W5:Y:S01]  /*1520*/  @P2 LDG.E R159, desc[UR54][R6.64] ;  /* 0x00000036069f2981 */ /* 0x000162000c1e1900 */
[----:B------:R-:W-:-:S03]  /*1530*/  UISETP.NE.U32.AND UP0, UPT, UR4, URZ, UPT ;  /* 0x0000003f0400728c */ /* 0x000fc6000bf05070 */
[----:B------:R-:W-:Y:S01]  /*1540*/  ULDC UR4, c[0x0][0x404] ;  /* 0x0001010000047ab9 */ /* 0x000fe20000000800 */
[----:B------:R-:W-:-:S03]  /*1550*/  UISETP.NE.AND.EX UP0, UPT, UR5, URZ, UPT, UP0 ;  /* 0x0000003f0500728c */ /* 0x000fc6000bf05300 */
[----:B------:R-:W-:Y:S01]  /*1560*/  ULDC UR5, c[0x0][0x2e0] ;  /* 0x0000b80000057ab9 */ /* 0x000fe20000000800 */
[----:B------:R-:W-:-:S04]  /*1570*/  USEL UR4, UR4, 0x1, UP0 ;  /* 0x0000000104047887 */ /* 0x000fc80008000000 */
[----:B------:R-:W-:-:S03]  /*1580*/  UIMAD UR4, UR4, UR5, URZ ;  /* 0x00000005040472a4 */ /* 0x000fc6000f8e023f */
[----:B------:R-:W-:Y:S02]  /*1590*/  ULDC UR5, c[0x0][0x338] ;  /* 0x0000ce0000057ab9 */ /* 0x000fe40000000800 */
[----:B------:R-:W-:Y:S02]  /*15a0*/  IMAD.U32 R2, RZ, RZ, UR5 ;  /* 0x00000005ff027e24 */ /* 0x000fe4000f8e00ff */
[----:B------:R-:W-:Y:S02]  /*15b0*/  IMAD.U32 R26, RZ, RZ, UR4 ;  /* 0x00000004ff1a7e24 */ /* 0x000fe4000f8e00ff */
[----:B------:R-:W-:Y:S01]  /*15c0*/  IMAD.MOV.U32 R25, RZ, RZ, R205 ;  /* 0x000000ffff197224 */ /* 0x000fe200078e00cd */
[----:B0-----:R-:W-:Y:S06]  /*15d0*/  @P2 BRA `(.L_x_415) ;  /* 0x0000000000242947 */ /* 0x001fec0003800000 */
[----:B------:R-:W-:Y:S02]  /*15e0*/  ULDC.64 UR4, c[0x0][0xa00] ;  /* 0x0002800000047ab9 */ /* 0x000fe40000000a00 */
[----:B------:R-:W-:-:S04]  /*15f0*/  ISETP.NE.U32.AND P1, PT, RZ, UR4, PT ;  /* 0x00000004ff007c0c */ /* 0x000fc8000bf25070 */
[----:B------:R-:W-:-:S13]  /*1600*/  ISETP.NE.AND.EX P1, PT, RZ, UR5, PT, P1 ;  /* 0x00000005ff007c0c */ /* 0x000fda000bf25310 */
[----:B------:R-:W-:Y:S05]  /*1610*/  @!P1 BRA `(.L_x_415) ;  /* 0x0000000000149947 */ /* 0x000fea0003800000 */
[----:B------:R-:W0:Y:S02]  /*1620*/  LDC.64 R4, c[0x0][0xa00] ;  /* 0x00028000ff047b82 */ /* 0x000e240000000a00 */
[----:B0-----:R-:W-:-:S05]  /*1630*/  IMAD.WIDE R4, R25, 0x4, R4 ;  /* 0x0000000419047825 */ /* 0x001fca00078e0204 */
[----:B-----5:R-:W2:Y:S04]  /*1640*/  LDG.E R159, desc[UR54][R4.64] ;  /* 0x00000036049f7981 */ /* 0x020ea8000c1e1900 */
[----:B------:R-:W2:Y:S02]  /*1650*/  LDG.E R0, desc[UR54][R4.64+0x4] ;  /* 0x0000043604007981 */ /* 0x000ea4000c1e1900 */
[----:B--2---:R-:W-:-:S07]  /*1660*/  IMAD.IADD R159, R0, 0x1, -R159 ;  /* 0x00000001009f7824 */ /* 0x004fce00078e0a9f */
.L_x_415:
[----:B------:R-:W-:Y:S01]  /*1670*/  ULDC.64 UR4, c[0x0][0xa20] ;  /* 0x0002880000047ab9 */ /* 0x000fe20000000a00 */
[----:B------:R-:W-:Y:S01]  /*1680*/  MOV R212, R145 ;  /* 0x0000009100d47202 */ /* 0x000fe20000000f00 */
[----:B------:R-:W-:Y:S01]  /*1690*/  IMAD.MOV.U32 R207, RZ, RZ, R146 ;  /* 0x000000ffffcf7224 */ /* 0x000fe200078e0092 */
[----:B------:R-:W-:-:S04]  /*16a0*/  ISETP.NE.U32.AND P1, PT, RZ, UR4, PT ;  /* 0x00000004ff007c0c */ /* 0x000fc8000bf25070 */
[----:B------:R-:W-:-:S13]  /*16b0*/  ISETP.NE.AND.EX P1, PT, RZ, UR5, PT, P1 ;  /* 0x00000005ff007c0c */ /* 0x000fda000bf25310 */
[----:B------:R-:W-:Y:S05]  /*16c0*/  @!P1 BRA `(.L_x_416) ;  /* 0x0000000000109947 */ /* 0x000fea0003800000 */
[----:B------:R-:W-:-:S04]  /*16d0*/  IADD3 R4, P0, R208, UR4, RZ ;  /* 0x00000004d0047c10 */ /* 0x000fc8000ff1e0ff */
[----:B------:R-:W-:-:S05]  /*16e0*/  IADD3.X R5, R209, UR5, RZ, P0, !PT ;  /* 0x00000005d1057c10 */ /* 0x000fca00087fe4ff */
[----:B------:R0:W5:Y:S01]  /*16f0*/  LDG.E R26, desc[UR54][R4.64] ;  /* 0x00000036041a7981 */ /* 0x000162000c1e1900 */
[----:B------:R-:W-:Y:S05]  /*1700*/  BRA `(.L_x_417) ;  /* 0x0000000000107947 */ /* 0x000fea0003800000 */
.L_x_416:
[----:B------:R-:W-:Y:S05]  /*1710*/  @!P0 BRA `(.L_x_417) ;  /* 0x00000000000c8947 */ /* 0x000fea0003800000 */
[----:B------:R-:W2:Y:S04]  /*1720*/  LDG.E R5, desc[UR54][R8.64] ;  /* 0x0000003608057981 */ /* 0x000ea8000c1e1900 */
[----:B------:R-:W2:Y:S02]  /*1730*/  LDG.E R26, desc[UR54][R8.64+0x4] ;  /* 0x00000436081a7981 */ /* 0x000ea4000c1e1900 */
[----:B--2---:R-:W-:-:S07]  /*1740*/  IMAD.IADD R26, R26, 0x1, -R5 ;  /* 0x000000011a1a7824 */ /* 0x004fce00078e0a05 */
.L_x_417:
[----:B------:R-:W-:Y:S02]  /*1750*/  ULDC.64 UR4, c[0x0][0xa10] ;  /* 0x0002840000047ab9 */ /* 0x000fe40000000a00 */
[----:B------:R-:W-:-:S04]  /*1760*/  ISETP.NE.U32.AND P0, PT, RZ, UR4, PT ;  /* 0x00000004ff007c0c */ /* 0x000fc8000bf05070 */
[----:B------:R-:W-:Y:S01]  /*1770*/  ISETP.NE.AND.EX P0, PT, RZ, UR5, PT, P0 ;  /* 0x00000005ff007c0c */ /* 0x000fe2000bf05300 */
[----:B-----5:R-:W-:Y:S01]  /*1780*/  IMAD.IADD R3, R26, 0x1, -R3 ;  /* 0x000000011a037824 */ /* 0x020fe200078e0a03 */
[----:B------:R-:W-:-:S11]  /*1790*/  ULDC.64 UR4, c[0x0][0xa30] ;  /* 0x00028c0000047ab9 */ /* 0x000fd60000000a00 */
[----:B0-----:R-:W0:Y:S02]  /*17a0*/  @P0 LDC.64 R4, c[0x0][0xa10] ;  /* 0x00028400ff040b82 */ /* 0x001e240000000a00 */
[----:B0-----:R-:W-:-:S05]  /*17b0*/  @P0 IMAD.WIDE R4, R25, 0x4, R4 ;  /* 0x0000000419040825 */ /* 0x001fca00078e0204 */
[----:B------:R-:W2:Y:S04]  /*17c0*/  @P0 LDG.E R0, desc[UR54][R4.64] ;  /* 0x0000003604000981 */ /* 0x000ea8000c1e1900 */
[----:B------:R0:W2:Y:S01]  /*17d0*/  @P0 LDG.E R9, desc[UR54][R4.64+0x4] ;  /* 0x0000043604090981 */ /* 0x0000a2000c1e1900 */
[----:B------:R-:W-:Y:S01]  /*17e0*/  ISETP.NE.U32.AND P1, PT, RZ, UR4, PT ;  /* 0x00000004ff007c0c */ /* 0x000fe2000bf25070 */
[----:B------:R-:W-:-:S03]  /*17f0*/  IMAD.MOV.U32 R121, RZ, RZ, R26 ;  /* 0x000000ffff797224 */ /* 0x000fc600078e001a */
[----:B------:R-:W-:Y:S01]  /*1800*/  ISETP.NE.AND.EX P1, PT, RZ, UR5, PT, P1 ;  /* 0x00000005ff007c0c */ /* 0x000fe2000bf25310 */
[----:B0-----:R-:W-:-:S05]  /*1810*/  IMAD.MOV R4, RZ, RZ, -R3 ;  /* 0x000000ffff047224 */ /* 0x001fca00078e0a03 */
[----:B------:R-:W-:-:S07]  /*1820*/  VIMNMX R4, RZ, R4, !PT ;  /* 0x00000004ff047248 */ /* 0x000fce0007fe0100 */
[----:B------:R-:W-:-:S04]  /*1830*/  @P1 IADD3 R6, P2, R208, UR4, RZ ;  /* 0x00000004d0061c10 */ /* 0x000fc8000ff5e0ff */
[----:B------:R-:W-:-:S05]  /*1840*/  @P1 IADD3.X R7, R209, UR5, RZ, P2, !PT ;  /* 0x00000005d1071c10 */ /* 0x000fca00097fe4ff */
[----:B------:R0:W5:Y:S01]  /*1850*/  @P1 LDG.E R121, desc[UR54][R6.64] ;  /* 0x0000003606791981 */ /* 0x000162000c1e1900 */
[----:B--2---:R-:W-:-:S05]  /*1860*/  @P0 IADD3 R2, -R0, R9, RZ ;  /* 0x0000000900020210 */ /* 0x004fca0007ffe1ff */
[----:B------:R-:W-:-:S04]  /*1870*/  IMAD.IADD R147, R3, 0x1, R2 ;  /* 0x0000000103937824 */ /* 0x000fc800078e0202 */
[----:B------:R-:W-:-:S04]  /*1880*/  VIADD R0, R147, 0x9f ;  /* 0x0000009f93007836 */ /* 0x000fc80000000000 */
[----:B------:R-:W-:-:S05]  /*1890*/  IMAD.HI R0, R0, 0x66666667, RZ ;  /* 0x6666666700007827 */ /* 0x000fca00078e02ff */
[----:B------:R-:W-:-:S04]  /*18a0*/  SHF.R.U32.HI R161, RZ, 0x1f, R0 ;  /* 0x0000001fffa17819 */ /* 0x000fc80000011600 */
[----:B------:R-:W-:-:S05]  /*18b0*/  LEA.HI.SX32 R161, R0, R161, 0x1a ;  /* 0x000000a100a17211 */ /* 0x000fca00078fd2ff */
[----:B------:R-:W-:-:S05]  /*18c0*/  IMAD R3, R161, 0xa0, -R3 ;  /* 0x000000a0a1037824 */ /* 0x000fca00078e0a03 */
[----:B------:R-:W-:-:S04]  /*18d0*/  VIMNMX R3, R3, R2, PT ;  /* 0x0000000203037248 */ /* 0x000fc80003fe0100 */
[----:B------:R-:W-:Y:S01]  /*18e0*/  ISETP.GT.AND P0, PT, R3, R4, PT ;  /* 0x000000040300720c */ /* 0x000fe20003f04270 */
[----:B------:R-:W-:-:S05]  /*18f0*/  IMAD.WIDE.U32 R4, R4, -0x33333333, RZ ;  /* 0xcccccccd04047825 */ /* 0x000fca00078e00ff */
[----:B------:R-:W-:-:S04]  /*1900*/  SHF.R.U32.HI R120, RZ, 0x7, R5 ;  /* 0x00000007ff787819 */ /* 0x000fc80000011605 */
[----:B------:R-:W-:-:S03]  /*1910*/  MOV R24, R120 ;  /* 0x0000007800187202 */ /* 0x000fc60000000f00 */
[----:B------:R-:W-:-:S04]  /*1920*/  @P0 VIADD R0, R3, 0x9f ;  /* 0x0000009f03000836 */ /* 0x000fc80000000000 */
[----:B------:R-:W-:-:S05]  /*1930*/  @P0 IMAD.HI R0, R0, 0x66666667, RZ ;  /* 0x6666666700000827 */ /* 0x000fca00078e02ff */
[----:B------:R-:W-:-:S04]  /*1940*/  @P0 SHF.R.U32.HI R3, RZ, 0x1f, R0 ;  /* 0x0000001fff030819 */ /* 0x000fc80000011600 */
[----:B------:R-:W-:Y:S02]  /*1950*/  @P0 LEA.HI.SX32 R24, R0, R3, 0x1a ;  /* 0x0000000300180211 */ /* 0x000fe400078fd2ff */
[----:B------:R-:W-:Y:S02]  /*1960*/  PLOP3.LUT P0, PT, PT, PT, PT, 0x80, 0x0 ;  /* 0x000000000000781c */ /* 0x000fe40003f0f070 */
[----:B------:R-:W-:-:S13]  /*1970*/  ISETP.GT.AND P1, PT, R24, R120, PT ;  /* 0x000000781800720c */ /* 0x000fda0003f24270 */
[----:B0-----:R-:W-:Y:S05]  /*1980*/  @!P1 BRA `(.L_x_418) ;  /* 0x000000e0003c9947 */ /* 0x001fea0003800000 */
[----:B------:R-:W-:Y:S01]  /*1990*/  VIADD R0, R18, 0x1a400 ;  /* 0x0001a40012007836 */ /* 0x000fe20000000000 */
[----:B------:R-:W-:Y:S04]  /*19a0*/  BSSY B6, `(.L_x_419) ;  /* 0x0000013000067945 */ /* 0x000fe80003800000 */
[----:B------:R-:W-:-:S13]  /*19b0*/  LOP3.LUT P0, RZ, R0, 0x1bf, RZ, 0xc0, !PT ;  /* 0x000001bf00ff7812 */ /* 0x000fda000780c0ff */
[----:B------:R-:W-:Y:S05]  /*19c0*/  @!P0 BRA `(.L_x_420) ;  /* 0x0000000000408947 */ /* 0x000fea0003800000 */
[----:B------:R-:W-:Y:S01]  /*19d0*/  MOV R0, 0x0 ;  /* 0x0000000000007802 */ /* 0x000fe20000000f00 */
[----:B------:R-:W-:Y:S01]  /*19e0*/  ULDC.64 UR4, c[0x4][0xa0] ;  /* 0x0100280000047ab9 */ /* 0x000fe20000000a00 */
[----:B------:R-:W-:Y:S01]  /*19f0*/  ULDC.64 UR6, c[0x4][0x28] ;  /* 0x01000a0000067ab9 */ /* 0x000fe20000000a00 */
[----:B------:R-:W-:Y:S01]  /*1a00*/  IMAD.U32 R4, RZ, RZ, UR4 ;  /* 0x00000004ff047e24 */ /* 0x000fe2000f8e00ff */
[----:B------:R0:W1:Y:S01]  /*1a10*/  LDC.64 R14, c[0x4][R0] ;  /* 0x01000000000e7b82 */ /* 0x0000620000000a00 */
[----:B------:R-:W-:Y:S01]  /*1a20*/  IMAD.U32 R5, RZ, RZ, UR5 ;  /* 0x00000005ff057e24 */ /* 0x000fe2000f8e00ff */
[----:B------:R-:W-:Y:S01]  /*1a30*/  ULDC.64 UR4, c[0x4][0xa8] ;  /* 0x01002a0000047ab9 */ /* 0x000fe20000000a00 */
[----:B------:R-:W-:Y:S01]  /*1a40*/  IMAD.U32 R10, RZ, RZ, UR6 ;  /* 0x00000006ff0a7e24 */ /* 0x000fe2000f8e00ff */
[----:B------:R-:W-:Y:S01]  /*1a50*/  MOV R7, UR5 ;  /* 0x0000000500077c02 */ /* 0x000fe20008000f00 */
[----:B------:R-:W-:Y:S01]  /*1a60*/  IMAD.U32 R6, RZ, RZ, UR4 ;  /* 0x00000004ff067e24 */ /* 0x000fe2000f8e00ff */
[----:B------:R-:W-:Y:S01]  /*1a70*/  MOV R13, RZ ;  /* 0x000000ff000d7202 */ /* 0x000fe20000000f00 */
[----:B------:R-:W-:-:S02]  /*1a80*/  IMAD.U32 R11, RZ, RZ, UR7 ;  /* 0x00000007ff0b7e24 */ /* 0x000fc4000f8e00ff */
[----:B------:R-:W-:Y:S02]  /*1a90*/  IMAD.MOV.U32 R8, RZ, RZ, 0x70 ;  /* 0x00000070ff087424 */ /* 0x000fe400078e00ff */
[----:B0-----:R-:W-:-:S07]  /*1aa0*/  IMAD.MOV.U32 R12, RZ, RZ, 0x1 ;  /* 0x00000001ff0c7424 */ /* 0x001fce00078e00ff */
[----:B------:R-:W-:-:S07]  /*1ab0*/  LEPC R20, `(.L_x_420) ;  /* 0x000000001014794e */ /* 0x000fce0000000000 */
[----:B-1---5:R-:W-:Y:S05]  /*1ac0*/  CALL.ABS.NOINC R14 ;  /* 0x000000000e007343 */ /* 0x022fea0003c00000 */
.L_x_420:
[----:B------:R-:W-:Y:S05]  /*1ad0*/  BSYNC B6 ;  /* 0x0000000000067941 */ /* 0x000fea0003800000 */
.L_x_419:
        /* <DEDUP_REMOVED lines=20> */
.L_x_422:
[----:B------:R-:W-:Y:S05]  /*1c20*/  BSYNC B6 ;  /* 0x0000000000067941 */ /* 0x000fea0003800000 */
.L_x_421:
[----:B------:R-:W-:Y:S01]  /*1c30*/  ULDC.64 UR4, c[0x0][0x9f8] ;  /* 0x00027e0000047ab9 */ /* 0x000fe20000000a00 */
[----:B------:R-:W2:Y:S01]  /*1c40*/  LDL.LU R13, [R1+0x18] ;  /* 0x00001800010d7983 */ /* 0x000ea20000300800 */
[----:B------:R-:W-:Y:S01]  /*1c50*/  ISETP.NE.U32.AND P0, PT, RZ, UR4, PT ;  /* 0x00000004ff007c0c */ /* 0x000fe2000bf05070 */
[----:B------:R-:W0:Y:S08]  /*1c60*/  LDC R0, c[0x0][0x428] ;  /* 0x00010a00ff007b82 */ /* 0x000e300000000800 */
[----:B------:R-:W1:Y:S01]  /*1c70*/  LDC.64 R112, c[0x0][0x2f0] ;  /* 0x0000bc00ff707b82 */ /* 0x000e620000000a00 */
[----:B------:R-:W-:Y:S01]  /*1c80*/  ISETP.NE.AND.EX P0, PT, RZ, UR5, PT, P0 ;  /* 0x00000005ff007c0c */ /* 0x000fe2000bf05300 */
[----:B------:R-:W3:Y:S01]  /*1c90*/  S2R R20, SR_TID.X ;  /* 0x0000000000147919 */ /* 0x000ee20000002100 */
[----:B------:R-:W-:Y:S01]  /*1ca0*/  IMAD.IADD R99, R27, 0x1, R26 ;  /* 0x000000011b637824 */ /* 0x000fe200078e021a */
[----:B------:R-:W-:Y:S01]  /*1cb0*/  ULDC.64 UR6, c[0x0][0xa08] ;  /* 0x0002820000067ab9 */ /* 0x000fe20000000a00 */
[----:B------:R-:W-:Y:S01]  /*1cc0*/  IMAD.MOV.U32 R7, RZ, RZ, R146 ;  /* 0x000000ffff077224 */ /* 0x000fe200078e0092 */
[----:B------:R-:W-:-:S02]  /*1cd0*/  SHF.R.S32.HI R137, RZ, 0x1f, R168 ;  /* 0x0000001fff897819 */ /* 0x000fc400000114a8 */
[----:B------:R-:W-:Y:S01]  /*1ce0*/  SHF.R.S32.HI R23, RZ, 0x1f, R22 ;  /* 0x0000001fff177819 */ /* 0x000fe20000011416 */
[----:B------:R-:W4:Y:S05]  /*1cf0*/  LDC.64 R100, c[0x0][0x3e8] ;  /* 0x0000fa00ff647b82 */ /* 0x000f2a0000000a00 */
[----:B------:R-:W-:-:S03]  /*1d00*/  @P0 IADD3 R4, P1, R208, UR4, RZ ;  /* 0x00000004d0040c10 */ /* 0x000fc6000ff3e0ff */
[----:B------:R-:W4:Y:S01]  /*1d10*/  LDC R97, c[0x0][0x3d4] ;  /* 0x0000f500ff617b82 */ /* 0x000f220000000800 */
[----:B------:R-:W-:Y:S01]  /*1d20*/  @P0 IADD3.X R5, R209, UR5, RZ, P1, !PT ;  /* 0x00000005d1050c10 */ /* 0x000fe20008ffe4ff */
[----:B------:R-:W-:-:S04]  /*1d30*/  ULDC.64 UR4, c[0x0][0x2f8] ;  /* 0x0000be0000047ab9 */ /* 0x000fc80000000a00 */
[----:B------:R3:W2:Y:S01]  /*1d40*/  @P0 LDG.E R25, desc[UR54][R4.64] ;  /* 0x0000003604190981 */ /* 0x0006a2000c1e1900 */
[----:B0-----:R-:W-:Y:S01]  /*1d50*/  ISETP.NE.AND P0, PT, R0, 0x1, PT ;  /* 0x000000010000780c */ /* 0x001fe20003f05270 */
[----:B------:R-:W0:Y:S01]  /*1d60*/  LDC.64 R106, c[0x0][0x3d8] ;  /* 0x0000f600ff6a7b82 */ /* 0x000e220000000a00 */
[----:B------:R-:W-:-:S05]  /*1d70*/  SHF.R.S32.HI R14, RZ, 0x1f, R99 ;  /* 0x0000001fff0e7819 */ /* 0x000fca0000011463 */
[-C--:B-1----:R-:W-:Y:S02]  /*1d80*/  IMAD R6, R14, R112.reuse, RZ ;  /* 0x000000700e067224 */ /* 0x082fe400078e02ff */
[----:B---3--:R-:W-:Y:S01]  /*1d90*/  IMAD.WIDE.U32 R4, R99, R112, RZ ;  /* 0x0000007063047225 */ /* 0x008fe200078e00ff */
[----:B------:R-:W-:-:S03]  /*1da0*/  SHF.R.U32.HI R20, RZ, 0x7, R20 ;  /* 0x00000007ff147819 */ /* 0x000fc60000011614 */
[----:B------:R-:W1:Y:S08]  /*1db0*/  @P0 LDC R3, c[0x0][0x42c] ;  /* 0x00010b00ff030b82 */ /* 0x000e700000000800 */
[----:B------:R-:W3:Y:S01]  /*1dc0*/  @P0 LDC R9, c[0x0][0x430] ;  /* 0x00010c00ff090b82 */ /* 0x000ee20000000800 */
[----:B-1----:R-:W-:-:S04]  /*1dd0*/  @P0 IMAD.HI.U32 R0, R146, R3, RZ ;  /* 0x0000000392000227 */ /* 0x002fc800078e00ff */
[----:B------:R-:W-:Y:S01]  /*1de0*/  IMAD R3, R99, R113, R6 ;  /* 0x0000007163037224 */ /* 0x000fe200078e0206 */
[----:B---3--:R-:W-:-:S03]  /*1df0*/  @P0 SHF.R.U32.HI R7, RZ, R9, R0 ;  /* 0x00000009ff070219 */ /* 0x008fc60000011600 */
[----:B------:R-:W-:Y:S01]  /*1e00*/  IMAD.IADD R5, R5, 0x1, R3 ;  /* 0x0000000105057824 */ /* 0x000fe200078e0203 */
[----:B------:R-:W-:Y:S02]  /*1e10*/  ISETP.NE.U32.AND P0, PT, RZ, UR6, PT ;  /* 0x00000006ff007c0c */ /* 0x000fe4000bf05070 */
[----:B------:R-:W-:Y:S01]  /*1e20*/  SHF.R.S32.HI R8, RZ, 0x1f, R7 ;  /* 0x0000001fff087819 */ /* 0x000fe20000011407 */
[----:B------:R-:W-:Y:S01]  /*1e30*/  IMAD.WIDE.U32 R4, R7, UR4, R4 ;  /* 0x0000000407047c25 */ /* 0x000fe2000f8e0004 */
[----:B------:R-:W-:-:S03]  /*1e40*/  ISETP.NE.AND.EX P0, PT, RZ, UR7, PT, P0 ;  /* 0x00000007ff007c0c */ /* 0x000fc6000bf05300 */
[----:B------:R-:W-:-:S04]  /*1e50*/  IMAD R0, R8, UR4, RZ ;  /* 0x0000000408007c24 */ /* 0x000fc8000f8e02ff */
[----:B------:R-:W-:Y:S01]  /*1e60*/  IMAD R3, R7, UR5, R0 ;  /* 0x0000000507037c24 */ /* 0x000fe2000f8e0200 */
[----:B------:R-:W-:Y:S01]  /*1e70*/  ISETP.NE.AND P6, PT, R20, 0x1, PT ;  /* 0x000000011400780c */ /* 0x000fe20003fc5270 */
[----:B------:R-:W-:Y:S02]  /*1e80*/  ULDC.64 UR4, c[0x0][0x300] ;  /* 0x0000c00000047ab9 */ /* 0x000fe40000000a00 */
[----:B------:R-:W-:Y:S02]  /*1e90*/  IMAD.IADD R5, R5, 0x1, R3 ;  /* 0x0000000105057824 */ /* 0x000fe400078e0203 */
[----:B------:R-:W-:-:S04]  /*1ea0*/  IMAD R6, R137, R112, RZ ;  /* 0x0000007089067224 */ /* 0x000fc800078e02ff */
[C---:B------:R-:W-:Y:S01]  /*1eb0*/  IMAD R9, R168.reuse, R113, R6 ;  /* 0x00000071a8097224 */ /* 0x040fe200078e0206 */
[----:B------:R-:W-:Y:S02]  /*1ec0*/  SHF.R.S32.HI R17, RZ, 0x1f, R16 ;  /* 0x0000001fff117819 */ /* 0x000fe40000011410 */
[-C--:B----4-:R-:W-:Y:S01]  /*1ed0*/  ISETP.GE.AND P3, PT, R169, R97.reuse, PT ;  /* 0x00000061a900720c */ /* 0x090fe20003f66270 */
[----:B------:R-:W-:Y:S01]  /*1ee0*/  IMAD.WIDE.U32 R102, R168, R100, R22 ;  /* 0x00000064a8667225 */ /* 0x000fe200078e0016 */
[----:B------:R-:W-:-:S03]  /*1ef0*/  ISETP.GE.AND P5, PT, R170, R97, PT ;  /* 0x00000061aa00720c */ /* 0x000fc60003fa6270 */
[----:B------:R-:W-:-:S04]  /*1f00*/  IMAD.WIDE.U32 R104, R168, R100, R16 ;  /* 0x00000064a8687225 */ /* 0x000fc800078e0010 */
[-C--:B0-----:R-:W-:Y:S02]  /*1f10*/  IMAD R11, R137, R106.reuse, RZ ;  /* 0x0000006a890b7224 */ /* 0x081fe400078e02ff */
[----:B------:R-:W-:-:S04]  /*1f20*/  IMAD.WIDE.U32 R110, R168, R106, R16 ;  /* 0x0000006aa86e7225 */ /* 0x000fc800078e0010 */
[C---:B------:R-:W-:Y:S02]  /*1f30*/  IMAD R11, R168.reuse, R107, R11 ;  /* 0x0000006ba80b7224 */ /* 0x040fe400078e020b */
[----:B------:R-:W-:-:S04]  /*1f40*/  IMAD.WIDE.U32 R108, R168, R106, R22 ;  /* 0x0000006aa86c7225 */ /* 0x000fc800078e0016 */
[----:B------:R-:W-:Y:S02]  /*1f50*/  IMAD.IADD R111, R111, 0x1, R11 ;  /* 0x000000016f6f7824 */ /* 0x000fe400078e020b */
[----:B------:R-:W-:Y:S01]  /*1f60*/  IMAD.IADD R109, R11, 0x1, R109 ;  /* 0x000000010b6d7824 */ /* 0x000fe200078e026d */
[C---:B------:R-:W-:Y:S01]  /*1f70*/  SHF.L.U64.HI R125, R112.reuse, 0x7, R113 ;  /* 0x00000007707d7819 */ /* 0x040fe20000010271 */
[----:B------:R-:W-:Y:S02]  /*1f80*/  IMAD.SHL.U32 R128, R112, 0x80, RZ ;  /* 0x0000008070807824 */ /* 0x000fe400078e00ff */
[----:B------:R-:W-:Y:S02]  /*1f90*/  IMAD.MOV.U32 R119, RZ, RZ, 0x20 ;  /* 0x00000020ff777424 */ /* 0x000fe400078e00ff */
[----:B-----5:R-:W-:-:S04]  /*1fa0*/  IMAD.WIDE.U32 R110, R121, R106, R110 ;  /* 0x0000006a796e7225 */ /* 0x020fc800078e006e */
[----:B------:R-:W-:-:S04]  /*1fb0*/  IMAD.WIDE.U32 R108, R121, R106, R108 ;  /* 0x0000006a796c7225 */ /* 0x000fc800078e006c */
[----:B------:R-:W-:Y:S02]  /*1fc0*/  IMAD.MOV.U32 R118, RZ, RZ, 0x40 ;  /* 0x00000040ff767424 */ /* 0x000fe400078e00ff */
[----:B------:R-:W-:Y:S02]  /*1fd0*/  VIADD R160, R20, 0x8 ;  /* 0x0000000814a07836 */ /* 0x000fe40000000000 */
[----:B------:R-:W-:Y:S01]  /*1fe0*/  IMAD R123, R107, 0xa0, RZ ;  /* 0x000000a06b7b7824 */ /* 0x000fe200078e02ff */
[----:B------:R-:W-:Y:S02]  /*1ff0*/  SHF.R.S32.HI R144, RZ, 0x1f, R211 ;  /* 0x0000001fff907819 */ /* 0x000fe400000114d3 */
[----:B--2---:R-:W-:Y:S02]  /*2000*/  SHF.R.S32.HI R0, RZ, 0x1f, R25 ;  /* 0x0000001fff007819 */ /* 0x004fe40000011419 */
[----:B------:R-:W-:Y:S02]  /*2010*/  SEL R115, R25, RZ, !P0 ;  /* 0x000000ff19737207 */ /* 0x000fe40004000000 */
[----:B------:R-:W-:-:S05]  /*2020*/  SEL R12, R0, RZ, !P0 ;  /* 0x000000ff000c7207 */ /* 0x000fca0004000000 */
[----:B------:R-:W-:Y:S02]  /*2030*/  IMAD R0, R12, UR4, RZ ;  /* 0x000000040c007c24 */ /* 0x000fe4000f8e02ff */
[----:B------:R-:W-:-:S04]  /*2040*/  IMAD.WIDE.U32 R116, R115, UR4, R4 ;  /* 0x0000000473747c25 */ /* 0x000fc8000f8e0004 */
[----:B------:R-:W-:Y:S02]  /*2050*/  IMAD R3, R115, UR5, R0 ;  /* 0x0000000573037c24 */ /* 0x000fe4000f8e0200 */
[----:B------:R-:W-:Y:S01]  /*2060*/  IMAD.WIDE.U32 R4, R168, R112, R22 ;  /* 0x00000070a8047225 */ /* 0x000fe200078e0016 */
[----:B------:R-:W-:Y:S05]  /*2070*/  @!P6 WARPSYNC.ALL ;  /* 0x000000000000e948 */ /* 0x000fea0003800000 */
[----:B------:R-:W-:Y:S01]  /*2080*/  IADD3 R0, R117, R3, RZ ;  /* 0x0000000375007210 */ /* 0x000fe20007ffe0ff */
[----:B------:R-:W-:Y:S01]  /*2090*/  ULDC.64 UR4, c[0x0][0x320] ;  /* 0x0000c80000047ab9 */ /* 0x000fe20000000a00 */
[----:B------:R-:W-:Y:S01]  /*20a0*/  @!P6 BAR.SYNC.DEFER_BLOCKING 0x9, 0x100 ;  /* 0x024400000000eb1d */ /* 0x000fe20000010000 */
[----:B------:R-:W-:Y:S01]  /*20b0*/  IADD3 R3, P0, R116, R4, RZ ;  /* 0x0000000474037210 */ /* 0x000fe20007f1e0ff */
[----:B------:R-:W-:-:S03]  /*20c0*/  IMAD R6, R8, UR4, RZ ;  /* 0x0000000408067c24 */ /* 0x000fc6000f8e02ff */
[----:B------:R-:W-:Y:S01]  /*20d0*/  IADD3.X R4, R0, R5, R9, P0, !PT ;  /* 0x0000000500047210 */ /* 0x000fe200007fe409 */
[C---:B------:R-:W-:Y:S02]  /*20e0*/  IMAD R5, R7.reuse, UR5, R6 ;  /* 0x0000000507057c24 */ /* 0x040fe4000f8e0206 */
[----:B------:R-:W-:Y:S01]  /*20f0*/  IMAD.WIDE.U32 R6, R7, UR4, R22 ;  /* 0x0000000407067c25 */ /* 0x000fe2000f8e0016 */
[----:B------:R-:W-:Y:S02]  /*2100*/  ULDC UR4, c[0x0][0x2e4] ;  /* 0x0000b90000047ab9 */ /* 0x000fe40000000800 */
[----:B------:R-:W-:Y:S01]  /*2110*/  ISETP.GE.AND P1, PT, R169, UR4, PT ;  /* 0x00000004a9007c0c */ /* 0x000fe2000bf26270 */
[C---:B------:R-:W-:Y:S02]  /*2120*/  VIADD R9, R22.reuse, 0xa0 ;  /* 0x000000a016097836 */ /* 0x040fe40000000000 */
[----:B------:R-:W-:Y:S01]  /*2130*/  IMAD.IADD R7, R7, 0x1, R5 ;  /* 0x0000000107077824 */ /* 0x000fe200078e0205 */
[----:B------:R-:W-:Y:S01]  /*2140*/  SEL R5, RZ, 0xffffffff, P1 ;  /* 0xffffffffff057807 */ /* 0x000fe20000800000 */
[----:B------:R-:W-:Y:S01]  /*2150*/  VIADD R8, R22, 0x80 ;  /* 0x0000008016087836 */ /* 0x000fe20000000000 */
[----:B------:R-:W-:-:S02]  /*2160*/  ISETP.GE.AND P4, PT, R9, UR4, PT ;  /* 0x0000000409007c0c */ /* 0x000fc4000bf86270 */
[C---:B------:R-:W-:Y:S01]  /*2170*/  ISETP.GE.AND P0, PT, R22.reuse, UR4, PT ;  /* 0x0000000416007c0c */ /* 0x040fe2000bf06270 */
[----:B------:R-:W-:Y:S01]  /*2180*/  IMAD.SHL.U32 R9, R5, 0x2, RZ ;  /* 0x0000000205097824 */ /* 0x000fe200078e00ff */
[----:B------:R-:W-:Y:S02]  /*2190*/  IADD3 R5, R22, 0x60, RZ ;  /* 0x0000006016057810 */ /* 0x000fe40007ffe0ff */
[----:B------:R-:W-:Y:S02]  /*21a0*/  ISETP.GE.AND P2, PT, R8, UR4, PT ;  /* 0x0000000408007c0c */ /* 0x000fe4000bf46270 */
[----:B------:R-:W-:Y:S02]  /*21b0*/  SEL R8, RZ, 0x1, P0 ;  /* 0x00000001ff087807 */ /* 0x000fe40000000000 */
[----:B------:R-:W-:Y:S02]  /*21c0*/  ISETP.GE.AND P0, PT, R170, UR4, PT ;  /* 0x00000004aa007c0c */ /* 0x000fe4000bf06270 */
[----:B------:R-:W-:Y:S01]  /*21d0*/  ISETP.GE.AND P1, PT, R5, UR4, PT ;  /* 0x0000000405007c0c */ /* 0x000fe2000bf26270 */
[----:B------:R-:W-:Y:S01]  /*21e0*/  ULDC.64 UR4, c[0x0][0x328] ;  /* 0x0000ca0000047ab9 */ /* 0x000fe20000000a00 */
[----:B------:R-:W-:-:S02]  /*21f0*/  LOP3.LUT R8, R9, 0x2, R8, 0xe2, !PT ;  /* 0x0000000209087812 */ /* 0x000fc400078ee208 */
[----:B------:R-:W-:Y:S02]  /*2200*/  SEL R9, RZ, 0x4, P0 ;  /* 0x00000004ff097807 */ /* 0x000fe40000000000 */
[----:B------:R-:W-:-:S04]  /*2210*/  SEL R10, RZ, 0x8, P1 ;  /* 0x00000008ff0a7807 */ /* 0x000fc80000800000 */
[----:B------:R-:W-:Y:S01]  /*2220*/  LOP3.LUT R8, R10, R8, R9, 0xfe, !PT ;  /* 0x000000080a087212 */ /* 0x000fe200078efe09 */
[----:B------:R-:W-:Y:S01]  /*2230*/  IMAD R10, R12, UR4, RZ ;  /* 0x000000040c0a7c24 */ /* 0x000fe2000f8e02ff */
[----:B------:R-:W-:-:S03]  /*2240*/  SEL R9, RZ, 0x10, P2 ;  /* 0x00000010ff097807 */ /* 0x000fc60001000000 */
[C---:B------:R-:W-:Y:S02]  /*2250*/  IMAD R31, R115.reuse, UR5, R10 ;  /* 0x00000005731f7c24 */ /* 0x040fe4000f8e020a */
[----:B------:R-:W-:Y:S01]  /*2260*/  IMAD.WIDE.U32 R114, R115, UR4, R6 ;  /* 0x0000000473727c25 */ /* 0x000fe2000f8e0006 */
[----:B------:R-:W-:-:S03]  /*2270*/  ISETP.GE.AND P0, PT, R22, R97, PT ;  /* 0x000000611600720c */ /* 0x000fc60003f06270 */
[----:B------:R-:W-:Y:S01]  /*2280*/  IMAD R6, R137, R100, RZ ;  /* 0x0000006489067224 */ /* 0x000fe200078e02ff */
[----:B------:R-:W-:Y:S02]  /*2290*/  LOP3.LUT R33, R8, R9, RZ, 0xfc, !PT ;  /* 0x0000000908217212 */ /* 0x000fe400078efcff */
[C---:B------:R-:W-:Y:S01]  /*22a0*/  SEL R7, R97.reuse, RZ, P0 ;  /* 0x000000ff61077207 */ /* 0x040fe20000000000 */
[----:B------:R-:W-:Y:S01]  /*22b0*/  IMAD R9, R168, R101, R6 ;  /* 0x00000065a8097224 */ /* 0x000fe200078e0206 */
[----:B------:R-:W-:Y:S02]  /*22c0*/  SEL R6, R97, RZ, P3 ;  /* 0x000000ff61067207 */ /* 0x000fe40001800000 */
[----:B------:R-:W-:Y:S01]  /*22d0*/  IADD3 R7, R22, R7, RZ ;  /* 0x0000000716077210 */ /* 0x000fe20007ffe0ff */
[----:B------:R-:W-:Y:S02]  /*22e0*/  IMAD.IADD R105, R105, 0x1, R9 ;  /* 0x0000000169697824 */ /* 0x000fe400078e0209 */
[----:B------:R-:W-:Y:S01]  /*22f0*/  IMAD.IADD R103, R9, 0x1, R103 ;  /* 0x0000000109677824 */ /* 0x000fe200078e0267 */
[----:B------:R-:W-:Y:S01]  /*2300*/  SEL R9, R97, RZ, P5 ;  /* 0x000000ff61097207 */ /* 0x000fe20002800000 */
[----:B------:R-:W-:Y:S01]  /*2310*/  IMAD.IADD R8, R169, 0x1, R6 ;  /* 0x00000001a9087824 */ /* 0x000fe200078e0206 */
[----:B------:R-:W-:-:S02]  /*2320*/  SHF.R.S32.HI R6, RZ, 0x1f, R7 ;  /* 0x0000001fff067819 */ /* 0x000fc40000011407 */
[----:B------:R-:W-:Y:S01]  /*2330*/  LOP3.LUT R13, R13, 0xfffffffe, RZ, 0xc0, !PT ;  /* 0xfffffffe0d0d7812 */ /* 0x000fe200078ec0ff */
[----:B------:R-:W-:Y:S01]  /*2340*/  IMAD.IADD R12, R170, 0x1, R9 ;  /* 0x00000001aa0c7824 */ /* 0x000fe200078e0209 */
[----:B------:R-:W-:Y:S02]  /*2350*/  SHF.R.S32.HI R9, RZ, 0x1f, R8 ;  /* 0x0000001fff097819 */ /* 0x000fe40000011408 */
[CC--:B------:R-:W-:Y:S02]  /*2360*/  LEA.HI R21, R6.reuse, R7.reuse, RZ, 0x4 ;  /* 0x0000000706157211 */ /* 0x0c0fe400078f20ff */
[----:B------:R-:W-:Y:S02]  /*2370*/  LEA.HI R7, R6, R7, RZ, 0x6 ;  /* 0x0000000706077211 */ /* 0x000fe400078f30ff */
[----:B------:R-:W-:Y:S02]  /*2380*/  @P5 LOP3.LUT R13, R13, 0x1, RZ, 0xfc, !PT ;  /* 0x000000010d0d5812 */ /* 0x000fe400078efcff */
[----:B------:R-:W-:-:S02]  /*2390*/  LEA.HI R25, R9, R8, RZ, 0x4 ;  /* 0x0000000809197211 */ /* 0x000fc400078f20ff */
[----:B------:R-:W-:Y:S02]  /*23a0*/  LEA.HI R8, R9, R8, RZ, 0x6 ;  /* 0x0000000809087211 */ /* 0x000fe400078f30ff */
[----:B------:R-:W-:Y:S01]  /*23b0*/  SHF.R.S32.HI R7, RZ, 0x6, R7 ;  /* 0x00000006ff077819 */ /* 0x000fe20000011407 */
[----:B------:R0:W-:Y:S01]  /*23c0*/  STL [R1+0x18], R13 ;  /* 0x0000180d01007387 */ /* 0x0001e20000100800 */
[----:B------:R-:W-:Y:S02]  /*23d0*/  SHF.R.S32.HI R9, RZ, 0x6, R8 ;  /* 0x00000006ff097819 */ /* 0x000fe40000011408 */
[C---:B------:R-:W-:Y:S01]  /*23e0*/  LOP3.LUT R10, R172.reuse, 0x30, R25, 0xf8, !PT ;  /* 0x00000030ac0a7812 */ /* 0x040fe200078ef819 */
[C---:B------:R-:W-:Y:S01]  /*23f0*/  IMAD R135, R7.reuse, 0x2800, R174 ;  /* 0x0000280007877824 */ /* 0x040fe200078e02ae */
[----:B------:R-:W-:Y:S01]  /*2400*/  LOP3.LUT R8, R172, 0x30, R21, 0xf8, !PT ;  /* 0x00000030ac087812 */ /* 0x000fe200078ef815 */
[----:B------:R-:W-:Y:S01]  /*2410*/  IMAD R133, R7, 0x2800, R197 ;  /* 0x0000280007857824 */ /* 0x000fe200078e02c5 */
[----:B------:R-:W-:-:S02]  /*2420*/  LOP3.LUT R7, R10, R173, RZ, 0x3c, !PT ;  /* 0x000000ad0a077212 */ /* 0x000fc400078e3cff */
[----:B0-----:R-:W-:Y:S01]  /*2430*/  SHF.R.S32.HI R13, RZ, 0x1f, R12 ;  /* 0x0000001fff0d7819 */ /* 0x001fe2000001140c */
[----:B------:R-:W-:Y:S01]  /*2440*/  IMAD R134, R9, 0x2800, R174 ;  /* 0x0000280009867824 */ /* 0x000fe200078e02ae */
[----:B------:R-:W-:Y:S02]  /*2450*/  SHF.R.U32.HI R6, RZ, 0x3, R196 ;  /* 0x00000003ff067819 */ /* 0x000fe400000116c4 */
[CC--:B------:R-:W-:Y:S02]  /*2460*/  LEA.HI R27, R13.reuse, R12.reuse, RZ, 0x4 ;  /* 0x0000000c0d1b7211 */ /* 0x0c0fe400078f20ff */
[----:B------:R-:W-:Y:S02]  /*2470*/  LOP3.LUT R11, R196, 0x30, R21, 0xf8, !PT ;  /* 0x00000030c40b7812 */ /* 0x000fe400078ef815 */
[----:B------:R-:W-:Y:S02]  /*2480*/  LEA.HI R12, R13, R12, RZ, 0x6 ;  /* 0x0000000c0d0c7211 */ /* 0x000fe400078f30ff */
[----:B------:R-:W-:Y:S01]  /*2490*/  LOP3.LUT R8, R8, R173, RZ, 0x3c, !PT ;  /* 0x000000ad08087212 */ /* 0x000fe200078e3cff */
[----:B------:R-:W-:Y:S01]  /*24a0*/  IMAD.IADD R134, R134, 0x1, R7 ;  /* 0x0000000186867824 */ /* 0x000fe200078e0207 */
[----:B------:R-:W-:-:S02]  /*24b0*/  LOP3.LUT R10, R11, R6, RZ, 0x3c, !PT ;  /* 0x000000060b0a7212 */ /* 0x000fc400078e3cff */
[----:B------:R-:W-:Y:S02]  /*24c0*/  SHF.R.S32.HI R12, RZ, 0x6, R12 ;  /* 0x00000006ff0c7819 */ /* 0x000fe4000001140c */
[C---:B------:R-:W-:Y:S02]  /*24d0*/  LOP3.LUT R7, R196.reuse, 0x30, R25, 0xf8, !PT ;  /* 0x00000030c4077812 */ /* 0x040fe400078ef819 */
[----:B------:R-:W-:Y:S01]  /*24e0*/  LOP3.LUT R11, R196, 0x30, R27, 0xf8, !PT ;  /* 0x00000030c40b7812 */ /* 0x000fe200078ef81b */
[----:B------:R-:W-:Y:S01]  /*24f0*/  IMAD.IADD R135, R135, 0x1, R8 ;  /* 0x0000000187877824 */ /* 0x000fe200078e0208 */
[----:B------:R-:W-:Y:S01]  /*2500*/  IADD3 R133, R133, R10, RZ ;  /* 0x0000000a85857210 */ /* 0x000fe20007ffe0ff */
[----:B------:R-:W-:Y:S01]  /*2510*/  IMAD R131, R9, 0x2800, R197 ;  /* 0x0000280009837824 */ /* 0x000fe200078e02c5 */
[----:B------:R-:W-:Y:S02]  /*2520*/  LOP3.LUT R8, R172, 0x30, R27, 0xf8, !PT ;  /* 0x00000030ac087812 */ /* 0x000fe400078ef81b */
[----:B------:R-:W-:Y:S01]  /*2530*/  SHF.R.S32.HI R9, RZ, 0x1f, R121 ;  /* 0x0000001fff097819 */ /* 0x000fe20000011479 */
[----:B------:R-:W-:Y:S01]  /*2540*/  IMAD R130, R12, 0x2800, R197 ;  /* 0x000028000c827824 */ /* 0x000fe200078e02c5 */
[----:B------:R-:W-:-:S02]  /*2550*/  LOP3.LUT R10, R7, R6, RZ, 0x3c, !PT ;  /* 0x00000006070a7212 */ /* 0x000fc400078e3cff */
[----:B------:R-:W-:Y:S02]  /*2560*/  LOP3.LUT R11, R11, R6, RZ, 0x3c, !PT ;  /* 0x000000060b0b7212 */ /* 0x000fe400078e3cff */
[----:B------:R-:W-:Y:S01]  /*2570*/  LOP3.LUT R7, R8, R173, RZ, 0x3c, !PT ;  /* 0x000000ad08077212 */ /* 0x000fe200078e3cff */
[----:B------:R-:W-:Y:S01]  /*2580*/  IMAD R8, R9, R106, RZ ;  /* 0x0000006a09087224 */ /* 0x000fe200078e02ff */
[----:B------:R-:W-:Y:S01]  /*2590*/  R2P PR, R220, 0x6 ;  /* 0x00000006dc007804 */ /* 0x000fe20000000000 */
[----:B------:R-:W-:Y:S02]  /*25a0*/  IMAD.IADD R131, R131, 0x1, R10 ;  /* 0x0000000183837824 */ /* 0x000fe400078e020a */
[----:B------:R-:W-:Y:S02]  /*25b0*/  IMAD.IADD R130, R130, 0x1, R11 ;  /* 0x0000000182827824 */ /* 0x000fe400078e020b */
[----:B------:R-:W-:Y:S02]  /*25c0*/  IMAD R11, R113, 0xa0, RZ ;  /* 0x000000a0710b7824 */ /* 0x000fe400078e02ff */
[----:B------:R-:W-:-:S02]  /*25d0*/  IMAD R10, R9, R100, RZ ;  /* 0x00000064090a7224 */ /* 0x000fc400078e02ff */
[----:B------:R-:W-:Y:S01]  /*25e0*/  IMAD.WIDE.U32 R112, R112, 0xa0, RZ ;  /* 0x000000a070707825 */ /* 0x000fe200078e00ff */
[----:B------:R-:W-:-:S03]  /*25f0*/  SEL R30, RZ, 0x20, P4 ;  /* 0x00000020ff1e7807 */ /* 0x000fc60002000000 */
[C---:B------:R-:W-:Y:S02]  /*2600*/  IMAD R15, R121.reuse, R107, R8 ;  /* 0x0000006b790f7224 */ /* 0x040fe400078e0208 */
[----:B------:R-:W-:Y:S01]  /*2610*/  IMAD R132, R12, 0x2800, R174 ;  /* 0x000028000c847824 */ /* 0x000fe200078e02ae */
[----:B------:R-:W-:Y:S01]  /*2620*/  SHF.L.U64.HI R9, R100, 0x7, R101 ;  /* 0x0000000764097819 */ /* 0x000fe20000010265 */
[----:B------:R-:W-:Y:S01]  /*2630*/  IMAD R29, R121, R101, R10 ;  /* 0x00000065791d7224 */ /* 0x000fe200078e020a */
[----:B------:R-:W-:Y:S01]  /*2640*/  SEL R119, R119, 0xffffffe0, !P1 ;  /* 0xffffffe077777807 */ /* 0x000fe20004800000 */
[----:B------:R-:W-:Y:S01]  /*2650*/  IMAD R13, R101, 0xa0, RZ ;  /* 0x000000a0650d7824 */ /* 0x000fe200078e02ff */
[----:B------:R-:W-:Y:S01]  /*2660*/  IADD3 R98, P1, R168, R99, RZ ;  /* 0x00000063a8627210 */ /* 0x000fe20007f3e0ff */
[----:B------:R-:W-:Y:S02]  /*2670*/  IMAD.SHL.U32 R10, R100, 0x80, RZ ;  /* 0x00000080640a7824 */ /* 0x000fe400078e00ff */
[----:B------:R-:W-:Y:S01]  /*2680*/  IMAD.WIDE.U32 R104, R121, R100, R104 ;  /* 0x0000006479687225 */ /* 0x000fe200078e0068 */
[----:B------:R-:W-:-:S03]  /*2690*/  LOP3.LUT R20, R21, 0xfffffff0, RZ, 0xc0, !PT ;  /* 0xfffffff015147812 */ /* 0x000fc600078ec0ff */
[----:B------:R-:W-:Y:S01]  /*26a0*/  IMAD.WIDE.U32 R102, R121, R100, R102 ;  /* 0x0000006479667225 */ /* 0x000fe200078e0066 */
[----:B------:R-:W-:-:S03]  /*26b0*/  SHF.L.U32 R8, R106, 0x7, RZ ;  /* 0x000000076a087819 */ /* 0x000fc600000006ff */
[----:B------:R-:W-:Y:S02]  /*26c0*/  IMAD.IADD R122, R113, 0x1, R11 ;  /* 0x00000001717a7824 */ /* 0x000fe400078e020b */
[----:B------:R-:W-:Y:S01]  /*26d0*/  IMAD.WIDE.U32 R100, R100, 0xa0, RZ ;  /* 0x000000a064647825 */ /* 0x000fe200078e00ff */
[----:B------:R-:W-:-:S03]  /*26e0*/  SEL R118, R118, 0xffffffc0, !P2 ;  /* 0xffffffc076767807 */ /* 0x000fc60005000000 */
[----:B------:R-:W-:Y:S02]  /*26f0*/  IMAD.IADD R11, R111, 0x1, R15 ;  /* 0x000000016f0b7824 */ /* 0x000fe400078e020f */
[----:B------:R-:W-:Y:S01]  /*2700*/  IMAD.IADD R12, R15, 0x1, R109 ;  /* 0x000000010f0c7824 */ /* 0x000fe200078e026d */
[----:B------:R-:W-:Y:S01]  /*2710*/  SHF.R.S32.HI R15, RZ, 0x4, R21 ;  /* 0x00000004ff0f7819 */ /* 0x000fe20000011415 */
[----:B------:R-:W-:Y:S01]  /*2720*/  IMAD.IADD R132, R132, 0x1, R7 ;  /* 0x0000000184847824 */ /* 0x000fe200078e0207 */
[C---:B------:R-:W-:Y:S01]  /*2730*/  SHF.L.U64.HI R7, R106.reuse, 0x7, R107 ;  /* 0x000000076a077819 */ /* 0x040fe2000001026b */
[----:B------:R-:W-:Y:S01]  /*2740*/  IMAD.WIDE.U32 R106, R106, 0xa0, RZ ;  /* 0x000000a06a6a7825 */ /* 0x000fe200078e00ff */
[----:B------:R-:W-:Y:S02]  /*2750*/  SHF.R.S32.HI R21, RZ, 0x4, R25 ;  /* 0x00000004ff157819 */ /* 0x000fe40000011419 */
[----:B------:R-:W-:Y:S02]  /*2760*/  SHF.R.S32.HI R26, RZ, 0x4, R27 ;  /* 0x00000004ff1a7819 */ /* 0x000fe4000001141b */
[----:B------:R-:W-:-:S02]  /*2770*/  LOP3.LUT R37, R33, R30, RZ, 0xfc, !PT ;  /* 0x0000001e21257212 */ /* 0x000fc400078efcff */
[----:B------:R-:W-:Y:S02]  /*2780*/  LOP3.LUT R25, R25, 0xfffffff0, RZ, 0xc0, !PT ;  /* 0xfffffff019197812 */ /* 0x000fe400078ec0ff */
[----:B------:R-:W-:Y:S01]  /*2790*/  LOP3.LUT R27, R27, 0xfffffff0, RZ, 0xc0, !PT ;  /* 0xfffffff01b1b7812 */ /* 0x000fe200078ec0ff */
[----:B------:R-:W-:Y:S01]  /*27a0*/  IMAD.X R99, R14, 0x1, R137, P1 ;  /* 0x000000010e637824 */ /* 0x000fe200008e0689 */
[----:B------:R-:W-:Y:S01]  /*27b0*/  IADD3 R124, R101, R13, RZ ;  /* 0x0000000d657c7210 */ /* 0x000fe20007ffe0ff */
[----:B------:R-:W-:Y:S01]  /*27c0*/  IMAD.IADD R13, R105, 0x1, R29 ;  /* 0x00000001690d7824 */ /* 0x000fe200078e021d */
[----:B------:R-:W-:Y:S01]  /*27d0*/  LOP3.LUT R32, R33, 0x1, RZ, 0xc0, !PT ;  /* 0x0000000121207812 */ /* 0x000fe200078ec0ff */
[----:B------:R-:W-:Y:S01]  /*27e0*/  IMAD.IADD R14, R29, 0x1, R103 ;  /* 0x000000011d0e7824 */ /* 0x000fe200078e0267 */
[----:B------:R-:W-:Y:S01]  /*27f0*/  LOP3.LUT R33, R37, 0x2, RZ, 0xc0, !PT ;  /* 0x0000000225217812 */ /* 0x000fe200078ec0ff */
[----:B------:R-:W-:Y:S01]  /*2800*/  IMAD.IADD R129, R119, 0x1, R118 ;  /* 0x0000000177817824 */ /* 0x000fe200078e0276 */
[----:B------:R-:W-:Y:S01]  /*2810*/  LOP3.LUT R34, R37, 0x4, RZ, 0xc0, !PT ;  /* 0x0000000425227812 */ /* 0x000fe200078ec0ff */
[----:B------:R-:W-:Y:S01]  /*2820*/  IMAD.IADD R123, R107, 0x1, R123 ;  /* 0x000000016b7b7824 */ /* 0x000fe200078e027b */
[----:B------:R-:W-:-:S02]  /*2830*/  LOP3.LUT R35, R37, 0x8, RZ, 0xc0, !PT ;  /* 0x0000000825237812 */ /* 0x000fc400078ec0ff */
[----:B------:R-:W-:Y:S02]  /*2840*/  LOP3.LUT R36, R37, 0x10, RZ, 0xc0, !PT ;  /* 0x0000001025247812 */ /* 0x000fe400078ec0ff */
[----:B------:R-:W-:Y:S02]  /*2850*/  SHF.L.U32 R97, R97, 0x1, RZ ;  /* 0x0000000161617819 */ /* 0x000fe400000006ff */
[----:B------:R-:W-:Y:S02]  /*2860*/  SHF.R.S32.HI R28, RZ, 0x1f, R20 ;  /* 0x0000001fff1c7819 */ /* 0x000fe40000011414 */
[----:B------:R-:W-:Y:S02]  /*2870*/  SHF.R.S32.HI R29, RZ, 0x1f, R25 ;  /* 0x0000001fff1d7819 */ /* 0x000fe40000011419 */
[----:B------:R-:W-:Y:S02]  /*2880*/  SHF.R.S32.HI R30, RZ, 0x1f, R27 ;  /* 0x0000001fff1e7819 */ /* 0x000fe4000001141b */
[----:B------:R-:W-:-:S02]  /*2890*/  IADD3 R31, R115, R31, RZ ;  /* 0x0000001f731f7210 */ /* 0x000fc40007ffe0ff */
[----:B------:R-:W-:-:S07]  /*28a0*/  LOP3.LUT R37, R37, 0x20, RZ, 0xc0, !PT ;  /* 0x0000002025257812 */ /* 0x000fce00078ec0ff */
.L_x_522:
[----:B0-23--:R-:W2:Y:S01]  /*28b0*/  LDL.LU R40, [R1+0x18] ;  /* 0x0000180001287983 */ /* 0x00dea20000300800 */
[----:B------:R-:W0:Y:S01]  /*28c0*/  LDC.64 R126, c[0x0][0x2d8] ;  /* 0x0000b600ff7e7b82 */ /* 0x000e220000000a00 */
[----:B------:R-:W-:Y:S01]  /*28d0*/  VIADD R43, R24, 0xffffffff ;  /* 0xffffffff182b7836 */ /* 0x000fe20000000000 */
[----:B------:R-:W-:Y:S05]  /*28e0*/  YIELD ;  /* 0x0000000000007946 */ /* 0x000fea0003800000 */
[----:B------:R-:W-:Y:S01]  /*28f0*/  ISETP.GT.AND P4, PT, R43, R120, PT ;  /* 0x000000782b00720c */ /* 0x000fe20003f84270 */
[----:B------:R-:W1:Y:S01]  /*2900*/  LDC R136, c[0x0][0x3d4] ;  /* 0x0000f500ff887b82 */ /* 0x000e620000000800 */
[----:B------:R-:W-:Y:S01]  /*2910*/  SHF.R.S32.HI R38, RZ, 0x1f, R43 ;  /* 0x0000001fff267819 */ /* 0x000fe2000001142b */
[-C--:B------:R-:W-:Y:S01]  /*2920*/  IMAD R39, R122, R43.reuse, RZ ;  /* 0x0000002b7a277224 */ /* 0x080fe200078e02ff */
[----:B------:R-:W-:Y:S01]  /*2930*/  BSSY B0, `(.L_x_423) ;  /* 0x0000cae000007945 */ /* 0x000fe20003800000 */
[----:B------:R-:W-:-:S04]  /*2940*/  IMAD.WIDE.U32 R140, R112, R43, RZ ;  /* 0x0000002b708c7225 */ /* 0x000fc800078e00ff */
[----:B------:R-:W-:Y:S01]  /*2950*/  IMAD R39, R38, R112, R39 ;  /* 0x0000007026277224 */ /* 0x000fe200078e0227 */
[----:B------:R-:W-:Y:S01]  /*2960*/  IADD3 R45, P1, P2, R3, R140, R128 ;  /* 0x0000008c032d7210 */ /* 0x000fe20007a3e080 */
[----:B------:R-:W-:Y:S02]  /*2970*/  IMAD R47, R19, 0x7800, R202 ;  /* 0x00007800132f7824 */ /* 0x000fe400078e02ca */
[----:B------:R-:W-:Y:S02]  /*2980*/  IMAD.IADD R93, R141, 0x1, R39 ;  /* 0x000000018d5d7824 */ /* 0x000fe400078e0227 */
[----:B------:R-:W-:Y:S02]  /*2990*/  IMAD R39, R19, 0x7800, R203 ;  /* 0x0000780013277824 */ /* 0x000fe400078e02cb */
[----:B------:R-:W-:Y:S01]  /*29a0*/  IMAD.IADD R47, R18, 0x1, R47 ;  /* 0x00000001122f7824 */ /* 0x000fe200078e022f */
[----:B------:R-:W-:Y:S02]  /*29b0*/  IADD3.X R24, R4, R93, R125, P1, P2 ;  /* 0x0000005d04187210 */ /* 0x000fe40000fe447d */
[----:B0-----:R-:W-:-:S02]  /*29c0*/  IADD3 R48, P1, P2, R140, R126, R3 ;  /* 0x0000007e8c307210 */ /* 0x001fc40007a3e003 */
[----:B------:R-:W-:Y:S02]  /*29d0*/  IADD3 R46, R18, R39, RZ ;  /* 0x00000027122e7210 */ /* 0x000fe40007ffe0ff */
[----:B------:R-:W-:Y:S02]  /*29e0*/  IADD3.X R49, R93, R127, R4, P1, P2 ;  /* 0x0000007f5d317210 */ /* 0x000fe40000fe4404 */
[----:B-1----:R-:W-:Y:S02]  /*29f0*/  ISETP.GE.AND P1, PT, R136, 0x1, PT ;  /* 0x000000018800780c */ /* 0x002fe40003f26270 */
[----:B------:R-:W-:-:S05]  /*2a00*/  IADD3 R44, P2, R45, R126, RZ ;  /* 0x0000007e2d2c7210 */ /* 0x000fca0007f5e0ff */
[----:B------:R-:W-:Y:S02]  /*2a10*/  IMAD.X R45, R24, 0x1, R127, P2 ;  /* 0x00000001182d7824 */ /* 0x000fe400010e067f */
[----:B------:R-:W-:Y:S01]  /*2a20*/  IMAD.MOV.U32 R24, RZ, RZ, R43 ;  /* 0x000000ffff187224 */ /* 0x000fe200078e002b */
[----:B--2---:R-:W-:-:S04]  /*2a30*/  LOP3.LUT R40, R40, 0xfffffffd, RZ, 0xc0, !PT ;  /* 0xfffffffd28287812 */ /* 0x004fc800078ec0ff */
[----:B------:R-:W-:-:S05]  /*2a40*/  @P4 LOP3.LUT R40, R40, 0x2, RZ, 0xfc, !PT ;  /* 0x0000000228284812 */ /* 0x000fca00078efcff */
[----:B------:R0:W-:Y:S01]  /*2a50*/  STL [R1+0x18], R40 ;  /* 0x0000182801007387 */ /* 0x0001e20000100800 */
[----:B------:R-:W-:Y:S05]  /*2a60*/  @!P1 BRA `(.L_x_424) ;  /* 0x000000c400909947 */ /* 0x000fea0003800000 */
[----:B------:R-:W-:Y:S01]  /*2a70*/  ULDC.U8 UR4, c[0x0][0x3f0] ;  /* 0x0000fc0000047ab9 */ /* 0x000fe20000000000 */
[-C--:B------:R-:W-:Y:S01]  /*2a80*/  IMAD R39, R123, R43.reuse, RZ ;  /* 0x0000002b7b277224 */ /* 0x080fe200078e02ff */
[----:B------:R-:W-:Y:S01]  /*2a90*/  ISETP.NE.AND P1, PT, RZ, UR4, PT ;  /* 0x00000004ff007c0c */ /* 0x000fe2000bf25270 */
[-C--:B------:R-:W-:Y:S02]  /*2aa0*/  IMAD R41, R124, R43.reuse, RZ ;  /* 0x0000002b7c297224 */ /* 0x080fe400078e02ff */
[C---:B------:R-:W-:Y:S02]  /*2ab0*/  IMAD R39, R38.reuse, R106, R39 ;  /* 0x0000006a26277224 */ /* 0x040fe400078e0227 */
[----:B------:R-:W-:Y:S02]  /*2ac0*/  IMAD R41, R38, R100, R41 ;  /* 0x0000006426297224 */ /* 0x000fe400078e0229 */
[----:B------:R-:W-:Y:S02]  /*2ad0*/  IMAD R38, R24, -0xa0, R2 ;  /* 0xffffff6018267824 */ /* 0x000fe400078e0202 */
[----:B------:R-:W-:-:S03]  /*2ae0*/  IMAD.WIDE.U32 R90, R106, R43, RZ ;  /* 0x0000002b6a5a7225 */ /* 0x000fc600078e00ff */
[----:B------:R-:W-:Y:S01]  /*2af0*/  VIMNMX R38, R38, 0xa0, PT ;  /* 0x000000a026267848 */ /* 0x000fe20003fe0100 */
[----:B------:R-:W-:-:S04]  /*2b00*/  IMAD.WIDE.U32 R88, R100, R43, RZ ;  /* 0x0000002b64587225 */ /* 0x000fc800078e00ff */
[----:B------:R-:W-:Y:S02]  /*2b10*/  IMAD.IADD R39, R91, 0x1, R39 ;  /* 0x000000015b277824 */ /* 0x000fe400078e0227 */
[----:B------:R-:W-:Y:S01]  /*2b20*/  IMAD.IADD R96, R89, 0x1, R41 ;  /* 0x0000000159607824 */ /* 0x000fe200078e0229 */
[----:B------:R-:W-:Y:S06]  /*2b30*/  @!P1 BRA `(.L_x_425) ;  /* 0x0000005c00dc9947 */ /* 0x000fec0003800000 */
[----:B------:R-:W-:Y:S01]  /*2b40*/  ISETP.GE.AND P2, PT, R168, R38, PT ;  /* 0x00000026a800720c */ /* 0x000fe20003f46270 */
[----:B------:R-:W-:Y:S01]  /*2b50*/  BSSY B1, `(.L_x_426) ;  /* 0x0000038000017945 */ /* 0x000fe20003800000 */
        /* <DEDUP_REMOVED lines=13> */
[----:B------:R-:W-:Y:S06]  /*2c30*/  @P2 BRA `(.L_x_427) ;  /* 0x0000000000a42947 */ /* 0x000fec0003800000 */
[----:B------:R-:W-:Y:S01]  /*2c40*/  ULDC.64 UR4, c[0x0][0x3c8] ;  /* 0x0000f20000047ab9 */ /* 0x000fe20000000a00 */
[----:B------:R-:W-:Y:S02]  /*2c50*/  CS2R R138, SRZ ;  /* 0x00000000008a7805 */ /* 0x000fe4000001ff00 */
[----:B0-----:R-:W-:Y:S02]  /*2c60*/  IADD3 R40, P1, P4, R110, UR4, R90 ;  /* 0x000000046e287c10 */ /* 0x001fe4000fc3e05a */
[----:B------:R-:W-:Y:S01]  /*2c70*/  CS2R R140, SRZ ;  /* 0x00000000008c7805 */ /* 0x000fe2000001ff00 */
[----:B------:R-:W-:Y:S01]  /*2c80*/  VIADD R53, R16, 0x10 ;  /* 0x0000001010357836 */ /* 0x000fe20000000000 */
[----:B------:R-:W-:Y:S01]  /*2c90*/  IADD3.X R41, R11, UR5, R39, P1, P4 ;  /* 0x000000050b297c10 */ /* 0x000fe20008fe8427 */
[----:B------:R-:W-:Y:S02]  /*2ca0*/  ULDC.64 UR4, c[0x0][0x3e0] ;  /* 0x0000f80000047ab9 */ /* 0x000fe40000000a00 */
[----:B------:R-:W-:-:S04]  /*2cb0*/  IADD3 R42, P1, P4, R104, UR4, R88 ;  /* 0x00000004682a7c10 */ /* 0x000fc8000fc3e058 */
[----:B------:R-:W-:Y:S02]  /*2cc0*/  IADD3.X R43, R13, UR5, R96, P1, P4 ;  /* 0x000000050d2b7c10 */ /* 0x000fe40008fe8460 */
[----:B------:R-:W-:Y:S02]  /*2cd0*/  ISETP.GE.AND P1, PT, R16, R136, PT ;  /* 0x000000881000720c */ /* 0x000fe40003f26270 */
[----:B------:R-:W-:Y:S02]  /*2ce0*/  CS2R R94, SRZ ;  /* 0x00000000005e7805 */ /* 0x000fe4000001ff00 */
[----:B------:R-:W-:-:S09]  /*2cf0*/  CS2R R126, SRZ ;  /* 0x00000000007e7805 */ /* 0x000fd2000001ff00 */
[----:B------:R1:W5:Y:S04]  /*2d00*/  @!P1 LDG.E.64 R138, desc[UR54][R40.64] ;  /* 0x00000036288a9981 */ /* 0x000368000c1e1b00 */
[----:B------:R1:W5:Y:S01]  /*2d10*/  @!P1 LDG.E.64 R140, desc[UR54][R42.64] ;  /* 0x000000362a8c9981 */ /* 0x000362000c1e1b00 */
[----:B------:R-:W-:Y:S02]  /*2d20*/  ISETP.GE.AND P1, PT, R53, R136, PT ;  /* 0x000000883500720c */ /* 0x000fe40003f26270 */
[----:B------:R-:W-:Y:S02]  /*2d30*/  IADD3 R53, R16, 0x20, RZ ;  /* 0x0000002010357810 */ /* 0x000fe40007ffe0ff */
[----:B------:R-:W-:Y:S02]  /*2d40*/  CS2R R86, SRZ ;  /* 0x0000000000567805 */ /* 0x000fe4000001ff00 */
[----:B------:R-:W-:-:S07]  /*2d50*/  CS2R R92, SRZ ;  /* 0x00000000005c7805 */ /* 0x000fce000001ff00 */
[----:B------:R1:W5:Y:S04]  /*2d60*/  @!P1 LDG.E.64 R94, desc[UR54][R40.64+0x10] ;  /* 0x00001036285e9981 */ /* 0x000368000c1e1b00 */
[----:B------:R1:W5:Y:S01]  /*2d70*/  @!P1 LDG.E.64 R126, desc[UR54][R42.64+0x10] ;  /* 0x000010362a7e9981 */ /* 0x000362000c1e1b00 */
[----:B------:R-:W-:Y:S01]  /*2d80*/  ISETP.GE.AND P1, PT, R53, R136, PT ;  /* 0x000000883500720c */ /* 0x000fe20003f26270 */
[----:B------:R-:W-:Y:S01]  /*2d90*/  VIADD R53, R16, 0x30 ;  /* 0x0000003010357836 */ /* 0x000fe20000000000 */
[----:B------:R-:W-:Y:S02]  /*2da0*/  CS2R R82, SRZ ;  /* 0x0000000000527805 */ /* 0x000fe4000001ff00 */
[----:B------:R-:W-:-:S09]  /*2db0*/  CS2R R84, SRZ ;  /* 0x0000000000547805 */ /* 0x000fd2000001ff00 */
        /* <DEDUP_REMOVED lines=14> */
[----:B------:R-:W-:-:S13]  /*2ea0*/  ISETP.GE.AND P1, PT, R53, R136, PT ;  /* 0x000000883500720c */ /* 0x000fda0003f26270 */
[----:B------:R1:W5:Y:S04]  /*2eb0*/  @!P1 LDG.E.64 R74, desc[UR54][R40.64+0x50] ;  /* 0x00005036284a9981 */ /* 0x000368000c1e1b00 */
[----:B------:R1:W5:Y:S02]  /*2ec0*/  @!P1 LDG.E.64 R76, desc[UR54][R42.64+0x50] ;  /* 0x000050362a4c9981 */ /* 0x000364000c1e1b00 */
.L_x_427:
[----:B------:R-:W-:Y:S05]  /*2ed0*/  BSYNC B1 ;  /* 0x0000000000017941 */ /* 0x000fea0003800000 */
.L_x_426:
        /* <DEDUP_REMOVED lines=11> */
[----:B------:R-:W-:Y:S01]  /*2f90*/  CS2R R68, SRZ ;  /* 0x0000000000447805 */ /* 0x000fe2000001ff00 */
[----:B-----5:R-:W-:Y:S01]  /*2fa0*/  IMAD.MOV.U32 R151, RZ, RZ, R74 ;  /* 0x000000ffff977224 */ /* 0x020fe200078e004a */
[----:B------:R-:W-:-:S02]  /*2fb0*/  MOV R154, R78 ;  /* 0x0000004e009a7202 */ /* 0x000fc40000000f00 */
[----:B------:R-:W-:Y:S01]  /*2fc0*/  CS2R R72, SRZ ;  /* 0x0000000000487805 */ /* 0x000fe2000001ff00 */
[----:B------:R-:W-:Y:S06]  /*2fd0*/  @P4 BRA `(.L_x_429) ;  /* 0x0000000000b44947 */ /* 0x000fec0003800000 */
[----:B01----:R-:W-:Y:S01]  /*2fe0*/  IADD3 R40, P1, P5, R110, R90, R8 ;  /* 0x0000005a6e287210 */ /* 0x003fe20007d3e008 */
[----:B------:R-:W-:Y:S01]  /*2ff0*/  ULDC.64 UR4, c[0x0][0x3c8] ;  /* 0x0000f20000047ab9 */ /* 0x000fe20000000a00 */
[----:B------:R-:W-:Y:S02]  /*3000*/  CS2R R70, SRZ ;  /* 0x0000000000467805 */ /* 0x000fe4000001ff00 */
[----:B------:R-:W-:Y:S02]  /*3010*/  CS2R R72, SRZ ;  /* 0x0000000000487805 */ /* 0x000fe4000001ff00 */
[----:B------:R-:W-:Y:S02]  /*3020*/  IADD3.X R39, R11, R39, R7, P1, P5 ;  /* 0x000000270b277210 */ /* 0x000fe40000fea407 */
[----:B------:R-:W-:-:S04]  /*3030*/  IADD3 R42, P1, P5, R104, R88, R10 ;  /* 0x00000058682a7210 */ /* 0x000fc80007d3e00a */
[----:B------:R-:W-:Y:S02]  /*3040*/  IADD3.X R96, R13, R96, R9, P1, P5 ;  /* 0x000000600d607210 */ /* 0x000fe40000fea409 */
[----:B------:R-:W-:-:S04]  /*3050*/  IADD3 R40, P1, R40, UR4, RZ ;  /* 0x0000000428287c10 */ /* 0x000fc8000ff3e0ff */
[----:B------:R-:W-:Y:S01]  /*3060*/  IADD3.X R41, R39, UR5, RZ, P1, !PT ;  /* 0x0000000527297c10 */ /* 0x000fe20008ffe4ff */
[----:B------:R-:W-:Y:S02]  /*3070*/  ULDC.64 UR4, c[0x0][0x3e0] ;  /* 0x0000f80000047ab9 */ /* 0x000fe40000000a00 */
[----:B------:R-:W-:-:S04]  /*3080*/  IADD3 R42, P1, R42, UR4, RZ ;  /* 0x000000042a2a7c10 */ /* 0x000fc8000ff3e0ff */
[----:B------:R-:W-:Y:S02]  /*3090*/  IADD3.X R43, R96, UR5, RZ, P1, !PT ;  /* 0x00000005602b7c10 */ /* 0x000fe40008ffe4ff */
[C---:B------:R-:W-:Y:S01]  /*30a0*/  ISETP.GE.AND P1, PT, R16.reuse, R136, PT ;  /* 0x000000881000720c */ /* 0x040fe20003f26270 */
        /* <DEDUP_REMOVED lines=29> */
[----:B------:R-:W-:-:S13]  /*3280*/  ISETP.GE.AND P1, PT, R39, R136, PT ;  /* 0x000000882700720c */ /* 0x000fda0003f26270 */
[----:B------:R2:W5:Y:S04]  /*3290*/  @!P1 LDG.E.64 R50, desc[UR54][R40.64+0x50] ;  /* 0x0000503628329981 */ /* 0x000568000c1e1b00 */
[----:B------:R2:W5:Y:S02]  /*32a0*/  @!P1 LDG.E.64 R52, desc[UR54][R42.64+0x50] ;  /* 0x000050362a349981 */ /* 0x000564000c1e1b00 */
.L_x_429:
[----:B------:R-:W-:Y:S05]  /*32b0*/  BSYNC B1 ;  /* 0x0000000000017941 */ /* 0x000fea0003800000 */
.L_x_428:
[----:B------:R-:W-:Y:S01]  /*32c0*/  UISETP.NE.AND UP0, UPT, UR53, 0x3, UPT ;  /* 0x000000033500788c */ /* 0x000fe2000bf05270 */
[----:B------:R-:W-:Y:S01]  /*32d0*/  IMAD.MOV.U32 R162, RZ, RZ, R82 ;  /* 0x000000ffffa27224 */ /* 0x000fe200078e0052 */
[----:B------:R-:W-:Y:S01]  /*32e0*/  MOV R157, R76 ;  /* 0x0000004c009d7202 */ /* 0x000fe20000000f00 */
[----:B------:R-:W-:Y:S01]  /*32f0*/  IMAD.MOV.U32 R164, RZ, RZ, R86 ;  /* 0x000000ffffa47224 */ /* 0x000fe200078e0056 */
[----:B------:R-:W-:Y:S01]  /*3300*/  MOV R177, R140 ;  /* 0x0000008c00b17202 */ /* 0x000fe20000000f00 */
[----:B------:R-:W-:Y:S01]  /*3310*/  IMAD.MOV.U32 R166, RZ, RZ, R94 ;  /* 0x000000ffffa67224 */ /* 0x000fe200078e005e */
[----:B------:R-:W-:Y:S01]  /*3320*/  PLOP3.LUT P1, PT, PT, PT, UP0, 0x80, 0x0 ;  /* 0x000000000000781c */ /* 0x000fe20003f2f008 */
[----:B------:R-:W-:Y:S01]  /*3330*/  IMAD.MOV.U32 R176, RZ, RZ, R138 ;  /* 0x000000ffffb07224 */ /* 0x000fe200078e008a */
[----:B-----5:R-:W-:Y:S01]  /*3340*/  MOV R152, R66 ;  /* 0x0000004200987202 */ /* 0x020fe20000000f00 */
[----:B------:R-:W-:Y:S01]  /*3350*/  IMAD.MOV.U32 R158, RZ, RZ, R80 ;  /* 0x000000ffff9e7224 */ /* 0x000fe200078e0050 */
[----:B------:R-:W-:Y:S01]  /*3360*/  MOV R150, R64 ;  /* 0x0000004000967202 */ /* 0x000fe20000000f00 */
[----:B------:R-:W-:-:S02]  /*3370*/  IMAD.MOV.U32 R163, RZ, RZ, R84 ;  /* 0x000000ffffa37224 */ /* 0x000fc400078e0054 */
[----:B------:R-:W-:Y:S02]  /*3380*/  IMAD.MOV.U32 R165, RZ, RZ, R92 ;  /* 0x000000ffffa57224 */ /* 0x000fe400078e005c */
[----:B------:R-:W-:Y:S02]  /*3390*/  IMAD.MOV.U32 R167, RZ, RZ, R126 ;  /* 0x000000ffffa77224 */ /* 0x000fe400078e007e */
[----:B------:R-:W-:Y:S02]  /*33a0*/  IMAD.MOV.U32 R89, RZ, RZ, R50 ;  /* 0x000000ffff597224 */ /* 0x000fe400078e0032 */
[----:B------:R-:W-:Y:S02]  /*33b0*/  IMAD.MOV.U32 R90, RZ, RZ, R54 ;  /* 0x000000ffff5a7224 */ /* 0x000fe400078e0036 */
[----:B------:R-:W-:Y:S02]  /*33c0*/  IMAD.MOV.U32 R142, RZ, RZ, R58 ;  /* 0x000000ffff8e7224 */ /* 0x000fe400078e003a */
[----:B------:R-:W-:-:S02]  /*33d0*/  IMAD.MOV.U32 R149, RZ, RZ, R62 ;  /* 0x000000ffff957224 */ /* 0x000fc400078e003e */
[----:B------:R-:W-:Y:S02]  /*33e0*/  IMAD.MOV.U32 R155, RZ, RZ, R70 ;  /* 0x000000ffff9b7224 */ /* 0x000fe400078e0046 */
[----:B------:R-:W-:Y:S02]  /*33f0*/  IMAD.MOV.U32 R88, RZ, RZ, R52 ;  /* 0x000000ffff587224 */ /* 0x000fe400078e0034 */
[----:B------:R-:W-:Y:S02]  /*3400*/  IMAD.MOV.U32 R91, RZ, RZ, R56 ;  /* 0x000000ffff5b7224 */ /* 0x000fe400078e0038 */
[----:B------:R-:W-:Y:S02]  /*3410*/  IMAD.MOV.U32 R143, RZ, RZ, R60 ;  /* 0x000000ffff8f7224 */ /* 0x000fe400078e003c */
[----:B------:R-:W-:Y:S02]  /*3420*/  IMAD.MOV.U32 R153, RZ, RZ, R68 ;  /* 0x000000ffff997224 */ /* 0x000fe400078e0044 */
[----:B------:R-:W-:Y:S01]  /*3430*/  IMAD.MOV.U32 R156, RZ, RZ, R72 ;  /* 0x000000ffff9c7224 */ /* 0x000fe200078e0048 */
[----:B------:R-:W-:Y:S06]  /*3440*/  @!P1 BRA `(.L_x_430) ;  /* 0x0000000000049947 */ /* 0x000fec0003800000 */
[----:B------:R-:W-:Y:S01]  /*3450*/  BPT.TRAP 0x1 ;  /* 0x000000040000795c */ /* 0x000fe20000300000 */
.L_x_430:
[----:B------:R-:W-:Y:S01]  /*3460*/  IMAD R39, R19, 0x8, R18 ;  /* 0x0000000813277824 */ /* 0x000fe200078e0212 */
[----:B------:R-:W-:Y:S01]  /*3470*/  SHF.L.U32 R96, R171, 0x1f, RZ ;  /* 0x0000001fab607819 */ /* 0x000fe200000006ff */
[----:B------:R-:W-:Y:S03]  /*3480*/  BSSY B1, `(.L_x_431) ;  /* 0x0000003000017945 */ /* 0x000fe60003800000 */
[----:B------:R-:W3:Y:S02]  /*3490*/  SYNCS.PHASECHK.TRANS64.TRYWAIT P5, [R39+URZ+0x29890], R96 ;  /* 0x02989060270075a7 */ /* 0x000ee400080a017f */
[----:B---3--:R-:W-:Y:S05]  /*34a0*/  @!P5 BRA `(.L_x_432) ;  /* 0x00000234005cd947 */ /* 0x008fea0003800000 */
.L_x_736:
[----:B------:R-:W-:Y:S05]  /*34b0*/  BSYNC B1 ;  /* 0x0000000000017941 */ /* 0x000fea0003800000 */
.L_x_431:
[----:B------:R-:W-:Y:S04]  /*34c0*/  BSSY B1, `(.L_x_433) ;  /* 0x00002ac000017945 */ /* 0x000fe80003800000 */
[----:B------:R-:W-:Y:S05]  /*34d0*/  @P2 BRA `(.L_x_434) ;  /* 0x0000002800a82947 */ /* 0x000fea0003800000 */
[----:B------:R-:W-:Y:S01]  /*34e0*/  ISETP.NE.AND P2, PT, R32, RZ, PT ;  /* 0x000000ff2000720c */ /* 0x000fe20003f45270 */
[----:B------:R-:W-:-:S12]  /*34f0*/  BSSY B2, `(.L_x_435) ;  /* 0x000006f000027945 */ /* 0x000fd80003800000 */
[----:B------:R-:W-:Y:S05]  /*3500*/  @!P2 BRA `(.L_x_436) ;  /* 0x0000000400b4a947 */ /* 0x000fea0003800000 */
[----:B012---:R0:W1:Y:S01]  /*3510*/  LDS.128 R40, [R47+0x1a400] ;  /* 0x01a400002f287984 */ /* 0x0070620000000c00 */
[----:B------:R-:W-:Y:S01]  /*3520*/  ISETP.GE.AND P2, PT, R16, R136, PT ;  /* 0x000000881000720c */ /* 0x000fe20003f46270 */
[----:B------:R-:W-:-:S12]  /*3530*/  BSSY B3, `(.L_x_437) ;  /* 0x0000069000037945 */ /* 0x000fd80003800000 */
[----:B0-----:R-:W-:Y:S05]  /*3540*/  @P2 BRA `(.L_x_438) ;  /* 0x00000004009c2947 */ /* 0x001fea0003800000 */
[----:B------:R-:W-:Y:S02]  /*3550*/  SHF.R.U32.HI R138, RZ, 0x8, R139 ;  /* 0x00000008ff8a7819 */ /* 0x000fe4000001168b */
[----:B------:R-:W-:Y:S02]  /*3560*/  SHF.R.U32.HI R140, RZ, 0x8, R141 ;  /* 0x00000008ff8c7819 */ /* 0x000fe4000001168d */
[----:B------:R-:W-:Y:S01]  /*3570*/  SHF.R.U32.HI R181, RZ, 0x10, R139 ;  /* 0x00000010ffb57819 */ /* 0x000fe2000001168b */
[----:B------:R-:W-:Y:S01]  /*3580*/  IMAD.SHL.U32 R138, R138, 0x100, RZ ;  /* 0x000001008a8a7824 */ /* 0x000fe200078e00ff */
[----:B------:R-:W-:Y:S02]  /*3590*/  LOP3.LUT R139, R139, 0xff0000ff, RZ, 0xc0, !PT ;  /* 0xff0000ff8b8b7812 */ /* 0x000fe400078ec0ff */
[----:B------:R-:W-:Y:S02]  /*35a0*/  SHF.R.U32.HI R179, RZ, 0x10, R141 ;  /* 0x00000010ffb37819 */ /* 0x000fe4000001168d */
[----:B------:R-:W-:-:S02]  /*35b0*/  LOP3.LUT R178, R141, 0xff0000ff, RZ, 0xc0, !PT ;  /* 0xff0000ff8db27812 */ /* 0x000fc400078ec0ff */
[----:B------:R-:W-:Y:S01]  /*35c0*/  SHF.L.U32 R141, R140, 0x8, RZ ;  /* 0x000000088c8d7819 */ /* 0x000fe200000006ff */
[----:B-1----:R-:W-:Y:S01]  /*35d0*/  IMAD.MOV.U32 R140, RZ, RZ, R40 ;  /* 0x000000ffff8c7224 */ /* 0x002fe200078e0028 */
[----:B------:R-:W-:Y:S01]  /*35e0*/  LOP3.LUT R139, R139, 0xff00, R138, 0xf8, !PT ;  /* 0x0000ff008b8b7812 */ /* 0x000fe200078ef88a */
[----:B------:R-:W-:Y:S01]  /*35f0*/  IMAD.U32 R138, R181, 0x10000, RZ ;  /* 0x00010000b58a7824 */ /* 0x000fe200078e00ff */
[----:B------:R-:W-:Y:S01]  /*3600*/  LOP3.LUT R180, R178, 0xff00, R141, 0xf8, !PT ;  /* 0x0000ff00b2b47812 */ /* 0x000fe200078ef88d */
[----:B------:R-:W-:Y:S01]  /*3610*/  IMAD.U32 R141, R179, 0x10000, RZ ;  /* 0x00010000b38d7824 */ /* 0x000fe200078e00ff */
[----:B------:R-:W-:Y:S02]  /*3620*/  F2FP.F16.E4M3.UNPACK_B R178, R177.H1 ;  /* 0x000000b1ffb2723e */ /* 0x000fe400030006ff */
[-C--:B------:R-:W-:Y:S02]  /*3630*/  F2FP.F16.E4M3.UNPACK_B R40, R41.reuse ;  /* 0x00000029ff28723e */ /* 0x080fe400020006ff */
[----:B------:R-:W-:Y:S01]  /*3640*/  LOP3.LUT R138, R139, 0xff0000, R138, 0xf8, !PT ;  /* 0x00ff00008b8a7812 */ /* 0x000fe200078ef88a */
[----:B------:R-:W-:Y:S01]  /*3650*/  HADD2.F32 R182, -RZ, R178.H0_H0 ;  /* 0x200000b2ffb67230 */ /* 0x000fe20000004100 */
[----:B------:R-:W-:Y:S01]  /*3660*/  LOP3.LUT R139, R180, 0xff0000, R141, 0xf8, !PT ;  /* 0x00ff0000b48b7812 */ /* 0x000fe200078ef88d */
[--C-:B------:R-:W-:Y:S01]  /*3670*/  HADD2.F32 R141, -RZ, R40.reuse.H1_H1 ;  /* 0x30000028ff8d7230 */ /* 0x100fe20000004100 */
[----:B------:R-:W-:Y:S01]  /*3680*/  F2FP.F16.E4M3.UNPACK_B R180, R176.H1 ;  /* 0x000000b0ffb4723e */ /* 0x000fe200030006ff */
[----:B------:R-:W-:Y:S01]  /*3690*/  HADD2.F32 R40, -RZ, R40.H0_H0 ;  /* 0x20000028ff287230 */ /* 0x000fe20000004100 */
[----:B------:R-:W-:Y:S01]  /*36a0*/  F2FP.F16.E4M3.UNPACK_B R41, R41.H1 ;  /* 0x00000029ff29723e */ /* 0x000fe200030006ff */
[----:B------:R-:W-:-:S02]  /*36b0*/  HADD2.F32 R183, -RZ, R178.H1_H1 ;  /* 0x300000b2ffb77230 */ /* 0x000fc40000004100 */
[-C--:B------:R-:W-:Y:S01]  /*36c0*/  FMUL.FTZ R185, R141, R182.reuse ;  /* 0x000000b68db97220 */ /* 0x080fe20000410000 */
[--C-:B------:R-:W-:Y:S02]  /*36d0*/  HADD2.F32 R181, -RZ, R180.reuse.H0_H0 ;  /* 0x200000b4ffb57230 */ /* 0x100fe40000004100 */
[C---:B------:R-:W-:Y:S01]  /*36e0*/  FMUL.FTZ R182, R40.reuse, R182 ;  /* 0x000000b628b67220 */ /* 0x040fe20000410000 */
[--C-:B------:R-:W-:Y:S01]  /*36f0*/  HADD2.F32 R179, -RZ, R41.reuse.H1_H1 ;  /* 0x30000029ffb37230 */ /* 0x100fe20000004100 */
[----:B------:R-:W-:Y:S01]  /*3700*/  F2FP.F16.E4M3.UNPACK_B R177, R177 ;  /* 0x000000b1ffb1723e */ /* 0x000fe200020006ff */
[----:B------:R-:W-:Y:S02]  /*3710*/  HADD2.F32 R178, -RZ, R41.H0_H0 ;  /* 0x20000029ffb27230 */ /* 0x000fe40000004100 */
[----:B------:R-:W-:Y:S01]  /*3720*/  FFMA.FTZ R40, R40, R181, -R185 ;  /* 0x000000b528287223 */ /* 0x000fe200000108b9 */
[----:B------:R-:W-:Y:S02]  /*3730*/  HADD2.F32 R180, -RZ, R180.H1_H1 ;  /* 0x300000b4ffb47230 */ /* 0x000fe40000004100 */
[----:B------:R-:W-:Y:S01]  /*3740*/  FMUL.FTZ R185, R179, R183 ;  /* 0x000000b7b3b97220 */ /* 0x000fe20000410000 */
[----:B------:R-:W-:Y:S01]  /*3750*/  FFMA.FTZ R41, R141, R181, R182 ;  /* 0x000000b58d297223 */ /* 0x000fe200000100b6 */
[C---:B------:R-:W-:Y:S01]  /*3760*/  FMUL.FTZ R184, R178.reuse, R183 ;  /* 0x000000b7b2b87220 */ /* 0x040fe20000410000 */
[----:B------:R-:W-:Y:S01]  /*3770*/  F2FP.F16.E4M3.UNPACK_B R141, R140.H1 ;  /* 0x0000008cff8d723e */ /* 0x000fe200030006ff */
[----:B------:R-:W-:Y:S01]  /*3780*/  FFMA.FTZ R185, R178, R180, -R185 ;  /* 0x000000b4b2b97223 */ /* 0x000fe200000108b9 */
[----:B------:R-:W-:Y:S01]  /*3790*/  F2FP.F16.E4M3.UNPACK_B R140, R140 ;  /* 0x0000008cff8c723e */ /* 0x000fe200020006ff */
[----:B------:R-:W-:Y:S01]  /*37a0*/  FFMA.FTZ R186, R179, R180, R184 ;  /* 0x000000b4b3ba7223 */ /* 0x000fe200000100b8 */
[--C-:B------:R-:W-:Y:S01]  /*37b0*/  HADD2.F32 R181, -RZ, R177.reuse.H1_H1 ;  /* 0x300000b1ffb57230 */ /* 0x100fe20000004100 */
[----:B------:R-:W-:Y:S01]  /*37c0*/  F2FP.F16.E4M3.UNPACK_B R179, R176 ;  /* 0x000000b0ffb3723e */ /* 0x000fe200020006ff */
[----:B------:R-:W-:-:S02]  /*37d0*/  HADD2.F32 R180, -RZ, R177.H0_H0 ;  /* 0x200000b1ffb47230 */ /* 0x000fc40000004100 */
[--C-:B------:R-:W-:Y:S02]  /*37e0*/  HADD2.F32 R177, -RZ, R141.reuse.H0_H0 ;  /* 0x2000008dffb17230 */ /* 0x100fe40000004100 */
[----:B------:R-:W-:Y:S02]  /*37f0*/  HADD2.F32 R178, -RZ, R141.H1_H1 ;  /* 0x3000008dffb27230 */ /* 0x000fe40000004100 */
[--C-:B------:R-:W-:Y:S02]  /*3800*/  HADD2.F32 R176, -RZ, R140.reuse.H1_H1 ;  /* 0x3000008cffb07230 */ /* 0x100fe40000004100 */
[-C--:B------:R-:W-:Y:S01]  /*3810*/  FMUL.FTZ R183, R177, R181.reuse ;  /* 0x000000b5b1b77220 */ /* 0x080fe20000410000 */
[----:B------:R-:W-:Y:S02]  /*3820*/  HADD2.F32 R141, -RZ, R140.H0_H0 ;  /* 0x2000008cff8d7230 */ /* 0x000fe40000004100 */
[----:B------:R-:W-:Y:S01]  /*3830*/  FMUL.FTZ R184, R178, R181 ;  /* 0x000000b5b2b87220 */ /* 0x000fe20000410000 */
[----:B------:R-:W-:-:S02]  /*3840*/  HADD2.F32 R140, -RZ, R179.H1_H1 ;  /* 0x300000b3ff8c7230 */ /* 0x000fc40000004100 */
[-C--:B------:R-:W-:Y:S01]  /*3850*/  FMUL.FTZ R182, R176, R180.reuse ;  /* 0x000000b4b0b67220 */ /* 0x080fe20000410000 */
[----:B------:R-:W-:Y:S02]  /*3860*/  HADD2.F32 R179, -RZ, R179.H0_H0 ;  /* 0x200000b3ffb37230 */ /* 0x000fe40000004100 */
[----:B------:R-:W-:Y:S01]  /*3870*/  FMUL.FTZ R181, R141, R180 ;  /* 0x000000b48db57220 */ /* 0x000fe20000410000 */
[-C--:B------:R-:W-:Y:S01]  /*3880*/  FFMA.FTZ R177, R177, R140.reuse, -R184 ;  /* 0x0000008cb1b17223 */ /* 0x080fe200000108b8 */
[----:B------:R-:W-:Y:S01]  /*3890*/  FFMA.FTZ R180, R178, R140, R183 ;  /* 0x0000008cb2b47223 */ /* 0x000fe200000100b7 */
[-C--:B------:R-:W-:Y:S01]  /*38a0*/  FFMA.FTZ R140, R141, R179.reuse, -R182 ;  /* 0x000000b38d8c7223 */ /* 0x080fe200000108b6 */
[----:B------:R-:W-:Y:S01]  /*38b0*/  FFMA.FTZ R141, R176, R179, R181 ;  /* 0x000000b3b08d7223 */ /* 0x000fe200000100b5 */
[----:B------:R-:W-:Y:S02]  /*38c0*/  F2FP.F16.E4M3.UNPACK_B R178, R43.H1 ;  /* 0x0000002bffb2723e */ /* 0x000fe400030006ff */
[----:B------:R-:W-:-:S02]  /*38d0*/  F2FP.SATFINITE.E4M3.F32.PACK_AB_MERGE_C R176, R186, R185, RZ ;  /* 0x000000b9bab0723e */ /* 0x000fc400048070ff */
[-C--:B------:R-:W-:Y:S01]  /*38e0*/  F2FP.F16.E4M3.UNPACK_B R186, R139.reuse.H1 ;  /* 0x0000008bffba723e */ /* 0x080fe200030006ff */
[--C-:B------:R-:W-:Y:S01]  /*38f0*/  HADD2.F32 R181, -RZ, R178.reuse.H0_H0 ;  /* 0x200000b2ffb57230 */ /* 0x100fe20000004100 */
[----:B------:R-:W-:Y:S01]  /*3900*/  F2FP.F16.E4M3.UNPACK_B R179, R42.H1 ;  /* 0x0000002affb3723e */ /* 0x000fe200030006ff */
[----:B------:R-:W-:Y:S01]  /*3910*/  HADD2.F32 R182, -RZ, R178.H1_H1 ;  /* 0x300000b2ffb67230 */ /* 0x000fe20000004100 */
[-C--:B------:R-:W-:Y:S01]  /*3920*/  F2FP.F16.E4M3.UNPACK_B R178, R138.reuse.H1 ;  /* 0x0000008affb2723e */ /* 0x080fe200030006ff */
[--C-:B------:R-:W-:Y:S01]  /*3930*/  HADD2.F32 R183, -RZ, R186.reuse.H1_H1 ;  /* 0x300000baffb77230 */ /* 0x100fe20000004100 */
[----:B------:R-:W-:Y:S01]  /*3940*/  F2FP.F16.E4M3.UNPACK_B R185, R139 ;  /* 0x0000008bffb9723e */ /* 0x000fe200020006ff */
[----:B------:R-:W-:Y:S01]  /*3950*/  HADD2.F32 R186, -RZ, R186.H0_H0 ;  /* 0x200000baffba7230 */ /* 0x000fe20000004100 */
[----:B------:R-:W-:Y:S01]  /*3960*/  F2FP.SATFINITE.E4M3.F32.PACK_AB_MERGE_C R177, R180, R177, RZ ;  /* 0x000000b1b4b1723e */ /* 0x000fe200048070ff */
[----:B------:R-:W-:Y:S01]  /*3970*/  HADD2.F32 R180, -RZ, R179.H1_H1 ;  /* 0x300000b3ffb47230 */ /* 0x000fe20000004100 */
[----:B------:R-:W-:Y:S01]  /*3980*/  F2FP.F16.E4M3.UNPACK_B R139, R138 ;  /* 0x0000008aff8b723e */ /* 0x000fe200020006ff */
[----:B------:R-:W-:-:S02]  /*3990*/  HADD2.F32 R184, -RZ, R178.H1_H1 ;  /* 0x300000b2ffb87230 */ /* 0x000fc40000004100 */
[-C--:B------:R-:W-:Y:S01]  /*39a0*/  FMUL.FTZ R138, R182, R183.reuse ;  /* 0x000000b7b68a7220 */ /* 0x080fe20000410000 */
[----:B------:R-:W-:Y:S02]  /*39b0*/  HADD2.F32 R187, -RZ, R185.H1_H1 ;  /* 0x300000b9ffbb7230 */ /* 0x000fe40000004100 */
[C---:B------:R-:W-:Y:S01]  /*39c0*/  FMUL.FTZ R189, R181.reuse, R183 ;  /* 0x000000b7b5bd7220 */ /* 0x040fe20000410000 */
[----:B------:R-:W-:Y:S02]  /*39d0*/  HADD2.F32 R179, -RZ, R179.H0_H0 ;  /* 0x200000b3ffb37230 */ /* 0x000fe40000004100 */
[----:B------:R-:W-:Y:S01]  /*39e0*/  FFMA.FTZ R138, R181, R184, -R138 ;  /* 0x000000b8b58a7223 */ /* 0x000fe2000001088a */
[----:B------:R-:W-:Y:S02]  /*39f0*/  HADD2.F32 R183, -RZ, R139.H1_H1 ;  /* 0x3000008bffb77230 */ /* 0x000fe40000004100 */
[----:B------:R-:W-:Y:S01]  /*3a00*/  FMUL.FTZ R188, R180, R187 ;  /* 0x000000bbb4bc7220 */ /* 0x000fe20000410000 */
[----:B------:R-:W-:Y:S01]  /*3a10*/  F2FP.F16.E4M3.UNPACK_B R181, R43 ;  /* 0x0000002bffb5723e */ /* 0x000fe200020006ff */
[C---:B------:R-:W-:Y:S01]  /*3a20*/  FMUL.FTZ R187, R179.reuse, R187 ;  /* 0x000000bbb3bb7220 */ /* 0x040fe20000410000 */
[----:B------:R-:W-:Y:S01]  /*3a30*/  F2FP.F16.E4M3.UNPACK_B R42, R42 ;  /* 0x0000002aff2a723e */ /* 0x000fe200020006ff */
[----:B------:R-:W-:Y:S01]  /*3a40*/  FFMA.FTZ R188, R179, R183, -R188 ;  /* 0x000000b7b3bc7223 */ /* 0x000fe200000108bc */
[----:B------:R-:W-:-:S02]  /*3a50*/  HADD2.F32 R185, -RZ, R185.H0_H0 ;  /* 0x200000b9ffb97230 */ /* 0x000fc40000004100 */
[----:B------:R-:W-:Y:S01]  /*3a60*/  FFMA.FTZ R187, R180, R183, R187 ;  /* 0x000000b7b4bb7223 */ /* 0x000fe200000100bb */
[--C-:B------:R-:W-:Y:S02]  /*3a70*/  HADD2.F32 R180, -RZ, R181.reuse.H0_H0 ;  /* 0x200000b5ffb47230 */ /* 0x100fe40000004100 */
[----:B------:R-:W-:Y:S01]  /*3a80*/  FFMA.FTZ R43, R182, R184, R189 ;  /* 0x000000b8b62b7223 */ /* 0x000fe200000100bd */
[--C-:B------:R-:W-:Y:S01]  /*3a90*/  HADD2.F32 R179, -RZ, R42.reuse.H0_H0 ;  /* 0x2000002affb37230 */ /* 0x100fe20000004100 */
[----:B------:R-:W-:Y:S01]  /*3aa0*/  F2FP.SATFINITE.E4M3.F32.PACK_AB_MERGE_C R41, R41, R40, R176 ;  /* 0x000000282929723e */ /* 0x000fe200048070b0 */
[----:B------:R-:W-:Y:S01]  /*3ab0*/  HADD2.F32 R181, -RZ, R181.H1_H1 ;  /* 0x300000b5ffb57230 */ /* 0x000fe20000004100 */
[----:B------:R-:W-:Y:S01]  /*3ac0*/  F2FP.SATFINITE.E4M3.F32.PACK_AB_MERGE_C R187, R187, R188, RZ ;  /* 0x000000bcbbbb723e */ /* 0x000fe200048070ff */
[----:B------:R-:W-:Y:S01]  /*3ad0*/  HADD2.F32 R42, -RZ, R42.H1_H1 ;  /* 0x3000002aff2a7230 */ /* 0x000fe20000004100 */
[----:B------:R-:W-:Y:S01]  /*3ae0*/  F2FP.SATFINITE.E4M3.F32.PACK_AB_MERGE_C R43, R43, R138, RZ ;  /* 0x0000008a2b2b723e */ /* 0x000fe200048070ff */
[----:B------:R-:W-:-:S02]  /*3af0*/  HADD2.F32 R178, -RZ, R178.H0_H0 ;  /* 0x200000b2ffb27230 */ /* 0x000fc40000004100 */
[-C--:B------:R-:W-:Y:S01]  /*3b00*/  FMUL.FTZ R183, R181, R186.reuse ;  /* 0x000000bab5b77220 */ /* 0x080fe20000410000 */
[----:B------:R-:W-:Y:S02]  /*3b10*/  HADD2.F32 R139, -RZ, R139.H0_H0 ;  /* 0x2000008bff8b7230 */ /* 0x000fe40000004100 */
[-C--:B------:R-:W-:Y:S01]  /*3b20*/  FMUL.FTZ R182, R42, R185.reuse ;  /* 0x000000b92ab67220 */ /* 0x080fe20000410000 */
[C---:B------:R-:W-:Y:S01]  /*3b30*/  FMUL.FTZ R186, R180.reuse, R186 ;  /* 0x000000bab4ba7220 */ /* 0x040fe20000410000 */
[C---:B------:R-:W-:Y:S01]  /*3b40*/  FMUL.FTZ R185, R179.reuse, R185 ;  /* 0x000000b9b3b97220 */ /* 0x040fe20000410000 */
[-C--:B------:R-:W-:Y:S01]  /*3b50*/  FFMA.FTZ R183, R180, R178.reuse, -R183 ;  /* 0x000000b2b4b77223 */ /* 0x080fe200000108b7 */
[-C--:B------:R-:W-:Y:S01]  /*3b60*/  FFMA.FTZ R182, R179, R139.reuse, -R182 ;  /* 0x0000008bb3b67223 */ /* 0x080fe200000108b6 */
[----:B------:R-:W-:Y:S01]  /*3b70*/  FFMA.FTZ R186, R181, R178, R186 ;  /* 0x000000b2b5ba7223 */ /* 0x000fe200000100ba */
[----:B------:R-:W-:Y:S01]  /*3b80*/  FFMA.FTZ R185, R42, R139, R185 ;  /* 0x0000008b2ab97223 */ /* 0x000fe200000100b9 */
[----:B------:R-:W-:-:S03]  /*3b90*/  F2FP.SATFINITE.E4M3.F32.PACK_AB_MERGE_C R40, R141, R140, R177 ;  /* 0x0000008c8d28723e */ /* 0x000fc600048070b1 */
[----:B------:R-:W-:Y:S02]  /*3ba0*/  F2FP.SATFINITE.E4M3.F32.PACK_AB_MERGE_C R43, R186, R183, R43 ;  /* 0x000000b7ba2b723e */ /* 0x000fe4000480702b */
[----:B------:R-:W-:-:S07]  /*3bb0*/  F2FP.SATFINITE.E4M3.F32.PACK_AB_MERGE_C R42, R185, R182, R187 ;  /* 0x000000b6b92a723e */ /* 0x000fce00048070bb */
.L_x_438:
[----:B------:R-:W-:Y:S05]  /*3bc0*/  BSYNC B3 ;  /* 0x0000000000037941 */ /* 0x000fea0003800000 */
.L_x_437:
[----:B-1----:R4:W-:Y:S02]  /*3bd0*/  STG.E.128 desc[UR54][R48.64], R40 ;  /* 0x0000002830007986 */ /* 0x0029e4000c101d36 */
.L_x_436:
[----:B------:R-:W-:Y:S05]  /*3be0*/  BSYNC B2 ;  /* 0x0000000000027941 */ /* 0x000fea0003800000 */
.L_x_435:
[----:B------:R-:W-:Y:S01]  /*3bf0*/  ISETP.NE.AND P2, PT, R33, RZ, PT ;  /* 0x000000ff2100720c */ /* 0x000fe20003f45270 */
[----:B------:R-:W-:-:S12]  /*3c00*/  BSSY B2, `(.L_x_439) ;  /* 0x0000070000027945 */ /* 0x000fd80003800000 */
[----:B------:R-:W-:Y:S05]  /*3c10*/  @!P2 BRA `(.L_x_440) ;  /* 0x0000000400b8a947 */ /* 0x000fea0003800000 */
[----:B012-4-:R0:W1:Y:S01]  /*3c20*/  LDS.128 R40, [R46+0x1a400] ;  /* 0x01a400002e287984 */ /* 0x0170620000000c00 */
[----:B------:R-:W-:Y:S01]  /*3c30*/  VIADD R139, R16, 0x10 ;  /* 0x00000010108b7836 */ /* 0x000fe20000000000 */
[----:B------:R-:W-:Y:S04]  /*3c40*/  BSSY B3, `(.L_x_441) ;  /* 0x000006a000037945 */ /* 0x000fe80003800000 */
[----:B------:R-:W-:-:S13]  /*3c50*/  ISETP.GE.AND P2, PT, R139, R136, PT ;  /* 0x000000888b00720c */ /* 0x000fda0003f46270 */
[----:B0-----:R-:W-:Y:S05]  /*3c60*/  @P2 BRA `(.L_x_442) ;  /* 0x00000004009c2947 */ /* 0x001fea0003800000 */
[----:B------:R-:W-:Y:S02]  /*3c70*/  SHF.R.U32.HI R141, RZ, 0x8, R95 ;  /* 0x00000008ff8d7819 */ /* 0x000fe4000001165f */
[----:B------:R-:W-:Y:S02]  /*3c80*/  SHF.R.U32.HI R126, RZ, 0x8, R127 ;  /* 0x00000008ff7e7819 */ /* 0x000fe4000001167f */
[----:B------:R-:W-:Y:S02]  /*3c90*/  LOP3.LUT R94, R95, 0xff0000ff, RZ, 0xc0, !PT ;  /* 0xff0000ff5f5e7812 */ /* 0x000fe400078ec0ff */
[----:B------:R-:W-:Y:S02]  /*3ca0*/  SHF.R.U32.HI R139, RZ, 0x10, R95 ;  /* 0x00000010ff8b7819 */ /* 0x000fe4000001165f */
[----:B------:R-:W-:Y:S02]  /*3cb0*/  LOP3.LUT R138, R127, 0xff0000ff, RZ, 0xc0, !PT ;  /* 0xff0000ff7f8a7812 */ /* 0x000fe400078ec0ff */
[----:B------:R-:W-:Y:S01]  /*3cc0*/  SHF.R.U32.HI R140, RZ, 0x10, R127 ;  /* 0x00000010ff8c7819 */ /* 0x000fe2000001167f */
[----:B------:R-:W-:Y:S01]  /*3cd0*/  IMAD.SHL.U32 R127, R126, 0x100, RZ ;  /* 0x000001007e7f7824 */ /* 0x000fe200078e00ff */
[----:B------:R-:W-:Y:S01]  /*3ce0*/  SHF.L.U32 R95, R141, 0x8, RZ ;  /* 0x000000088d5f7819 */ /* 0x000fe200000006ff */
[----:B-1----:R-:W-:Y:S01]  /*3cf0*/  IMAD.MOV.U32 R126, RZ, RZ, R40 ;  /* 0x000000ffff7e7224 */ /* 0x002fe200078e0028 */
[----:B------:R-:W-:Y:S01]  /*3d00*/  F2FP.F16.E4M3.UNPACK_B R40, R41 ;  /* 0x00000029ff28723e */ /* 0x000fe200020006ff */
[----:B------:R-:W-:Y:S01]  /*3d10*/  IMAD.U32 R140, R140, 0x10000, RZ ;  /* 0x000100008c8c7824 */ /* 0x000fe200078e00ff */
[----:B------:R-:W-:Y:S01]  /*3d20*/  LOP3.LUT R94, R94, 0xff00, R95, 0xf8, !PT ;  /* 0x0000ff005e5e7812 */ /* 0x000fe200078ef85f */
[----:B------:R-:W-:Y:S01]  /*3d30*/  IMAD.U32 R95, R139, 0x10000, RZ ;  /* 0x000100008b5f7824 */ /* 0x000fe200078e00ff */
[----:B------:R-:W-:-:S02]  /*3d40*/  LOP3.LUT R127, R138, 0xff00, R127, 0xf8, !PT ;  /* 0x0000ff008a7f7812 */ /* 0x000fc400078ef87f */
[----:B------:R-:W-:Y:S02]  /*3d50*/  F2FP.F16.E4M3.UNPACK_B R138, R167.H1 ;  /* 0x000000a7ff8a723e */ /* 0x000fe400030006ff */
[----:B------:R-:W-:Y:S02]  /*3d60*/  LOP3.LUT R94, R94, 0xff0000, R95, 0xf8, !PT ;  /* 0x00ff00005e5e7812 */ /* 0x000fe400078ef85f */
[----:B------:R-:W-:Y:S01]  /*3d70*/  LOP3.LUT R95, R127, 0xff0000, R140, 0xf8, !PT ;  /* 0x00ff00007f5f7812 */ /* 0x000fe200078ef88c */
[----:B------:R-:W-:Y:S01]  /*3d80*/  HADD2.F32 R176, -RZ, R138.H0_H0 ;  /* 0x2000008affb07230 */ /* 0x000fe20000004100 */
[----:B------:R-:W-:Y:S01]  /*3d90*/  F2FP.F16.E4M3.UNPACK_B R140, R166.H1 ;  /* 0x000000a6ff8c723e */ /* 0x000fe200030006ff */
[--C-:B------:R-:W-:Y:S01]  /*3da0*/  HADD2.F32 R127, -RZ, R40.reuse.H1_H1 ;  /* 0x30000028ff7f7230 */ /* 0x100fe20000004100 */
[----:B------:R-:W-:Y:S01]  /*3db0*/  F2FP.F16.E4M3.UNPACK_B R41, R41.H1 ;  /* 0x00000029ff29723e */ /* 0x000fe200030006ff */
[----:B------:R-:W-:Y:S01]  /*3dc0*/  HADD2.F32 R40, -RZ, R40.H0_H0 ;  /* 0x20000028ff287230 */ /* 0x000fe20000004100 */
[----:B------:R-:W-:Y:S01]  /*3dd0*/  F2FP.F16.E4M3.UNPACK_B R167, R167 ;  /* 0x000000a7ffa7723e */ /* 0x000fe200020006ff */
[----:B------:R-:W-:-:S02]  /*3de0*/  HADD2.F32 R177, -RZ, R138.H1_H1 ;  /* 0x3000008affb17230 */ /* 0x000fc40000004100 */
[CC--:B------:R-:W-:Y:S01]  /*3df0*/  FMUL.FTZ R179, R127.reuse, R176.reuse ;  /* 0x000000b07fb37220 */ /* 0x0c0fe20000410000 */
[--C-:B------:R-:W-:Y:S02]  /*3e00*/  HADD2.F32 R141, -RZ, R140.reuse.H0_H0 ;  /* 0x2000008cff8d7230 */ /* 0x100fe40000004100 */
[C---:B------:R-:W-:Y:S01]  /*3e10*/  FMUL.FTZ R176, R40.reuse, R176 ;  /* 0x000000b028b07220 */ /* 0x040fe20000410000 */
[--C-:B------:R-:W-:Y:S01]  /*3e20*/  HADD2.F32 R139, -RZ, R41.reuse.H1_H1 ;  /* 0x30000029ff8b7230 */ /* 0x100fe20000004100 */
[----:B------:R-:W-:Y:S01]  /*3e30*/  F2FP.F16.E4M3.UNPACK_B R166, R166 ;  /* 0x000000a6ffa6723e */ /* 0x000fe200020006ff */
[----:B------:R-:W-:Y:S02]  /*3e40*/  HADD2.F32 R138, -RZ, R41.H0_H0 ;  /* 0x20000029ff8a7230 */ /* 0x000fe40000004100 */
[-C--:B------:R-:W-:Y:S01]  /*3e50*/  FFMA.FTZ R40, R40, R141.reuse, -R179 ;  /* 0x0000008d28287223 */ /* 0x080fe200000108b3 */
[----:B------:R-:W-:Y:S02]  /*3e60*/  HADD2.F32 R140, -RZ, R140.H1_H1 ;  /* 0x3000008cff8c7230 */ /* 0x000fe40000004100 */
[----:B------:R-:W-:Y:S01]  /*3e70*/  FFMA.FTZ R41, R127, R141, R176 ;  /* 0x0000008d7f297223 */ /* 0x000fe200000100b0 */
[CC--:B------:R-:W-:Y:S01]  /*3e80*/  FMUL.FTZ R179, R139.reuse, R177.reuse ;  /* 0x000000b18bb37220 */ /* 0x0c0fe20000410000 */
[C---:B------:R-:W-:Y:S01]  /*3e90*/  FMUL.FTZ R178, R138.reuse, R177 ;  /* 0x000000b18ab27220 */ /* 0x040fe20000410000 */
[-C--:B------:R-:W-:Y:S01]  /*3ea0*/  F2FP.F16.E4M3.UNPACK_B R127, R126.reuse.H1 ;  /* 0x0000007eff7f723e */ /* 0x080fe200030006ff */
[----:B------:R-:W-:Y:S01]  /*3eb0*/  HADD2.F32 R141, -RZ, R167.H1_H1 ;  /* 0x300000a7ff8d7230 */ /* 0x000fe20000004100 */
[----:B------:R-:W-:Y:S01]  /*3ec0*/  F2FP.F16.E4M3.UNPACK_B R126, R126 ;  /* 0x0000007eff7e723e */ /* 0x000fe200020006ff */
[-C--:B------:R-:W-:Y:S01]  /*3ed0*/  FFMA.FTZ R179, R138, R140.reuse, -R179 ;  /* 0x0000008c8ab37223 */ /* 0x080fe200000108b3 */
[----:B------:R-:W-:Y:S01]  /*3ee0*/  FFMA.FTZ R180, R139, R140, R178 ;  /* 0x0000008c8bb47223 */ /* 0x000fe200000100b2 */
[----:B------:R-:W-:-:S02]  /*3ef0*/  HADD2.F32 R140, -RZ, R127.H1_H1 ;  /* 0x3000007fff8c7230 */ /* 0x000fc40000004100 */
[----:B------:R-:W-:Y:S02]  /*3f00*/  HADD2.F32 R139, -RZ, R127.H0_H0 ;  /* 0x2000007fff8b7230 */ /* 0x000fe40000004100 */
[----:B------:R-:W-:Y:S02]  /*3f10*/  HADD2.F32 R167, -RZ, R167.H0_H0 ;  /* 0x200000a7ffa77230 */ /* 0x000fe40000004100 */
[-C--:B------:R-:W-:Y:S01]  /*3f20*/  FMUL.FTZ R178, R140, R141.reuse ;  /* 0x0000008d8cb27220 */ /* 0x080fe20000410000 */
[--C-:B------:R-:W-:Y:S02]  /*3f30*/  HADD2.F32 R138, -RZ, R126.reuse.H1_H1 ;  /* 0x3000007eff8a7230 */ /* 0x100fe40000004100 */
[----:B------:R-:W-:Y:S01]  /*3f40*/  FMUL.FTZ R141, R139, R141 ;  /* 0x0000008d8b8d7220 */ /* 0x000fe20000410000 */
[----:B------:R-:W-:Y:S02]  /*3f50*/  HADD2.F32 R127, -RZ, R126.H0_H0 ;  /* 0x2000007eff7f7230 */ /* 0x000fe40000004100 */
        /* <DEDUP_REMOVED lines=10> */
[----:B------:R-:W-:Y:S01]  /*4000*/  F2FP.F16.E4M3.UNPACK_B R179, R95.H1 ;  /* 0x0000005fffb3723e */ /* 0x000fe200030006ff */
[--C-:B------:R-:W-:Y:S01]  /*4010*/  HADD2.F32 R166, -RZ, R141.reuse.H0_H0 ;  /* 0x2000008dffa67230 */ /* 0x100fe20000004100 */
[----:B------:R-:W-:Y:S01]  /*4020*/  F2FP.SATFINITE.E4M3.F32.PACK_AB_MERGE_C R139, R140, R139, RZ ;  /* 0x0000008b8c8b723e */ /* 0x000fe200048070ff */
[----:B------:R-:W-:Y:S01]  /*4030*/  HADD2.F32 R141, -RZ, R141.H1_H1 ;  /* 0x3000008dff8d7230 */ /* 0x000fe20000004100 */
[----:B------:R-:W-:Y:S01]  /*4040*/  F2FP.F16.E4M3.UNPACK_B R176, R94.H1 ;  /* 0x0000005effb0723e */ /* 0x000fe200030006ff */
[--C-:B------:R-:W-:Y:S01]  /*4050*/  HADD2.F32 R181, -RZ, R179.reuse.H1_H1 ;  /* 0x300000b3ffb57230 */ /* 0x100fe20000004100 */
[----:B------:R-:W-:Y:S01]  /*4060*/  F2FP.F16.E4M3.UNPACK_B R140, R42.H1 ;  /* 0x0000002aff8c723e */ /* 0x000fe200030006ff */
[----:B------:R-:W-:Y:S01]  /*4070*/  HADD2.F32 R179, -RZ, R179.H0_H0 ;  /* 0x200000b3ffb37230 */ /* 0x000fe20000004100 */
[----:B------:R-:W-:Y:S01]  /*4080*/  F2FP.F16.E4M3.UNPACK_B R178, R95 ;  /* 0x0000005fffb2723e */ /* 0x000fe200020006ff */
        /* <DEDUP_REMOVED lines=9> */
[-C--:B------:R-:W-:Y:S01]  /*4120*/  FMUL.FTZ R181, R95, R180.reuse ;  /* 0x000000b45fb57220 */ /* 0x080fe20000410000 */
        /* <DEDUP_REMOVED lines=8> */
[----:B------:R-:W-:Y:S01]  /*41b0*/  HADD2.F32 R140, -RZ, R43.H1_H1 ;  /* 0x3000002bff8c7230 */ /* 0x000fe20000004100 */
[----:B------:R-:W-:Y:S01]  /*41c0*/  F2FP.SATFINITE.E4M3.F32.PACK_AB_MERGE_C R41, R41, R40, R138 ;  /* 0x000000282929723e */ /* 0x000fe2000480708a */
[--C-:B------:R-:W-:Y:S01]  /*41d0*/  HADD2.F32 R43, -RZ, R42.reuse.H0_H0 ;  /* 0x2000002aff2b7230 */ /* 0x100fe20000004100 */
[----:B------:R-:W-:Y:S01]  /*41e0*/  F2FP.SATFINITE.E4M3.F32.PACK_AB_MERGE_C R180, R180, R181, RZ ;  /* 0x000000b5b4b4723e */ /* 0x000fe200048070ff */
[----:B------:R-:W-:Y:S02]  /*41f0*/  HADD2.F32 R42, -RZ, R42.H1_H1 ;  /* 0x3000002aff2a7230 */ /* 0x000fe40000004100 */
[----:B------:R-:W-:Y:S01]  /*4200*/  FMUL.FTZ R182, R140, R179 ;  /* 0x000000b38cb67220 */ /* 0x000fe20000410000 */
[----:B------:R-:W-:-:S02]  /*4210*/  HADD2.F32 R176, -RZ, R176.H0_H0 ;  /* 0x200000b0ffb07230 */ /* 0x000fc40000004100 */
[----:B------:R-:W-:Y:S01]  /*4220*/  FMUL.FTZ R179, R95, R179 ;  /* 0x000000b35fb37220 */ /* 0x000fe20000410000 */
[----:B------:R-:W-:Y:S02]  /*4230*/  HADD2.F32 R167, -RZ, R167.H0_H0 ;  /* 0x200000a7ffa77230 */ /* 0x000fe40000004100 */
[-C--:B------:R-:W-:Y:S01]  /*4240*/  FMUL.FTZ R166, R42, R178.reuse ;  /* 0x000000b22aa67220 */ /* 0x080fe20000410000 */
[----:B------:R-:W-:Y:S01]  /*4250*/  FMUL.FTZ R141, R43, R178 ;  /* 0x000000b22b8d7220 */ /* 0x000fe20000410000 */
[-C--:B------:R-:W-:Y:S01]  /*4260*/  FFMA.FTZ R182, R95, R176.reuse, -R182 ;  /* 0x000000b05fb67223 */ /* 0x080fe200000108b6 */
[----:B------:R-:W-:Y:S01]  /*4270*/  FFMA.FTZ R179, R140, R176, R179 ;  /* 0x000000b08cb37223 */ /* 0x000fe200000100b3 */
[-C--:B------:R-:W-:Y:S01]  /*4280*/  FFMA.FTZ R166, R43, R167.reuse, -R166 ;  /* 0x000000a72ba67223 */ /* 0x080fe200000108a6 */
[----:B------:R-:W-:Y:S01]  /*4290*/  FFMA.FTZ R141, R42, R167, R141 ;  /* 0x000000a72a8d7223 */ /* 0x000fe2000001008d */
[----:B------:R-:W-:Y:S02]  /*42a0*/  F2FP.SATFINITE.E4M3.F32.PACK_AB_MERGE_C R94, R177, R94, RZ ;  /* 0x0000005eb15e723e */ /* 0x000fe400048070ff */
[----:B------:R-:W-:-:S02]  /*42b0*/  F2FP.SATFINITE.E4M3.F32.PACK_AB_MERGE_C R40, R127, R126, R139 ;  /* 0x0000007e7f28723e */ /* 0x000fc4000480708b */
[----:B------:R-:W-:Y:S02]  /*42c0*/  F2FP.SATFINITE.E4M3.F32.PACK_AB_MERGE_C R42, R141, R166, R180 ;  /* 0x000000a68d2a723e */ /* 0x000fe400048070b4 */
[----:B------:R-:W-:-:S07]  /*42d0*/  F2FP.SATFINITE.E4M3.F32.PACK_AB_MERGE_C R43, R179, R182, R94 ;  /* 0x000000b6b32b723e */ /* 0x000fce000480705e */
.L_x_442:
[----:B------:R-:W-:Y:S05]  /*42e0*/  BSYNC B3 ;  /* 0x0000000000037941 */ /* 0x000fea0003800000 */
.L_x_441:
[----:B-1----:R0:W-:Y:S02]  /*42f0*/  STG.E.128 desc[UR54][R48.64+0x20], R40 ;  /* 0x0000202830007986 */ /* 0x0021e4000c101d36 */
.L_x_440:
[----:B------:R-:W-:Y:S05]  /*4300*/  BSYNC B2 ;  /* 0x0000000000027941 */ /* 0x000fea0003800000 */
.L_x_439:
[----:B------:R-:W-:Y:S01]  /*4310*/  ISETP.NE.AND P2, PT, R34, RZ, PT ;  /* 0x000000ff2200720c */ /* 0x000fe20003f45270 */
[----:B------:R-:W-:-:S12]  /*4320*/  BSSY B2, `(.L_x_443) ;  /* 0x0000070000027945 */ /* 0x000fd80003800000 */
[----:B------:R-:W-:Y:S05]  /*4330*/  @!P2 BRA `(.L_x_444) ;  /* 0x0000000400b8a947 */ /* 0x000fea0003800000 */
[----:B012-4-:R0:W1:Y:S01]  /*4340*/  LDS.128 R40, [R47+0x1cc00] ;  /* 0x01cc00002f287984 */ /* 0x0170620000000c00 */
[----:B------:R-:W-:Y:S01]  /*4350*/  IADD3 R95, R16, 0x20, RZ ;  /* 0x00000020105f7810 */ /* 0x000fe20007ffe0ff */
[----:B------:R-:W-:Y:S03]  /*4360*/  BSSY B3, `(.L_x_445) ;  /* 0x000006a000037945 */ /* 0x000fe60003800000 */
[----:B------:R-:W-:-:S13]  /*4370*/  ISETP.GE.AND P2, PT, R95, R136, PT ;  /* 0x000000885f00720c */ /* 0x000fda0003f46270 */
[----:B0-----:R-:W-:Y:S05]  /*4380*/  @P2 BRA `(.L_x_446) ;  /* 0x00000004009c2947 */ /* 0x001fea0003800000 */
[----:B------:R-:W-:Y:S02]  /*4390*/  SHF.R.U32.HI R86, RZ, 0x8, R87 ;  /* 0x00000008ff567819 */ /* 0x000fe40000011657 */
[----:B------:R-:W-:Y:S02]  /*43a0*/  SHF.R.U32.HI R92, RZ, 0x8, R93 ;  /* 0x00000008ff5c7819 */ /* 0x000fe4000001165d */
[----:B------:R-:W-:Y:S01]  /*43b0*/  SHF.R.U32.HI R127, RZ, 0x10, R87 ;  /* 0x00000010ff7f7819 */ /* 0x000fe20000011657 */
[----:B------:R-:W-:Y:S01]  /*43c0*/  IMAD.SHL.U32 R86, R86, 0x100, RZ ;  /* 0x0000010056567824 */ /* 0x000fe200078e00ff */
[----:B------:R-:W-:Y:S02]  /*43d0*/  LOP3.LUT R87, R87, 0xff0000ff, RZ, 0xc0, !PT ;  /* 0xff0000ff57577812 */ /* 0x000fe400078ec0ff */
[----:B------:R-:W-:Y:S02]  /*43e0*/  SHF.R.U32.HI R95, RZ, 0x10, R93 ;  /* 0x00000010ff5f7819 */ /* 0x000fe4000001165d */
[----:B------:R-:W-:Y:S01]  /*43f0*/  LOP3.LUT R94, R93, 0xff0000ff, RZ, 0xc0, !PT ;  /* 0xff0000ff5d5e7812 */ /* 0x000fe200078ec0ff */
[----:B------:R-:W-:Y:S01]  /*4400*/  IMAD.SHL.U32 R93, R92, 0x100, RZ ;  /* 0x000001005c5d7824 */ /* 0x000fe200078e00ff */
[----:B------:R-:W-:Y:S01]  /*4410*/  LOP3.LUT R87, R87, 0xff00, R86, 0xf8, !PT ;  /* 0x0000ff0057577812 */ /* 0x000fe200078ef856 */
[----:B------:R-:W-:-:S02]  /*4420*/  IMAD.U32 R86, R127, 0x10000, RZ ;  /* 0x000100007f567824 */ /* 0x000fc400078e00ff */
[----:B-1----:R-:W-:Y:S01]  /*4430*/  IMAD.MOV.U32 R92, RZ, RZ, R40 ;  /* 0x000000ffff5c7224 */ /* 0x002fe200078e0028 */
[----:B------:R-:W-:Y:S02]  /*4440*/  LOP3.LUT R126, R94, 0xff00, R93, 0xf8, !PT ;  /* 0x0000ff005e7e7812 */ /* 0x000fe400078ef85d */
[----:B------:R-:W-:Y:S02]  /*4450*/  SHF.L.U32 R93, R95, 0x10, RZ ;  /* 0x000000105f5d7819 */ /* 0x000fe400000006ff */
        /* <DEDUP_REMOVED lines=19> */
[-C--:B------:R-:W-:Y:S01]  /*4590*/  FMUL.FTZ R141, R95, R139.reuse ;  /* 0x0000008b5f8d7220 */ /* 0x080fe20000410000 */
[----:B------:R-:W-:Y:S01]  /*45a0*/  FMUL.FTZ R140, R94, R139 ;  /* 0x0000008b5e8c7220 */ /* 0x000fe20000410000 */
[----:B------:R-:W-:Y:S01]  /*45b0*/  F2FP.F16.E4M3.UNPACK_B R93, R92.H1 ;  /* 0x0000005cff5d723e */ /* 0x000fe200030006ff */
[----:B------:R-:W-:-:S02]  /*45c0*/  HADD2.F32 R127, -RZ, R165.H1_H1 ;  /* 0x300000a5ff7f7230 */ /* 0x000fc40000004100 */
[-C--:B------:R-:W-:Y:S01]  /*45d0*/  FFMA.FTZ R141, R94, R126.reuse, -R141 ;  /* 0x0000007e5e8d7223 */ /* 0x080fe2000001088d */
[----:B------:R-:W-:Y:S01]  /*45e0*/  FFMA.FTZ R166, R95, R126, R140 ;  /* 0x0000007e5fa67223 */ /* 0x000fe2000001008c */
[----:B------:R-:W-:Y:S01]  /*45f0*/  F2FP.F16.E4M3.UNPACK_B R92, R92 ;  /* 0x0000005cff5c723e */ /* 0x000fe200020006ff */
[--C-:B------:R-:W-:Y:S01]  /*4600*/  HADD2.F32 R126, -RZ, R93.reuse.H1_H1 ;  /* 0x3000005dff7e7230 */ /* 0x100fe20000004100 */
[----:B------:R-:W-:Y:S01]  /*4610*/  F2FP.F16.E4M3.UNPACK_B R164, R164 ;  /* 0x000000a4ffa4723e */ /* 0x000fe200020006ff */
[----:B------:R-:W-:Y:S01]  /*4620*/  HADD2.F32 R95, -RZ, R93.H0_H0 ;  /* 0x2000005dff5f7230 */ /* 0x000fe20000004100 */
[----:B------:R-:W-:Y:S01]  /*4630*/  F2FP.F16.E4M3.UNPACK_B R139, R86 ;  /* 0x00000056ff8b723e */ /* 0x000fe200020006ff */
[----:B------:R-:W-:Y:S02]  /*4640*/  HADD2.F32 R165, -RZ, R165.H0_H0 ;  /* 0x200000a5ffa57230 */ /* 0x000fe40000004100 */
[----:B------:R-:W-:Y:S01]  /*4650*/  FMUL.FTZ R140, R126, R127 ;  /* 0x0000007f7e8c7220 */ /* 0x000fe20000410000 */
[----:B------:R-:W-:-:S02]  /*4660*/  HADD2.F32 R93, -RZ, R92.H0_H0 ;  /* 0x2000005cff5d7230 */ /* 0x000fc40000004100 */
[----:B------:R-:W-:Y:S01]  /*4670*/  FMUL.FTZ R127, R95, R127 ;  /* 0x0000007f5f7f7220 */ /* 0x000fe20000410000 */
[----:B------:R-:W-:Y:S02]  /*4680*/  HADD2.F32 R94, -RZ, R92.H1_H1 ;  /* 0x3000005cff5e7230 */ /* 0x000fe40000004100 */
[--C-:B------:R-:W-:Y:S02]  /*4690*/  HADD2.F32 R92, -RZ, R164.reuse.H1_H1 ;  /* 0x300000a4ff5c7230 */ /* 0x100fe40000004100 */
[----:B------:R-:W-:Y:S02]  /*46a0*/  HADD2.F32 R164, -RZ, R164.H0_H0 ;  /* 0x200000a4ffa47230 */ /* 0x000fe40000004100 */
[-C--:B------:R-:W-:Y:S01]  /*46b0*/  FMUL.FTZ R138, R94, R165.reuse ;  /* 0x000000a55e8a7220 */ /* 0x080fe20000410000 */
[----:B------:R-:W-:Y:S01]  /*46c0*/  FMUL.FTZ R165, R93, R165 ;  /* 0x000000a55da57220 */ /* 0x000fe20000410000 */
[-C--:B------:R-:W-:Y:S01]  /*46d0*/  FFMA.FTZ R95, R95, R92.reuse, -R140 ;  /* 0x0000005c5f5f7223 */ /* 0x080fe2000001088c */
[----:B------:R-:W-:Y:S01]  /*46e0*/  FFMA.FTZ R126, R126, R92, R127 ;  /* 0x0000005c7e7e7223 */ /* 0x000fe2000001007f */
[-C--:B------:R-:W-:Y:S01]  /*46f0*/  FFMA.FTZ R92, R93, R164.reuse, -R138 ;  /* 0x000000a45d5c7223 */ /* 0x080fe2000001088a */
[----:B------:R-:W-:Y:S01]  /*4700*/  FFMA.FTZ R93, R94, R164, R165 ;  /* 0x000000a45e5d7223 */ /* 0x000fe200000100a5 */
[----:B------:R-:W-:-:S02]  /*4710*/  F2FP.F16.E4M3.UNPACK_B R127, R43.H1 ;  /* 0x0000002bff7f723e */ /* 0x000fc400030006ff */
[----:B------:R-:W-:Y:S02]  /*4720*/  F2FP.SATFINITE.E4M3.F32.PACK_AB_MERGE_C R95, R126, R95, RZ ;  /* 0x0000005f7e5f723e */ /* 0x000fe400048070ff */
[-C--:B------:R-:W-:Y:S01]  /*4730*/  F2FP.F16.E4M3.UNPACK_B R165, R87.reuse.H1 ;  /* 0x00000057ffa5723e */ /* 0x080fe200030006ff */
[--C-:B------:R-:W-:Y:S01]  /*4740*/  HADD2.F32 R138, -RZ, R127.reuse.H0_H0 ;  /* 0x2000007fff8a7230 */ /* 0x100fe20000004100 */
[----:B------:R-:W-:Y:S01]  /*4750*/  F2FP.F16.E4M3.UNPACK_B R126, R42.H1 ;  /* 0x0000002aff7e723e */ /* 0x000fe200030006ff */
[----:B------:R-:W-:Y:S01]  /*4760*/  HADD2.F32 R127, -RZ, R127.H1_H1 ;  /* 0x3000007fff7f7230 */ /* 0x000fe20000004100 */
[----:B------:R-:W-:Y:S01]  /*4770*/  F2FP.F16.E4M3.UNPACK_B R164, R87 ;  /* 0x00000057ffa4723e */ /* 0x000fe200020006ff */
[----:B------:R-:W-:Y:S01]  /*4780*/  HADD2.F32 R167, -RZ, R165.H1_H1 ;  /* 0x300000a5ffa77230 */ /* 0x000fe20000004100 */
[----:B------:R-:W-:Y:S01]  /*4790*/  F2FP.SATFINITE.E4M3.F32.PACK_AB_MERGE_C R94, R166, R141, RZ ;  /* 0x0000008da65e723e */ /* 0x000fe200048070ff */
[----:B------:R-:W-:Y:S01]  /*47a0*/  HADD2.F32 R87, -RZ, R126.H1_H1 ;  /* 0x3000007eff577230 */ /* 0x000fe20000004100 */
[----:B------:R-:W-:Y:S01]  /*47b0*/  F2FP.F16.E4M3.UNPACK_B R140, R86.H1 ;  /* 0x00000056ff8c723e */ /* 0x000fe200030006ff */
[----:B------:R-:W-:-:S02]  /*47c0*/  HADD2.F32 R166, -RZ, R164.H1_H1 ;  /* 0x300000a4ffa67230 */ /* 0x000fc40000004100 */
[-C--:B------:R-:W-:Y:S01]  /*47d0*/  FMUL.FTZ R177, R127, R167.reuse ;  /* 0x000000a77fb17220 */ /* 0x080fe20000410000 */
[----:B------:R-:W-:Y:S02]  /*47e0*/  HADD2.F32 R126, -RZ, R126.H0_H0 ;  /* 0x2000007eff7e7230 */ /* 0x000fe40000004100 */
[----:B------:R-:W-:Y:S01]  /*47f0*/  FMUL.FTZ R176, R138, R167 ;  /* 0x000000a78ab07220 */ /* 0x000fe20000410000 */
[----:B------:R-:W-:Y:S02]  /*4800*/  HADD2.F32 R86, -RZ, R139.H1_H1 ;  /* 0x3000008bff567230 */ /* 0x000fe40000004100 */
[-C--:B------:R-:W-:Y:S01]  /*4810*/  FMUL.FTZ R167, R87, R166.reuse ;  /* 0x000000a657a77220 */ /* 0x080fe20000410000 */
[----:B------:R-:W-:Y:S01]  /*4820*/  F2FP.F16.E4M3.UNPACK_B R43, R43 ;  /* 0x0000002bff2b723e */ /* 0x000fe200020006ff */
[C---:B------:R-:W-:Y:S01]  /*4830*/  FMUL.FTZ R166, R126.reuse, R166 ;  /* 0x000000a67ea67220 */ /* 0x040fe20000410000 */
[----:B------:R-:W-:Y:S01]  /*4840*/  F2FP.F16.E4M3.UNPACK_B R42, R42 ;  /* 0x0000002aff2a723e */ /* 0x000fe200020006ff */
[----:B------:R-:W-:Y:S01]  /*4850*/  FFMA.FTZ R167, R126, R86, -R167 ;  /* 0x000000567ea77223 */ /* 0x000fe200000108a7 */
[----:B------:R-:W-:-:S02]  /*4860*/  HADD2.F32 R141, -RZ, R140.H1_H1 ;  /* 0x3000008cff8d7230 */ /* 0x000fc40000004100 */
[----:B------:R-:W-:Y:S01]  /*4870*/  FFMA.FTZ R166, R87, R86, R166 ;  /* 0x0000005657a67223 */ /* 0x000fe200000100a6 */
[--C-:B------:R-:W-:Y:S01]  /*4880*/  HADD2.F32 R86, -RZ, R43.reuse.H0_H0 ;  /* 0x2000002bff567230 */ /* 0x100fe20000004100 */
[----:B------:R-:W-:Y:S01]  /*4890*/  F2FP.SATFINITE.E4M3.F32.PACK_AB_MERGE_C R41, R41, R40, R94 ;  /* 0x000000282929723e */ /* 0x000fe2000480705e */
[----:B------:R-:W-:Y:S02]  /*48a0*/  HADD2.F32 R87, -RZ, R43.H1_H1 ;  /* 0x3000002bff577230 */ /* 0x000fe40000004100 */
[-C--:B------:R-:W-:Y:S01]  /*48b0*/  FFMA.FTZ R177, R138, R141.reuse, -R177 ;  /* 0x0000008d8ab17223 */ /* 0x080fe200000108b1 */
[--C-:B------:R-:W-:Y:S02]  /*48c0*/  HADD2.F32 R43, -RZ, R42.reuse.H0_H0 ;  /* 0x2000002aff2b7230 */ /* 0x100fe40000004100 */
[----:B------:R-:W-:Y:S01]  /*48d0*/  FFMA.FTZ R176, R127, R141, R176 ;  /* 0x0000008d7fb07223 */ /* 0x000fe200000100b0 */
[----:B------:R-:W-:Y:S01]  /*48e0*/  HADD2.F32 R165, -RZ, R165.H0_H0 ;  /* 0x200000a5ffa57230 */ /* 0x000fe20000004100 */
[----:B------:R-:W-:Y:S01]  /*48f0*/  F2FP.SATFINITE.E4M3.F32.PACK_AB_MERGE_C R166, R166, R167, RZ ;  /* 0x000000a7a6a6723e */ /* 0x000fe200048070ff */
[----:B------:R-:W-:Y:S01]  /*4900*/  HADD2.F32 R42, -RZ, R42.H1_H1 ;  /* 0x3000002aff2a7230 */ /* 0x000fe20000004100 */
[----:B------:R-:W-:Y:S01]  /*4910*/  F2FP.SATFINITE.E4M3.F32.PACK_AB_MERGE_C R40, R93, R92, R95 ;  /* 0x0000005c5d28723e */ /* 0x000fe2000480705f */
[----:B------:R-:W-:-:S02]  /*4920*/  HADD2.F32 R164, -RZ, R164.H0_H0 ;  /* 0x200000a4ffa47230 */ /* 0x000fc40000004100 */
[-C--:B------:R-:W-:Y:S01]  /*4930*/  FMUL.FTZ R141, R87, R165.reuse ;  /* 0x000000a5578d7220 */ /* 0x080fe20000410000 */
[----:B------:R-:W-:Y:S02]  /*4940*/  HADD2.F32 R140, -RZ, R140.H0_H0 ;  /* 0x2000008cff8c7230 */ /* 0x000fe40000004100 */
        /* <DEDUP_REMOVED lines=8> */
[----:B------:R-:W-:-:S04]  /*49d0*/  F2FP.SATFINITE.E4M3.F32.PACK_AB_MERGE_C R176, R176, R177, RZ ;  /* 0x000000b1b0b0723e */ /* 0x000fc800048070ff */
[----:B------:R-:W-:Y:S02]  /*49e0*/  F2FP.SATFINITE.E4M3.F32.PACK_AB_MERGE_C R42, R127, R126, R166 ;  /* 0x0000007e7f2a723e */ /* 0x000fe400048070a6 */
[----:B------:R-:W-:-:S07]  /*49f0*/  F2FP.SATFINITE.E4M3.F32.PACK_AB_MERGE_C R43, R138, R141, R176 ;  /* 0x0000008d8a2b723e */ /* 0x000fce00048070b0 */
.L_x_446:
[----:B------:R-:W-:Y:S05]  /*4a00*/  BSYNC B3 ;  /* 0x0000000000037941 */ /* 0x000fea0003800000 */
.L_x_445:
[----:B-1----:R0:W-:Y:S02]  /*4a10*/  STG.E.128 desc[UR54][R48.64+0x40], R40 ;  /* 0x0000402830007986 */ /* 0x0021e4000c101d36 */
.L_x_444:
[----:B------:R-:W-:Y:S05]  /*4a20*/  BSYNC B2 ;  /* 0x0000000000027941 */ /* 0x000fea0003800000 */
.L_x_443:
        /* <DEDUP_REMOVED lines=9> */
[--C-:B------:R-:W-:Y:S02]  /*4ac0*/  SHF.R.U32.HI R87, RZ, 0x8, R85.reuse ;  /* 0x00000008ff577819 */ /* 0x100fe40000011655 */
[----:B------:R-:W-:Y:S02]  /*4ad0*/  LOP3.LUT R86, R85, 0xff0000ff, RZ, 0xc0, !PT ;  /* 0xff0000ff55567812 */ /* 0x000fe400078ec0ff */
[----:B------:R-:W-:Y:S01]  /*4ae0*/  SHF.R.U32.HI R92, RZ, 0x10, R85 ;  /* 0x00000010ff5c7819 */ /* 0x000fe20000011655 */
[----:B------:R-:W-:Y:S01]  /*4af0*/  IMAD.SHL.U32 R85, R84, 0x100, RZ ;  /* 0x0000010054557824 */ /* 0x000fe200078e00ff */
[----:B------:R-:W-:Y:S01]  /*4b00*/  LOP3.LUT R82, R83, 0xff0000ff, RZ, 0xc0, !PT ;  /* 0xff0000ff53527812 */ /* 0x000fe200078ec0ff */
[----:B------:R-:W-:Y:S01]  /*4b10*/  IMAD.SHL.U32 R87, R87, 0x100, RZ ;  /* 0x0000010057577824 */ /* 0x000fe200078e00ff */
[----:B------:R-:W-:Y:S01]  /*4b20*/  SHF.R.U32.HI R93, RZ, 0x10, R83 ;  /* 0x00000010ff5d7819 */ /* 0x000fe20000011653 */
[----:B-1----:R-:W-:Y:S01]  /*4b30*/  IMAD.MOV.U32 R83, RZ, RZ, R41 ;  /* 0x000000ffff537224 */ /* 0x002fe200078e0029 */
[----:B------:R-:W-:Y:S01]  /*4b40*/  LOP3.LUT R41, R82, 0xff00, R85, 0xf8, !PT ;  /* 0x0000ff0052297812 */ /* 0x000fe200078ef855 */
[----:B------:R-:W-:Y:S01]  /*4b50*/  IMAD.U32 R92, R92, 0x10000, RZ ;  /* 0x000100005c5c7824 */ /* 0x000fe200078e00ff */
[----:B------:R-:W-:Y:S01]  /*4b60*/  MOV R84, R40 ;  /* 0x0000002800547202 */ /* 0x000fe20000000f00 */
[----:B------:R-:W-:Y:S01]  /*4b70*/  IMAD.U32 R82, R93, 0x10000, RZ ;  /* 0x000100005d527824 */ /* 0x000fe200078e00ff */
[----:B------:R-:W-:-:S02]  /*4b80*/  LOP3.LUT R87, R86, 0xff00, R87, 0xf8, !PT ;  /* 0x0000ff0056577812 */ /* 0x000fc400078ef857 */
        /* <DEDUP_REMOVED lines=26> */
[----:B------:R-:W-:Y:S01]  /*4d30*/  F2FP.F16.E4M3.UNPACK_B R162, R162 ;  /* 0x000000a2ffa2723e */ /* 0x000fe200020006ff */
[----:B------:R-:W-:-:S02]  /*4d40*/  HADD2.F32 R92, -RZ, R85.H1_H1 ;  /* 0x30000055ff5c7230 */ /* 0x000fc40000004100 */
[----:B------:R-:W-:Y:S01]  /*4d50*/  HADD2.F32 R87, -RZ, R85.H0_H0 ;  /* 0x20000055ff577230 */ /* 0x000fe20000004100 */
[----:B------:R-:W-:Y:S01]  /*4d60*/  F2FP.SATFINITE.E4M3.F32.PACK_AB_MERGE_C R164, R138, R127, RZ ;  /* 0x0000007f8aa4723e */ /* 0x000fe200048070ff */
[--C-:B------:R-:W-:Y:S02]  /*4d70*/  HADD2.F32 R85, -RZ, R84.reuse.H0_H0 ;  /* 0x20000054ff557230 */ /* 0x100fe40000004100 */
[-C--:B------:R-:W-:Y:S01]  /*4d80*/  FMUL.FTZ R126, R92, R93.reuse ;  /* 0x0000005d5c7e7220 */ /* 0x080fe20000410000 */
[----:B------:R-:W-:Y:S02]  /*4d90*/  HADD2.F32 R86, -RZ, R84.H1_H1 ;  /* 0x30000054ff567230 */ /* 0x000fe40000004100 */
[----:B------:R-:W-:Y:S01]  /*4da0*/  FMUL.FTZ R93, R87, R93 ;  /* 0x0000005d575d7220 */ /* 0x000fe20000410000 */
[----:B------:R-:W-:Y:S01]  /*4db0*/  HADD2.F32 R163, -RZ, R163.H0_H0 ;  /* 0x200000a3ffa37230 */ /* 0x000fe20000004100 */
[----:B------:R-:W-:Y:S01]  /*4dc0*/  F2FP.F16.E4M3.UNPACK_B R127, R82.H1 ;  /* 0x00000052ff7f723e */ /* 0x000fe200030006ff */
[----:B------:R-:W-:-:S02]  /*4dd0*/  HADD2.F32 R84, -RZ, R162.H1_H1 ;  /* 0x300000a2ff547230 */ /* 0x000fc40000004100 */
[----:B------:R-:W-:Y:S02]  /*4de0*/  HADD2.F32 R162, -RZ, R162.H0_H0 ;  /* 0x200000a2ffa27230 */ /* 0x000fe40000004100 */
[-C--:B------:R-:W-:Y:S01]  /*4df0*/  FMUL.FTZ R94, R86, R163.reuse ;  /* 0x000000a3565e7220 */ /* 0x080fe20000410000 */
[----:B------:R-:W-:Y:S01]  /*4e00*/  FMUL.FTZ R163, R85, R163 ;  /* 0x000000a355a37220 */ /* 0x000fe20000410000 */
[-C--:B------:R-:W-:Y:S01]  /*4e10*/  FFMA.FTZ R126, R87, R84.reuse, -R126 ;  /* 0x00000054577e7223 */ /* 0x080fe2000001087e */
[----:B------:R-:W-:Y:S01]  /*4e20*/  FFMA.FTZ R93, R92, R84, R93 ;  /* 0x000000545c5d7223 */ /* 0x000fe2000001005d */
[----:B------:R-:W-:Y:S01]  /*4e30*/  F2FP.F16.E4M3.UNPACK_B R87, R43.H1 ;  /* 0x0000002bff57723e */ /* 0x000fe200030006ff */
[-C--:B------:R-:W-:Y:S01]  /*4e40*/  FFMA.FTZ R84, R85, R162.reuse, -R94 ;  /* 0x000000a255547223 */ /* 0x080fe2000001085e */
[----:B------:R-:W-:Y:S01]  /*4e50*/  FFMA.FTZ R85, R86, R162, R163 ;  /* 0x000000a256557223 */ /* 0x000fe200000100a3 */
[-C--:B------:R-:W-:Y:S01]  /*4e60*/  F2FP.F16.E4M3.UNPACK_B R94, R41.reuse.H1 ;  /* 0x00000029ff5e723e */ /* 0x080fe200030006ff */
[----:B------:R-:W-:Y:S01]  /*4e70*/  HADD2.F32 R138, -RZ, R127.H1_H1 ;  /* 0x3000007fff8a7230 */ /* 0x000fe20000004100 */
[----:B------:R-:W-:Y:S01]  /*4e80*/  F2FP.SATFINITE.E4M3.F32.PACK_AB_MERGE_C R162, R93, R126, RZ ;  /* 0x0000007e5da2723e */ /* 0x000fe200048070ff */
[--C-:B------:R-:W-:Y:S01]  /*4e90*/  HADD2.F32 R92, -RZ, R87.reuse.H0_H0 ;  /* 0x20000057ff5c7230 */ /* 0x100fe20000004100 */
[----:B------:R-:W-:Y:S01]  /*4ea0*/  F2FP.F16.E4M3.UNPACK_B R86, R42.H1 ;  /* 0x0000002aff56723e */ /* 0x000fe200030006ff */
[----:B------:R-:W-:Y:S01]  /*4eb0*/  HADD2.F32 R87, -RZ, R87.H1_H1 ;  /* 0x30000057ff577230 */ /* 0x000fe20000004100 */
[----:B------:R-:W-:Y:S01]  /*4ec0*/  F2FP.F16.E4M3.UNPACK_B R126, R82 ;  /* 0x00000052ff7e723e */ /* 0x000fe200020006ff */
[----:B------:R-:W-:Y:S01]  /*4ed0*/  HADD2.F32 R95, -RZ, R94.H1_H1 ;  /* 0x3000005eff5f7230 */ /* 0x000fe20000004100 */
[----:B------:R-:W-:Y:S01]  /*4ee0*/  F2FP.F16.E4M3.UNPACK_B R93, R41 ;  /* 0x00000029ff5d723e */ /* 0x000fe200020006ff */
[----:B------:R-:W-:-:S02]  /*4ef0*/  HADD2.F32 R82, -RZ, R86.H1_H1 ;  /* 0x30000056ff527230 */ /* 0x000fc40000004100 */
[----:B------:R-:W-:Y:S01]  /*4f00*/  FMUL.FTZ R41, R87, R138 ;  /* 0x0000008a57297220 */ /* 0x000fe20000410000 */
[----:B------:R-:W-:Y:S01]  /*4f10*/  HADD2.F32 R139, -RZ, R126.H1_H1 ;  /* 0x3000007eff8b7230 */ /* 0x000fe20000004100 */
[----:B------:R-:W-:Y:S01]  /*4f20*/  F2FP.F16.E4M3.UNPACK_B R43, R43 ;  /* 0x0000002bff2b723e */ /* 0x000fe200020006ff */
[----:B------:R-:W-:Y:S02]  /*4f30*/  HADD2.F32 R86, -RZ, R86.H0_H0 ;  /* 0x20000056ff567230 */ /* 0x000fe40000004100 */
[----:B------:R-:W-:Y:S01]  /*4f40*/  FFMA.FTZ R140, R92, R95, -R41 ;  /* 0x0000005f5c8c7223 */ /* 0x000fe20000010829 */
[----:B------:R-:W-:Y:S02]  /*4f50*/  HADD2.F32 R41, -RZ, R93.H1_H1 ;  /* 0x3000005dff297230 */ /* 0x000fe40000004100 */
[-C--:B------:R-:W-:Y:S01]  /*4f60*/  FMUL.FTZ R141, R82, R139.reuse ;  /* 0x0000008b528d7220 */ /* 0x080fe20000410000 */
[----:B------:R-:W-:Y:S01]  /*4f70*/  F2FP.F16.E4M3.UNPACK_B R42, R42 ;  /* 0x0000002aff2a723e */ /* 0x000fe200020006ff */
[----:B------:R-:W-:Y:S01]  /*4f80*/  FMUL.FTZ R139, R86, R139 ;  /* 0x0000008b568b7220 */ /* 0x000fe20000410000 */
[----:B------:R-:W-:Y:S01]  /*4f90*/  FMUL.FTZ R138, R92, R138 ;  /* 0x0000008a5c8a7220 */ /* 0x000fe20000410000 */
[----:B------:R-:W-:Y:S01]  /*4fa0*/  FFMA.FTZ R141, R86, R41, -R141 ;  /* 0x00000029568d7223 */ /* 0x000fe2000001088d */
[----:B------:R-:W-:-:S02]  /*4fb0*/  HADD2.F32 R127, -RZ, R127.H0_H0 ;  /* 0x2000007fff7f7230 */ /* 0x000fc40000004100 */
[----:B------:R-:W-:Y:S01]  /*4fc0*/  FFMA.FTZ R92, R82, R41, R139 ;  /* 0x00000029525c7223 */ /* 0x000fe2000001008b */
[--C-:B------:R-:W-:Y:S02]  /*4fd0*/  HADD2.F32 R82, -RZ, R43.reuse.H0_H0 ;  /* 0x2000002bff527230 */ /* 0x100fe40000004100 */
[----:B------:R-:W-:Y:S01]  /*4fe0*/  FFMA.FTZ R163, R87, R95, R138 ;  /* 0x0000005f57a37223 */ /* 0x000fe2000001008a */
[--C-:B------:R-:W-:Y:S02]  /*4ff0*/  HADD2.F32 R41, -RZ, R42.reuse.H0_H0 ;  /* 0x2000002aff297230 */ /* 0x100fe40000004100 */
[----:B------:R-:W-:Y:S02]  /*5000*/  HADD2.F32 R43, -RZ, R43.H1_H1 ;  /* 0x3000002bff2b7230 */ /* 0x000fe40000004100 */
[----:B------:R-:W-:Y:S01]  /*5010*/  FMUL.FTZ R138, R82, R127 ;  /* 0x0000007f528a7220 */ /* 0x000fe20000410000 */
[----:B------:R-:W-:Y:S01]  /*5020*/  HADD2.F32 R42, -RZ, R42.H1_H1 ;  /* 0x3000002aff2a7230 */ /* 0x000fe20000004100 */
[----:B------:R-:W-:Y:S01]  /*5030*/  F2FP.SATFINITE.E4M3.F32.PACK_AB_MERGE_C R92, R92, R141, RZ ;  /* 0x0000008d5c5c723e */ /* 0x000fe200048070ff */
[----:B------:R-:W-:-:S02]  /*5040*/  HADD2.F32 R126, -RZ, R126.H0_H0 ;  /* 0x2000007eff7e7230 */ /* 0x000fc40000004100 */
[----:B------:R-:W-:Y:S01]  /*5050*/  FMUL.FTZ R95, R43, R127 ;  /* 0x0000007f2b5f7220 */ /* 0x000fe20000410000 */
[----:B------:R-:W-:Y:S01]  /*5060*/  HADD2.F32 R94, -RZ, R94.H0_H0 ;  /* 0x2000005eff5e7230 */ /* 0x000fe20000004100 */
[----:B------:R-:W-:Y:S01]  /*5070*/  F2FP.SATFINITE.E4M3.F32.PACK_AB_MERGE_C R140, R163, R140, RZ ;  /* 0x0000008ca38c723e */ /* 0x000fe200048070ff */
[----:B------:R-:W-:Y:S02]  /*5080*/  HADD2.F32 R93, -RZ, R93.H0_H0 ;  /* 0x2000005dff5d7230 */ /* 0x000fe40000004100 */
[-C--:B------:R-:W-:Y:S01]  /*5090*/  FMUL.FTZ R86, R42, R126.reuse ;  /* 0x0000007e2a567220 */ /* 0x080fe20000410000 */
[----:B------:R-:W-:Y:S01]  /*50a0*/  FMUL.FTZ R87, R41, R126 ;  /* 0x0000007e29577220 */ /* 0x000fe20000410000 */
[-C--:B------:R-:W-:Y:S01]  /*50b0*/  FFMA.FTZ R95, R82, R94.reuse, -R95 ;  /* 0x0000005e525f7223 */ /* 0x080fe2000001085f */
[----:B------:R-:W-:Y:S01]  /*50c0*/  FFMA.FTZ R138, R43, R94, R138 ;  /* 0x0000005e2b8a7223 */ /* 0x000fe2000001008a */
[-C--:B------:R-:W-:Y:S01]  /*50d0*/  FFMA.FTZ R86, R41, R93.reuse, -R86 ;  /* 0x0000005d29567223 */ /* 0x080fe20000010856 */
[----:B------:R-:W-:Y:S01]  /*50e0*/  FFMA.FTZ R87, R42, R93, R87 ;  /* 0x0000005d2a577223 */ /* 0x000fe20000010057 */
[----:B------:R-:W-:-:S02]  /*50f0*/  F2FP.SATFINITE.E4M3.F32.PACK_AB_MERGE_C R41, R83, R40, R164 ;  /* 0x000000285329723e */ /* 0x000fc400048070a4 */
[----:B------:R-:W-:Y:S02]  /*5100*/  F2FP.SATFINITE.E4M3.F32.PACK_AB_MERGE_C R40, R85, R84, R162 ;  /* 0x000000545528723e */ /* 0x000fe400048070a2 */
[----:B------:R-:W-:Y:S02]  /*5110*/  F2FP.SATFINITE.E4M3.F32.PACK_AB_MERGE_C R42, R87, R86, R92 ;  /* 0x00000056572a723e */ /* 0x000fe4000480705c */
[----:B------:R-:W-:-:S07]  /*5120*/  F2FP.SATFINITE.E4M3.F32.PACK_AB_MERGE_C R43, R138, R95, R140 ;  /* 0x0000005f8a2b723e */ /* 0x000fce000480708c */
.L_x_450:
[----:B------:R-:W-:Y:S05]  /*5130*/  BSYNC B3 ;  /* 0x0000000000037941 */ /* 0x000fea0003800000 */
.L_x_449:
[----:B-1----:R0:W-:Y:S02]  /*5140*/  STG.E.128 desc[UR54][R48.64+0x60], R40 ;  /* 0x0000602830007986 */ /* 0x0021e4000c101d36 */
.L_x_448:
[----:B------:R-:W-:Y:S05]  /*5150*/  BSYNC B2 ;  /* 0x0000000000027941 */ /* 0x000fea0003800000 */
.L_x_447:
        /* <DEDUP_REMOVED lines=10> */
[----:B------:R-:W-:Y:S02]  /*5200*/  SHF.R.U32.HI R85, RZ, 0x10, R79 ;  /* 0x00000010ff557819 */ /* 0x000fe4000001164f */
[----:B------:R-:W-:Y:S01]  /*5210*/  LOP3.LUT R80, R79, 0xff0000ff, RZ, 0xc0, !PT ;  /* 0xff0000ff4f507812 */ /* 0x000fe200078ec0ff */
[----:B------:R-:W-:Y:S01]  /*5220*/  IMAD.SHL.U32 R79, R83, 0x100, RZ ;  /* 0x00000100534f7824 */ /* 0x000fe200078e00ff */
        /* <DEDUP_REMOVED lines=8> */
[-C--:B------:R-:W-:Y:S02]  /*52b0*/  F2FP.F16.E4M3.UNPACK_B R40, R41.reuse ;  /* 0x00000029ff28723e */ /* 0x080fe400020006ff */
[----:B------:R-:W-:Y:S02]  /*52c0*/  F2FP.F16.E4M3.UNPACK_B R81, R158.H1 ;  /* 0x0000009eff51723e */ /* 0x000fe400030006ff */
[----:B------:R-:W-:Y:S01]  /*52d0*/  LOP3.LUT R84, R80, 0xff0000, R79, 0xf8, !PT ;  /* 0x00ff000050547812 */ /* 0x000fe200078ef84f */
[--C-:B------:R-:W-:Y:S01]  /*52e0*/  HADD2.F32 R79, -RZ, R40.reuse.H1_H1 ;  /* 0x30000028ff4f7230 */ /* 0x100fe20000004100 */
[----:B------:R-:W-:Y:S01]  /*52f0*/  LOP3.LUT R87, R83, 0xff0000, R82, 0xf8, !PT ;  /* 0x00ff000053577812 */ /* 0x000fe200078ef852 */
[--C-:B------:R-:W-:Y:S01]  /*5300*/  HADD2.F32 R85, -RZ, R81.reuse.H0_H0 ;  /* 0x20000051ff557230 */ /* 0x100fe20000004100 */
[----:B------:R-:W-:Y:S01]  /*5310*/  F2FP.F16.E4M3.UNPACK_B R82, R154.H1 ;  /* 0x0000009aff52723e */ /* 0x000fe200030006ff */
[----:B------:R-:W-:Y:S01]  /*5320*/  HADD2.F32 R40, -RZ, R40.H0_H0 ;  /* 0x20000028ff287230 */ /* 0x000fe20000004100 */
[----:B------:R-:W-:Y:S01]  /*5330*/  F2FP.F16.E4M3.UNPACK_B R41, R41.H1 ;  /* 0x00000029ff29723e */ /* 0x000fe200030006ff */
[----:B------:R-:W-:-:S02]  /*5340*/  HADD2.F32 R86, -RZ, R81.H1_H1 ;  /* 0x30000051ff567230 */ /* 0x000fc40000004100 */
[CC--:B------:R-:W-:Y:S01]  /*5350*/  FMUL.FTZ R93, R79.reuse, R85.reuse ;  /* 0x000000554f5d7220 */ /* 0x0c0fe20000410000 */
[--C-:B------:R-:W-:Y:S02]  /*5360*/  HADD2.F32 R83, -RZ, R82.reuse.H0_H0 ;  /* 0x20000052ff537230 */ /* 0x100fe40000004100 */
[----:B------:R-:W-:Y:S01]  /*5370*/  FMUL.FTZ R92, R40, R85 ;  /* 0x00000055285c7220 */ /* 0x000fe20000410000 */
[--C-:B------:R-:W-:Y:S01]  /*5380*/  HADD2.F32 R81, -RZ, R41.reuse.H1_H1 ;  /* 0x30000029ff517230 */ /* 0x100fe20000004100 */
[----:B------:R-:W-:Y:S01]  /*5390*/  F2FP.F16.E4M3.UNPACK_B R158, R158 ;  /* 0x0000009eff9e723e */ /* 0x000fe200020006ff */
[----:B------:R-:W-:Y:S02]  /*53a0*/  HADD2.F32 R80, -RZ, R41.H0_H0 ;  /* 0x20000029ff507230 */ /* 0x000fe40000004100 */
[-C--:B------:R-:W-:Y:S01]  /*53b0*/  FFMA.FTZ R41, R79, R83.reuse, R92 ;  /* 0x000000534f297223 */ /* 0x080fe2000001005c */
[----:B------:R-:W-:Y:S02]  /*53c0*/  HADD2.F32 R82, -RZ, R82.H1_H1 ;  /* 0x30000052ff527230 */ /* 0x000fe40000004100 */
[C---:B------:R-:W-:Y:S01]  /*53d0*/  FMUL.FTZ R85, R81.reuse, R86 ;  /* 0x0000005651557220 */ /* 0x040fe20000410000 */
[----:B------:R-:W-:Y:S01]  /*53e0*/  F2FP.F16.E4M3.UNPACK_B R79, R78.H1 ;  /* 0x0000004eff4f723e */ /* 0x000fe200030006ff */
[----:B------:R-:W-:Y:S01]  /*53f0*/  FMUL.FTZ R86, R80, R86 ;  /* 0x0000005650567220 */ /* 0x000fe20000410000 */
[----:B------:R-:W-:Y:S01]  /*5400*/  FFMA.FTZ R40, R40, R83, -R93 ;  /* 0x0000005328287223 */ /* 0x000fe2000001085d */
[----:B------:R-:W-:Y:S01]  /*5410*/  FFMA.FTZ R94, R80, R82, -R85 ;  /* 0x00000052505e7223 */ /* 0x000fe20000010855 */
[----:B------:R-:W-:Y:S01]  /*5420*/  F2FP.F16.E4M3.UNPACK_B R78, R78 ;  /* 0x0000004eff4e723e */ /* 0x000fe200020006ff */
[----:B------:R-:W-:Y:S01]  /*5430*/  FFMA.FTZ R95, R81, R82, R86 ;  /* 0x00000052515f7223 */ /* 0x000fe20000010056 */
[----:B------:R-:W-:Y:S01]  /*5440*/  F2FP.F16.E4M3.UNPACK_B R154, R154 ;  /* 0x0000009aff9a723e */ /* 0x000fe200020006ff */
[----:B------:R-:W-:-:S02]  /*5450*/  HADD2.F32 R83, -RZ, R158.H1_H1 ;  /* 0x3000009eff537230 */ /* 0x000fc40000004100 */
[--C-:B------:R-:W-:Y:S01]  /*5460*/  HADD2.F32 R80, -RZ, R79.reuse.H0_H0 ;  /* 0x2000004fff507230 */ /* 0x100fe20000004100 */
[----:B------:R-:W-:Y:S01]  /*5470*/  F2FP.SATFINITE.E4M3.F32.PACK_AB_MERGE_C R127, R95, R94, RZ ;  /* 0x0000005e5f7f723e */ /* 0x000fe200048070ff */
[----:B------:R-:W-:Y:S02]  /*5480*/  HADD2.F32 R81, -RZ, R79.H1_H1 ;  /* 0x3000004fff517230 */ /* 0x000fe40000004100 */
[----:B------:R-:W-:Y:S02]  /*5490*/  HADD2.F32 R79, -RZ, R78.H0_H0 ;  /* 0x2000004eff4f7230 */ /* 0x000fe40000004100 */
[-C--:B------:R-:W-:Y:S01]  /*54a0*/  FMUL.FTZ R92, R80, R83.reuse ;  /* 0x00000053505c7220 */ /* 0x080fe20000410000 */
[----:B------:R-:W-:Y:S02]  /*54b0*/  HADD2.F32 R82, -RZ, R154.H1_H1 ;  /* 0x3000009aff527230 */ /* 0x000fe40000004100 */
[----:B------:R-:W-:Y:S01]  /*54c0*/  FMUL.FTZ R85, R81, R83 ;  /* 0x0000005351557220 */ /* 0x000fe20000410000 */
[----:B------:R-:W-:Y:S01]  /*54d0*/  HADD2.F32 R158, -RZ, R158.H0_H0 ;  /* 0x2000009eff9e7230 */ /* 0x000fe20000004100 */
[----:B------:R-:W-:Y:S01]  /*54e0*/  F2FP.SATFINITE.E4M3.F32.PACK_AB_MERGE_C R41, R41, R40, R127 ;  /* 0x000000282929723e */ /* 0x000fe2000480707f */
[----:B------:R-:W-:-:S02]  /*54f0*/  HADD2.F32 R78, -RZ, R78.H1_H1 ;  /* 0x3000004eff4e7230 */ /* 0x000fc40000004100 */
[-C--:B------:R-:W-:Y:S01]  /*5500*/  FFMA.FTZ R85, R80, R82.reuse, -R85 ;  /* 0x0000005250557223 */ /* 0x080fe20000010855 */
[----:B------:R-:W-:Y:S02]  /*5510*/  HADD2.F32 R154, -RZ, R154.H0_H0 ;  /* 0x2000009aff9a7230 */ /* 0x000fe40000004100 */
[----:B------:R-:W-:Y:S01]  /*5520*/  FFMA.FTZ R92, R81, R82, R92 ;  /* 0x00000052515c7223 */ /* 0x000fe2000001005c */
[CC--:B------:R-:W-:Y:S01]  /*5530*/  FMUL.FTZ R83, R79.reuse, R158.reuse ;  /* 0x0000009e4f537220 */ /* 0x0c0fe20000410000 */
[----:B------:R-:W-:Y:S01]  /*5540*/  FMUL.FTZ R86, R78, R158 ;  /* 0x0000009e4e567220 */ /* 0x000fe20000410000 */
[----:B------:R-:W-:Y:S02]  /*5550*/  F2FP.F16.E4M3.UNPACK_B R82, R84.H1 ;  /* 0x00000054ff52723e */ /* 0x000fe400030006ff */
[----:B------:R-:W-:Y:S01]  /*5560*/  F2FP.SATFINITE.E4M3.F32.PACK_AB_MERGE_C R126, R92, R85, RZ ;  /* 0x000000555c7e723e */ /* 0x000fe200048070ff */
[-C--:B------:R-:W-:Y:S01]  /*5570*/  FFMA.FTZ R93, R79, R154.reuse, -R86 ;  /* 0x0000009a4f5d7223 */ /* 0x080fe20000010856 */
[----:B------:R-:W-:Y:S01]  /*5580*/  F2FP.F16.E4M3.UNPACK_B R79, R43.H1 ;  /* 0x0000002bff4f723e */ /* 0x000fe200030006ff */
[----:B------:R-:W-:Y:S01]  /*5590*/  FFMA.FTZ R154, R78, R154, R83 ;  /* 0x0000009a4e9a7223 */ /* 0x000fe20000010053 */
[-C--:B------:R-:W-:Y:S01]  /*55a0*/  F2FP.F16.E4M3.UNPACK_B R85, R87.reuse.H1 ;  /* 0x00000057ff55723e */ /* 0x080fe200030006ff */
[----:B------:R-:W-:Y:S01]  /*55b0*/  HADD2.F32 R83, -RZ, R82.H1_H1 ;  /* 0x30000052ff537230 */ /* 0x000fe20000004100 */
[----:B------:R-:W-:Y:S01]  /*55c0*/  F2FP.F16.E4M3.UNPACK_B R78, R42.H1 ;  /* 0x0000002aff4e723e */ /* 0x000fe200030006ff */
[----:B------:R-:W-:Y:S01]  /*55d0*/  HADD2.F32 R81, -RZ, R79.H1_H1 ;  /* 0x3000004fff517230 */ /* 0x000fe20000004100 */
[----:B------:R-:W-:Y:S01]  /*55e0*/  F2FP.F16.E4M3.UNPACK_B R87, R87 ;  /* 0x00000057ff57723e */ /* 0x000fe200020006ff */
[----:B------:R-:W-:Y:S01]  /*55f0*/  HADD2.F32 R92, -RZ, R85.H1_H1 ;  /* 0x30000055ff5c7230 */ /* 0x000fe20000004100 */
[----:B------:R-:W-:Y:S01]  /*5600*/  F2FP.F16.E4M3.UNPACK_B R84, R84 ;  /* 0x00000054ff54723e */ /* 0x000fe200020006ff */
[----:B------:R-:W-:Y:S01]  /*5610*/  HADD2.F32 R80, -RZ, R79.H0_H0 ;  /* 0x2000004fff507230 */ /* 0x000fe20000004100 */
[----:B------:R-:W-:Y:S01]  /*5620*/  F2FP.F16.E4M3.UNPACK_B R43, R43 ;  /* 0x0000002bff2b723e */ /* 0x000fe200020006ff */
[----:B------:R-:W-:-:S02]  /*5630*/  HADD2.F32 R79, -RZ, R78.H1_H1 ;  /* 0x3000004eff4f7230 */ /* 0x000fc40000004100 */
[-C--:B------:R-:W-:Y:S01]  /*5640*/  FMUL.FTZ R95, R81, R92.reuse ;  /* 0x0000005c515f7220 */ /* 0x080fe20000410000 */
[--C-:B------:R-:W-:Y:S02]  /*5650*/  HADD2.F32 R86, -RZ, R87.reuse.H1_H1 ;  /* 0x30000057ff567230 */ /* 0x100fe40000004100 */
[C---:B------:R-:W-:Y:S01]  /*5660*/  FMUL.FTZ R92, R80.reuse, R92 ;  /* 0x0000005c505c7220 */ /* 0x040fe20000410000 */
[----:B------:R-:W-:Y:S02]  /*5670*/  HADD2.F32 R78, -RZ, R78.H0_H0 ;  /* 0x2000004eff4e7230 */ /* 0x000fe40000004100 */
[----:B------:R-:W-:Y:S01]  /*5680*/  FFMA.FTZ R94, R80, R83, -R95 ;  /* 0x00000053505e7223 */ /* 0x000fe2000001085f */
[----:B------:R-:W-:Y:S02]  /*5690*/  HADD2.F32 R80, -RZ, R84.H1_H1 ;  /* 0x30000054ff507230 */ /* 0x000fe40000004100 */
[----:B------:R-:W-:Y:S01]  /*56a0*/  FMUL.FTZ R95, R79, R86 ;  /* 0x000000564f5f7220 */ /* 0x000fe20000410000 */
[----:B------:R-:W-:Y:S01]  /*56b0*/  F2FP.F16.E4M3.UNPACK_B R42, R42 ;  /* 0x0000002aff2a723e */ /* 0x000fe200020006ff */
[----:B------:R-:W-:Y:S01]  /*56c0*/  FMUL.FTZ R86, R78, R86 ;  /* 0x000000564e567220 */ /* 0x000fe20000410000 */
[----:B------:R-:W-:-:S02]  /*56d0*/  HADD2.F32 R87, -RZ, R87.H0_H0 ;  /* 0x20000057ff577230 */ /* 0x000fc40000004100 */
[-C--:B------:R-:W-:Y:S01]  /*56e0*/  FFMA.FTZ R95, R78, R80.reuse, -R95 ;  /* 0x000000504e5f7223 */ /* 0x080fe2000001085f */
[--C-:B------:R-:W-:Y:S02]  /*56f0*/  HADD2.F32 R78, -RZ, R43.reuse.H0_H0 ;  /* 0x2000002bff4e7230 */ /* 0x100fe40000004100 */
[----:B------:R-:W-:Y:S01]  /*5700*/  FFMA.FTZ R86, R79, R80, R86 ;  /* 0x000000504f567223 */ /* 0x000fe20000010056 */
[----:B------:R-:W-:Y:S02]  /*5710*/  HADD2.F32 R79, -RZ, R43.H1_H1 ;  /* 0x3000002bff4f7230 */ /* 0x000fe40000004100 */
[----:B------:R-:W-:Y:S01]  /*5720*/  FFMA.FTZ R83, R81, R83, R92 ;  /* 0x0000005351537223 */ /* 0x000fe2000001005c */
[--C-:B------:R-:W-:Y:S01]  /*5730*/  HADD2.F32 R43, -RZ, R42.reuse.H0_H0 ;  /* 0x2000002aff2b7230 */ /* 0x100fe20000004100 */
[----:B------:R-:W-:Y:S01]  /*5740*/  F2FP.SATFINITE.E4M3.F32.PACK_AB_MERGE_C R40, R154, R93, R126 ;  /* 0x0000005d9a28723e */ /* 0x000fe2000480707e */
[----:B------:R-:W-:Y:S01]  /*5750*/  HADD2.F32 R42, -RZ, R42.H1_H1 ;  /* 0x3000002aff2a7230 */ /* 0x000fe20000004100 */
[----:B------:R-:W-:Y:S01]  /*5760*/  F2FP.SATFINITE.E4M3.F32.PACK_AB_MERGE_C R86, R86, R95, RZ ;  /* 0x0000005f5656723e */ /* 0x000fe200048070ff */
[----:B------:R-:W-:Y:S01]  /*5770*/  HADD2.F32 R85, -RZ, R85.H0_H0 ;  /* 0x20000055ff557230 */ /* 0x000fe20000004100 */
[----:B------:R-:W-:Y:S01]  /*5780*/  F2FP.SATFINITE.E4M3.F32.PACK_AB_MERGE_C R83, R83, R94, RZ ;  /* 0x0000005e5353723e */ /* 0x000fe200048070ff */
[----:B------:R-:W-:-:S02]  /*5790*/  HADD2.F32 R82, -RZ, R82.H0_H0 ;  /* 0x20000052ff527230 */ /* 0x000fc40000004100 */
[----:B------:R-:W-:Y:S01]  /*57a0*/  FMUL.FTZ R80, R42, R87 ;  /* 0x000000572a507220 */ /* 0x000fe20000410000 */
[----:B------:R-:W-:Y:S02]  /*57b0*/  HADD2.F32 R84, -RZ, R84.H0_H0 ;  /* 0x20000054ff547230 */ /* 0x000fe40000004100 */
[-C--:B------:R-:W-:Y:S01]  /*57c0*/  FMUL.FTZ R81, R79, R85.reuse ;  /* 0x000000554f517220 */ /* 0x080fe20000410000 */
[C---:B------:R-:W-:Y:S01]  /*57d0*/  FMUL.FTZ R92, R78.reuse, R85 ;  /* 0x000000554e5c7220 */ /* 0x040fe20000410000 */
[----:B------:R-:W-:Y:S02]  /*57e0*/  FMUL.FTZ R87, R43, R87 ;  /* 0x000000572b577220 */ /* 0x000fe40000410000 */
[-C--:B------:R-:W-:Y:S01]  /*57f0*/  FFMA.FTZ R81, R78, R82.reuse, -R81 ;  /* 0x000000524e517223 */ /* 0x080fe20000010851 */
[----:B------:R-:W-:Y:S01]  /*5800*/  FFMA.FTZ R92, R79, R82, R92 ;  /* 0x000000524f5c7223 */ /* 0x000fe2000001005c */
[-C--:B------:R-:W-:Y:S01]  /*5810*/  FFMA.FTZ R80, R43, R84.reuse, -R80 ;  /* 0x000000542b507223 */ /* 0x080fe20000010850 */
[----:B------:R-:W-:-:S03]  /*5820*/  FFMA.FTZ R87, R42, R84, R87 ;  /* 0x000000542a577223 */ /* 0x000fc60000010057 */
[----:B------:R-:W-:Y:S02]  /*5830*/  F2FP.SATFINITE.E4M3.F32.PACK_AB_MERGE_C R43, R92, R81, R83 ;  /* 0x000000515c2b723e */ /* 0x000fe40004807053 */
[----:B------:R-:W-:-:S07]  /*5840*/  F2FP.SATFINITE.E4M3.F32.PACK_AB_MERGE_C R42, R87, R80, R86 ;  /* 0x00000050572a723e */ /* 0x000fce0004807056 */
.L_x_454:
[----:B------:R-:W-:Y:S05]  /*5850*/  BSYNC B3 ;  /* 0x0000000000037941 */ /* 0x000fea0003800000 */
.L_x_453:
[----:B-1----:R0:W-:Y:S02]  /*5860*/  STG.E.128 desc[UR54][R48.64+0x80], R40 ;  /* 0x0000802830007986 */ /* 0x0021e4000c101d36 */
.L_x_452:
[----:B------:R-:W-:Y:S05]  /*5870*/  BSYNC B2 ;  /* 0x0000000000027941 */ /* 0x000fea0003800000 */
.L_x_451:
[----:B------:R-:W-:-:S13]  /*5880*/  ISETP.NE.AND P2, PT, R37, RZ, PT ;  /* 0x000000ff2500720c */ /* 0x000fda0003f45270 */
        /* <DEDUP_REMOVED lines=28> */
[----:B------:R-:W-:Y:S02]  /*5a50*/  HADD2.F32 R82, -RZ, R77.H1_H1 ;  /* 0x3000004dff527230 */ /* 0x000fe40000004100 */
[----:B------:R-:W-:Y:S01]  /*5a60*/  FMUL.FTZ R85, R75, R81 ;  /* 0x000000514b557220 */ /* 0x000fe20000410000 */
[----:B------:R-:W-:-:S02]  /*5a70*/  HADD2.F32 R79, -RZ, R78.H0_H0 ;  /* 0x2000004eff4f7230 */ /* 0x000fc40000004100 */
        /* <DEDUP_REMOVED lines=18> */
[--C-:B------:R-:W-:Y:S02]  /*5ba0*/  HADD2.F32 R75, -RZ, R74.reuse.H0_H0 ;  /* 0x2000004aff4b7230 */ /* 0x100fe40000004100 */
        /* <DEDUP_REMOVED lines=9> */
[-C--:B------:R-:W-:Y:S01]  /*5c40*/  F2FP.F16.E4M3.UNPACK_B R78, R80.reuse.H1 ;  /* 0x00000050ff4e723e */ /* 0x080fe200030006ff */
[-C--:B------:R-:W-:Y:S01]  /*5c50*/  FMUL.FTZ R82, R74, R157.reuse ;  /* 0x0000009d4a527220 */ /* 0x080fe20000410000 */
[C---:B------:R-:W-:Y:S01]  /*5c60*/  FMUL.FTZ R157, R75.reuse, R157 ;  /* 0x0000009d4b9d7220 */ /* 0x040fe20000410000 */
[----:B------:R-:W-:Y:S02]  /*5c70*/  F2FP.F16.E4M3.UNPACK_B R80, R80 ;  /* 0x00000050ff50723e */ /* 0x000fe400020006ff */
[----:B------:R-:W-:Y:S01]  /*5c80*/  FFMA.FTZ R85, R75, R151, -R82 ;  /* 0x000000974b557223 */ /* 0x000fe20000010852 */
[----:B------:R-:W-:Y:S01]  /*5c90*/  F2FP.SATFINITE.E4M3.F32.PACK_AB_MERGE_C R93, R84, R81, RZ ;  /* 0x00000051545d723e */ /* 0x000fe200048070ff */
[----:B------:R-:W-:Y:S01]  /*5ca0*/  FFMA.FTZ R86, R74, R151, R157 ;  /* 0x000000974a567223 */ /* 0x000fe2000001009d */
[----:B------:R-:W-:Y:S01]  /*5cb0*/  F2FP.F16.E4M3.UNPACK_B R75, R43.H1 ;  /* 0x0000002bff4b723e */ /* 0x000fe200030006ff */
[--C-:B------:R-:W-:Y:S01]  /*5cc0*/  HADD2.F32 R79, -RZ, R78.reuse.H1_H1 ;  /* 0x3000004eff4f7230 */ /* 0x100fe20000004100 */
[-C--:B------:R-:W-:Y:S01]  /*5cd0*/  F2FP.F16.E4M3.UNPACK_B R81, R83.reuse.H1 ;  /* 0x00000053ff51723e */ /* 0x080fe200030006ff */
[----:B------:R-:W-:Y:S01]  /*5ce0*/  HADD2.F32 R78, -RZ, R78.H0_H0 ;  /* 0x2000004eff4e7230 */ /* 0x000fe20000004100 */
[-C--:B------:R-:W-:Y:S01]  /*5cf0*/  F2FP.F16.E4M3.UNPACK_B R74, R42.reuse.H1 ;  /* 0x0000002aff4a723e */ /* 0x080fe200030006ff */
        /* <DEDUP_REMOVED lines=14> */
[----:B------:R-:W-:-:S02]  /*5de0*/  HADD2.F32 R83, -RZ, R83.H0_H0 ;  /* 0x20000053ff537230 */ /* 0x000fc40000004100 */
[C---:B------:R-:W-:Y:S01]  /*5df0*/  FMUL.FTZ R82, R74.reuse, R82 ;  /* 0x000000524a527220 */ /* 0x040fe20000410000 */
[----:B------:R-:W-:Y:S02]  /*5e00*/  HADD2.F32 R81, -RZ, R81.H0_H0 ;  /* 0x20000051ff517230 */ /* 0x000fe40000004100 */
[-C--:B------:R-:W-:Y:S01]  /*5e10*/  FFMA.FTZ R87, R74, R76.reuse, -R87 ;  /* 0x0000004c4a577223 */ /* 0x080fe20000010857 */
[--C-:B------:R-:W-:Y:S02]  /*5e20*/  HADD2.F32 R74, -RZ, R43.reuse.H0_H0 ;  /* 0x2000002bff4a7230 */ /* 0x100fe40000004100 */
[----:B------:R-:W-:Y:S01]  /*5e30*/  FFMA.FTZ R82, R75, R76, R82 ;  /* 0x0000004c4b527223 */ /* 0x000fe20000010052 */
[----:B------:R-:W-:Y:S02]  /*5e40*/  HADD2.F32 R75, -RZ, R43.H1_H1 ;  /* 0x3000002bff4b7230 */ /* 0x000fe40000004100 */
[----:B------:R-:W-:Y:S01]  /*5e50*/  FFMA.FTZ R79, R77, R79, R84 ;  /* 0x0000004f4d4f7223 */ /* 0x000fe20000010054 */
[----:B------:R-:W-:-:S02]  /*5e60*/  HADD2.F32 R43, -RZ, R42.H0_H0 ;  /* 0x2000002aff2b7230 */ /* 0x000fc40000004100 */
[-C--:B------:R-:W-:Y:S01]  /*5e70*/  FMUL.FTZ R84, R74, R81.reuse ;  /* 0x000000514a547220 */ /* 0x080fe20000410000 */
[----:B------:R-:W-:Y:S02]  /*5e80*/  HADD2.F32 R42, -RZ, R42.H1_H1 ;  /* 0x3000002aff2a7230 */ /* 0x000fe40000004100 */
[C---:B------:R-:W-:Y:S01]  /*5e90*/  FMUL.FTZ R77, R75.reuse, R81 ;  /* 0x000000514b4d7220 */ /* 0x040fe20000410000 */
[----:B------:R-:W-:Y:S02]  /*5ea0*/  HADD2.F32 R80, -RZ, R80.H0_H0 ;  /* 0x20000050ff507230 */ /* 0x000fe40000004100 */
[-C--:B------:R-:W-:Y:S01]  /*5eb0*/  FFMA.FTZ R84, R75, R78.reuse, R84 ;  /* 0x0000004e4b547223 */ /* 0x080fe20000010054 */
[----:B------:R-:W-:Y:S01]  /*5ec0*/  F2FP.SATFINITE.E4M3.F32.PACK_AB_MERGE_C R82, R82, R87, RZ ;  /* 0x000000575252723e */ /* 0x000fe200048070ff */
[-C--:B------:R-:W-:Y:S01]  /*5ed0*/  FMUL.FTZ R76, R42, R83.reuse ;  /* 0x000000532a4c7220 */ /* 0x080fe20000410000 */
[----:B------:R-:W-:Y:S01]  /*5ee0*/  FMUL.FTZ R83, R43, R83 ;  /* 0x000000532b537220 */ /* 0x000fe20000410000 */
[----:B------:R-:W-:Y:S01]  /*5ef0*/  FFMA.FTZ R77, R74, R78, -R77 ;  /* 0x0000004e4a4d7223 */ /* 0x000fe2000001084d */
[----:B------:R-:W-:Y:S01]  /*5f00*/  F2FP.SATFINITE.E4M3.F32.PACK_AB_MERGE_C R79, R79, R92, RZ ;  /* 0x0000005c4f4f723e */ /* 0x000fe200048070ff */
[-C--:B------:R-:W-:Y:S01]  /*5f10*/  FFMA.FTZ R76, R43, R80.reuse, -R76 ;  /* 0x000000502b4c7223 */ /* 0x080fe2000001084c */
[----:B------:R-:W-:Y:S01]  /*5f20*/  FFMA.FTZ R83, R42, R80, R83 ;  /* 0x000000502a537223 */ /* 0x000fe20000010053 */
[----:B------:R-:W-:-:S02]  /*5f30*/  F2FP.SATFINITE.E4M3.F32.PACK_AB_MERGE_C R40, R86, R85, R93 ;  /* 0x000000555628723e */ /* 0x000fc4000480705d */
[----:B------:R-:W-:Y:S02]  /*5f40*/  F2FP.SATFINITE.E4M3.F32.PACK_AB_MERGE_C R43, R84, R77, R79 ;  /* 0x0000004d542b723e */ /* 0x000fe4000480704f */
[----:B------:R-:W-:-:S07]  /*5f50*/  F2FP.SATFINITE.E4M3.F32.PACK_AB_MERGE_C R42, R83, R76, R82 ;  /* 0x0000004c532a723e */ /* 0x000fce0004807052 */
.L_x_456:
[----:B------:R-:W-:Y:S05]  /*5f60*/  BSYNC B2 ;  /* 0x0000000000027941 */ /* 0x000fea0003800000 */
.L_x_455:
[----:B-1----:R0:W-:Y:S02]  /*5f70*/  STG.E.128 desc[UR54][R48.64+0xa0], R40 ;  /* 0x0000a02830007986 */ /* 0x0021e4000c101d36 */
.L_x_434:
[----:B------:R-:W-:Y:S05]  /*5f80*/  BSYNC B1 ;  /* 0x0000000000017941 */ /* 0x000fea0003800000 */
.L_x_433:
[----:B------:R-:W-:Y:S05]  /*5f90*/  @P4 BRA `(.L_x_457) ;  /* 0x00000094001c4947 */ /* 0x000fea0003800000 */
[----:B------:R-:W-:Y:S01]  /*5fa0*/  ISETP.NE.AND P2, PT, R32, RZ, PT ;  /* 0x000000ff2000720c */ /* 0x000fe20003f45270 */
[----:B------:R-:W-:-:S12]  /*5fb0*/  BSSY B1, `(.L_x_458) ;  /* 0x000006f000017945 */ /* 0x000fd80003800000 */
[----:B------:R-:W-:Y:S05]  /*5fc0*/  @!P2 BRA `(.L_x_459) ;  /* 0x0000000400b4a947 */ /* 0x000fea0003800000 */
[----:B012-4-:R0:W1:Y:S01]  /*5fd0*/  LDS.128 R40, [R47+0x1c400] ;  /* 0x01c400002f287984 */ /* 0x0170620000000c00 */
[----:B------:R-:W-:Y:S01]  /*5fe0*/  ISETP.GE.AND P2, PT, R16, R136, PT ;  /* 0x000000881000720c */ /* 0x000fe20003f46270 */
[----:B------:R-:W-:-:S12]  /*5ff0*/  BSSY B2, `(.L_x_460) ;  /* 0x0000069000027945 */ /* 0x000fd80003800000 */
[----:B0-----:R-:W-:Y:S05]  /*6000*/  @P2 BRA `(.L_x_461) ;  /* 0x00000004009c2947 */ /* 0x001fea0003800000 */
[----:B------:R-:W-:Y:S01]  /*6010*/  SHF.R.U32.HI R70, RZ, 0x8, R71 ;  /* 0x00000008ff467819 */ /* 0x000fe20000011647 */
[----:B-1----:R-:W-:Y:S01]  /*6020*/  IMAD.MOV.U32 R48, RZ, RZ, R40 ;  /* 0x000000ffff307224 */ /* 0x002fe200078e0028 */
[----:B------:R-:W-:Y:S02]  /*6030*/  SHF.R.U32.HI R72, RZ, 0x8, R73 ;  /* 0x00000008ff487819 */ /* 0x000fe40000011649 */
[----:B------:R-:W-:Y:S02]  /*6040*/  LOP3.LUT R49, R71, 0xff0000ff, RZ, 0xc0, !PT ;  /* 0xff0000ff47317812 */ /* 0x000fe400078ec0ff */
[----:B------:R-:W-:Y:S01]  /*6050*/  SHF.R.U32.HI R74, RZ, 0x10, R71 ;  /* 0x00000010ff4a7819 */ /* 0x000fe20000011647 */
[----:B------:R-:W-:Y:S01]  /*6060*/  IMAD.SHL.U32 R72, R72, 0x100, RZ ;  /* 0x0000010048487824 */ /* 0x000fe200078e00ff */
[----:B------:R-:W-:Y:S02]  /*6070*/  LOP3.LUT R71, R73, 0xff0000ff, RZ, 0xc0, !PT ;  /* 0xff0000ff49477812 */ /* 0x000fe400078ec0ff */
[----:B------:R-:W-:-:S02]  /*6080*/  SHF.R.U32.HI R73, RZ, 0x10, R73 ;  /* 0x00000010ff497819 */ /* 0x000fc40000011649 */
[----:B------:R-:W-:Y:S02]  /*6090*/  SHF.L.U32 R70, R70, 0x8, RZ ;  /* 0x0000000846467819 */ /* 0x000fe400000006ff */
[----:B------:R-:W-:Y:S01]  /*60a0*/  LOP3.LUT R72, R71, 0xff00, R72, 0xf8, !PT ;  /* 0x0000ff0047487812 */ /* 0x000fe200078ef848 */
[----:B------:R-:W-:Y:S01]  /*60b0*/  IMAD.U32 R73, R73, 0x10000, RZ ;  /* 0x0001000049497824 */ /* 0x000fe200078e00ff */
[----:B------:R-:W-:Y:S01]  /*60c0*/  LOP3.LUT R49, R49, 0xff00, R70, 0xf8, !PT ;  /* 0x0000ff0031317812 */ /* 0x000fe200078ef846 */
[----:B------:R-:W-:Y:S01]  /*60d0*/  IMAD.U32 R70, R74, 0x10000, RZ ;  /* 0x000100004a467824 */ /* 0x000fe200078e00ff */
[----:B------:R-:W-:Y:S02]  /*60e0*/  F2FP.F16.E4M3.UNPACK_B R40, R41 ;  /* 0x00000029ff28723e */ /* 0x000fe400020006ff */
        /* <DEDUP_REMOVED lines=43> */
[----:B------:R-:W-:Y:S01]  /*63a0*/  FFMA.FTZ R79, R49, R155, -R76 ;  /* 0x0000009b314f7223 */ /* 0x000fe2000001084c */
        /* <DEDUP_REMOVED lines=45> */
.L_x_461:
[----:B------:R-:W-:Y:S05]  /*6680*/  BSYNC B2 ;  /* 0x0000000000027941 */ /* 0x000fea0003800000 */
.L_x_460:
[----:B-1----:R0:W-:Y:S02]  /*6690*/  STG.E.128 desc[UR54][R44.64], R40 ;  /* 0x000000282c007986 */ /* 0x0021e4000c101d36 */
.L_x_459:
[----:B------:R-:W-:Y:S05]  /*66a0*/  BSYNC B1 ;  /* 0x0000000000017941 */ /* 0x000fea0003800000 */
.L_x_458:
        /* <DEDUP_REMOVED lines=8> */
[--C-:B------:R-:W-:Y:S01]  /*6730*/  SHF.R.U32.HI R72, RZ, 0x10, R67.reuse ;  /* 0x00000010ff487819 */ /* 0x100fe20000011643 */
[----:B-1----:R-:W-:Y:S01]  /*6740*/  IMAD.MOV.U32 R48, RZ, RZ, R40 ;  /* 0x000000ffff307224 */ /* 0x002fe200078e0028 */
[----:B------:R-:W-:Y:S02]  /*6750*/  SHF.R.U32.HI R49, RZ, 0x8, R67 ;  /* 0x00000008ff317819 */ /* 0x000fe40000011643 */
[----:B------:R-:W-:Y:S02]  /*6760*/  LOP3.LUT R66, R67, 0xff0000ff, RZ, 0xc0, !PT ;  /* 0xff0000ff43427812 */ /* 0x000fe400078ec0ff */
[--C-:B------:R-:W-:Y:S01]  /*6770*/  SHF.R.U32.HI R67, RZ, 0x8, R69.reuse ;  /* 0x00000008ff437819 */ /* 0x100fe20000011645 */
[----:B------:R-:W-:Y:S01]  /*6780*/  IMAD.SHL.U32 R49, R49, 0x100, RZ ;  /* 0x0000010031317824 */ /* 0x000fe200078e00ff */
[----:B------:R-:W-:Y:S02]  /*6790*/  LOP3.LUT R68, R69, 0xff0000ff, RZ, 0xc0, !PT ;  /* 0xff0000ff45447812 */ /* 0x000fe400078ec0ff */
[----:B------:R-:W-:Y:S01]  /*67a0*/  SHF.R.U32.HI R71, RZ, 0x10, R69 ;  /* 0x00000010ff477819 */ /* 0x000fe20000011645 */
[----:B------:R-:W-:Y:S01]  /*67b0*/  IMAD.SHL.U32 R67, R67, 0x100, RZ ;  /* 0x0000010043437824 */ /* 0x000fe200078e00ff */
[----:B------:R-:W-:Y:S01]  /*67c0*/  LOP3.LUT R66, R66, 0xff00, R49, 0xf8, !PT ;  /* 0x0000ff0042427812 */ /* 0x000fe200078ef831 */
[----:B------:R-:W-:Y:S01]  /*67d0*/  IMAD.U32 R49, R72, 0x10000, RZ ;  /* 0x0001000048317824 */ /* 0x000fe200078e00ff */
[----:B------:R-:W-:-:S02]  /*67e0*/  F2FP.F16.E4M3.UNPACK_B R40, R41 ;  /* 0x00000029ff28723e */ /* 0x000fc400020006ff */
[----:B------:R-:W-:Y:S02]  /*67f0*/  LOP3.LUT R70, R68, 0xff00, R67, 0xf8, !PT ;  /* 0x0000ff0044467812 */ /* 0x000fe400078ef843 */
[----:B------:R-:W-:Y:S02]  /*6800*/  SHF.L.U32 R67, R71, 0x10, RZ ;  /* 0x0000001047437819 */ /* 0x000fe400000006ff */
[----:B------:R-:W-:Y:S02]  /*6810*/  F2FP.F16.E4M3.UNPACK_B R68, R153.H1 ;  /* 0x00000099ff44723e */ /* 0x000fe400030006ff */
[----:B------:R-:W-:Y:S02]  /*6820*/  F2FP.F16.E4M3.UNPACK_B R41, R41.H1 ;  /* 0x00000029ff29723e */ /* 0x000fe400030006ff */
[----:B------:R-:W-:Y:S01]  /*6830*/  LOP3.LUT R72, R70, 0xff0000, R67, 0xf8, !PT ;  /* 0x00ff000046487812 */ /* 0x000fe200078ef843 */
[----:B------:R-:W-:Y:S01]  /*6840*/  HADD2.F32 R70, -RZ, R68.H0_H0 ;  /* 0x20000044ff467230 */ /* 0x000fe20000004100 */
[----:B------:R-:W-:Y:S01]  /*6850*/  LOP3.LUT R69, R66, 0xff0000, R49, 0xf8, !PT ;  /* 0x00ff000042457812 */ /* 0x000fe200078ef831 */
[----:B------:R-:W-:Y:S01]  /*6860*/  HADD2.F32 R49, -RZ, R40.H1_H1 ;  /* 0x30000028ff317230 */ /* 0x000fe20000004100 */
[----:B------:R-:W-:Y:S01]  /*6870*/  F2FP.F16.E4M3.UNPACK_B R67, R152.H1 ;  /* 0x00000098ff43723e */ /* 0x000fe200030006ff */
[----:B------:R-:W-:Y:S01]  /*6880*/  HADD2.F32 R71, -RZ, R68.H1_H1 ;  /* 0x30000044ff477230 */ /* 0x000fe20000004100 */
[----:B------:R-:W-:Y:S01]  /*6890*/  F2FP.F16.E4M3.UNPACK_B R153, R153 ;  /* 0x00000099ff99723e */ /* 0x000fe200020006ff */
[----:B------:R-:W-:-:S02]  /*68a0*/  HADD2.F32 R66, -RZ, R41.H1_H1 ;  /* 0x30000029ff427230 */ /* 0x000fc40000004100 */
[----:B------:R-:W-:Y:S01]  /*68b0*/  FMUL.FTZ R73, R49, R70 ;  /* 0x0000004631497220 */ /* 0x000fe20000410000 */
[----:B------:R-:W-:Y:S01]  /*68c0*/  HADD2.F32 R40, -RZ, R40.H0_H0 ;  /* 0x20000028ff287230 */ /* 0x000fe20000004100 */
[----:B------:R-:W-:Y:S01]  /*68d0*/  F2FP.F16.E4M3.UNPACK_B R152, R152 ;  /* 0x00000098ff98723e */ /* 0x000fe200020006ff */
[----:B------:R-:W-:Y:S02]  /*68e0*/  HADD2.F32 R68, -RZ, R67.H0_H0 ;  /* 0x20000043ff447230 */ /* 0x000fe40000004100 */
[-C--:B------:R-:W-:Y:S01]  /*68f0*/  FMUL.FTZ R74, R66, R71.reuse ;  /* 0x00000047424a7220 */ /* 0x080fe20000410000 */
[----:B------:R-:W-:Y:S02]  /*6900*/  HADD2.F32 R41, -RZ, R41.H0_H0 ;  /* 0x20000029ff297230 */ /* 0x000fe40000004100 */
[C---:B------:R-:W-:Y:S01]  /*6910*/  FMUL.FTZ R70, R40.reuse, R70 ;  /* 0x0000004628467220 */ /* 0x040fe20000410000 */
[----:B------:R-:W-:Y:S02]  /*6920*/  HADD2.F32 R67, -RZ, R67.H1_H1 ;  /* 0x30000043ff437230 */ /* 0x000fe40000004100 */
[-C--:B------:R-:W-:Y:S01]  /*6930*/  FFMA.FTZ R40, R40, R68.reuse, -R73 ;  /* 0x0000004428287223 */ /* 0x080fe20000010849 */
[----:B------:R-:W-:Y:S01]  /*6940*/  FMUL.FTZ R71, R41, R71 ;  /* 0x0000004729477220 */ /* 0x000fe20000410000 */
[----:B------:R-:W-:Y:S01]  /*6950*/  FFMA.FTZ R75, R49, R68, R70 ;  /* 0x00000044314b7223 */ /* 0x000fe20000010046 */
[-C--:B------:R-:W-:Y:S01]  /*6960*/  FFMA.FTZ R73, R41, R67.reuse, -R74 ;  /* 0x0000004329497223 */ /* 0x080fe2000001084a */
[-C--:B------:R-:W-:Y:S01]  /*6970*/  F2FP.F16.E4M3.UNPACK_B R41, R48.reuse.H1 ;  /* 0x00000030ff29723e */ /* 0x080fe200030006ff */
        /* <DEDUP_REMOVED lines=8> */
[----:B------:R-:W-:Y:S02]  /*6a00*/  HADD2.F32 R153, -RZ, R153.H0_H0 ;  /* 0x20000099ff997230 */ /* 0x000fe40000004100 */
[----:B------:R-:W-:Y:S01]  /*6a10*/  FMUL.FTZ R70, R66, R68 ;  /* 0x0000004442467220 */ /* 0x000fe20000410000 */
[----:B------:R-:W-:-:S02]  /*6a20*/  HADD2.F32 R48, -RZ, R48.H1_H1 ;  /* 0x30000030ff307230 */ /* 0x000fc40000004100 */
        /* <DEDUP_REMOVED lines=10> */
[----:B------:R-:W-:Y:S01]  /*6ad0*/  F2FP.F16.E4M3.UNPACK_B R70, R72.H1 ;  /* 0x00000048ff46723e */ /* 0x000fe200030006ff */
[--C-:B------:R-:W-:Y:S01]  /*6ae0*/  HADD2.F32 R66, -RZ, R48.reuse.H1_H1 ;  /* 0x30000030ff427230 */ /* 0x100fe20000004100 */
[-C--:B------:R-:W-:Y:S01]  /*6af0*/  F2FP.F16.E4M3.UNPACK_B R67, R69.reuse.H1 ;  /* 0x00000045ff43723e */ /* 0x080fe200030006ff */
[----:B------:R-:W-:Y:S01]  /*6b00*/  HADD2.F32 R49, -RZ, R48.H0_H0 ;  /* 0x20000030ff317230 */ /* 0x000fe20000004100 */
[----:B------:R-:W-:Y:S01]  /*6b10*/  F2FP.F16.E4M3.UNPACK_B R41, R42.H1 ;  /* 0x0000002aff29723e */ /* 0x000fe200030006ff */
[----:B------:R-:W-:Y:S01]  /*6b20*/  HADD2.F32 R73, -RZ, R70.H1_H1 ;  /* 0x30000046ff497230 */ /* 0x000fe20000004100 */
        /* <DEDUP_REMOVED lines=19> */
[----:B------:R-:W-:Y:S02]  /*6c60*/  HADD2.F32 R43, -RZ, R43.H1_H1 ;  /* 0x3000002bff2b7230 */ /* 0x000fe40000004100 */
[--C-:B------:R-:W-:Y:S01]  /*6c70*/  HADD2.F32 R41, -RZ, R42.reuse.H0_H0 ;  /* 0x2000002aff297230 */ /* 0x100fe20000004100 */
[----:B------:R-:W-:Y:S01]  /*6c80*/  F2FP.SATFINITE.E4M3.F32.PACK_AB_MERGE_C R71, R71, R76, RZ ;  /* 0x0000004c4747723e */ /* 0x000fe200048070ff */
[----:B------:R-:W-:Y:S02]  /*6c90*/  HADD2.F32 R42, -RZ, R42.H1_H1 ;  /* 0x3000002aff2a7230 */ /* 0x000fe40000004100 */
[----:B------:R-:W-:Y:S01]  /*6ca0*/  FMUL.FTZ R73, R43, R70 ;  /* 0x000000462b497220 */ /* 0x000fe20000410000 */
        /* <DEDUP_REMOVED lines=15> */
.L_x_465:
[----:B------:R-:W-:Y:S05]  /*6da0*/  BSYNC B2 ;  /* 0x0000000000027941 */ /* 0x000fea0003800000 */
.L_x_464:
[----:B-1----:R0:W-:Y:S02]  /*6db0*/  STG.E.128 desc[UR54][R44.64+0x20], R40 ;  /* 0x000020282c007986 */ /* 0x0021e4000c101d36 */
.L_x_463:
[----:B------:R-:W-:Y:S05]  /*6dc0*/  BSYNC B1 ;  /* 0x0000000000017941 */ /* 0x000fea0003800000 */
.L_x_462:
        /* <DEDUP_REMOVED lines=8> */
[----:B------:R-:W-:Y:S01]  /*6e50*/  SHF.R.U32.HI R68, RZ, 0x8, R63 ;  /* 0x00000008ff447819 */ /* 0x000fe2000001163f */
[----:B-1----:R-:W-:Y:S01]  /*6e60*/  IMAD.MOV.U32 R62, RZ, RZ, R43 ;  /* 0x000000ffff3e7224 */ /* 0x002fe200078e002b */
[--C-:B------:R-:W-:Y:S01]  /*6e70*/  SHF.R.U32.HI R64, RZ, 0x8, R65.reuse ;  /* 0x00000008ff407819 */ /* 0x100fe20000011641 */
[----:B------:R-:W-:Y:S01]  /*6e80*/  IMAD.MOV.U32 R49, RZ, RZ, R42 ;  /* 0x000000ffff317224 */ /* 0x000fe200078e002a */
[----:B------:R-:W-:Y:S01]  /*6e90*/  SHF.R.U32.HI R66, RZ, 0x10, R65 ;  /* 0x00000010ff427819 */ /* 0x000fe20000011641 */
[----:B------:R-:W-:Y:S01]  /*6ea0*/  IMAD.SHL.U32 R43, R68, 0x100, RZ ;  /* 0x00000100442b7824 */ /* 0x000fe200078e00ff */
[----:B------:R-:W-:Y:S02]  /*6eb0*/  LOP3.LUT R48, R63, 0xff0000ff, RZ, 0xc0, !PT ;  /* 0xff0000ff3f307812 */ /* 0x000fe400078ec0ff */
[----:B------:R-:W-:Y:S01]  /*6ec0*/  SHF.R.U32.HI R67, RZ, 0x10, R63 ;  /* 0x00000010ff437819 */ /* 0x000fe2000001163f */
[----:B------:R-:W-:Y:S01]  /*6ed0*/  IMAD.U32 R66, R66, 0x10000, RZ ;  /* 0x0001000042427824 */ /* 0x000fe200078e00ff */
[----:B------:R-:W-:-:S02]  /*6ee0*/  LOP3.LUT R63, R65, 0xff0000ff, RZ, 0xc0, !PT ;  /* 0xff0000ff413f7812 */ /* 0x000fc400078ec0ff */
[----:B------:R-:W-:Y:S02]  /*6ef0*/  SHF.L.U32 R42, R64, 0x8, RZ ;  /* 0x00000008402a7819 */ /* 0x000fe400000006ff */
[----:B------:R-:W-:Y:S01]  /*6f00*/  LOP3.LUT R43, R48, 0xff00, R43, 0xf8, !PT ;  /* 0x0000ff00302b7812 */ /* 0x000fe200078ef82b */
[----:B------:R-:W-:Y:S01]  /*6f10*/  IMAD.U32 R48, R67, 0x10000, RZ ;  /* 0x0001000043307824 */ /* 0x000fe200078e00ff */
[----:B------:R-:W-:Y:S02]  /*6f20*/  LOP3.LUT R63, R63, 0xff00, R42, 0xf8, !PT ;  /* 0x0000ff003f3f7812 */ /* 0x000fe400078ef82a */
[----:B------:R-:W-:Y:S02]  /*6f30*/  F2FP.F16.E4M3.UNPACK_B R64, R150.H1 ;  /* 0x00000096ff40723e */ /* 0x000fe400030006ff */
[----:B------:R-:W-:Y:S02]  /*6f40*/  F2FP.F16.E4M3.UNPACK_B R42, R41 ;  /* 0x00000029ff2a723e */ /* 0x000fe400020006ff */
[----:B------:R-:W-:Y:S01]  /*6f50*/  LOP3.LUT R68, R63, 0xff0000, R66, 0xf8, !PT ;  /* 0x00ff00003f447812 */ /* 0x000fe200078ef842 */
[----:B------:R-:W-:Y:S01]  /*6f60*/  HADD2.F32 R66, -RZ, R64.H0_H0 ;  /* 0x20000040ff427230 */ /* 0x000fe20000004100 */
[----:B------:R-:W-:Y:S01]  /*6f70*/  LOP3.LUT R65, R43, 0xff0000, R48, 0xf8, !PT ;  /* 0x00ff00002b417812 */ /* 0x000fe200078ef830 */
[----:B------:R-:W-:Y:S01]  /*6f80*/  HADD2.F32 R43, -RZ, R42.H1_H1 ;  /* 0x3000002aff2b7230 */ /* 0x000fe20000004100 */
[----:B------:R-:W-:Y:S01]  /*6f90*/  F2FP.F16.E4M3.UNPACK_B R63, R149.H1 ;  /* 0x00000095ff3f723e */ /* 0x000fe200030006ff */
[----:B------:R-:W-:Y:S01]  /*6fa0*/  HADD2.F32 R67, -RZ, R64.H1_H1 ;  /* 0x30000040ff437230 */ /* 0x000fe20000004100 */
[----:B------:R-:W-:Y:S01]  /*6fb0*/  F2FP.F16.E4M3.UNPACK_B R41, R41.H1 ;  /* 0x00000029ff29723e */ /* 0x000fe200030006ff */
[----:B------:R-:W-:-:S02]  /*6fc0*/  HADD2.F32 R42, -RZ, R42.H0_H0 ;  /* 0x2000002aff2a7230 */ /* 0x000fc40000004100 */
[C---:B------:R-:W-:Y:S01]  /*6fd0*/  FMUL.FTZ R69, R43.reuse, R66 ;  /* 0x000000422b457220 */ /* 0x040fe20000410000 */
[----:B------:R-:W-:Y:S01]  /*6fe0*/  HADD2.F32 R64, -RZ, R63.H0_H0 ;  /* 0x2000003fff407230 */ /* 0x000fe20000004100 */
[----:B------:R-:W-:Y:S01]  /*6ff0*/  F2FP.F16.E4M3.UNPACK_B R150, R150 ;  /* 0x00000096ff96723e */ /* 0x000fe200020006ff */
[--C-:B------:R-:W-:Y:S02]  /*7000*/  HADD2.F32 R48, -RZ, R41.reuse.H1_H1 ;  /* 0x30000029ff307230 */ /* 0x100fe40000004100 */
[C---:B------:R-:W-:Y:S01]  /*7010*/  FMUL.FTZ R66, R42.reuse, R66 ;  /* 0x000000422a427220 */ /* 0x040fe20000410000 */
[----:B------:R-:W-:Y:S02]  /*7020*/  HADD2.F32 R41, -RZ, R41.H0_H0 ;  /* 0x20000029ff297230 */ /* 0x000fe40000004100 */
[-C--:B------:R-:W-:Y:S01]  /*7030*/  FFMA.FTZ R71, R42, R64.reuse, -R69 ;  /* 0x000000402a477223 */ /* 0x080fe20000010845 */
[----:B------:R-:W-:Y:S02]  /*7040*/  HADD2.F32 R63, -RZ, R63.H1_H1 ;  /* 0x3000003fff3f7230 */ /* 0x000fe40000004100 */
[CC--:B------:R-:W-:Y:S01]  /*7050*/  FMUL.FTZ R42, R48.reuse, R67.reuse ;  /* 0x00000043302a7220 */ /* 0x0c0fe20000410000 */
[----:B------:R-:W-:Y:S01]  /*7060*/  FFMA.FTZ R72, R43, R64, R66 ;  /* 0x000000402b487223 */ /* 0x000fe20000010042 */
[C---:B------:R-:W-:Y:S01]  /*7070*/  FMUL.FTZ R67, R41.reuse, R67 ;  /* 0x0000004329437220 */ /* 0x040fe20000410000 */
[----:B------:R-:W-:Y:S01]  /*7080*/  F2FP.F16.E4M3.UNPACK_B R149, R149 ;  /* 0x00000095ff95723e */ /* 0x000fe200020006ff */
        /* <DEDUP_REMOVED lines=10> */
[----:B------:R-:W-:Y:S02]  /*7130*/  HADD2.F32 R150, -RZ, R150.H0_H0 ;  /* 0x20000096ff967230 */ /* 0x000fe40000004100 */
[----:B------:R-:W-:Y:S01]  /*7140*/  FMUL.FTZ R67, R43, R63 ;  /* 0x0000003f2b437220 */ /* 0x000fe20000410000 */
[----:B------:R-:W-:-:S02]  /*7150*/  HADD2.F32 R40, -RZ, R40.H1_H1 ;  /* 0x30000028ff287230 */ /* 0x000fc40000004100 */
[--C-:B------:R-:W-:Y:S02]  /*7160*/  HADD2.F32 R48, -RZ, R149.reuse.H1_H1 ;  /* 0x30000095ff307230 */ /* 0x100fe40000004100 */
[-C--:B------:R-:W-:Y:S01]  /*7170*/  FMUL.FTZ R63, R41, R150.reuse ;  /* 0x00000096293f7220 */ /* 0x080fe20000410000 */
[----:B------:R-:W-:Y:S02]  /*7180*/  HADD2.F32 R149, -RZ, R149.H0_H0 ;  /* 0x20000095ff957230 */ /* 0x000fe40000004100 */
[----:B------:R-:W-:Y:S01]  /*7190*/  FMUL.FTZ R64, R40, R150 ;  /* 0x0000009628407220 */ /* 0x000fe20000410000 */
[-C--:B------:R-:W-:Y:S01]  /*71a0*/  FFMA.FTZ R67, R42, R48.reuse, -R67 ;  /* 0x000000302a437223 */ /* 0x080fe20000010843 */
[----:B------:R-:W-:Y:S02]  /*71b0*/  FFMA.FTZ R66, R43, R48, R66 ;  /* 0x000000302b427223 */ /* 0x000fe40000010042 */
[-C--:B------:R-:W-:Y:S01]  /*71c0*/  FFMA.FTZ R69, R41, R149.reuse, -R64 ;  /* 0x0000009529457223 */ /* 0x080fe20000010840 */
[----:B------:R-:W-:Y:S01]  /*71d0*/  F2FP.F16.E4M3.UNPACK_B R41, R62.H1 ;  /* 0x0000003eff29723e */ /* 0x000fe200030006ff */
[----:B------:R-:W-:Y:S01]  /*71e0*/  FFMA.FTZ R70, R40, R149, R63 ;  /* 0x0000009528467223 */ /* 0x000fe2000001003f */
[----:B------:R-:W-:-:S02]  /*71f0*/  F2FP.F16.E4M3.UNPACK_B R64, R68.H1 ;  /* 0x00000044ff40723e */ /* 0x000fc400030006ff */
[----:B------:R-:W-:Y:S01]  /*7200*/  F2FP.SATFINITE.E4M3.F32.PACK_AB_MERGE_C R75, R66, R67, RZ ;  /* 0x00000043424b723e */ /* 0x000fe200048070ff */
[--C-:B------:R-:W-:Y:S01]  /*7210*/  HADD2.F32 R43, -RZ, R41.reuse.H1_H1 ;  /* 0x30000029ff2b7230 */ /* 0x100fe20000004100 */
[----:B------:R-:W-:Y:S01]  /*7220*/  F2FP.F16.E4M3.UNPACK_B R48, R65.H1 ;  /* 0x00000041ff30723e */ /* 0x000fe200030006ff */
[----:B------:R-:W-:Y:S01]  /*7230*/  HADD2.F32 R67, -RZ, R64.H1_H1 ;  /* 0x30000040ff437230 */ /* 0x000fe20000004100 */
[----:B------:R-:W-:Y:S01]  /*7240*/  F2FP.F16.E4M3.UNPACK_B R40, R49.H1 ;  /* 0x00000031ff28723e */ /* 0x000fe200030006ff */
[----:B------:R-:W-:Y:S01]  /*7250*/  HADD2.F32 R42, -RZ, R41.H0_H0 ;  /* 0x20000029ff2a7230 */ /* 0x000fe20000004100 */
[----:B------:R-:W-:Y:S01]  /*7260*/  F2FP.F16.E4M3.UNPACK_B R68, R68 ;  /* 0x00000044ff44723e */ /* 0x000fe200020006ff */
[----:B------:R-:W-:Y:S01]  /*7270*/  HADD2.F32 R63, -RZ, R48.H1_H1 ;  /* 0x30000030ff3f7230 */ /* 0x000fe20000004100 */
[----:B------:R-:W-:Y:S01]  /*7280*/  F2FP.F16.E4M3.UNPACK_B R65, R65 ;  /* 0x00000041ff41723e */ /* 0x000fe200020006ff */
[----:B------:R-:W-:Y:S01]  /*7290*/  FMUL.FTZ R73, R43, R67 ;  /* 0x000000432b497220 */ /* 0x000fe20000410000 */
[----:B------:R-:W-:-:S02]  /*72a0*/  HADD2.F32 R41, -RZ, R40.H1_H1 ;  /* 0x30000028ff297230 */ /* 0x000fc40000004100 */
[C---:B------:R-:W-:Y:S01]  /*72b0*/  FMUL.FTZ R74, R42.reuse, R67 ;  /* 0x000000432a4a7220 */ /* 0x040fe20000410000 */
[----:B------:R-:W-:Y:S02]  /*72c0*/  HADD2.F32 R66, -RZ, R68.H1_H1 ;  /* 0x30000044ff427230 */ /* 0x000fe40000004100 */
[----:B------:R-:W-:Y:S01]  /*72d0*/  FFMA.FTZ R73, R42, R63, -R73 ;  /* 0x0000003f2a497223 */ /* 0x000fe20000010849 */
[----:B------:R-:W-:Y:S01]  /*72e0*/  HADD2.F32 R40, -RZ, R40.H0_H0 ;  /* 0x20000028ff287230 */ /* 0x000fe20000004100 */
[----:B------:R-:W-:Y:S01]  /*72f0*/  F2FP.F16.E4M3.UNPACK_B R49, R49 ;  /* 0x00000031ff31723e */ /* 0x000fe200020006ff */
        /* <DEDUP_REMOVED lines=10> */
[--C-:B------:R-:W-:Y:S02]  /*73a0*/  HADD2.F32 R41, -RZ, R62.reuse.H0_H0 ;  /* 0x2000003eff297230 */ /* 0x100fe40000004100 */
        /* <DEDUP_REMOVED lines=13> */
[----:B------:R-:W-:-:S02]  /*7480*/  F2FP.SATFINITE.E4M3.F32.PACK_AB_MERGE_C R73, R74, R73, RZ ;  /* 0x000000494a49723e */ /* 0x000fc400048070ff */
[----:B------:R-:W-:Y:S02]  /*7490*/  F2FP.SATFINITE.E4M3.F32.PACK_AB_MERGE_C R66, R68, R43, R66 ;  /* 0x0000002b4442723e */ /* 0x000fe40004807042 */
[----:B------:R-:W-:Y:S02]  /*74a0*/  F2FP.SATFINITE.E4M3.F32.PACK_AB_MERGE_C R43, R63, R42, R73 ;  /* 0x0000002a3f2b723e */ /* 0x000fe40004807049 */
[----:B------:R-:W-:Y:S01]  /*74b0*/  F2FP.SATFINITE.E4M3.F32.PACK_AB_MERGE_C R41, R72, R71, R76 ;  /* 0x000000474829723e */ /* 0x000fe2000480704c */
[----:B------:R-:W-:Y:S01]  /*74c0*/  IMAD.MOV.U32 R42, RZ, RZ, R66 ;  /* 0x000000ffff2a7224 */ /* 0x000fe200078e0042 */
[----:B------:R-:W-:-:S07]  /*74d0*/  F2FP.SATFINITE.E4M3.F32.PACK_AB_MERGE_C R40, R70, R69, R75 ;  /* 0x000000454628723e */ /* 0x000fce000480704b */
.L_x_469:
[----:B------:R-:W-:Y:S05]  /*74e0*/  BSYNC B2 ;  /* 0x0000000000027941 */ /* 0x000fea0003800000 */
.L_x_468:
[----:B-1----:R0:W-:Y:S02]  /*74f0*/  STG.E.128 desc[UR54][R44.64+0x40], R40 ;  /* 0x000040282c007986 */ /* 0x0021e4000c101d36 */
.L_x_467:
[----:B------:R-:W-:Y:S05]  /*7500*/  BSYNC B1 ;  /* 0x0000000000017941 */ /* 0x000fea0003800000 */
.L_x_466:
        /* <DEDUP_REMOVED lines=10> */
[----:B------:R-:W-:Y:S02]  /*75b0*/  SHF.R.U32.HI R48, RZ, 0x8, R61 ;  /* 0x00000008ff307819 */ /* 0x000fe4000001163d */
[----:B------:R-:W-:Y:S01]  /*75c0*/  MOV R58, R43 ;  /* 0x0000002b003a7202 */ /* 0x000fe20000000f00 */
[----:B------:R-:W-:Y:S01]  /*75d0*/  IMAD.SHL.U32 R42, R62, 0x100, RZ ;  /* 0x000001003e2a7824 */ /* 0x000fe200078e00ff */
[----:B------:R-:W-:Y:S01]  /*75e0*/  SHF.R.U32.HI R64, RZ, 0x10, R59 ;  /* 0x00000010ff407819 */ /* 0x000fe2000001163b */
[----:B------:R-:W-:Y:S01]  /*75f0*/  IMAD.SHL.U32 R43, R48, 0x100, RZ ;  /* 0x00000100302b7824 */ /* 0x000fe200078e00ff */
[----:B------:R-:W-:Y:S02]  /*7600*/  LOP3.LUT R59, R59, 0xff0000ff, RZ, 0xc0, !PT ;  /* 0xff0000ff3b3b7812 */ /* 0x000fe400078ec0ff */
[----:B------:R-:W-:-:S02]  /*7610*/  LOP3.LUT R60, R61, 0xff0000ff, RZ, 0xc0, !PT ;  /* 0xff0000ff3d3c7812 */ /* 0x000fc400078ec0ff */
[----:B------:R-:W-:Y:S02]  /*7620*/  SHF.R.U32.HI R63, RZ, 0x10, R61 ;  /* 0x00000010ff3f7819 */ /* 0x000fe4000001163d */
[----:B------:R-:W-:Y:S02]  /*7630*/  LOP3.LUT R48, R59, 0xff00, R42, 0xf8, !PT ;  /* 0x0000ff003b307812 */ /* 0x000fe400078ef82a */
[----:B------:R-:W-:Y:S01]  /*7640*/  LOP3.LUT R62, R60, 0xff00, R43, 0xf8, !PT ;  /* 0x0000ff003c3e7812 */ /* 0x000fe200078ef82b */
[----:B------:R-:W-:Y:S01]  /*7650*/  IMAD.U32 R43, R64, 0x10000, RZ ;  /* 0x00010000402b7824 */ /* 0x000fe200078e00ff */
[----:B------:R-:W-:Y:S02]  /*7660*/  SHF.L.U32 R59, R63, 0x10, RZ ;  /* 0x000000103f3b7819 */ /* 0x000fe400000006ff */
[----:B------:R-:W-:Y:S02]  /*7670*/  F2FP.F16.E4M3.UNPACK_B R60, R143.H1 ;  /* 0x0000008fff3c723e */ /* 0x000fe400030006ff */
[----:B------:R-:W-:-:S02]  /*7680*/  F2FP.F16.E4M3.UNPACK_B R42, R41 ;  /* 0x00000029ff2a723e */ /* 0x000fc400020006ff */
[----:B------:R-:W-:Y:S01]  /*7690*/  LOP3.LUT R64, R62, 0xff0000, R59, 0xf8, !PT ;  /* 0x00ff00003e407812 */ /* 0x000fe200078ef83b */
[----:B------:R-:W-:Y:S01]  /*76a0*/  HADD2.F32 R62, -RZ, R60.H0_H0 ;  /* 0x2000003cff3e7230 */ /* 0x000fe20000004100 */
[----:B------:R-:W-:Y:S01]  /*76b0*/  LOP3.LUT R61, R48, 0xff0000, R43, 0xf8, !PT ;  /* 0x00ff0000303d7812 */ /* 0x000fe200078ef82b */
[----:B------:R-:W-:Y:S01]  /*76c0*/  HADD2.F32 R43, -RZ, R42.H1_H1 ;  /* 0x3000002aff2b7230 */ /* 0x000fe20000004100 */
[----:B------:R-:W-:Y:S01]  /*76d0*/  F2FP.F16.E4M3.UNPACK_B R59, R142.H1 ;  /* 0x0000008eff3b723e */ /* 0x000fe200030006ff */
[----:B------:R-:W-:Y:S01]  /*76e0*/  HADD2.F32 R63, -RZ, R60.H1_H1 ;  /* 0x3000003cff3f7230 */ /* 0x000fe20000004100 */
[----:B------:R-:W-:Y:S01]  /*76f0*/  F2FP.F16.E4M3.UNPACK_B R41, R41.H1 ;  /* 0x00000029ff29723e */ /* 0x000fe200030006ff */
[----:B------:R-:W-:Y:S02]  /*7700*/  HADD2.F32 R42, -RZ, R42.H0_H0 ;  /* 0x2000002aff2a7230 */ /* 0x000fe40000004100 */
[----:B------:R-:W-:Y:S01]  /*7710*/  FMUL.FTZ R65, R43, R62 ;  /* 0x0000003e2b417220 */ /* 0x000fe20000410000 */
[----:B------:R-:W-:Y:S01]  /*7720*/  HADD2.F32 R60, -RZ, R59.H0_H0 ;  /* 0x2000003bff3c7230 */ /* 0x000fe20000004100 */
[----:B------:R-:W-:Y:S01]  /*7730*/  F2FP.F16.E4M3.UNPACK_B R143, R143 ;  /* 0x0000008fff8f723e */ /* 0x000fe200020006ff */
[----:B------:R-:W-:-:S02]  /*7740*/  HADD2.F32 R48, -RZ, R41.H1_H1 ;  /* 0x30000029ff307230 */ /* 0x000fc40000004100 */
        /* <DEDUP_REMOVED lines=27> */
[----:B------:R-:W-:Y:S01]  /*7900*/  FFMA.FTZ R65, R41, R142, -R60 ;  /* 0x0000008e29417223 */ /* 0x000fe2000001083c */
        /* <DEDUP_REMOVED lines=49> */
.L_x_473:
[----:B------:R-:W-:Y:S05]  /*7c20*/  BSYNC B2 ;  /* 0x0000000000027941 */ /* 0x000fea0003800000 */
.L_x_472:
[----:B-1----:R0:W-:Y:S02]  /*7c30*/  STG.E.128 desc[UR54][R44.64+0x60], R40 ;  /* 0x000060282c007986 */ /* 0x0021e4000c101d36 */
.L_x_471:
[----:B------:R-:W-:Y:S05]  /*7c40*/  BSYNC B1 ;  /* 0x0000000000017941 */ /* 0x000fea0003800000 */
.L_x_470:
        /* <DEDUP_REMOVED lines=10> */
[----:B------:R-:W-:Y:S01]  /*7cf0*/  LOP3.LUT R47, R55, 0xff0000ff, RZ, 0xc0, !PT ;  /* 0xff0000ff372f7812 */ /* 0x000fe200078ec0ff */
[----:B------:R-:W-:Y:S01]  /*7d00*/  IMAD.MOV.U32 R48, RZ, RZ, R42 ;  /* 0x000000ffff307224 */ /* 0x000fe200078e002a */
[----:B------:R-:W-:Y:S02]  /*7d10*/  SHF.R.U32.HI R56, RZ, 0x10, R55 ;  /* 0x00000010ff387819 */ /* 0x000fe40000011637 */
[--C-:B------:R-:W-:Y:S02]  /*7d20*/  SHF.R.U32.HI R55, RZ, 0x8, R57.reuse ;  /* 0x00000008ff377819 */ /* 0x100fe40000011639 */
[----:B------:R-:W-:Y:S02]  /*7d30*/  LOP3.LUT R54, R57, 0xff0000ff, RZ, 0xc0, !PT ;  /* 0xff0000ff39367812 */ /* 0x000fe400078ec0ff */
[----:B------:R-:W-:Y:S01]  /*7d40*/  SHF.R.U32.HI R58, RZ, 0x10, R57 ;  /* 0x00000010ff3a7819 */ /* 0x000fe20000011639 */
[----:B------:R-:W-:Y:S01]  /*7d50*/  IMAD.SHL.U32 R43, R55, 0x100, RZ ;  /* 0x00000100372b7824 */ /* 0x000fe200078e00ff */
[----:B------:R-:W-:-:S02]  /*7d60*/  SHF.L.U32 R42, R59, 0x8, RZ ;  /* 0x000000083b2a7819 */ /* 0x000fc400000006ff */
[----:B------:R-:W-:Y:S01]  /*7d70*/  F2FP.F16.E4M3.UNPACK_B R55, R91.H1 ;  /* 0x0000005bff37723e */ /* 0x000fe200030006ff */
[----:B------:R-:W-:Y:S01]  /*7d80*/  IMAD.U32 R58, R58, 0x10000, RZ ;  /* 0x000100003a3a7824 */ /* 0x000fe200078e00ff */
[----:B------:R-:W-:Y:S01]  /*7d90*/  LOP3.LUT R43, R54, 0xff00, R43, 0xf8, !PT ;  /* 0x0000ff00362b7812 */ /* 0x000fe200078ef82b */
[----:B------:R-:W-:Y:S01]  /*7da0*/  IMAD.U32 R54, R56, 0x10000, RZ ;  /* 0x0001000038367824 */ /* 0x000fe200078e00ff */
[----:B------:R-:W-:Y:S01]  /*7db0*/  LOP3.LUT R47, R47, 0xff00, R42, 0xf8, !PT ;  /* 0x0000ff002f2f7812 */ /* 0x000fe200078ef82a */
[--C-:B------:R-:W-:Y:S01]  /*7dc0*/  HADD2.F32 R57, -RZ, R55.reuse.H0_H0 ;  /* 0x20000037ff397230 */ /* 0x100fe20000004100 */
[-C--:B------:R-:W-:Y:S02]  /*7dd0*/  F2FP.F16.E4M3.UNPACK_B R42, R41.reuse ;  /* 0x00000029ff2a723e */ /* 0x080fe400020006ff */
[----:B------:R-:W-:Y:S02]  /*7de0*/  LOP3.LUT R56, R47, 0xff0000, R54, 0xf8, !PT ;  /* 0x00ff00002f387812 */ /* 0x000fe400078ef836 */
[----:B------:R-:W-:Y:S01]  /*7df0*/  LOP3.LUT R59, R43, 0xff0000, R58, 0xf8, !PT ;  /* 0x00ff00002b3b7812 */ /* 0x000fe200078ef83a */
[--C-:B------:R-:W-:Y:S01]  /*7e00*/  HADD2.F32 R43, -RZ, R42.reuse.H1_H1 ;  /* 0x3000002aff2b7230 */ /* 0x100fe20000004100 */
[----:B------:R-:W-:Y:S01]  /*7e10*/  F2FP.F16.E4M3.UNPACK_B R54, R90.H1 ;  /* 0x0000005aff36723e */ /* 0x000fe200030006ff */
[----:B------:R-:W-:Y:S01]  /*7e20*/  HADD2.F32 R58, -RZ, R55.H1_H1 ;  /* 0x30000037ff3a7230 */ /* 0x000fe20000004100 */
[----:B------:R-:W-:Y:S01]  /*7e30*/  F2FP.F16.E4M3.UNPACK_B R41, R41.H1 ;  /* 0x00000029ff29723e */ /* 0x000fe200030006ff */
[----:B------:R-:W-:-:S02]  /*7e40*/  HADD2.F32 R42, -RZ, R42.H0_H0 ;  /* 0x2000002aff2a7230 */ /* 0x000fc40000004100 */
[----:B------:R-:W-:Y:S01]  /*7e50*/  FMUL.FTZ R61, R43, R57 ;  /* 0x000000392b3d7220 */ /* 0x000fe20000410000 */
[--C-:B------:R-:W-:Y:S01]  /*7e60*/  HADD2.F32 R55, -RZ, R54.reuse.H0_H0 ;  /* 0x20000036ff377230 */ /* 0x100fe20000004100 */
[----:B------:R-:W-:Y:S01]  /*7e70*/  F2FP.F16.E4M3.UNPACK_B R91, R91 ;  /* 0x0000005bff5b723e */ /* 0x000fe200020006ff */
[--C-:B------:R-:W-:Y:S02]  /*7e80*/  HADD2.F32 R47, -RZ, R41.reuse.H1_H1 ;  /* 0x30000029ff2f7230 */ /* 0x100fe40000004100 */
[C---:B------:R-:W-:Y:S01]  /*7e90*/  FMUL.FTZ R60, R42.reuse, R57 ;  /* 0x000000392a3c7220 */ /* 0x040fe20000410000 */
[----:B------:R-:W-:Y:S02]  /*7ea0*/  HADD2.F32 R41, -RZ, R41.H0_H0 ;  /* 0x20000029ff297230 */ /* 0x000fe40000004100 */
[-C--:B------:R-:W-:Y:S01]  /*7eb0*/  FFMA.FTZ R61, R42, R55.reuse, -R61 ;  /* 0x000000372a3d7223 */ /* 0x080fe2000001083d */
[----:B------:R-:W-:Y:S02]  /*7ec0*/  HADD2.F32 R54, -RZ, R54.H1_H1 ;  /* 0x30000036ff367230 */ /* 0x000fe40000004100 */
[-C--:B------:R-:W-:Y:S01]  /*7ed0*/  FMUL.FTZ R42, R47, R58.reuse ;  /* 0x0000003a2f2a7220 */ /* 0x080fe20000410000 */
[----:B------:R-:W-:Y:S01]  /*7ee0*/  FFMA.FTZ R62, R43, R55, R60 ;  /* 0x000000372b3e7223 */ /* 0x000fe2000001003c */
[C---:B------:R-:W-:Y:S01]  /*7ef0*/  FMUL.FTZ R58, R41.reuse, R58 ;  /* 0x0000003a293a7220 */ /* 0x040fe20000410000 */
[----:B------:R-:W-:Y:S01]  /*7f00*/  F2FP.F16.E4M3.UNPACK_B R90, R90 ;  /* 0x0000005aff5a723e */ /* 0x000fe200020006ff */
[----:B------:R-:W-:Y:S01]  /*7f10*/  FFMA.FTZ R57, R41, R54, -R42 ;  /* 0x0000003629397223 */ /* 0x000fe2000001082a */
[----:B------:R-:W-:Y:S01]  /*7f20*/  F2FP.F16.E4M3.UNPACK_B R41, R40.H1 ;  /* 0x00000028ff29723e */ /* 0x000fe200030006ff */
        /* <DEDUP_REMOVED lines=10> */
[----:B------:R-:W-:-:S02]  /*7fd0*/  HADD2.F32 R91, -RZ, R91.H0_H0 ;  /* 0x2000005bff5b7230 */ /* 0x000fc40000004100 */
[----:B------:R-:W-:Y:S02]  /*7fe0*/  HADD2.F32 R40, -RZ, R40.H1_H1 ;  /* 0x30000028ff287230 */ /* 0x000fe40000004100 */
[-C--:B------:R-:W-:Y:S01]  /*7ff0*/  FFMA.FTZ R55, R42, R47.reuse, -R55 ;  /* 0x0000002f2a377223 */ /* 0x080fe20000010837 */
[----:B------:R-:W-:Y:S02]  /*8000*/  HADD2.F32 R90, -RZ, R90.H0_H0 ;  /* 0x2000005aff5a7230 */ /* 0x000fe40000004100 */
[----:B------:R-:W-:Y:S01]  /*8010*/  FFMA.FTZ R58, R43, R47, R58 ;  /* 0x0000002f2b3a7223 */ /* 0x000fe2000001003a */
[-C--:B------:R-:W-:Y:S01]  /*8020*/  F2FP.F16.E4M3.UNPACK_B R47, R56.reuse.H1 ;  /* 0x00000038ff2f723e */ /* 0x080fe200030006ff */
[-C--:B------:R-:W-:Y:S01]  /*8030*/  FMUL.FTZ R54, R40, R91.reuse ;  /* 0x0000005b28367220 */ /* 0x080fe20000410000 */
[C---:B------:R-:W-:Y:S01]  /*8040*/  FMUL.FTZ R91, R41.reuse, R91 ;  /* 0x0000005b295b7220 */ /* 0x040fe20000410000 */
[----:B------:R-:W-:Y:S02]  /*8050*/  F2FP.F16.E4M3.UNPACK_B R56, R56 ;  /* 0x00000038ff38723e */ /* 0x000fe400020006ff */
[-C--:B------:R-:W-:Y:S01]  /*8060*/  FFMA.FTZ R60, R41, R90.reuse, -R54 ;  /* 0x0000005a293c7223 */ /* 0x080fe20000010836 */
[----:B------:R-:W-:Y:S01]  /*8070*/  F2FP.SATFINITE.E4M3.F32.PACK_AB_MERGE_C R65, R58, R55, RZ ;  /* 0x000000373a41723e */ /* 0x000fe200048070ff */
[----:B------:R-:W-:Y:S01]  /*8080*/  FFMA.FTZ R91, R40, R90, R91 ;  /* 0x0000005a285b7223 */ /* 0x000fe2000001005b */
[----:B------:R-:W-:Y:S01]  /*8090*/  F2FP.F16.E4M3.UNPACK_B R41, R49.H1 ;  /* 0x00000031ff29723e */ /* 0x000fe200030006ff */
[----:B------:R-:W-:Y:S01]  /*80a0*/  HADD2.F32 R54, -RZ, R47.H1_H1 ;  /* 0x3000002fff367230 */ /* 0x000fe20000004100 */
[----:B------:R-:W-:-:S02]  /*80b0*/  F2FP.F16.E4M3.UNPACK_B R55, R59.H1 ;  /* 0x0000003bff37723e */ /* 0x000fc400030006ff */
[-C--:B------:R-:W-:Y:S01]  /*80c0*/  F2FP.F16.E4M3.UNPACK_B R40, R48.reuse.H1 ;  /* 0x00000030ff28723e */ /* 0x080fe200030006ff */
[----:B------:R-:W-:Y:S01]  /*80d0*/  HADD2.F32 R43, -RZ, R41.H1_H1 ;  /* 0x30000029ff2b7230 */ /* 0x000fe20000004100 */
[----:B------:R-:W-:Y:S01]  /*80e0*/  F2FP.F16.E4M3.UNPACK_B R59, R59 ;  /* 0x0000003bff3b723e */ /* 0x000fe200020006ff */
[----:B------:R-:W-:Y:S01]  /*80f0*/  HADD2.F32 R58, -RZ, R55.H1_H1 ;  /* 0x30000037ff3a7230 */ /* 0x000fe20000004100 */
[----:B------:R-:W-:Y:S01]  /*8100*/  F2FP.F16.E4M3.UNPACK_B R49, R49 ;  /* 0x00000031ff31723e */ /* 0x000fe200020006ff */
[----:B------:R-:W-:Y:S01]  /*8110*/  HADD2.F32 R42, -RZ, R41.H0_H0 ;  /* 0x20000029ff2a7230 */ /* 0x000fe20000004100 */
[----:B------:R-:W-:Y:S01]  /*8120*/  F2FP.F16.E4M3.UNPACK_B R48, R48 ;  /* 0x00000030ff30723e */ /* 0x000fe200020006ff */
[----:B------:R-:W-:Y:S02]  /*8130*/  HADD2.F32 R41, -RZ, R40.H1_H1 ;  /* 0x30000028ff297230 */ /* 0x000fe40000004100 */
[----:B------:R-:W-:Y:S01]  /*8140*/  FMUL.FTZ R63, R43, R58 ;  /* 0x0000003a2b3f7220 */ /* 0x000fe20000410000 */
[----:B------:R-:W-:-:S02]  /*8150*/  HADD2.F32 R57, -RZ, R59.H1_H1 ;  /* 0x3000003bff397230 */ /* 0x000fc40000004100 */
[C---:B------:R-:W-:Y:S01]  /*8160*/  FMUL.FTZ R66, R42.reuse, R58 ;  /* 0x0000003a2a427220 */ /* 0x040fe20000410000 */
[----:B------:R-:W-:Y:S02]  /*8170*/  HADD2.F32 R40, -RZ, R40.H0_H0 ;  /* 0x20000028ff287230 */ /* 0x000fe40000004100 */
[-C--:B------:R-:W-:Y:S01]  /*8180*/  FFMA.FTZ R64, R42, R54.reuse, -R63 ;  /* 0x000000362a407223 */ /* 0x080fe2000001083f */
[----:B------:R-:W-:Y:S02]  /*8190*/  HADD2.F32 R42, -RZ, R56.H1_H1 ;  /* 0x30000038ff2a7230 */ /* 0x000fe40000004100 */
[-C--:B------:R-:W-:Y:S01]  /*81a0*/  FMUL.FTZ R63, R41, R57.reuse ;  /* 0x00000039293f7220 */ /* 0x080fe20000410000 */
[----:B------:R-:W-:Y:S02]  /*81b0*/  HADD2.F32 R59, -RZ, R59.H0_H0 ;  /* 0x2000003bff3b7230 */ /* 0x000fe40000004100 */
[C---:B------:R-:W-:Y:S01]  /*81c0*/  FMUL.FTZ R58, R40.reuse, R57 ;  /* 0x00000039283a7220 */ /* 0x040fe20000410000 */
[----:B------:R-:W-:Y:S01]  /*81d0*/  FFMA.FTZ R57, R43, R54, R66 ;  /* 0x000000362b397223 */ /* 0x000fe20000010042 */
[----:B------:R-:W-:Y:S01]  /*81e0*/  FFMA.FTZ R63, R40, R42, -R63 ;  /* 0x0000002a283f7223 */ /* 0x000fe2000001083f */
[----:B------:R-:W-:-:S02]  /*81f0*/  HADD2.F32 R40, -RZ, R48.H0_H0 ;  /* 0x20000030ff287230 */ /* 0x000fc40000004100 */
[----:B------:R-:W-:Y:S01]  /*8200*/  FFMA.FTZ R58, R41, R42, R58 ;  /* 0x0000002a293a7223 */ /* 0x000fe2000001003a */
[--C-:B------:R-:W-:Y:S01]  /*8210*/  HADD2.F32 R41, -RZ, R49.reuse.H0_H0 ;  /* 0x20000031ff297230 */ /* 0x100fe20000004100 */
[----:B------:R-:W-:Y:S01]  /*8220*/  F2FP.SATFINITE.E4M3.F32.PACK_AB_MERGE_C R57, R57, R64, RZ ;  /* 0x000000403939723e */ /* 0x000fe200048070ff */
[----:B------:R-:W-:Y:S02]  /*8230*/  HADD2.F32 R49, -RZ, R49.H1_H1 ;  /* 0x30000031ff317230 */ /* 0x000fe40000004100 */
[----:B------:R-:W-:Y:S01]  /*8240*/  HADD2.F32 R54, -RZ, R55.H0_H0 ;  /* 0x20000037ff367230 */ /* 0x000fe20000004100 */
[----:B------:R-:W-:Y:S01]  /*8250*/  F2FP.SATFINITE.E4M3.F32.PACK_AB_MERGE_C R58, R58, R63, RZ ;  /* 0x0000003f3a3a723e */ /* 0x000fe200048070ff */
[----:B------:R-:W-:Y:S02]  /*8260*/  HADD2.F32 R48, -RZ, R48.H1_H1 ;  /* 0x30000030ff307230 */ /* 0x000fe40000004100 */
[----:B------:R-:W-:Y:S02]  /*8270*/  HADD2.F32 R42, -RZ, R47.H0_H0 ;  /* 0x2000002fff2a7230 */ /* 0x000fe40000004100 */
[----:B------:R-:W-:-:S02]  /*8280*/  HADD2.F32 R43, -RZ, R56.H0_H0 ;  /* 0x20000038ff2b7230 */ /* 0x000fc40000004100 */
[-C--:B------:R-:W-:Y:S01]  /*8290*/  FMUL.FTZ R56, R49, R54.reuse ;  /* 0x0000003631387220 */ /* 0x080fe20000410000 */
[-C--:B------:R-:W-:Y:S01]  /*82a0*/  FMUL.FTZ R47, R48, R59.reuse ;  /* 0x0000003b302f7220 */ /* 0x080fe20000410000 */
[C---:B------:R-:W-:Y:S01]  /*82b0*/  FMUL.FTZ R54, R41.reuse, R54 ;  /* 0x0000003629367220 */ /* 0x040fe20000410000 */
[C---:B------:R-:W-:Y:S01]  /*82c0*/  FMUL.FTZ R59, R40.reuse, R59 ;  /* 0x0000003b283b7220 */ /* 0x040fe20000410000 */
[-C--:B------:R-:W-:Y:S01]  /*82d0*/  FFMA.FTZ R56, R41, R42.reuse, -R56 ;  /* 0x0000002a29387223 */ /* 0x080fe20000010838 */
[-C--:B------:R-:W-:Y:S01]  /*82e0*/  FFMA.FTZ R47, R40, R43.reuse, -R47 ;  /* 0x0000002b282f7223 */ /* 0x080fe2000001082f */
[----:B------:R-:W-:Y:S01]  /*82f0*/  FFMA.FTZ R49, R49, R42, R54 ;  /* 0x0000002a31317223 */ /* 0x000fe20000010036 */
[----:B------:R-:W-:Y:S01]  /*8300*/  FFMA.FTZ R48, R48, R43, R59 ;  /* 0x0000002b30307223 */ /* 0x000fe2000001003b */
[----:B------:R-:W-:Y:S02]  /*8310*/  F2FP.SATFINITE.E4M3.F32.PACK_AB_MERGE_C R41, R62, R61, R67 ;  /* 0x0000003d3e29723e */ /* 0x000fe40004807043 */
[----:B------:R-:W-:-:S02]  /*8320*/  F2FP.SATFINITE.E4M3.F32.PACK_AB_MERGE_C R40, R91, R60, R65 ;  /* 0x0000003c5b28723e */ /* 0x000fc40004807041 */
[----:B------:R-:W-:Y:S02]  /*8330*/  F2FP.SATFINITE.E4M3.F32.PACK_AB_MERGE_C R42, R48, R47, R58 ;  /* 0x0000002f302a723e */ /* 0x000fe4000480703a */
[----:B------:R-:W-:-:S07]  /*8340*/  F2FP.SATFINITE.E4M3.F32.PACK_AB_MERGE_C R43, R49, R56, R57 ;  /* 0x00000038312b723e */ /* 0x000fce0004807039 */
.L_x_477:
[----:B------:R-:W-:Y:S05]  /*8350*/  BSYNC B2 ;  /* 0x0000000000027941 */ /* 0x000fea0003800000 */
.L_x_476:
[----:B-1----:R0:W-:Y:S02]  /*8360*/  STG.E.128 desc[UR54][R44.64+0x80], R40 ;  /* 0x000080282c007986 */ /* 0x0021e4000c101d36 */
.L_x_475:
[----:B------:R-:W-:Y:S05]  /*8370*/  BSYNC B1 ;  /* 0x0000000000017941 */ /* 0x000fea0003800000 */
.L_x_474:
[----:B------:R-:W-:-:S13]  /*8380*/  ISETP.NE.AND P2, PT, R37, RZ, PT ;  /* 0x000000ff2500720c */ /* 0x000fda0003f45270 */
        /* <DEDUP_REMOVED lines=111> */
.L_x_479:
[----:B------:R-:W-:Y:S05]  /*8a80*/  BSYNC B1 ;  /* 0x0000000000017941 */ /* 0x000fea0003800000 */
.L_x_478:
[----:B-1----:R0:W-:Y:S01]  /*8a90*/  STG.E.128 desc[UR54][R44.64+0xa0], R40 ;  /* 0x0000a0282c007986 */ /* 0x0021e2000c101d36 */
[----:B------:R-:W-:Y:S05]  /*8aa0*/  BRA `(.L_x_457) ;  /* 0x0000006800587947 */ /* 0x000fea0003800000 */
.L_x_425:
[----:B------:R-:W-:Y:S01]  /*8ab0*/  ISETP.GE.AND P4, PT, R168, R38, PT ;  /* 0x00000026a800720c */ /* 0x000fe20003f86270 */
[----:B------:R-:W-:Y:S01]  /*8ac0*/  BSSY B1, `(.L_x_480) ;  /* 0x000002a000017945 */ /* 0x000fe20003800000 */
[----:B------:R-:W-:Y:S02]  /*8ad0*/  CS2R R64, SRZ ;  /* 0x0000000000407805 */ /* 0x000fe4000001ff00 */
[----:B0-----:R-:W-:Y:S02]  /*8ae0*/  CS2R R40, SRZ ;  /* 0x0000000000287805 */ /* 0x001fe4000001ff00 */
        /* <DEDUP_REMOVED lines=14> */
[----:B------:R-:W-:Y:S02]  /*8bd0*/  IADD3 R66, P1, P2, R108, UR4, R90 ;  /* 0x000000046c427c10 */ /* 0x000fe4000fa3e05a */
[----:B------:R-:W-:Y:S02]  /*8be0*/  CS2R R54, SRZ ;  /* 0x0000000000367805 */ /* 0x000fe4000001ff00 */
[----:B------:R-:W-:Y:S02]  /*8bf0*/  CS2R R40, SRZ ;  /* 0x0000000000287805 */ /* 0x000fe4000001ff00 */
[----:B------:R-:W-:Y:S02]  /*8c00*/  CS2R R42, SRZ ;  /* 0x00000000002a7805 */ /* 0x000fe4000001ff00 */
[----:B------:R-:W-:Y:S01]  /*8c10*/  IADD3.X R67, R12, UR5, R39, P1, P2 ;  /* 0x000000050c437c10 */ /* 0x000fe20008fe4427 */
[----:B------:R-:W-:-:S02]  /*8c20*/  ULDC.64 UR4, c[0x0][0x3e0] ;  /* 0x0000f80000047ab9 */ /* 0x000fc40000000a00 */
[----:B------:R-:W-:-:S04]  /*8c30*/  IADD3 R68, P1, P2, R102, UR4, R88 ;  /* 0x0000000466447c10 */ /* 0x000fc8000fa3e058 */
[----:B------:R-:W-:Y:S02]  /*8c40*/  IADD3.X R69, R14, UR5, R96, P1, P2 ;  /* 0x000000050e457c10 */ /* 0x000fe40008fe4460 */
[----:B------:R-:W-:Y:S02]  /*8c50*/  ISETP.GE.AND P1, PT, R22, R136, PT ;  /* 0x000000881600720c */ /* 0x000fe40003f26270 */
[----:B------:R-:W-:Y:S02]  /*8c60*/  CS2R R56, SRZ ;  /* 0x0000000000387805 */ /* 0x000fe4000001ff00 */
[----:B------:R-:W-:Y:S02]  /*8c70*/  CS2R R58, SRZ ;  /* 0x00000000003a7805 */ /* 0x000fe4000001ff00 */
[----:B------:R-:W-:Y:S02]  /*8c80*/  CS2R R44, SRZ ;  /* 0x00000000002c7805 */ /* 0x000fe4000001ff00 */
[----:B------:R-:W-:-:S05]  /*8c90*/  CS2R R46, SRZ ;  /* 0x00000000002e7805 */ /* 0x000fca000001ff00 */
[----:B------:R0:W5:Y:S04]  /*8ca0*/  @!P1 LDG.E.128 R52, desc[UR54][R66.64] ;  /* 0x0000003642349981 */ /* 0x000168000c1e1d00 */
[----:B------:R0:W5:Y:S01]  /*8cb0*/  @!P1 LDG.E.128 R40, desc[UR54][R68.64] ;  /* 0x0000003644289981 */ /* 0x000162000c1e1d00 */
[----:B------:R-:W-:Y:S02]  /*8cc0*/  ISETP.GE.AND P1, PT, R169, R136, PT ;  /* 0x00000088a900720c */ /* 0x000fe40003f26270 */
[----:B------:R-:W-:Y:S02]  /*8cd0*/  CS2R R60, SRZ ;  /* 0x00000000003c7805 */ /* 0x000fe4000001ff00 */
[----:B------:R-:W-:Y:S02]  /*8ce0*/  CS2R R62, SRZ ;  /* 0x00000000003e7805 */ /* 0x000fe4000001ff00 */
[----:B------:R-:W-:-:S02]  /*8cf0*/  CS2R R48, SRZ ;  /* 0x0000000000307805 */ /* 0x000fc4000001ff00 */
[----:B------:R-:W-:-:S05]  /*8d00*/  CS2R R50, SRZ ;  /* 0x0000000000327805 */ /* 0x000fca000001ff00 */
[----:B------:R0:W5:Y:S04]  /*8d10*/  @!P1 LDG.E.128 R56, desc[UR54][R66.64+0x20] ;  /* 0x0000203642389981 */ /* 0x000168000c1e1d00 */
[----:B------:R0:W5:Y:S01]  /*8d20*/  @!P1 LDG.E.128 R44, desc[UR54][R68.64+0x20] ;  /* 0x00002036442c9981 */ /* 0x000162000c1e1d00 */
[----:B------:R-:W-:-:S13]  /*8d30*/  ISETP.GE.AND P1, PT, R170, R136, PT ;  /* 0x00000088aa00720c */ /* 0x000fda0003f26270 */
[----:B------:R0:W5:Y:S04]  /*8d40*/  @!P1 LDG.E.128 R60, desc[UR54][R66.64+0x40] ;  /* 0x00004036423c9981 */ /* 0x000168000c1e1d00 */
[----:B------:R0:W5:Y:S02]  /*8d50*/  @!P1 LDG.E.128 R48, desc[UR54][R68.64+0x40] ;  /* 0x0000403644309981 */ /* 0x000164000c1e1d00 */
.L_x_481:
[----:B------:R-:W-:Y:S05]  /*8d60*/  BSYNC B1 ;  /* 0x0000000000017941 */ /* 0x000fea0003800000 */
.L_x_480:
[----:B------:R-:W-:Y:S01]  /*8d70*/  ISETP.GE.AND P2, PT, R211, R38, PT ;  /* 0x00000026d300720c */ /* 0x000fe20003f46270 */
[----:B------:R-:W-:Y:S01]  /*8d80*/  BSSY B1, `(.L_x_482) ;  /* 0x000002e000017945 */ /* 0x000fe20003800000 */
[----:B0-----:R-:W-:Y:S02]  /*8d90*/  CS2R R66, SRZ ;  /* 0x0000000000427805 */ /* 0x001fe4000001ff00 */
        /* <DEDUP_REMOVED lines=10> */
[----:B------:R-:W-:Y:S01]  /*8e40*/  CS2R R86, SRZ ;  /* 0x0000000000567805 */ /* 0x000fe2000001ff00 */
[----:B------:R-:W-:Y:S01]  /*8e50*/  IMAD.MOV.U32 R183, RZ, RZ, R42 ;  /* 0x000000ffffb77224 */ /* 0x000fe200078e002a */
[----:B------:R-:W-:Y:S06]  /*8e60*/  @P2 BRA `(.L_x_483) ;  /* 0x00000000007c2947 */ /* 0x000fec0003800000 */
[----:B------:R-:W-:Y:S01]  /*8e70*/  IADD3 R89, P1, P5, R108, R90, R8 ;  /* 0x0000005a6c597210 */ /* 0x000fe20007d3e008 */
[----:B------:R-:W-:Y:S01]  /*8e80*/  ULDC.64 UR4, c[0x0][0x3c8] ;  /* 0x0000f20000047ab9 */ /* 0x000fe20000000a00 */
[----:B------:R-:W-:Y:S02]  /*8e90*/  CS2R R76, SRZ ;  /* 0x00000000004c7805 */ /* 0x000fe4000001ff00 */
[----:B------:R-:W-:Y:S02]  /*8ea0*/  CS2R R78, SRZ ;  /* 0x00000000004e7805 */ /* 0x000fe4000001ff00 */
[----:B------:R-:W-:Y:S02]  /*8eb0*/  IADD3.X R39, R12, R39, R7, P1, P5 ;  /* 0x000000270c277210 */ /* 0x000fe40000fea407 */
[----:B------:R-:W-:Y:S02]  /*8ec0*/  CS2R R64, SRZ ;  /* 0x0000000000407805 */ /* 0x000fe4000001ff00 */
[----:B------:R-:W-:-:S02]  /*8ed0*/  IADD3 R90, P1, P5, R102, R88, R10 ;  /* 0x00000058665a7210 */ /* 0x000fc40007d3e00a */
[----:B------:R-:W-:Y:S02]  /*8ee0*/  CS2R R66, SRZ ;  /* 0x0000000000427805 */ /* 0x000fe4000001ff00 */
[----:B------:R-:W-:Y:S02]  /*8ef0*/  IADD3.X R96, R14, R96, R9, P1, P5 ;  /* 0x000000600e607210 */ /* 0x000fe40000fea409 */
[----:B------:R-:W-:-:S04]  /*8f00*/  IADD3 R88, P1, R89, UR4, RZ ;  /* 0x0000000459587c10 */ /* 0x000fc8000ff3e0ff */
[----:B------:R-:W-:Y:S01]  /*8f10*/  IADD3.X R89, R39, UR5, RZ, P1, !PT ;  /* 0x0000000527597c10 */ /* 0x000fe20008ffe4ff */
[----:B------:R-:W-:Y:S02]  /*8f20*/  ULDC.64 UR4, c[0x0][0x3e0] ;  /* 0x0000f80000047ab9 */ /* 0x000fe40000000a00 */
[----:B------:R-:W-:-:S04]  /*8f30*/  IADD3 R90, P1, R90, UR4, RZ ;  /* 0x000000045a5a7c10 */ /* 0x000fc8000ff3e0ff */
[----:B------:R-:W-:Y:S02]  /*8f40*/  IADD3.X R91, R96, UR5, RZ, P1, !PT ;  /* 0x00000005605b7c10 */ /* 0x000fe40008ffe4ff */
        /* <DEDUP_REMOVED lines=17> */
.L_x_483:
[----:B------:R-:W-:Y:S05]  /*9060*/  BSYNC B1 ;  /* 0x0000000000017941 */ /* 0x000fea0003800000 */
.L_x_482:
        /* <DEDUP_REMOVED lines=23> */
[----:B------:R-:W-:Y:S01]  /*91e0*/  IMAD.MOV.U32 R151, RZ, RZ, R84 ;  /* 0x000000ffff977224 */ /* 0x000fe200078e0054 */
[----:B------:R-:W-:Y:S06]  /*91f0*/  @!P1 BRA `(.L_x_484) ;  /* 0x0000000000049947 */ /* 0x000fec0003800000 */
[----:B------:R-:W-:Y:S01]  /*9200*/  BPT.TRAP 0x1 ;  /* 0x000000040000795c */ /* 0x000fe20000300000 */
.L_x_484:
[----:B------:R-:W-:Y:S01]  /*9210*/  IMAD R39, R19, 0x8, R18 ;  /* 0x0000000813277824 */ /* 0x000fe200078e0212 */
[----:B------:R-:W-:Y:S01]  /*9220*/  SHF.L.U32 R96, R171, 0x1f, RZ ;  /* 0x0000001fab607819 */ /* 0x000fe200000006ff */
[----:B------:R-:W1:Y:S01]  /*9230*/  LDC R153, c[0x0][0x2e4] ;  /* 0x0000b900ff997b82 */ /* 0x000e620000000800 */
[----:B------:R-:W-:Y:S02]  /*9240*/  BSSY B1, `(.L_x_485) ;  /* 0x0000004000017945 */ /* 0x000fe40003800000 */
[----:B------:R-:W2:Y:S05]  /*9250*/  SYNCS.PHASECHK.TRANS64.TRYWAIT P5, [R39+URZ+0x29890], R96 ;  /* 0x02989060270075a7 */ /* 0x000eaa00080a017f */
[----:B------:R-:W3:Y:S01]  /*9260*/  LDC.64 R138, c[0x0][0x2f0] ;  /* 0x0000bc00ff8a7b82 */ /* 0x000ee20000000a00 */
[----:B--2---:R-:W-:Y:S05]  /*9270*/  @!P5 BRA `(.L_x_486) ;  /* 0x000001d400fcd947 */ /* 0x004fea0003800000 */
.L_x_737:
[----:B------:R-:W-:Y:S05]  /*9280*/  BSYNC B1 ;  /* 0x0000000000017941 */ /* 0x000fea0003800000 */
.L_x_485:
[----:B------:R-:W-:Y:S01]  /*9290*/  BSSY B1, `(.L_x_487) ;  /* 0x00002ee000017945 */ /* 0x000fe20003800000 */
[----:B-1----:R-:W-:Y:S02]  /*92a0*/  IMAD.IADD R158, R153, 0x1, -R97 ;  /* 0x00000001999e7824 */ /* 0x002fe400078e0a61 */
[----:B------:R-:W-:Y:S01]  /*92b0*/  IMAD.MOV.U32 R141, RZ, RZ, R93 ;  /* 0x000000ffff8d7224 */ /* 0x000fe200078e005d */
[----:B------:R-:W-:Y:S06]  /*92c0*/  @P4 BRA `(.L_x_488) ;  /* 0x0000002c00a84947 */ /* 0x000fec0003800000 */
[----:B------:R-:W-:Y:S01]  /*92d0*/  ISETP.NE.AND P4, PT, R32, RZ, PT ;  /* 0x000000ff2000720c */ /* 0x000fe20003f85270 */
[-C--:B0--3--:R-:W-:Y:S01]  /*92e0*/  IMAD R88, R137, R138.reuse, RZ ;  /* 0x0000008a89587224 */ /* 0x089fe200078e02ff */
[----:B------:R-:W-:Y:S01]  /*92f0*/  BSSY B2, `(.L_x_489) ;  /* 0x00000f6000027945 */ /* 0x000fe20003800000 */
[----:B------:R-:W-:-:S04]  /*9300*/  IMAD.WIDE.U32 R142, R168, R138, R140 ;  /* 0x0000008aa88e7225 */ /* 0x000fc800078e008c */
[----:B------:R-:W-:-:S04]  /*9310*/  IMAD R89, R168, R139, R88 ;  /* 0x0000008ba8597224 */ /* 0x000fc800078e0258 */
[----:B------:R-:W-:Y:S02]  /*9320*/  IMAD.IADD R178, R89, 0x1, R143 ;  /* 0x0000000159b27824 */ /* 0x000fe400078e028f */
[----:B------:R-:W-:Y:S05]  /*9330*/  @!P4 BRA `(.L_x_490) ;  /* 0x0000000c00c4c947 */ /* 0x000fea0003800000 */
[----:B------:R-:W-:Y:S01]  /*9340*/  SEL R88, R97, R158, !P0 ;  /* 0x0000009e61587207 */ /* 0x000fe20004000000 */
[----:B------:R-:W-:Y:S01]  /*9350*/  BSSY B3, `(.L_x_491) ;  /* 0x00000e5000037945 */ /* 0x000fe20003800000 */
[----:B------:R-:W-:Y:S02]  /*9360*/  IADD3 R186, P4, P5, R116, R142, R20 ;  /* 0x0000008e74ba7210 */ /* 0x000fe40007d9e014 */
[----:B------:R-:W-:Y:S02]  /*9370*/  SHF.R.S32.HI R89, RZ, 0x1f, R88 ;  /* 0x0000001fff597819 */ /* 0x000fe40000011458 */
[----:B------:R-:W-:Y:S02]  /*9380*/  IADD3.X R184, R0, R178, R28, P4, P5 ;  /* 0x000000b200b87210 */ /* 0x000fe400027ea41c */
[----:B------:R-:W-:Y:S02]  /*9390*/  LEA.HI R88, R89, R88, RZ, 0x5 ;  /* 0x0000005859587211 */ /* 0x000fe400078f28ff */
[----:B------:R-:W-:-:S02]  /*93a0*/  ISETP.GE.AND P4, PT, R22, R136, PT ;  /* 0x000000881600720c */ /* 0x000fc40003f86270 */
[----:B------:R-:W-:-:S04]  /*93b0*/  LEA.HI.SX32 R88, R88, R15, 0x1b ;  /* 0x0000000f58587211 */ /* 0x000fc800078fdaff */
[----:B------:R-:W-:Y:S02]  /*93c0*/  SHF.R.S32.HI R89, RZ, 0x1f, R88 ;  /* 0x0000001fff597819 */ /* 0x000fe40000011458 */
[----:B------:R-:W-:Y:S02]  /*93d0*/  SHF.L.U32 R187, R88, 0x4, RZ ;  /* 0x0000000458bb7819 */ /* 0x000fe400000006ff */
[----:B------:R-:W-:Y:S02]  /*93e0*/  LEA.HI R89, R89, R88, RZ, 0x2 ;  /* 0x0000005859597211 */ /* 0x000fe400078f10ff */
[----:B------:R-:W-:Y:S02]  /*93f0*/  LOP3.LUT R88, R172, 0x30, R187, 0xf8, !PT ;  /* 0x00000030ac587812 */ /* 0x000fe400078ef8bb */
[----:B------:R-:W-:Y:S02]  /*9400*/  SHF.R.S32.HI R89, RZ, 0x2, R89 ;  /* 0x00000002ff597819 */ /* 0x000fe40000011459 */
[----:B------:R-:W-:-:S03]  /*9410*/  LOP3.LUT R88, R88, R173, RZ, 0x3c, !PT ;  /* 0x000000ad58587212 */ /* 0x000fc600078e3cff */
[----:B------:R-:W-:-:S04]  /*9420*/  IMAD R89, R89, 0x2800, R174 ;  /* 0x0000280059597824 */ /* 0x000fc800078e02ae */
[----:B------:R-:W-:Y:S02]  /*9430*/  IMAD.IADD R88, R89, 0x1, R88 ;  /* 0x0000000159587824 */ /* 0x000fe400078e0258 */
[C---:B------:R-:W-:Y:S02]  /*9440*/  IMAD R89, R19.reuse, 0x7800, R135 ;  /* 0x0000780013597824 */ /* 0x040fe400078e0287 */
[----:B------:R-:W-:Y:S02]  /*9450*/  IMAD R91, R19, 0x7800, R88 ;  /* 0x00007800135b7824 */ /* 0x000fe400078e0258 */
[C---:B------:R-:W-:Y:S02]  /*9460*/  IMAD.IADD R89, R18.reuse, 0x1, R89 ;  /* 0x0000000112597824 */ /* 0x040fe400078e0259 */
[----:B------:R-:W-:-:S04]  /*9470*/  IMAD.IADD R92, R18, 0x1, R91 ;  /* 0x00000001125c7824 */ /* 0x000fc800078e025b */
[----:B------:R-:W0:Y:S04]  /*9480*/  LDS.128 R88, [R89+0x1a400] ;  /* 0x01a4000059587984 */ /* 0x000e280000000c00 */
[----:B------:R-:W1:Y:S01]  /*9490*/  LDS.128 R92, [R92+0x1a400] ;  /* 0x01a400005c5c7984 */ /* 0x000e620000000c00 */
[----:B------:R-:W-:Y:S05]  /*94a0*/  @P4 BRA `(.L_x_492) ;  /* 0x0000000c003c4947 */ /* 0x000fea0003800000 */
[----:B------:R-:W-:Y:S02]  /*94b0*/  F2FP.F16.E4M3.UNPACK_B R192, R188.H1 ;  /* 0x000000bcffc0723e */ /* 0x000fe400030006ff */
[----:B-1----:R-:W-:Y:S02]  /*94c0*/  F2FP.F16.E4M3.UNPACK_B R189, R92.H1 ;  /* 0x0000005cffbd723e */ /* 0x002fe400030006ff */
[----:B0-----:R-:W-:Y:S01]  /*94d0*/  F2FP.F16.E4M3.UNPACK_B R54, R88.H1 ;  /* 0x00000058ff36723e */ /* 0x001fe200030006ff */
[----:B------:R-:W-:Y:S01]  /*94e0*/  HADD2.F32 R193, -RZ, R192.H0_H0 ;  /* 0x200000c0ffc17230 */ /* 0x000fe20000004100 */
[----:B------:R-:W-:Y:S01]  /*94f0*/  F2FP.F16.E4M3.UNPACK_B R52, R190.H1 ;  /* 0x000000beff34723e */ /* 0x000fe200030006ff */
[----:B------:R-:W-:Y:S01]  /*9500*/  HADD2.F32 R40, -RZ, R189.H0_H0 ;  /* 0x200000bdff287230 */ /* 0x000fe20000004100 */
[----:B------:R-:W-:Y:S01]  /*9510*/  F2FP.F16.E4M3.UNPACK_B R88, R88 ;  /* 0x00000058ff58723e */ /* 0x000fe200020006ff */
[----:B------:R-:W-:Y:S01]  /*9520*/  HADD2.F32 R42, -RZ, R54.H0_H0 ;  /* 0x20000036ff2a7230 */ /* 0x000fe20000004100 */
[----:B------:R-:W-:Y:S01]  /*9530*/  F2FP.F16.E4M3.UNPACK_B R226, R90.H1 ;  /* 0x0000005affe2723e */ /* 0x000fe200030006ff */
[----:B------:R-:W-:-:S02]  /*9540*/  HADD2.F32 R191, -RZ, R52.H0_H0 ;  /* 0x20000034ffbf7230 */ /* 0x000fc40000004100 */
[-C--:B------:R-:W-:Y:S01]  /*9550*/  FMUL.FTZ R195, R40, R193.reuse ;  /* 0x000000c128c37220 */ /* 0x080fe20000410000 */
[----:B------:R-:W-:Y:S02]  /*9560*/  HADD2.F32 R192, -RZ, R192.H1_H1 ;  /* 0x300000c0ffc07230 */ /* 0x000fe40000004100 */
[C---:B------:R-:W-:Y:S01]  /*9570*/  FMUL.FTZ R193, R42.reuse, R193 ;  /* 0x000000c12ac17220 */ /* 0x040fe20000410000 */
[----:B------:R-:W-:Y:S02]  /*9580*/  HADD2.F32 R189, -RZ, R189.H1_H1 ;  /* 0x300000bdffbd7230 */ /* 0x000fe40000004100 */
[-C--:B------:R-:W-:Y:S01]  /*9590*/  FFMA.FTZ R42, R42, R191.reuse, -R195 ;  /* 0x000000bf2a2a7223 */ /* 0x080fe200000108c3 */
[----:B------:R-:W-:Y:S02]  /*95a0*/  HADD2.F32 R54, -RZ, R54.H1_H1 ;  /* 0x30000036ff367230 */ /* 0x000fe40000004100 */
[----:B------:R-:W-:Y:S01]  /*95b0*/  FFMA.FTZ R40, R40, R191, R193 ;  /* 0x000000bf28287223 */ /* 0x000fe200000100c1 */
[----:B------:R-:W-:-:S02]  /*95c0*/  HADD2.F32 R52, -RZ, R52.H1_H1 ;  /* 0x30000034ff347230 */ /* 0x000fc40000004100 */
[CC--:B------:R-:W-:Y:S01]  /*95d0*/  FMUL.FTZ R191, R189.reuse, R192.reuse ;  /* 0x000000c0bdbf7220 */ /* 0x0c0fe20000410000 */
[----:B------:R-:W-:Y:S01]  /*95e0*/  F2FP.F16.E4M3.UNPACK_B R229, R185.H1 ;  /* 0x000000b9ffe5723e */ /* 0x000fe200030006ff */
[C---:B------:R-:W-:Y:S01]  /*95f0*/  FMUL.FTZ R192, R54.reuse, R192 ;  /* 0x000000c036c07220 */ /* 0x040fe20000410000 */
[--C-:B------:R-:W-:Y:S02]  /*9600*/  HADD2.F32 R230, -RZ, R226.reuse.H0_H0 ;  /* 0x200000e2ffe67230 */ /* 0x100fe40000004100 */
[-C--:B------:R-:W-:Y:S01]  /*9610*/  FFMA.FTZ R191, R54, R52.reuse, -R191 ;  /* 0x0000003436bf7223 */ /* 0x080fe200000108bf */
[----:B------:R-:W-:Y:S02]  /*9620*/  HADD2.F32 R226, -RZ, R226.H1_H1 ;  /* 0x300000e2ffe27230 */ /* 0x000fe40000004100 */
[----:B------:R-:W-:Y:S01]  /*9630*/  FFMA.FTZ R189, R189, R52, R192 ;  /* 0x00000034bdbd7223 */ /* 0x000fe200000100c0 */
[----:B------:R-:W-:Y:S01]  /*9640*/  F2FP.F16.E4M3.UNPACK_B R192, R188 ;  /* 0x000000bcffc0723e */ /* 0x000fe200020006ff */
[--C-:B------:R-:W-:Y:S01]  /*9650*/  HADD2.F32 R188, -RZ, R88.reuse.H0_H0 ;  /* 0x20000058ffbc7230 */ /* 0x100fe20000004100 */
[----:B------:R-:W-:Y:S01]  /*9660*/  F2FP.F16.E4M3.UNPACK_B R52, R92 ;  /* 0x0000005cff34723e */ /* 0x000fe200020006ff */
[----:B------:R-:W-:Y:S01]  /*9670*/  HADD2.F32 R88, -RZ, R88.H1_H1 ;  /* 0x30000058ff587230 */ /* 0x000fe20000004100 */
[----:B------:R-:W-:Y:S01]  /*9680*/  F2FP.F16.E4M3.UNPACK_B R92, R190 ;  /* 0x000000beff5c723e */ /* 0x000fe200020006ff */
[----:B------:R-:W-:Y:S01]  /*9690*/  HADD2.F32 R195, -RZ, R192.H0_H0 ;  /* 0x200000c0ffc37230 */ /* 0x000fe20000004100 */
[----:B------:R-:W-:Y:S01]  /*96a0*/  F2FP.F16.E4M3.UNPACK_B R90, R90 ;  /* 0x0000005aff5a723e */ /* 0x000fe200020006ff */
[----:B------:R-:W-:Y:S01]  /*96b0*/  HADD2.F32 R54, -RZ, R52.H0_H0 ;  /* 0x20000034ff367230 */ /* 0x000fe20000004100 */
[----:B------:R-:W-:Y:S01]  /*96c0*/  SHF.R.U32.HI R190, RZ, 0x10, R53 ;  /* 0x00000010ffbe7819 */ /* 0x000fe20000011635 */
[----:B------:R-:W-:Y:S01]  /*96d0*/  HADD2.F32 R193, -RZ, R92.H0_H0 ;  /* 0x2000005cffc17230 */ /* 0x000fe20000004100 */
[----:B------:R-:W-:Y:S01]  /*96e0*/  SHF.R.U32.HI R194, RZ, 0x8, R41 ;  /* 0x00000008ffc27819 */ /* 0x000fe20000011629 */
[----:B------:R-:W-:-:S02]  /*96f0*/  HADD2.F32 R52, -RZ, R52.H1_H1 ;  /* 0x30000034ff347230 */ /* 0x000fc40000004100 */
[-C--:B------:R-:W-:Y:S01]  /*9700*/  FMUL.FTZ R225, R54, R195.reuse ;  /* 0x000000c336e17220 */ /* 0x080fe20000410000 */
[C---:B------:R-:W-:Y:S01]  /*9710*/  FMUL.FTZ R195, R188.reuse, R195 ;  /* 0x000000c3bcc37220 */ /* 0x040fe20000410000 */
[--C-:B------:R-:W-:Y:S01]  /*9720*/  HADD2.F32 R231, -RZ, R229.reuse.H0_H0 ;  /* 0x200000e5ffe77230 */ /* 0x100fe20000004100 */
[----:B------:R-:W-:Y:S01]  /*9730*/  F2FP.F16.E4M3.UNPACK_B R185, R185 ;  /* 0x000000b9ffb9723e */ /* 0x000fe200020006ff */
[-C--:B------:R-:W-:Y:S01]  /*9740*/  FFMA.FTZ R188, R188, R193.reuse, -R225 ;  /* 0x000000c1bcbc7223 */ /* 0x080fe200000108e1 */
[----:B------:R-:W-:Y:S01]  /*9750*/  FFMA.FTZ R54, R54, R193, R195 ;  /* 0x000000c136367223 */ /* 0x000fe200000100c3 */
[----:B------:R-:W-:Y:S01]  /*9760*/  HADD2.F32 R195, -RZ, R192.H1_H1 ;  /* 0x300000c0ffc37230 */ /* 0x000fe20000004100 */
[----:B------:R-:W-:Y:S01]  /*9770*/  SHF.R.U32.HI R192, RZ, 0x10, R55 ;  /* 0x00000010ffc07819 */ /* 0x000fe20000011637 */
[----:B------:R-:W-:Y:S01]  /*9780*/  HADD2.F32 R193, -RZ, R92.H1_H1 ;  /* 0x3000005cffc17230 */ /* 0x000fe20000004100 */
[----:B------:R-:W-:Y:S01]  /*9790*/  LOP3.LUT R206, R41, 0xff0000ff, RZ, 0xc0, !PT ;  /* 0xff0000ff29ce7812 */ /* 0x000fe200078ec0ff */
[----:B------:R-:W-:-:S02]  /*97a0*/  HADD2.F32 R229, -RZ, R229.H1_H1 ;  /* 0x300000e5ffe57230 */ /* 0x000fc40000004100 */
[-C--:B------:R-:W-:Y:S01]  /*97b0*/  FMUL.FTZ R225, R52, R195.reuse ;  /* 0x000000c334e17220 */ /* 0x080fe20000410000 */
[----:B------:R-:W-:Y:S01]  /*97c0*/  FMUL.FTZ R195, R88, R195 ;  /* 0x000000c358c37220 */ /* 0x000fe20000410000 */
[----:B------:R-:W-:Y:S01]  /*97d0*/  F2FP.SATFINITE.E4M3.F32.PACK_AB_MERGE_C R191, R191, R42, RZ ;  /* 0x0000002abfbf723e */ /* 0x000fe200048070ff */
[----:B------:R-:W-:Y:S02]  /*97e0*/  IMAD.U32 R190, R190, 0x10000, RZ ;  /* 0x00010000bebe7824 */ /* 0x000fe400078e00ff */
[----:B------:R-:W-:Y:S01]  /*97f0*/  FFMA.FTZ R92, R88, R193, -R225 ;  /* 0x000000c1585c7223 */ /* 0x000fe200000108e1 */
[----:B------:R-:W-:Y:S01]  /*9800*/  IMAD.MOV.U32 R225, RZ, RZ, R94 ;  /* 0x000000ffffe17224 */ /* 0x000fe200078e005e */
[----:B------:R-:W-:Y:S01]  /*9810*/  F2FP.F16.E4M3.UNPACK_B R94, R183.H1 ;  /* 0x000000b7ff5e723e */ /* 0x000fe200030006ff */
[----:B------:R-:W-:Y:S01]  /*9820*/  FFMA.FTZ R52, R52, R193, R195 ;  /* 0x000000c134347223 */ /* 0x000fe200000100c3 */
[----:B------:R-:W-:Y:S02]  /*9830*/  SHF.R.U32.HI R88, RZ, 0x8, R53 ;  /* 0x00000008ff587819 */ /* 0x000fe40000011635 */
[----:B------:R-:W-:Y:S01]  /*9840*/  F2FP.F16.E4M3.UNPACK_B R227, R225.H1 ;  /* 0x000000e1ffe3723e */ /* 0x000fe200030006ff */
[--C-:B------:R-:W-:Y:S01]  /*9850*/  HADD2.F32 R233, -RZ, R94.reuse.H0_H0 ;  /* 0x2000005effe97230 */ /* 0x100fe20000004100 */
[----:B------:R-:W-:Y:S01]  /*9860*/  F2FP.F16.E4M3.UNPACK_B R183, R183 ;  /* 0x000000b7ffb7723e */ /* 0x000fe200020006ff */
[----:B------:R-:W-:Y:S01]  /*9870*/  HADD2.F32 R94, -RZ, R94.H1_H1 ;  /* 0x3000005eff5e7230 */ /* 0x000fe20000004100 */
[----:B------:R-:W-:Y:S01]  /*9880*/  F2FP.F16.E4M3.UNPACK_B R225, R225 ;  /* 0x000000e1ffe1723e */ /* 0x000fe200020006ff */
[--C-:B------:R-:W-:Y:S01]  /*9890*/  HADD2.F32 R228, -RZ, R227.reuse.H0_H0 ;  /* 0x200000e3ffe47230 */ /* 0x100fe20000004100 */
[----:B------:R-:W-:Y:S01]  /*98a0*/  LOP3.LUT R193, R53, 0xff0000ff, RZ, 0xc0, !PT ;  /* 0xff0000ff35c17812 */ /* 0x000fe200078ec0ff */
[----:B------:R-:W-:Y:S01]  /*98b0*/  HADD2.F32 R227, -RZ, R227.H1_H1 ;  /* 0x300000e3ffe37230 */ /* 0x000fe20000004100 */
[----:B------:R-:W-:-:S02]  /*98c0*/  SHF.R.U32.HI R53, RZ, 0x8, R55 ;  /* 0x00000008ff357819 */ /* 0x000fc40000011637 */
[-C--:B------:R-:W-:Y:S01]  /*98d0*/  FMUL.FTZ R232, R228, R233.reuse ;  /* 0x000000e9e4e87220 */ /* 0x080fe20000410000 */
[----:B------:R-:W-:Y:S01]  /*98e0*/  FMUL.FTZ R233, R230, R233 ;  /* 0x000000e9e6e97220 */ /* 0x000fe20000410000 */
[----:B------:R-:W-:Y:S02]  /*98f0*/  SHF.L.U32 R88, R88, 0x8, RZ ;  /* 0x0000000858587819 */ /* 0x000fe400000006ff */
[-C--:B------:R-:W-:Y:S01]  /*9900*/  FFMA.FTZ R232, R230, R231.reuse, -R232 ;  /* 0x000000e7e6e87223 */ /* 0x080fe200000108e8 */
[----:B------:R-:W-:Y:S01]  /*9910*/  FFMA.FTZ R233, R228, R231, R233 ;  /* 0x000000e7e4e97223 */ /* 0x000fe200000100e9 */
[-C--:B------:R-:W-:Y:S01]  /*9920*/  FMUL.FTZ R228, R227, R94.reuse ;  /* 0x0000005ee3e47220 */ /* 0x080fe20000410000 */
[C---:B------:R-:W-:Y:S01]  /*9930*/  FMUL.FTZ R94, R226.reuse, R94 ;  /* 0x0000005ee25e7220 */ /* 0x040fe20000410000 */
[----:B------:R-:W-:Y:S01]  /*9940*/  HADD2.F32 R231, -RZ, R183.H0_H0 ;  /* 0x200000b7ffe77230 */ /* 0x000fe20000004100 */
[----:B------:R-:W-:Y:S01]  /*9950*/  LOP3.LUT R195, R55, 0xff0000ff, RZ, 0xc0, !PT ;  /* 0xff0000ff37c37812 */ /* 0x000fe200078ec0ff */
[-C--:B------:R-:W-:Y:S01]  /*9960*/  FFMA.FTZ R226, R226, R229.reuse, -R228 ;  /* 0x000000e5e2e27223 */ /* 0x080fe200000108e4 */
[----:B------:R-:W-:Y:S01]  /*9970*/  FFMA.FTZ R94, R227, R229, R94 ;  /* 0x000000e5e35e7223 */ /* 0x000fe2000001005e */
[----:B------:R-:W-:Y:S01]  /*9980*/  HADD2.F32 R227, -RZ, R225.H0_H0 ;  /* 0x200000e1ffe37230 */ /* 0x000fe20000004100 */
[----:B------:R-:W-:Y:S01]  /*9990*/  LOP3.LUT R193, R193, 0xff00, R88, 0xf8, !PT ;  /* 0x0000ff00c1c17812 */ /* 0x000fe200078ef858 */
[----:B------:R-:W-:Y:S01]  /*99a0*/  HADD2.F32 R229, -RZ, R90.H0_H0 ;  /* 0x2000005affe57230 */ /* 0x000fe20000004100 */
[----:B------:R-:W-:Y:S01]  /*99b0*/  SHF.R.U32.HI R55, RZ, 0x10, R41 ;  /* 0x00000010ff377819 */ /* 0x000fe20000011629 */
[----:B------:R-:W-:-:S02]  /*99c0*/  IMAD.SHL.U32 R88, R53, 0x100, RZ ;  /* 0x0000010035587824 */ /* 0x000fc400078e00ff */
[-C--:B------:R-:W-:Y:S01]  /*99d0*/  FMUL.FTZ R230, R227, R231.reuse ;  /* 0x000000e7e3e67220 */ /* 0x080fe20000410000 */
[----:B------:R-:W-:Y:S02]  /*99e0*/  IMAD.SHL.U32 R53, R194, 0x100, RZ ;  /* 0x00000100c2357824 */ /* 0x000fe400078e00ff */
[----:B------:R-:W-:Y:S01]  /*99f0*/  FMUL.FTZ R231, R229, R231 ;  /* 0x000000e7e5e77220 */ /* 0x000fe20000410000 */
[----:B------:R-:W-:Y:S01]  /*9a00*/  HADD2.F32 R228, -RZ, R185.H0_H0 ;  /* 0x200000b9ffe47230 */ /* 0x000fe20000004100 */
[----:B------:R-:W-:Y:S01]  /*9a10*/  F2FP.SATFINITE.E4M3.F32.PACK_AB_MERGE_C R189, R189, R40, RZ ;  /* 0x00000028bdbd723e */ /* 0x000fe200048070ff */
[----:B------:R-:W-:Y:S01]  /*9a20*/  HADD2.F32 R183, -RZ, R183.H1_H1 ;  /* 0x300000b7ffb77230 */ /* 0x000fe20000004100 */
[----:B------:R-:W-:Y:S01]  /*9a30*/  LOP3.LUT R206, R206, 0xff00, R53, 0xf8, !PT ;  /* 0x0000ff00cece7812 */ /* 0x000fe200078ef835 */
[----:B------:R-:W-:Y:S02]  /*9a40*/  HADD2.F32 R225, -RZ, R225.H1_H1 ;  /* 0x300000e1ffe17230 */ /* 0x000fe40000004100 */
[----:B------:R-:W-:Y:S01]  /*9a50*/  FFMA.FTZ R231, R227, R228, R231 ;  /* 0x000000e4e3e77223 */ /* 0x000fe200000100e7 */
[----:B------:R-:W-:Y:S01]  /*9a60*/  HADD2.F32 R90, -RZ, R90.H1_H1 ;  /* 0x3000005aff5a7230 */ /* 0x000fe20000004100 */
[----:B------:R-:W-:Y:S01]  /*9a70*/  LOP3.LUT R195, R195, 0xff00, R88, 0xf8, !PT ;  /* 0x0000ff00c3c37812 */ /* 0x000fe200078ef858 */
[----:B------:R-:W-:-:S02]  /*9a80*/  IMAD.U32 R55, R55, 0x10000, RZ ;  /* 0x0001000037377824 */ /* 0x000fc400078e00ff */
[-C--:B------:R-:W-:Y:S01]  /*9a90*/  FMUL.FTZ R227, R225, R183.reuse ;  /* 0x000000b7e1e37220 */ /* 0x080fe20000410000 */
[----:B------:R-:W-:Y:S02]  /*9aa0*/  HADD2.F32 R185, -RZ, R185.H1_H1 ;  /* 0x300000b9ffb97230 */ /* 0x000fe40000004100 */
[----:B------:R-:W-:Y:S01]  /*9ab0*/  FMUL.FTZ R183, R90, R183 ;  /* 0x000000b75ab77220 */ /* 0x000fe20000410000 */
[----:B------:R-:W-:Y:S01]  /*9ac0*/  F2FP.SATFINITE.E4M3.F32.PACK_AB_MERGE_C R88, R92, R188, R191 ;  /* 0x000000bc5c58723e */ /* 0x000fe200048070bf */
[----:B------:R-:W-:Y:S01]  /*9ad0*/  FFMA.FTZ R230, R229, R228, -R230 ;  /* 0x000000e4e5e67223 */ /* 0x000fe200000108e6 */
[----:B------:R-:W-:Y:S01]  /*9ae0*/  LOP3.LUT R55, R206, 0xff0000, R55, 0xf8, !PT ;  /* 0x00ff0000ce377812 */ /* 0x000fe200078ef837 */
[-C--:B------:R-:W-:Y:S01]  /*9af0*/  FFMA.FTZ R227, R90, R185.reuse, -R227 ;  /* 0x000000b95ae37223 */ /* 0x080fe200000108e3 */
[----:B------:R-:W-:Y:S01]  /*9b00*/  FFMA.FTZ R90, R225, R185, R183 ;  /* 0x000000b9e15a7223 */ /* 0x000fe200000100b7 */
[----:B------:R-:W-:Y:S02]  /*9b10*/  F2FP.F16.E4M3.UNPACK_B R183, R93 ;  /* 0x0000005dffb7723e */ /* 0x000fe400020006ff */
[----:B------:R-:W-:-:S02]  /*9b20*/  F2FP.SATFINITE.E4M3.F32.PACK_AB_MERGE_C R92, R52, R54, R189 ;  /* 0x00000036345c723e */ /* 0x000fc400048070bd */
[----:B------:R-:W-:Y:S01]  /*9b30*/  F2FP.F16.E4M3.UNPACK_B R188, R55 ;  /* 0x00000037ffbc723e */ /* 0x000fe200020006ff */
[--C-:B------:R-:W-:Y:S01]  /*9b40*/  HADD2.F32 R40, -RZ, R183.reuse.H0_H0 ;  /* 0x200000b7ff287230 */ /* 0x100fe20000004100 */
[----:B------:R-:W-:Y:S01]  /*9b50*/  LOP3.LUT R53, R193, 0xff0000, R190, 0xf8, !PT ;  /* 0x00ff0000c1357812 */ /* 0x000fe200078ef8be */
[----:B------:R-:W-:Y:S01]  /*9b60*/  HADD2.F32 R183, -RZ, R183.H1_H1 ;  /* 0x300000b7ffb77230 */ /* 0x000fe20000004100 */
[----:B------:R-:W-:Y:S01]  /*9b70*/  F2FP.F16.E4M3.UNPACK_B R52, R89 ;  /* 0x00000059ff34723e */ /* 0x000fe200020006ff */
[----:B------:R-:W-:Y:S01]  /*9b80*/  HADD2.F32 R189, -RZ, R188.H0_H0 ;  /* 0x200000bcffbd7230 */ /* 0x000fe20000004100 */
[----:B------:R-:W-:Y:S02]  /*9b90*/  F2FP.F16.E4M3.UNPACK_B R54, R53 ;  /* 0x00000035ff36723e */ /* 0x000fe400020006ff */
[----:B------:R-:W-:Y:S01]  /*9ba0*/  F2FP.SATFINITE.E4M3.F32.PACK_AB_MERGE_C R94, R94, R233, RZ ;  /* 0x000000e95e5e723e */ /* 0x000fe200048070ff */
[----:B------:R-:W-:Y:S02]  /*9bb0*/  HADD2.F32 R42, -RZ, R52.H0_H0 ;  /* 0x20000034ff2a7230 */ /* 0x000fe40000004100 */
[----:B------:R-:W-:Y:S01]  /*9bc0*/  FMUL.FTZ R191, R40, R189 ;  /* 0x000000bd28bf7220 */ /* 0x000fe20000410000 */
[----:B------:R-:W-:Y:S01]  /*9bd0*/  HADD2.F32 R185, -RZ, R54.H0_H0 ;  /* 0x20000036ffb97230 */ /* 0x000fe20000004100 */
[----:B------:R-:W-:Y:S01]  /*9be0*/  F2FP.SATFINITE.E4M3.F32.PACK_AB_MERGE_C R94, R90, R231, R94 ;  /* 0x000000e75a5e723e */ /* 0x000fe2000480705e */
[----:B------:R-:W-:-:S02]  /*9bf0*/  HADD2.F32 R90, -RZ, R188.H1_H1 ;  /* 0x300000bcff5a7230 */ /* 0x000fc40000004100 */
[C---:B------:R-:W-:Y:S01]  /*9c00*/  FMUL.FTZ R189, R42.reuse, R189 ;  /* 0x000000bd2abd7220 */ /* 0x040fe20000410000 */
[----:B------:R-:W-:Y:S01]  /*9c10*/  HADD2.F32 R52, -RZ, R52.H1_H1 ;  /* 0x30000034ff347230 */ /* 0x000fe20000004100 */
[----:B------:R-:W-:Y:S01]  /*9c20*/  SHF.R.U32.HI R198, RZ, 0x8, R43 ;  /* 0x00000008ffc67819 */ /* 0x000fe2000001162b */
[-C--:B------:R-:W-:Y:S01]  /*9c30*/  FFMA.FTZ R42, R42, R185.reuse, -R191 ;  /* 0x000000b92a2a7223 */ /* 0x080fe200000108bf */
[----:B------:R-:W-:Y:S01]  /*9c40*/  FFMA.FTZ R40, R40, R185, R189 ;  /* 0x000000b928287223 */ /* 0x000fe200000100bd */
[----:B------:R-:W-:Y:S01]  /*9c50*/  HADD2.F32 R185, -RZ, R54.H1_H1 ;  /* 0x30000036ffb97230 */ /* 0x000fe20000004100 */
[----:B------:R-:W-:Y:S01]  /*9c60*/  F2FP.F16.E4M3.UNPACK_B R188, R55.H1 ;  /* 0x00000037ffbc723e */ /* 0x000fe200030006ff */
[-C--:B------:R-:W-:Y:S01]  /*9c70*/  FMUL.FTZ R55, R183, R90.reuse ;  /* 0x0000005ab7377220 */ /* 0x080fe20000410000 */
[----:B------:R-:W-:Y:S01]  /*9c80*/  F2FP.F16.E4M3.UNPACK_B R93, R93.H1 ;  /* 0x0000005dff5d723e */ /* 0x000fe200030006ff */
[----:B------:R-:W-:Y:S01]  /*9c90*/  FMUL.FTZ R190, R52, R90 ;  /* 0x0000005a34be7220 */ /* 0x000fe20000410000 */
[----:B------:R-:W-:Y:S01]  /*9ca0*/  F2FP.F16.E4M3.UNPACK_B R89, R89.H1 ;  /* 0x00000059ff59723e */ /* 0x000fe200030006ff */
[----:B------:R-:W-:Y:S01]  /*9cb0*/  IMAD.SHL.U32 R198, R198, 0x100, RZ ;  /* 0x00000100c6c67824 */ /* 0x000fe200078e00ff */
[----:B------:R-:W-:Y:S01]  /*9cc0*/  SHF.R.U32.HI R41, RZ, 0x10, R43 ;  /* 0x00000010ff297819 */ /* 0x000fe2000001162b */
[----:B------:R-:W-:Y:S01]  /*9cd0*/  HADD2.F32 R54, -RZ, R93.H0_H0 ;  /* 0x2000005dff367230 */ /* 0x000fe20000004100 */
[----:B------:R-:W-:Y:S01]  /*9ce0*/  F2FP.F16.E4M3.UNPACK_B R90, R53.H1 ;  /* 0x00000035ff5a723e */ /* 0x000fe200030006ff */
[----:B------:R-:W-:Y:S01]  /*9cf0*/  FFMA.FTZ R53, R52, R185, -R55 ;  /* 0x000000b934357223 */ /* 0x000fe20000010837 */
[----:B------:R-:W-:Y:S01]  /*9d00*/  LOP3.LUT R43, R43, 0xff0000ff, RZ, 0xc0, !PT ;  /* 0xff0000ff2b2b7812 */ /* 0x000fe200078ec0ff */
[----:B------:R-:W-:-:S02]  /*9d10*/  HADD2.F32 R189, -RZ, R188.H0_H0 ;  /* 0x200000bcffbd7230 */ /* 0x000fc40000004100 */
[----:B------:R-:W-:Y:S01]  /*9d20*/  FFMA.FTZ R55, R183, R185, R190 ;  /* 0x000000b9b7377223 */ /* 0x000fe200000100be */
[----:B------:R-:W-:Y:S01]  /*9d30*/  HADD2.F32 R52, -RZ, R89.H0_H0 ;  /* 0x20000059ff347230 */ /* 0x000fe20000004100 */
[----:B------:R-:W-:Y:S01]  /*9d40*/  LOP3.LUT R198, R43, 0xff00, R198, 0xf8, !PT ;  /* 0x0000ff002bc67812 */ /* 0x000fe200078ef8c6 */
[----:B------:R-:W-:Y:S02]  /*9d50*/  HADD2.F32 R185, -RZ, R93.H1_H1 ;  /* 0x3000005dffb97230 */ /* 0x000fe40000004100 */
[-C--:B------:R-:W-:Y:S01]  /*9d60*/  FMUL.FTZ R191, R54, R189.reuse ;  /* 0x000000bd36bf7220 */ /* 0x080fe20000410000 */
[----:B------:R-:W-:Y:S02]  /*9d70*/  HADD2.F32 R190, -RZ, R188.H1_H1 ;  /* 0x300000bcffbe7230 */ /* 0x000fe40000004100 */
[----:B------:R-:W-:Y:S01]  /*9d80*/  FMUL.FTZ R189, R52, R189 ;  /* 0x000000bd34bd7220 */ /* 0x000fe20000410000 */
[----:B------:R-:W-:Y:S01]  /*9d90*/  IMAD.U32 R41, R41, 0x10000, RZ ;  /* 0x0001000029297824 */ /* 0x000fe200078e00ff */
[----:B------:R-:W-:Y:S01]  /*9da0*/  SHF.L.U32 R192, R192, 0x10, RZ ;  /* 0x00000010c0c07819 */ /* 0x000fe200000006ff */
[----:B------:R-:W-:Y:S01]  /*9db0*/  HADD2.F32 R89, -RZ, R89.H1_H1 ;  /* 0x30000059ff597230 */ /* 0x000fe20000004100 */
[----:B------:R-:W-:Y:S01]  /*9dc0*/  F2FP.F16.E4M3.UNPACK_B R93, R95 ;  /* 0x0000005fff5d723e */ /* 0x000fe200020006ff */
[--C-:B------:R-:W-:Y:S01]  /*9dd0*/  HADD2.F32 R183, -RZ, R90.reuse.H0_H0 ;  /* 0x2000005affb77230 */ /* 0x100fe20000004100 */
[----:B------:R-:W-:Y:S01]  /*9de0*/  LOP3.LUT R41, R198, 0xff0000, R41, 0xf8, !PT ;  /* 0x00ff0000c6297812 */ /* 0x000fe200078ef829 */
[----:B------:R-:W-:-:S02]  /*9df0*/  HADD2.F32 R188, -RZ, R90.H1_H1 ;  /* 0x3000005affbc7230 */ /* 0x000fc40000004100 */
[-C--:B------:R-:W-:Y:S01]  /*9e00*/  FMUL.FTZ R90, R185, R190.reuse ;  /* 0x000000beb95a7220 */ /* 0x080fe20000410000 */
[C---:B------:R-:W-:Y:S01]  /*9e10*/  FMUL.FTZ R190, R89.reuse, R190 ;  /* 0x000000be59be7220 */ /* 0x040fe20000410000 */
[-C--:B------:R-:W-:Y:S01]  /*9e20*/  FFMA.FTZ R52, R52, R183.reuse, -R191 ;  /* 0x000000b734347223 */ /* 0x080fe200000108bf */
[----:B------:R-:W-:Y:S01]  /*9e30*/  FFMA.FTZ R54, R54, R183, R189 ;  /* 0x000000b736367223 */ /* 0x000fe200000100bd */
[-C--:B------:R-:W-:Y:S01]  /*9e40*/  FFMA.FTZ R89, R89, R188.reuse, -R90 ;  /* 0x000000bc59597223 */ /* 0x080fe2000001085a */
[----:B------:R-:W-:Y:S01]  /*9e50*/  LOP3.LUT R43, R195, 0xff0000, R192, 0xf8, !PT ;  /* 0x00ff0000c32b7812 */ /* 0x000fe200078ef8c0 */
[----:B------:R-:W-:Y:S01]  /*9e60*/  FFMA.FTZ R185, R185, R188, R190 ;  /* 0x000000bcb9b97223 */ /* 0x000fe200000100be */
[----:B------:R-:W-:Y:S01]  /*9e70*/  F2FP.F16.E4M3.UNPACK_B R183, R41 ;  /* 0x00000029ffb7723e */ /* 0x000fe200020006ff */
[--C-:B------:R-:W-:Y:S01]  /*9e80*/  HADD2.F32 R190, -RZ, R93.reuse.H0_H0 ;  /* 0x2000005dffbe7230 */ /* 0x100fe20000004100 */
[----:B------:R-:W-:Y:S01]  /*9e90*/  F2FP.F16.E4M3.UNPACK_B R90, R91 ;  /* 0x0000005bff5a723e */ /* 0x000fe200020006ff */
[----:B------:R-:W-:Y:S01]  /*9ea0*/  HADD2.F32 R93, -RZ, R93.H1_H1 ;  /* 0x3000005dff5d7230 */ /* 0x000fe20000004100 */
[----:B------:R-:W-:Y:S01]  /*9eb0*/  F2FP.F16.E4M3.UNPACK_B R188, R43 ;  /* 0x0000002bffbc723e */ /* 0x000fe200020006ff */
[----:B------:R-:W-:Y:S01]  /*9ec0*/  HADD2.F32 R192, -RZ, R183.H0_H0 ;  /* 0x200000b7ffc07230 */ /* 0x000fe20000004100 */
[----:B------:R-:W-:Y:S01]  /*9ed0*/  F2FP.F16.E4M3.UNPACK_B R95, R95.H1 ;  /* 0x0000005fff5f723e */ /* 0x000fe200030006ff */
[----:B------:R-:W-:Y:S01]  /*9ee0*/  HADD2.F32 R189, -RZ, R90.H0_H0 ;  /* 0x2000005affbd7230 */ /* 0x000fe20000004100 */
[----:B------:R-:W-:Y:S01]  /*9ef0*/  F2FP.F16.E4M3.UNPACK_B R91, R91.H1 ;  /* 0x0000005bff5b723e */ /* 0x000fe200030006ff */
[----:B------:R-:W-:-:S02]  /*9f00*/  HADD2.F32 R191, -RZ, R188.H0_H0 ;  /* 0x200000bcffbf7230 */ /* 0x000fc40000004100 */
[CC--:B------:R-:W-:Y:S01]  /*9f10*/  FMUL.FTZ R194, R190.reuse, R192.reuse ;  /* 0x000000c0bec27220 */ /* 0x0c0fe20000410000 */
[----:B------:R-:W-:Y:S02]  /*9f20*/  HADD2.F32 R183, -RZ, R183.H1_H1 ;  /* 0x300000b7ffb77230 */ /* 0x000fe40000004100 */
[C---:B------:R-:W-:Y:S01]  /*9f30*/  FMUL.FTZ R193, R189.reuse, R192 ;  /* 0x000000c0bdc17220 */ /* 0x040fe20000410000 */
[----:B------:R-:W-:Y:S01]  /*9f40*/  F2FP.F16.E4M3.UNPACK_B R192, R43.H1 ;  /* 0x0000002bffc0723e */ /* 0x000fe200030006ff */
[-C--:B------:R-:W-:Y:S01]  /*9f50*/  FFMA.FTZ R189, R189, R191.reuse, -R194 ;  /* 0x000000bfbdbd7223 */ /* 0x080fe200000108c2 */
[----:B------:R-:W-:Y:S02]  /*9f60*/  HADD2.F32 R90, -RZ, R90.H1_H1 ;  /* 0x3000005aff5a7230 */ /* 0x000fe40000004100 */
[----:B------:R-:W-:Y:S01]  /*9f70*/  FFMA.FTZ R190, R190, R191, R193 ;  /* 0x000000bfbebe7223 */ /* 0x000fe200000100c1 */
[----:B------:R-:W-:Y:S01]  /*9f80*/  F2FP.F16.E4M3.UNPACK_B R193, R41.H1 ;  /* 0x00000029ffc1723e */ /* 0x000fe200030006ff */
[----:B------:R-:W-:Y:S01]  /*9f90*/  HADD2.F32 R191, -RZ, R95.H0_H0 ;  /* 0x2000005fffbf7230 */ /* 0x000fe20000004100 */
[----:B------:R-:W-:Y:S01]  /*9fa0*/  F2FP.SATFINITE.E4M3.F32.PACK_AB_MERGE_C R226, R226, R232, RZ ;  /* 0x000000e8e2e2723e */ /* 0x000fe200048070ff */
[----:B------:R-:W-:Y:S01]  /*9fb0*/  HADD2.F32 R41, -RZ, R91.H0_H0 ;  /* 0x2000005bff297230 */ /* 0x000fe20000004100 */
[----:B------:R-:W-:Y:S01]  /*9fc0*/  F2FP.SATFINITE.E4M3.F32.PACK_AB_MERGE_C R54, R185, R54, RZ ;  /* 0x00000036b936723e */ /* 0x000fe200048070ff */
[----:B------:R-:W-:Y:S01]  /*9fd0*/  HADD2.F32 R198, -RZ, R193.H0_H0 ;  /* 0x200000c1ffc67230 */ /* 0x000fe20000004100 */
[----:B------:R-:W-:Y:S01]  /*9fe0*/  F2FP.SATFINITE.E4M3.F32.PACK_AB_MERGE_C R227, R227, R230, R226 ;  /* 0x000000e6e3e3723e */ /* 0x000fe200048070e2 */
[----:B------:R-:W-:Y:S01]  /*9ff0*/  HADD2.F32 R194, -RZ, R192.H0_H0 ;  /* 0x200000c0ffc27230 */ /* 0x000fe20000004100 */
[----:B------:R-:W-:Y:S01]  /*a000*/  F2FP.SATFINITE.E4M3.F32.PACK_AB_MERGE_C R55, R55, R40, R54 ;  /* 0x000000283737723e */ /* 0x000fe20004807036 */
[----:B------:R-:W-:-:S02]  /*a010*/  HADD2.F32 R95, -RZ, R95.H1_H1 ;  /* 0x3000005fff5f7230 */ /* 0x000fc40000004100 */
[-C--:B------:R-:W-:Y:S01]  /*a020*/  FMUL.FTZ R206, R191, R198.reuse ;  /* 0x000000c6bfce7220 */ /* 0x080fe20000410000 */
[----:B------:R-:W-:Y:S01]  /*a030*/  FMUL.FTZ R198, R41, R198 ;  /* 0x000000c629c67220 */ /* 0x000fe20000410000 */
[----:B------:R-:W-:Y:S01]  /*a040*/  HADD2.F32 R91, -RZ, R91.H1_H1 ;  /* 0x3000005bff5b7230 */ /* 0x000fe20000004100 */
[----:B------:R-:W-:Y:S01]  /*a050*/  F2FP.SATFINITE.E4M3.F32.PACK_AB_MERGE_C R52, R89, R52, RZ ;  /* 0x000000345934723e */ /* 0x000fe200048070ff */
[-C--:B------:R-:W-:Y:S01]  /*a060*/  FFMA.FTZ R41, R41, R194.reuse, -R206 ;  /* 0x000000c229297223 */ /* 0x080fe200000108ce */
[----:B------:R-:W-:Y:S01]  /*a070*/  FFMA.FTZ R43, R191, R194, R198 ;  /* 0x000000c2bf2b7223 */ /* 0x000fe200000100c6 */
[----:B------:R-:W-:Y:S01]  /*a080*/  HADD2.F32 R194, -RZ, R193.H1_H1 ;  /* 0x300000c1ffc27230 */ /* 0x000fe20000004100 */
[----:B------:R-:W-:Y:S01]  /*a090*/  F2FP.SATFINITE.E4M3.F32.PACK_AB_MERGE_C R89, R53, R42, R52 ;  /* 0x0000002a3559723e */ /* 0x000fe20004807034 */
[----:B------:R-:W-:Y:S02]  /*a0a0*/  HADD2.F32 R192, -RZ, R192.H1_H1 ;  /* 0x300000c0ffc07230 */ /* 0x000fe40000004100 */
[----:B------:R-:W-:-:S02]  /*a0b0*/  HADD2.F32 R188, -RZ, R188.H1_H1 ;  /* 0x300000bcffbc7230 */ /* 0x000fc40000004100 */
[-C--:B------:R-:W-:Y:S01]  /*a0c0*/  FMUL.FTZ R198, R95, R194.reuse ;  /* 0x000000c25fc67220 */ /* 0x080fe20000410000 */
[----:B------:R-:W-:-:S03]  /*a0d0*/  FMUL.FTZ R194, R91, R194 ;  /* 0x000000c25bc27220 */ /* 0x000fc60000410000 */
[-C--:B------:R-:W-:Y:S01]  /*a0e0*/  FFMA.FTZ R198, R91, R192.reuse, -R198 ;  /* 0x000000c05bc67223 */ /* 0x080fe200000108c6 */
[----:B------:R-:W-:Y:S01]  /*a0f0*/  FFMA.FTZ R194, R95, R192, R194 ;  /* 0x000000c05fc27223 */ /* 0x000fe200000100c2 */
[CC--:B------:R-:W-:Y:S01]  /*a100*/  FMUL.FTZ R91, R93.reuse, R183.reuse ;  /* 0x000000b75d5b7220 */ /* 0x0c0fe20000410000 */
[----:B------:R-:W-:Y:S02]  /*a110*/  FMUL.FTZ R192, R90, R183 ;  /* 0x000000b75ac07220 */ /* 0x000fe40000410000 */
[----:B------:R-:W-:Y:S01]  /*a120*/  F2FP.SATFINITE.E4M3.F32.PACK_AB_MERGE_C R41, R198, R41, RZ ;  /* 0x00000029c629723e */ /* 0x000fe200048070ff */
[-C--:B------:R-:W-:Y:S01]  /*a130*/  FFMA.FTZ R90, R90, R188.reuse, -R91 ;  /* 0x000000bc5a5a7223 */ /* 0x080fe2000001085b */
[----:B------:R-:W-:Y:S01]  /*a140*/  FFMA.FTZ R93, R93, R188, R192 ;  /* 0x000000bc5d5d7223 */ /* 0x000fe200000100c0 */
[----:B------:R-:W-:-:S03]  /*a150*/  F2FP.SATFINITE.E4M3.F32.PACK_AB_MERGE_C R43, R194, R43, RZ ;  /* 0x0000002bc22b723e */ /* 0x000fc600048070ff */
[----:B------:R-:W-:Y:S01]  /*a160*/  F2FP.SATFINITE.E4M3.F32.PACK_AB_MERGE_C R91, R90, R189, R41 ;  /* 0x000000bd5a5b723e */ /* 0x000fe20004807029 */
[----:B------:R-:W-:Y:S01]  /*a170*/  IMAD.MOV.U32 R90, RZ, RZ, R227 ;  /* 0x000000ffff5a7224 */ /* 0x000fe200078e00e3 */
[----:B------:R-:W-:Y:S01]  /*a180*/  F2FP.SATFINITE.E4M3.F32.PACK_AB_MERGE_C R95, R93, R190, R43 ;  /* 0x000000be5d5f723e */ /* 0x000fe2000480702b */
[----:B------:R-:W-:-:S07]  /*a190*/  IMAD.MOV.U32 R93, RZ, RZ, R55 ;  /* 0x000000ffff5d7224 */ /* 0x000fce00078e0037 */
.L_x_492:
[----:B------:R-:W-:Y:S05]  /*a1a0*/  BSYNC B3 ;  /* 0x0000000000037941 */ /* 0x000fea0003800000 */
.L_x_491:
[----:B------:R-:W-:-:S13]  /*a1b0*/  ISETP.GE.AND P4, PT, R187, R153, PT ;  /* 0x00000099bb00720c */ /* 0x000fda0003f86270 */
[--C-:B------:R-:W-:Y:S02]  /*a1c0*/  @!P4 SHF.R.S32.HI R41, RZ, 0x1f, R187.reuse ;  /* 0x0000001fff29c819 */ /* 0x100fe400000114bb */
[----:B------:R-:W-:-:S04]  /*a1d0*/  @!P4 IADD3 R43, P5, P6, R116, R142, R187 ;  /* 0x0000008e742bc210 */ /* 0x000fc80007ebe0bb */
[----:B------:R-:W-:Y:S02]  /*a1e0*/  @!P4 IADD3.X R52, R0, R178, R41, P5, P6 ;  /* 0x000000b20034c210 */ /* 0x000fe40002fec429 */
[----:B------:R-:W-:-:S04]  /*a1f0*/  IADD3 R40, P5, R186, R126, RZ ;  /* 0x0000007eba287210 */ /* 0x000fc80007fbe0ff */
[----:B------:R-:W-:Y:S02]  /*a200*/  IADD3.X R41, R184, R127, RZ, P5, !PT ;  /* 0x0000007fb8297210 */ /* 0x000fe40002ffe4ff */
[----:B------:R-:W-:-:S03]  /*a210*/  @!P4 IADD3 R42, P5, R43, R126, RZ ;  /* 0x0000007e2b2ac210 */ /* 0x000fc60007fbe0ff */
[----:B0-----:R0:W-:Y:S02]  /*a220*/  STG.E.128 desc[UR54][R40.64], R88 ;  /* 0x0000005828007986 */ /* 0x0011e4000c101d36 */
[----:B------:R-:W-:-:S05]  /*a230*/  @!P4 IMAD.X R43, R52, 0x1, R127, P5 ;  /* 0x00000001342bc824 */ /* 0x000fca00028e067f */
[----:B-1----:R0:W-:Y:S03]  /*a240*/  @!P4 STG.E.128 desc[UR54][R42.64], R92 ;  /* 0x0000005c2a00c986 */ /* 0x0021e6000c101d36 */
.L_x_490:
[----:B------:R-:W-:Y:S05]  /*a250*/  BSYNC B2 ;  /* 0x0000000000027941 */ /* 0x000fea0003800000 */
.L_x_489:
[----:B------:R-:W-:Y:S01]  /*a260*/  ISETP.NE.AND P4, PT, R33, RZ, PT ;  /* 0x000000ff2100720c */ /* 0x000fe20003f85270 */
[----:B------:R-:W-:-:S12]  /*a270*/  BSSY B2, `(.L_x_493) ;  /* 0x00000f5000027945 */ /* 0x000fd80003800000 */
[----:B------:R-:W-:Y:S05]  /*a280*/  @!P4 BRA `(.L_x_494) ;  /* 0x0000000c00ccc947 */ /* 0x000fea0003800000 */
[----:B0-----:R-:W-:Y:S01]  /*a290*/  SEL R40, R97, R158, !P3 ;  /* 0x0000009e61287207 */ /* 0x001fe20005800000 */
[----:B------:R-:W-:Y:S01]  /*a2a0*/  BSSY B3, `(.L_x_495) ;  /* 0x00000e7000037945 */ /* 0x000fe20003800000 */
[----:B------:R-:W-:Y:S02]  /*a2b0*/  IADD3 R89, P4, P5, R116, R142, R25 ;  /* 0x0000008e74597210 */ /* 0x000fe40007d9e019 */
[----:B------:R-:W-:Y:S02]  /*a2c0*/  SHF.R.S32.HI R41, RZ, 0x1f, R40 ;  /* 0x0000001fff297819 */ /* 0x000fe40000011428 */
[----:B------:R-:W-:Y:S02]  /*a2d0*/  IADD3.X R88, R0, R178, R29, P4, P5 ;  /* 0x000000b200587210 */ /* 0x000fe400027ea41d */
[----:B------:R-:W-:Y:S02]  /*a2e0*/  LEA.HI R40, R41, R40, RZ, 0x5 ;  /* 0x0000002829287211 */ /* 0x000fe400078f28ff */
[----:B------:R-:W-:-:S02]  /*a2f0*/  ISETP.GE.AND P4, PT, R169, R136, PT ;  /* 0x00000088a900720c */ /* 0x000fc40003f86270 */
[----:B------:R-:W-:-:S04]  /*a300*/  LEA.HI.SX32 R40, R40, R21, 0x1b ;  /* 0x0000001528287211 */ /* 0x000fc800078fdaff */
[----:B------:R-:W-:Y:S01]  /*a310*/  SHF.R.S32.HI R41, RZ, 0x1f, R40 ;  /* 0x0000001fff297819 */ /* 0x000fe20000011428 */
[----:B------:R-:W-:-:S03]  /*a320*/  IMAD.SHL.U32 R91, R40, 0x10, RZ ;  /* 0x00000010285b7824 */ /* 0x000fc600078e00ff */
        /* <DEDUP_REMOVED lines=8> */
[----:B------:R-:W-:-:S03]  /*a3b0*/  IMAD.IADD R41, R18, 0x1, R41 ;  /* 0x0000000112297824 */ /* 0x000fc600078e0229 */
[----:B------:R-:W-:-:S03]  /*a3c0*/  IADD3 R52, R18, R43, RZ ;  /* 0x0000002b12347210 */ /* 0x000fc60007ffe0ff */
[----:B------:R-:W0:Y:S04]  /*a3d0*/  LDS.128 R40, [R41+0x1a400] ;  /* 0x01a4000029287984 */ /* 0x000e280000000c00 */
[----:B------:R-:W1:Y:S01]  /*a3e0*/  LDS.128 R52, [R52+0x1a400] ;  /* 0x01a4000034347984 */ /* 0x000e620000000c00 */
[----:B------:R-:W-:Y:S05]  /*a3f0*/  @P4 BRA `(.L_x_496) ;  /* 0x0000000c00444947 */ /* 0x000fea0003800000 */
[----:B------:R-:W-:Y:S01]  /*a400*/  SHF.R.U32.HI R185, RZ, 0x8, R57 ;  /* 0x00000008ffb97819 */ /* 0x000fe20000011639 */
[----:B0-----:R-:W-:Y:S01]  /*a410*/  IMAD.MOV.U32 R56, RZ, RZ, R40 ;  /* 0x000000ffff387224 */ /* 0x001fe200078e0028 */
        /* <DEDUP_REMOVED lines=8> */
[----:B------:R-:W-:Y:S01]  /*a4a0*/  SHF.R.U32.HI R93, RZ, 0x8, R45 ;  /* 0x00000008ff5d7819 */ /* 0x000fe2000001162d */
[----:B------:R-:W-:Y:S01]  /*a4b0*/  IMAD.MOV.U32 R52, RZ, RZ, R42 ;  /* 0x000000ffff347224 */ /* 0x000fe200078e002a */
[----:B------:R-:W-:Y:S01]  /*a4c0*/  SHF.R.U32.HI R95, RZ, 0x8, R59 ;  /* 0x00000008ff5f7819 */ /* 0x000fe2000001163b */
[----:B------:R-:W-:Y:S01]  /*a4d0*/  IMAD.U32 R46, R46, 0x10000, RZ ;  /* 0x000100002e2e7824 */ /* 0x000fe200078e00ff */
[----:B------:R-:W-:Y:S01]  /*a4e0*/  LOP3.LUT R44, R44, 0xff00, R47, 0xf8, !PT ;  /* 0x0000ff002c2c7812 */ /* 0x000fe200078ef82f */
[----:B------:R-:W-:Y:S01]  /*a4f0*/  IMAD.SHL.U32 R93, R93, 0x100, RZ ;  /* 0x000001005d5d7824 */ /* 0x000fe200078e00ff */
[----:B------:R-:W-:Y:S01]  /*a500*/  LOP3.LUT R58, R59, 0xff0000ff, RZ, 0xc0, !PT ;  /* 0xff0000ff3b3a7812 */ /* 0x000fe200078ec0ff */
[----:B------:R-:W-:Y:S01]  /*a510*/  IMAD.U32 R47, R184, 0x10000, RZ ;  /* 0x00010000b82f7824 */ /* 0x000fe200078e00ff */
[----:B------:R-:W-:-:S02]  /*a520*/  SHF.R.U32.HI R94, RZ, 0x10, R59 ;  /* 0x00000010ff5e7819 */ /* 0x000fc4000001163b */
[----:B------:R-:W-:Y:S02]  /*a530*/  LOP3.LUT R90, R45, 0xff0000ff, RZ, 0xc0, !PT ;  /* 0xff0000ff2d5a7812 */ /* 0x000fe400078ec0ff */
[----:B------:R-:W-:Y:S02]  /*a540*/  SHF.L.U32 R59, R95, 0x8, RZ ;  /* 0x000000085f3b7819 */ /* 0x000fe400000006ff */
[----:B------:R-:W-:Y:S02]  /*a550*/  LOP3.LUT R95, R90, 0xff00, R93, 0xf8, !PT ;  /* 0x0000ff005a5f7812 */ /* 0x000fe400078ef85d */
[----:B------:R-:W-:Y:S01]  /*a560*/  LOP3.LUT R44, R44, 0xff0000, R47, 0xf8, !PT ;  /* 0x00ff00002c2c7812 */ /* 0x000fe200078ef82f */
[----:B------:R-:W-:Y:S01]  /*a570*/  IMAD.U32 R47, R94, 0x10000, RZ ;  /* 0x000100005e2f7824 */ /* 0x000fe200078e00ff */
[----:B------:R-:W-:Y:S02]  /*a580*/  LOP3.LUT R40, R58, 0xff00, R59, 0xf8, !PT ;  /* 0x0000ff003a287812 */ /* 0x000fe400078ef83b */
[----:B------:R-:W-:-:S02]  /*a590*/  F2FP.F16.E4M3.UNPACK_B R93, R179.H1 ;  /* 0x000000b3ff5d723e */ /* 0x000fc400030006ff */
[----:B------:R-:W-:Y:S02]  /*a5a0*/  F2FP.F16.E4M3.UNPACK_B R90, R57.H1 ;  /* 0x00000039ff5a723e */ /* 0x000fe400030006ff */
[----:B------:R-:W-:Y:S01]  /*a5b0*/  F2FP.F16.E4M3.UNPACK_B R58, R56.H1 ;  /* 0x00000038ff3a723e */ /* 0x000fe200030006ff */
[--C-:B------:R-:W-:Y:S01]  /*a5c0*/  HADD2.F32 R42, -RZ, R93.reuse.H0_H0 ;  /* 0x2000005dff2a7230 */ /* 0x100fe20000004100 */
[----:B------:R-:W-:Y:S01]  /*a5d0*/  LOP3.LUT R183, R92, 0xff00, R183, 0xf8, !PT ;  /* 0x0000ff005cb77812 */ /* 0x000fe200078ef8b7 */
[----:B------:R-:W-:Y:S01]  /*a5e0*/  HADD2.F32 R59, -RZ, R90.H0_H0 ;  /* 0x2000005aff3b7230 */ /* 0x000fe20000004100 */
[----:B------:R-:W-:Y:S01]  /*a5f0*/  F2FP.F16.E4M3.UNPACK_B R92, R181.H1 ;  /* 0x000000b5ff5c723e */ /* 0x000fe200030006ff */
[----:B------:R-:W-:Y:S01]  /*a600*/  HADD2.F32 R93, -RZ, R93.H1_H1 ;  /* 0x3000005dff5d7230 */ /* 0x000fe20000004100 */
[----:B------:R-:W-:Y:S01]  /*a610*/  LOP3.LUT R40, R40, 0xff0000, R47, 0xf8, !PT ;  /* 0x00ff000028287812 */ /* 0x000fe200078ef82f */
[----:B------:R-:W-:Y:S01]  /*a620*/  HADD2.F32 R47, -RZ, R58.H0_H0 ;  /* 0x2000003aff2f7230 */ /* 0x000fe20000004100 */
[----:B------:R-:W-:Y:S01]  /*a630*/  SHF.R.U32.HI R45, RZ, 0x10, R45 ;  /* 0x00000010ff2d7819 */ /* 0x000fe2000001162d */
[----:B------:R-:W-:-:S02]  /*a640*/  HADD2.F32 R94, -RZ, R92.H0_H0 ;  /* 0x2000005cff5e7230 */ /* 0x000fc40000004100 */
[-C--:B------:R-:W-:Y:S01]  /*a650*/  FMUL.FTZ R186, R59, R42.reuse ;  /* 0x0000002a3bba7220 */ /* 0x080fe20000410000 */
[----:B------:R-:W-:Y:S01]  /*a660*/  F2FP.F16.E4M3.UNPACK_B R179, R179 ;  /* 0x000000b3ffb3723e */ /* 0x000fe200020006ff */
[----:B------:R-:W-:Y:S01]  /*a670*/  FMUL.FTZ R188, R47, R42 ;  /* 0x0000002a2fbc7220 */ /* 0x000fe20000410000 */
[----:B------:R-:W-:Y:S02]  /*a680*/  SHF.L.U32 R184, R45, 0x10, RZ ;  /* 0x000000102db87819 */ /* 0x000fe400000006ff */
[----:B------:R-:W-:Y:S01]  /*a690*/  LOP3.LUT R42, R183, 0xff0000, R46, 0xf8, !PT ;  /* 0x00ff0000b72a7812 */ /* 0x000fe200078ef82e */
[-C--:B------:R-:W-:Y:S01]  /*a6a0*/  FFMA.FTZ R46, R47, R94.reuse, -R186 ;  /* 0x0000005e2f2e7223 */ /* 0x080fe200000108ba */
[----:B------:R-:W-:Y:S01]  /*a6b0*/  LOP3.LUT R45, R95, 0xff0000, R184, 0xf8, !PT ;  /* 0x00ff00005f2d7812 */ /* 0x000fe200078ef8b8 */
[----:B------:R-:W-:Y:S01]  /*a6c0*/  FFMA.FTZ R47, R59, R94, R188 ;  /* 0x0000005e3b2f7223 */ /* 0x000fe200000100bc */
[----:B------:R-:W-:Y:S01]  /*a6d0*/  HADD2.F32 R95, -RZ, R92.H1_H1 ;  /* 0x3000005cff5f7230 */ /* 0x000fe20000004100 */
[----:B------:R-:W-:Y:S01]  /*a6e0*/  F2FP.F16.E4M3.UNPACK_B R92, R57 ;  /* 0x00000039ff5c723e */ /* 0x000fe200020006ff */
[----:B------:R-:W-:Y:S01]  /*a6f0*/  HADD2.F32 R59, -RZ, R58.H1_H1 ;  /* 0x3000003aff3b7230 */ /* 0x000fe20000004100 */
[----:B------:R-:W-:Y:S01]  /*a700*/  F2FP.F16.E4M3.UNPACK_B R181, R181 ;  /* 0x000000b5ffb5723e */ /* 0x000fe200020006ff */
[----:B------:R-:W-:Y:S01]  /*a710*/  HADD2.F32 R94, -RZ, R90.H1_H1 ;  /* 0x3000005aff5e7230 */ /* 0x000fe20000004100 */
[----:B------:R-:W-:Y:S01]  /*a720*/  F2FP.F16.E4M3.UNPACK_B R90, R56 ;  /* 0x00000038ff5a723e */ /* 0x000fe200020006ff */
[----:B------:R-:W-:-:S02]  /*a730*/  HADD2.F32 R183, -RZ, R179.H0_H0 ;  /* 0x200000b3ffb77230 */ /* 0x000fc40000004100 */
[CC--:B------:R-:W-:Y:S01]  /*a740*/  FMUL.FTZ R185, R59.reuse, R93.reuse ;  /* 0x0000005d3bb97220 */ /* 0x0c0fe20000410000 */
[----:B------:R-:W-:Y:S02]  /*a750*/  HADD2.F32 R179, -RZ, R179.H1_H1 ;  /* 0x300000b3ffb37230 */ /* 0x000fe40000004100 */
[C---:B------:R-:W-:Y:S01]  /*a760*/  FMUL.FTZ R56, R94.reuse, R93 ;  /* 0x0000005d5e387220 */ /* 0x040fe20000410000 */
[----:B------:R-:W-:Y:S02]  /*a770*/  HADD2.F32 R93, -RZ, R92.H0_H0 ;  /* 0x2000005cff5d7230 */ /* 0x000fe40000004100 */
[----:B------:R-:W-:Y:S02]  /*a780*/  HADD2.F32 R58, -RZ, R90.H0_H0 ;  /* 0x2000005aff3a7230 */ /* 0x000fe40000004100 */
[-C--:B------:R-:W-:Y:S01]  /*a790*/  FFMA.FTZ R57, R59, R95.reuse, -R56 ;  /* 0x0000005f3b397223 */ /* 0x080fe20000010838 */
[----:B------:R-:W-:Y:S01]  /*a7a0*/  FFMA.FTZ R56, R94, R95, R185 ;  /* 0x0000005f5e387223 */ /* 0x000fe200000100b9 */
[----:B------:R-:W-:-:S02]  /*a7b0*/  HADD2.F32 R59, -RZ, R181.H0_H0 ;  /* 0x200000b5ff3b7230 */ /* 0x000fc40000004100 */
[CC--:B------:R-:W-:Y:S01]  /*a7c0*/  FMUL.FTZ R95, R93.reuse, R183.reuse ;  /* 0x000000b75d5f7220 */ /* 0x0c0fe20000410000 */
[C---:B------:R-:W-:Y:S01]  /*a7d0*/  FMUL.FTZ R184, R58.reuse, R183 ;  /* 0x000000b73ab87220 */ /* 0x040fe20000410000 */
[----:B------:R-:W-:Y:S01]  /*a7e0*/  HADD2.F32 R94, -RZ, R92.H1_H1 ;  /* 0x3000005cff5e7230 */ /* 0x000fe20000004100 */
[----:B------:R-:W-:Y:S01]  /*a7f0*/  F2FP.F16.E4M3.UNPACK_B R92, R52.H1 ;  /* 0x00000034ff5c723e */ /* 0x000fe200030006ff */
[----:B------:R-:W-:Y:S02]  /*a800*/  HADD2.F32 R90, -RZ, R90.H1_H1 ;  /* 0x3000005aff5a7230 */ /* 0x000fe40000004100 */
[-C--:B------:R-:W-:Y:S01]  /*a810*/  FFMA.FTZ R58, R58, R59.reuse, -R95 ;  /* 0x0000003b3a3a7223 */ /* 0x080fe2000001085f */
[----:B------:R-:W-:Y:S01]  /*a820*/  FFMA.FTZ R59, R93, R59, R184 ;  /* 0x0000003b5d3b7223 */ /* 0x000fe200000100b8 */
[----:B------:R-:W-:Y:S02]  /*a830*/  HADD2.F32 R181, -RZ, R181.H1_H1 ;  /* 0x300000b5ffb57230 */ /* 0x000fe40000004100 */
[-C--:B------:R-:W-:Y:S01]  /*a840*/  FMUL.FTZ R93, R94, R179.reuse ;  /* 0x000000b35e5d7220 */ /* 0x080fe20000410000 */
[----:B------:R-:W-:Y:S01]  /*a850*/  F2FP.F16.E4M3.UNPACK_B R184, R180.H1 ;  /* 0x000000b4ffb8723e */ /* 0x000fe200030006ff */
[C---:B------:R-:W-:Y:S01]  /*a860*/  FMUL.FTZ R187, R90.reuse, R179 ;  /* 0x000000b35abb7220 */ /* 0x040fe20000410000 */
[----:B------:R-:W-:Y:S01]  /*a870*/  F2FP.F16.E4M3.UNPACK_B R95, R54.H1 ;  /* 0x00000036ff5f723e */ /* 0x000fe200030006ff */
[----:B------:R-:W-:Y:S01]  /*a880*/  FFMA.FTZ R93, R90, R181, -R93 ;  /* 0x000000b55a5d7223 */ /* 0x000fe2000001085d */
[----:B------:R-:W-:Y:S01]  /*a890*/  F2FP.F16.E4M3.UNPACK_B R183, R182.H1 ;  /* 0x000000b6ffb7723e */ /* 0x000fe200030006ff */
[----:B------:R-:W-:-:S02]  /*a8a0*/  HADD2.F32 R185, -RZ, R184.H0_H0 ;  /* 0x200000b8ffb97230 */ /* 0x000fc40000004100 */
[----:B------:R-:W-:Y:S01]  /*a8b0*/  FFMA.FTZ R90, R94, R181, R187 ;  /* 0x000000b55e5a7223 */ /* 0x000fe200000100bb */
[----:B------:R-:W-:Y:S01]  /*a8c0*/  HADD2.F32 R179, -RZ, R95.H0_H0 ;  /* 0x2000005fffb37230 */ /* 0x000fe20000004100 */
[----:B------:R-:W-:Y:S01]  /*a8d0*/  F2FP.F16.E4M3.UNPACK_B R180, R180 ;  /* 0x000000b4ffb4723e */ /* 0x000fe200020006ff */
[----:B------:R-:W-:Y:S01]  /*a8e0*/  HADD2.F32 R94, -RZ, R92.H0_H0 ;  /* 0x2000005cff5e7230 */ /* 0x000fe20000004100 */
[----:B------:R-:W-:Y:S01]  /*a8f0*/  F2FP.F16.E4M3.UNPACK_B R52, R52 ;  /* 0x00000034ff34723e */ /* 0x000fe200020006ff */
[----:B------:R-:W-:Y:S02]  /*a900*/  HADD2.F32 R188, -RZ, R184.H1_H1 ;  /* 0x300000b8ffbc7230 */ /* 0x000fe40000004100 */
[-C--:B------:R-:W-:Y:S01]  /*a910*/  FMUL.FTZ R187, R179, R185.reuse ;  /* 0x000000b9b3bb7220 */ /* 0x080fe20000410000 */
[----:B------:R-:W-:Y:S02]  /*a920*/  HADD2.F32 R184, -RZ, R183.H0_H0 ;  /* 0x200000b7ffb87230 */ /* 0x000fe40000004100 */
[----:B------:R-:W-:Y:S01]  /*a930*/  FMUL.FTZ R190, R94, R185 ;  /* 0x000000b95ebe7220 */ /* 0x000fe20000410000 */
[----:B------:R-:W-:Y:S01]  /*a940*/  HADD2.F32 R181, -RZ, R95.H1_H1 ;  /* 0x3000005fffb57230 */ /* 0x000fe20000004100 */
[----:B------:R-:W-:Y:S01]  /*a950*/  F2FP.F16.E4M3.UNPACK_B R182, R182 ;  /* 0x000000b6ffb6723e */ /* 0x000fe200020006ff */
[----:B------:R-:W-:-:S02]  /*a960*/  HADD2.F32 R95, -RZ, R92.H1_H1 ;  /* 0x3000005cff5f7230 */ /* 0x000fc40000004100 */
[-C--:B------:R-:W-:Y:S01]  /*a970*/  FFMA.FTZ R92, R94, R184.reuse, -R187 ;  /* 0x000000b85e5c7223 */ /* 0x080fe200000108bb */
[----:B------:R-:W-:Y:S01]  /*a980*/  FFMA.FTZ R94, R179, R184, R190 ;  /* 0x000000b8b35e7223 */ /* 0x000fe200000100be */
[----:B------:R-:W-:Y:S01]  /*a990*/  F2FP.F16.E4M3.UNPACK_B R179, R54 ;  /* 0x00000036ffb3723e */ /* 0x000fe200020006ff */
[----:B------:R-:W-:Y:S02]  /*a9a0*/  HADD2.F32 R186, -RZ, R183.H1_H1 ;  /* 0x300000b7ffba7230 */ /* 0x000fe40000004100 */
[-C--:B------:R-:W-:Y:S01]  /*a9b0*/  FMUL.FTZ R192, R181, R188.reuse ;  /* 0x000000bcb5c07220 */ /* 0x080fe20000410000 */
[----:B------:R-:W-:Y:S01]  /*a9c0*/  FMUL.FTZ R188, R95, R188 ;  /* 0x000000bc5fbc7220 */ /* 0x000fe20000410000 */
[--C-:B------:R-:W-:Y:S01]  /*a9d0*/  HADD2.F32 R183, -RZ, R180.reuse.H0_H0 ;  /* 0x200000b4ffb77230 */ /* 0x100fe20000004100 */
[----:B------:R-:W-:Y:S01]  /*a9e0*/  F2FP.SATFINITE.E4M3.F32.PACK_AB_MERGE_C R46, R57, R46, RZ ;  /* 0x0000002e392e723e */ /* 0x000fe200048070ff */
[----:B------:R-:W-:Y:S02]  /*a9f0*/  HADD2.F32 R184, -RZ, R180.H1_H1 ;  /* 0x300000b4ffb87230 */ /* 0x000fe40000004100 */
[----:B------:R-:W-:Y:S01]  /*aa00*/  FFMA.FTZ R189, R181, R186, R188 ;  /* 0x000000bab5bd7223 */ /* 0x000fe200000100bc */
[----:B------:R-:W-:-:S02]  /*aa10*/  HADD2.F32 R180, -RZ, R179.H0_H0 ;  /* 0x200000b3ffb47230 */ /* 0x000fc40000004100 */
[----:B------:R-:W-:Y:S01]  /*aa20*/  FFMA.FTZ R95, R95, R186, -R192 ;  /* 0x000000ba5f5f7223 */ /* 0x000fe200000108c0 */
[----:B------:R-:W-:Y:S01]  /*aa30*/  HADD2.F32 R54, -RZ, R52.H0_H0 ;  /* 0x20000034ff367230 */ /* 0x000fe20000004100 */
[----:B------:R-:W-:Y:S01]  /*aa40*/  F2FP.F16.E4M3.UNPACK_B R57, R41 ;  /* 0x00000029ff39723e */ /* 0x000fe200020006ff */
[----:B------:R-:W-:Y:S02]  /*aa50*/  HADD2.F32 R179, -RZ, R179.H1_H1 ;  /* 0x300000b3ffb37230 */ /* 0x000fe40000004100 */
[-C--:B------:R-:W-:Y:S01]  /*aa60*/  FMUL.FTZ R185, R180, R183.reuse ;  /* 0x000000b7b4b97220 */ /* 0x080fe20000410000 */
[----:B------:R-:W-:Y:S02]  /*aa70*/  HADD2.F32 R181, -RZ, R182.H0_H0 ;  /* 0x200000b6ffb57230 */ /* 0x000fe40000004100 */
[----:B------:R-:W-:Y:S01]  /*aa80*/  FMUL.FTZ R183, R54, R183 ;  /* 0x000000b736b77220 */ /* 0x000fe20000410000 */
[----:B------:R-:W-:Y:S02]  /*aa90*/  HADD2.F32 R52, -RZ, R52.H1_H1 ;  /* 0x30000034ff347230 */ /* 0x000fe40000004100 */
[----:B------:R-:W-:Y:S01]  /*aaa0*/  FMUL.FTZ R187, R179, R184 ;  /* 0x000000b8b3bb7220 */ /* 0x000fe20000410000 */
[----:B------:R-:W-:-:S02]  /*aab0*/  HADD2.F32 R182, -RZ, R182.H1_H1 ;  /* 0x300000b6ffb67230 */ /* 0x000fc40000004100 */
[-C--:B------:R-:W-:Y:S01]  /*aac0*/  FFMA.FTZ R185, R54, R181.reuse, -R185 ;  /* 0x000000b536b97223 */ /* 0x080fe200000108b9 */
[----:B------:R-:W-:Y:S01]  /*aad0*/  FFMA.FTZ R54, R180, R181, R183 ;  /* 0x000000b5b4367223 */ /* 0x000fe200000100b7 */
[C---:B------:R-:W-:Y:S01]  /*aae0*/  FMUL.FTZ R184, R52.reuse, R184 ;  /* 0x000000b834b87220 */ /* 0x040fe20000410000 */
[----:B------:R-:W-:Y:S01]  /*aaf0*/  F2FP.SATFINITE.E4M3.F32.PACK_AB_MERGE_C R95, R95, R92, RZ ;  /* 0x0000005c5f5f723e */ /* 0x000fe200048070ff */
[-C--:B------:R-:W-:Y:S01]  /*ab00*/  FFMA.FTZ R180, R52, R182.reuse, -R187 ;  /* 0x000000b634b47223 */ /* 0x080fe200000108bb */
[----:B------:R-:W-:Y:S01]  /*ab10*/  F2FP.SATFINITE.E4M3.F32.PACK_AB_MERGE_C R52, R56, R47, RZ ;  /* 0x0000002f3834723e */ /* 0x000fe200048070ff */
[----:B------:R-:W-:Y:S01]  /*ab20*/  FFMA.FTZ R179, R179, R182, R184 ;  /* 0x000000b6b3b37223 */ /* 0x000fe200000100b8 */
[----:B------:R-:W-:Y:S01]  /*ab30*/  F2FP.SATFINITE.E4M3.F32.PACK_AB_MERGE_C R47, R93, R58, R46 ;  /* 0x0000003a5d2f723e */ /* 0x000fe2000480702e */
[----:B------:R-:W-:Y:S01]  /*ab40*/  HADD2.F32 R56, -RZ, R57.H0_H0 ;  /* 0x20000039ff387230 */ /* 0x000fe20000004100 */
[----:B------:R-:W-:Y:S02]  /*ab50*/  F2FP.F16.E4M3.UNPACK_B R92, R53 ;  /* 0x00000035ff5c723e */ /* 0x000fe400020006ff */
[----:B------:R-:W-:-:S02]  /*ab60*/  F2FP.F16.E4M3.UNPACK_B R58, R45 ;  /* 0x0000002dff3a723e */ /* 0x000fc400020006ff */
[----:B------:R-:W-:Y:S02]  /*ab70*/  F2FP.SATFINITE.E4M3.F32.PACK_AB_MERGE_C R189, R189, R94, RZ ;  /* 0x0000005ebdbd723e */ /* 0x000fe400048070ff */
[----:B------:R-:W-:Y:S01]  /*ab80*/  F2FP.SATFINITE.E4M3.F32.PACK_AB_MERGE_C R52, R90, R59, R52 ;  /* 0x0000003b5a34723e */ /* 0x000fe20004807034 */
[----:B------:R-:W-:Y:S01]  /*ab90*/  HADD2.F32 R59, -RZ, R92.H0_H0 ;  /* 0x2000005cff3b7230 */ /* 0x000fe20000004100 */
[----:B------:R-:W-:Y:S01]  /*aba0*/  F2FP.F16.E4M3.UNPACK_B R90, R44 ;  /* 0x0000002cff5a723e */ /* 0x000fe200020006ff */
[----:B------:R-:W-:Y:S01]  /*abb0*/  HADD2.F32 R94, -RZ, R58.H0_H0 ;  /* 0x2000003aff5e7230 */ /* 0x000fe20000004100 */
[----:B------:R-:W-:Y:S01]  /*abc0*/  F2FP.SATFINITE.E4M3.F32.PACK_AB_MERGE_C R54, R179, R54, R189 ;  /* 0x00000036b336723e */ /* 0x000fe200048070bd */
[----:B------:R-:W-:Y:S01]  /*abd0*/  HADD2.F32 R92, -RZ, R92.H1_H1 ;  /* 0x3000005cff5c7230 */ /* 0x000fe20000004100 */
[----:B------:R-:W-:Y:S01]  /*abe0*/  F2FP.SATFINITE.E4M3.F32.PACK_AB_MERGE_C R46, R180, R185, R95 ;  /* 0x000000b9b42e723e */ /* 0x000fe2000480705f */
[----:B------:R-:W-:Y:S02]  /*abf0*/  HADD2.F32 R93, -RZ, R90.H0_H0 ;  /* 0x2000005aff5d7230 */ /* 0x000fe40000004100 */
[-C--:B------:R-:W-:Y:S01]  /*ac00*/  FMUL.FTZ R179, R59, R94.reuse ;  /* 0x0000005e3bb37220 */ /* 0x080fe20000410000 */
[----:B------:R-:W-:Y:S01]  /*ac10*/  FMUL.FTZ R94, R56, R94 ;  /* 0x0000005e385e7220 */ /* 0x000fe20000410000 */
[----:B------:R-:W-:Y:S01]  /*ac20*/  HADD2.F32 R95, -RZ, R58.H1_H1 ;  /* 0x3000003aff5f7230 */ /* 0x000fe20000004100 */
[----:B------:R-:W-:Y:S01]  /*ac30*/  F2FP.F16.E4M3.UNPACK_B R53, R53.H1 ;  /* 0x00000035ff35723e */ /* 0x000fe200030006ff */
[----:B------:R-:W-:-:S02]  /*ac40*/  HADD2.F32 R58, -RZ, R57.H1_H1 ;  /* 0x30000039ff3a7230 */ /* 0x000fc40000004100 */
[-C--:B------:R-:W-:Y:S01]  /*ac50*/  FFMA.FTZ R56, R56, R93.reuse, -R179 ;  /* 0x0000005d38387223 */ /* 0x080fe200000108b3 */
[----:B------:R-:W-:Y:S01]  /*ac60*/  FFMA.FTZ R57, R59, R93, R94 ;  /* 0x0000005d3b397223 */ /* 0x000fe2000001005e */
[----:B------:R-:W-:Y:S02]  /*ac70*/  HADD2.F32 R93, -RZ, R90.H1_H1 ;  /* 0x3000005aff5d7230 */ /* 0x000fe40000004100 */
[-C--:B------:R-:W-:Y:S01]  /*ac80*/  FMUL.FTZ R179, R92, R95.reuse ;  /* 0x0000005f5cb37220 */ /* 0x080fe20000410000 */
[C---:B------:R-:W-:Y:S01]  /*ac90*/  FMUL.FTZ R95, R58.reuse, R95 ;  /* 0x0000005f3a5f7220 */ /* 0x040fe20000410000 */
[----:B------:R-:W-:Y:S01]  /*aca0*/  F2FP.F16.E4M3.UNPACK_B R94, R45.H1 ;  /* 0x0000002dff5e723e */ /* 0x000fe200030006ff */
[----:B------:R-:W-:Y:S01]  /*acb0*/  HADD2.F32 R90, -RZ, R53.H0_H0 ;  /* 0x20000035ff5a7230 */ /* 0x000fe20000004100 */
[----:B------:R-:W-:Y:S01]  /*acc0*/  F2FP.F16.E4M3.UNPACK_B R59, R41.H1 ;  /* 0x00000029ff3b723e */ /* 0x000fe200030006ff */
[-C--:B------:R-:W-:Y:S01]  /*acd0*/  FFMA.FTZ R41, R58, R93.reuse, -R179 ;  /* 0x0000005d3a297223 */ /* 0x080fe200000108b3 */
[----:B------:R-:W-:Y:S01]  /*ace0*/  FFMA.FTZ R58, R92, R93, R95 ;  /* 0x0000005d5c3a7223 */ /* 0x000fe2000001005f */
[----:B------:R-:W-:Y:S01]  /*acf0*/  F2FP.F16.E4M3.UNPACK_B R44, R44.H1 ;  /* 0x0000002cff2c723e */ /* 0x000fe200030006ff */
[----:B------:R-:W-:Y:S01]  /*ad00*/  HADD2.F32 R93, -RZ, R94.H0_H0 ;  /* 0x2000005eff5d7230 */ /* 0x000fe20000004100 */
[-C--:B------:R-:W-:Y:S01]  /*ad10*/  F2FP.F16.E4M3.UNPACK_B R184, R42.reuse.H1 ;  /* 0x0000002affb8723e */ /* 0x080fe200030006ff */
[----:B------:R-:W-:Y:S01]  /*ad20*/  HADD2.F32 R45, -RZ, R59.H0_H0 ;  /* 0x2000003bff2d7230 */ /* 0x000fe20000004100 */
[----:B------:R-:W-:Y:S01]  /*ad30*/  F2FP.F16.E4M3.UNPACK_B R183, R42 ;  /* 0x0000002affb7723e */ /* 0x000fe200020006ff */
[----:B------:R-:W-:-:S02]  /*ad40*/  HADD2.F32 R92, -RZ, R53.H1_H1 ;  /* 0x30000035ff5c7230 */ /* 0x000fc40000004100 */
[-C--:B------:R-:W-:Y:S01]  /*ad50*/  FMUL.FTZ R180, R90, R93.reuse ;  /* 0x0000005d5ab47220 */ /* 0x080fe20000410000 */
[----:B------:R-:W-:Y:S02]  /*ad60*/  HADD2.F32 R95, -RZ, R94.H1_H1 ;  /* 0x3000005eff5f7230 */ /* 0x000fe40000004100 */
[----:B------:R-:W-:Y:S01]  /*ad70*/  FMUL.FTZ R93, R45, R93 ;  /* 0x0000005d2d5d7220 */ /* 0x000fe20000410000 */
[----:B------:R-:W-:Y:S01]  /*ad80*/  HADD2.F32 R59, -RZ, R59.H1_H1 ;  /* 0x3000003bff3b7230 */ /* 0x000fe20000004100 */
[----:B------:R-:W-:Y:S01]  /*ad90*/  F2FP.F16.E4M3.UNPACK_B R181, R40.H1 ;  /* 0x00000028ffb5723e */ /* 0x000fe200030006ff */
[--C-:B------:R-:W-:Y:S02]  /*ada0*/  HADD2.F32 R53, -RZ, R44.reuse.H0_H0 ;  /* 0x2000002cff357230 */ /* 0x100fe40000004100 */
[-C--:B------:R-:W-:Y:S01]  /*adb0*/  FMUL.FTZ R182, R92, R95.reuse ;  /* 0x0000005f5cb67220 */ /* 0x080fe20000410000 */
[----:B------:R-:W-:Y:S02]  /*adc0*/  HADD2.F32 R94, -RZ, R44.H1_H1 ;  /* 0x3000002cff5e7230 */ /* 0x000fe40000004100 */
[----:B------:R-:W-:Y:S01]  /*add0*/  FMUL.FTZ R95, R59, R95 ;  /* 0x0000005f3b5f7220 */ /* 0x000fe20000410000 */
[----:B------:R-:W-:-:S02]  /*ade0*/  HADD2.F32 R185, -RZ, R184.H0_H0 ;  /* 0x200000b8ffb97230 */ /* 0x000fc40000004100 */
[-C--:B------:R-:W-:Y:S01]  /*adf0*/  FFMA.FTZ R44, R45, R53.reuse, -R180 ;  /* 0x000000352d2c7223 */ /* 0x080fe200000108b4 */
[----:B------:R-:W-:Y:S01]  /*ae00*/  FFMA.FTZ R45, R90, R53, R93 ;  /* 0x000000355a2d7223 */ /* 0x000fe2000001005d */
[-C--:B------:R-:W-:Y:S01]  /*ae10*/  FFMA.FTZ R53, R59, R94.reuse, -R182 ;  /* 0x0000005e3b357223 */ /* 0x080fe200000108b6 */
[----:B------:R-:W-:Y:S01]  /*ae20*/  FFMA.FTZ R90, R92, R94, R95 ;  /* 0x0000005e5c5a7223 */ /* 0x000fe2000001005f */
[-C--:B------:R-:W-:Y:S01]  /*ae30*/  F2FP.F16.E4M3.UNPACK_B R94, R55.reuse.H1 ;  /* 0x00000037ff5e723e */ /* 0x080fe200030006ff */
[----:B------:R-:W-:Y:S01]  /*ae40*/  HADD2.F32 R182, -RZ, R181.H0_H0 ;  /* 0x200000b5ffb67230 */ /* 0x000fe20000004100 */
[----:B------:R-:W-:Y:S01]  /*ae50*/  F2FP.F16.E4M3.UNPACK_B R93, R55 ;  /* 0x00000037ff5d723e */ /* 0x000fe200020006ff */
[----:B------:R-:W-:Y:S01]  /*ae60*/  HADD2.F32 R184, -RZ, R184.H1_H1 ;  /* 0x300000b8ffb87230 */ /* 0x000fe20000004100 */
[-C--:B------:R-:W-:Y:S01]  /*ae70*/  F2FP.F16.E4M3.UNPACK_B R59, R43.reuse ;  /* 0x0000002bff3b723e */ /* 0x080fe200020006ff */
[----:B------:R-:W-:Y:S01]  /*ae80*/  HADD2.F32 R179, -RZ, R94.H0_H0 ;  /* 0x2000005effb37230 */ /* 0x000fe20000004100 */
[----:B------:R-:W-:Y:S01]  /*ae90*/  F2FP.F16.E4M3.UNPACK_B R43, R43.H1 ;  /* 0x0000002bff2b723e */ /* 0x000fe200030006ff */
[----:B------:R-:W-:Y:S01]  /*aea0*/  HADD2.F32 R95, -RZ, R93.H0_H0 ;  /* 0x2000005dff5f7230 */ /* 0x000fe20000004100 */
[----:B------:R-:W-:Y:S01]  /*aeb0*/  F2FP.F16.E4M3.UNPACK_B R180, R40 ;  /* 0x00000028ffb4723e */ /* 0x000fe200020006ff */
[----:B------:R-:W-:-:S02]  /*aec0*/  HADD2.F32 R40, -RZ, R183.H0_H0 ;  /* 0x200000b7ff287230 */ /* 0x000fc40000004100 */
[-C--:B------:R-:W-:Y:S01]  /*aed0*/  FMUL.FTZ R187, R179, R185.reuse ;  /* 0x000000b9b3bb7220 */ /* 0x080fe20000410000 */
[----:B------:R-:W-:Y:S01]  /*aee0*/  HADD2.F32 R92, -RZ, R43.H0_H0 ;  /* 0x2000002bff5c7230 */ /* 0x000fe20000004100 */
[----:B------:R-:W-:Y:S01]  /*aef0*/  F2FP.SATFINITE.E4M3.F32.PACK_AB_MERGE_C R44, R53, R44, RZ ;  /* 0x0000002c352c723e */ /* 0x000fe200048070ff */
[----:B------:R-:W-:Y:S02]  /*af00*/  HADD2.F32 R55, -RZ, R59.H0_H0 ;  /* 0x2000003bff377230 */ /* 0x000fe40000004100 */
[----:B------:R-:W-:Y:S01]  /*af10*/  FMUL.FTZ R186, R95, R40 ;  /* 0x000000285fba7220 */ /* 0x000fe20000410000 */
[----:B------:R-:W-:Y:S02]  /*af20*/  HADD2.F32 R42, -RZ, R180.H0_H0 ;  /* 0x200000b4ff2a7230 */ /* 0x000fe40000004100 */
[C---:B------:R-:W-:Y:S01]  /*af30*/  FMUL.FTZ R190, R92.reuse, R185 ;  /* 0x000000b95cbe7220 */ /* 0x040fe20000410000 */
[----:B------:R-:W-:Y:S02]  /*af40*/  HADD2.F32 R94, -RZ, R94.H1_H1 ;  /* 0x3000005eff5e7230 */ /* 0x000fe40000004100 */
[----:B------:R-:W-:Y:S01]  /*af50*/  FFMA.FTZ R187, R92, R182, -R187 ;  /* 0x000000b65cbb7223 */ /* 0x000fe200000108bb */
[----:B------:R-:W-:-:S02]  /*af60*/  HADD2.F32 R43, -RZ, R43.H1_H1 ;  /* 0x3000002bff2b7230 */ /* 0x000fc40000004100 */
[C---:B------:R-:W-:Y:S01]  /*af70*/  FMUL.FTZ R188, R55.reuse, R40 ;  /* 0x0000002837bc7220 */ /* 0x040fe20000410000 */
[----:B------:R-:W-:Y:S02]  /*af80*/  HADD2.F32 R93, -RZ, R93.H1_H1 ;  /* 0x3000005dff5d7230 */ /* 0x000fe40000004100 */
[----:B------:R-:W-:Y:S01]  /*af90*/  FFMA.FTZ R40, R55, R42, -R186 ;  /* 0x0000002a37287223 */ /* 0x000fe200000108ba */
[----:B------:R-:W-:Y:S02]  /*afa0*/  HADD2.F32 R92, -RZ, R183.H1_H1 ;  /* 0x300000b7ff5c7230 */ /* 0x000fe40000004100 */
[-C--:B------:R-:W-:Y:S01]  /*afb0*/  FMUL.FTZ R186, R94, R184.reuse ;  /* 0x000000b85eba7220 */ /* 0x080fe20000410000 */
[----:B------:R-:W-:Y:S02]  /*afc0*/  HADD2.F32 R59, -RZ, R59.H1_H1 ;  /* 0x3000003bff3b7230 */ /* 0x000fe40000004100 */
[----:B------:R-:W-:Y:S01]  /*afd0*/  FMUL.FTZ R55, R43, R184 ;  /* 0x000000b82b377220 */ /* 0x000fe20000410000 */
[----:B------:R-:W-:-:S02]  /*afe0*/  HADD2.F32 R181, -RZ, R181.H1_H1 ;  /* 0x300000b5ffb57230 */ /* 0x000fc40000004100 */
[----:B------:R-:W-:Y:S01]  /*aff0*/  FFMA.FTZ R190, R179, R182, R190 ;  /* 0x000000b6b3be7223 */ /* 0x000fe200000100be */
[----:B------:R-:W-:Y:S02]  /*b000*/  HADD2.F32 R180, -RZ, R180.H1_H1 ;  /* 0x300000b4ffb47230 */ /* 0x000fe40000004100 */
[-C--:B------:R-:W-:Y:S01]  /*b010*/  FMUL.FTZ R182, R93, R92.reuse ;  /* 0x0000005c5db67220 */ /* 0x080fe20000410000 */
[----:B------:R-:W-:Y:S01]  /*b020*/  FMUL.FTZ R92, R59, R92 ;  /* 0x0000005c3b5c7220 */ /* 0x000fe20000410000 */
[-C--:B------:R-:W-:Y:S01]  /*b030*/  FFMA.FTZ R186, R43, R181.reuse, -R186 ;  /* 0x000000b52bba7223 */ /* 0x080fe200000108ba */
[----:B------:R-:W-:Y:S01]  /*b040*/  FFMA.FTZ R55, R94, R181, R55 ;  /* 0x000000b55e377223 */ /* 0x000fe20000010037 */
[----:B------:R-:W-:Y:S01]  /*b050*/  FFMA.FTZ R42, R95, R42, R188 ;  /* 0x0000002a5f2a7223 */ /* 0x000fe200000100bc */
[-C--:B------:R-:W-:Y:S01]  /*b060*/  FFMA.FTZ R59, R59, R180.reuse, -R182 ;  /* 0x000000b43b3b7223 */ /* 0x080fe200000108b6 */
[----:B------:R-:W-:Y:S01]  /*b070*/  FFMA.FTZ R93, R93, R180, R92 ;  /* 0x000000b45d5d7223 */ /* 0x000fe2000001005c */
[----:B------:R-:W-:-:S02]  /*b080*/  F2FP.SATFINITE.E4M3.F32.PACK_AB_MERGE_C R186, R186, R187, RZ ;  /* 0x000000bbbaba723e */ /* 0x000fc400048070ff */
[----:B------:R-:W-:Y:S02]  /*b090*/  F2FP.SATFINITE.E4M3.F32.PACK_AB_MERGE_C R55, R55, R190, RZ ;  /* 0x000000be3737723e */ /* 0x000fe400048070ff */
[----:B------:R-:W-:Y:S02]  /*b0a0*/  F2FP.SATFINITE.E4M3.F32.PACK_AB_MERGE_C R45, R90, R45, RZ ;  /* 0x0000002d5a2d723e */ /* 0x000fe400048070ff */
[----:B------:R-:W-:Y:S01]  /*b0b0*/  F2FP.SATFINITE.E4M3.F32.PACK_AB_MERGE_C R43, R59, R40, R186 ;  /* 0x000000283b2b723e */ /* 0x000fe200048070ba */
[----:B------:R-:W-:Y:S01]  /*b0c0*/  IMAD.MOV.U32 R40, RZ, RZ, R47 ;  /* 0x000000ffff287224 */ /* 0x000fe200078e002f */
[----:B------:R-:W-:Y:S01]  /*b0d0*/  F2FP.SATFINITE.E4M3.F32.PACK_AB_MERGE_C R55, R93, R42, R55 ;  /* 0x0000002a5d37723e */ /* 0x000fe20004807037 */
[----:B------:R-:W-:Y:S01]  /*b0e0*/  IMAD.MOV.U32 R42, RZ, RZ, R46 ;  /* 0x000000ffff2a7224 */ /* 0x000fe200078e002e */
[----:B------:R-:W-:Y:S02]  /*b0f0*/  F2FP.SATFINITE.E4M3.F32.PACK_AB_MERGE_C R41, R41, R56, R44 ;  /* 0x000000382929723e */ /* 0x000fe4000480702c */
[----:B------:R-:W-:-:S07]  /*b100*/  F2FP.SATFINITE.E4M3.F32.PACK_AB_MERGE_C R53, R58, R57, R45 ;  /* 0x000000393a35723e */ /* 0x000fce000480702d */
.L_x_496:
[----:B------:R-:W-:Y:S05]  /*b110*/  BSYNC B3 ;  /* 0x0000000000037941 */ /* 0x000fea0003800000 */
.L_x_495:
[----:B------:R-:W-:-:S13]  /*b120*/  ISETP.GE.AND P4, PT, R91, R153, PT ;  /* 0x000000995b00720c */ /* 0x000fda0003f86270 */
[--C-:B------:R-:W-:Y:S02]  /*b130*/  @!P4 SHF.R.S32.HI R45, RZ, 0x1f, R91.reuse ;  /* 0x0000001fff2dc819 */ /* 0x100fe4000001145b */
[----:B------:R-:W-:-:S04]  /*b140*/  @!P4 IADD3 R47, P5, P6, R116, R142, R91 ;  /* 0x0000008e742fc210 */ /* 0x000fc80007ebe05b */
[----:B------:R-:W-:Y:S02]  /*b150*/  @!P4 IADD3.X R56, R0, R178, R45, P5, P6 ;  /* 0x000000b20038c210 */ /* 0x000fe40002fec42d */
[----:B------:R-:W-:-:S05]  /*b160*/  IADD3 R44, P5, R89, R126, RZ ;  /* 0x0000007e592c7210 */ /* 0x000fca0007fbe0ff */
[----:B------:R-:W-:Y:S01]  /*b170*/  IMAD.X R45, R88, 0x1, R127, P5 ;  /* 0x00000001582d7824 */ /* 0x000fe200028e067f */
[----:B------:R-:W-:-:S04]  /*b180*/  @!P4 IADD3 R46, P5, R47, R126, RZ ;  /* 0x0000007e2f2ec210 */ /* 0x000fc80007fbe0ff */
[----:B------:R-:W-:Y:S01]  /*b190*/  @!P4 IADD3.X R47, R56, R127, RZ, P5, !PT ;  /* 0x0000007f382fc210 */ /* 0x000fe20002ffe4ff */
[----:B0-----:R3:W-:Y:S04]  /*b1a0*/  STG.E.128 desc[UR54][R44.64], R40 ;  /* 0x000000282c007986 */ /* 0x0017e8000c101d36 */
[----:B-1----:R3:W-:Y:S04]  /*b1b0*/  @!P4 STG.E.128 desc[UR54][R46.64], R52 ;  /* 0x000000342e00c986 */ /* 0x0027e8000c101d36 */
.L_x_494:
[----:B------:R-:W-:Y:S05]  /*b1c0*/  BSYNC B2 ;  /* 0x0000000000027941 */ /* 0x000fea0003800000 */
.L_x_493:
[----:B------:R-:W-:-:S13]  /*b1d0*/  ISETP.NE.AND P4, PT, R34, RZ, PT ;  /* 0x000000ff2200720c */ /* 0x000fda0003f85270 */
[----:B------:R-:W-:Y:S05]  /*b1e0*/  @!P4 BRA `(.L_x_488) ;  /* 0x0000000c00e0c947 */ /* 0x000fea0003800000 */
[----:B0--3--:R-:W3:Y:S01]  /*b1f0*/  LDL R40, [R1+0x18] ;  /* 0x0000180001287983 */ /* 0x009ee20000100800 */
[----:B------:R-:W-:Y:S01]  /*b200*/  IADD3 R53, P4, P5, R116, R142, R27 ;  /* 0x0000008e74357210 */ /* 0x000fe20007d9e01b */
[----:B------:R-:W-:Y:S03]  /*b210*/  BSSY B2, `(.L_x_497) ;  /* 0x00000eb000027945 */ /* 0x000fe60003800000 */
[----:B------:R-:W-:Y:S02]  /*b220*/  IADD3.X R52, R0, R178, R30, P4, P5 ;  /* 0x000000b200347210 */ /* 0x000fe400027ea41e */
[----:B------:R-:W-:Y:S02]  /*b230*/  ISETP.GE.AND P4, PT, R170, R136, PT ;  /* 0x00000088aa00720c */ /* 0x000fe40003f86270 */
[----:B---3--:R-:W-:-:S04]  /*b240*/  LOP3.LUT P6, RZ, R40, 0x1, RZ, 0xc0, !PT ;  /* 0x0000000128ff7812 */ /* 0x008fc800078cc0ff */
[----:B------:R-:W-:-:S04]  /*b250*/  SEL R40, R97, R158, !P6 ;  /* 0x0000009e61287207 */ /* 0x000fc80007000000 */
[----:B------:R-:W-:-:S04]  /*b260*/  SHF.R.S32.HI R41, RZ, 0x1f, R40 ;  /* 0x0000001fff297819 */ /* 0x000fc80000011428 */
[----:B------:R-:W-:-:S04]  /*b270*/  LEA.HI R41, R41, R40, RZ, 0x5 ;  /* 0x0000002829297211 */ /* 0x000fc800078f28ff */
[----:B------:R-:W-:-:S04]  /*b280*/  LEA.HI.SX32 R41, R41, R26, 0x1b ;  /* 0x0000001a29297211 */ /* 0x000fc800078fdaff */
[----:B------:R-:W-:Y:S01]  /*b290*/  SHF.R.S32.HI R40, RZ, 0x1f, R41 ;  /* 0x0000001fff287819 */ /* 0x000fe20000011429 */
[----:B------:R-:W-:-:S03]  /*b2a0*/  IMAD.SHL.U32 R55, R41, 0x10, RZ ;  /* 0x0000001029377824 */ /* 0x000fc600078e00ff */
[----:B------:R-:W-:-:S04]  /*b2b0*/  LEA.HI R40, R40, R41, RZ, 0x2 ;  /* 0x0000002928287211 */ /* 0x000fc800078f10ff */
[----:B------:R-:W-:Y:S02]  /*b2c0*/  SHF.R.S32.HI R41, RZ, 0x2, R40 ;  /* 0x00000002ff297819 */ /* 0x000fe40000011428 */
[----:B------:R-:W-:-:S03]  /*b2d0*/  LOP3.LUT R40, R172, 0x30, R55, 0xf8, !PT ;  /* 0x00000030ac287812 */ /* 0x000fc600078ef837 */
[----:B------:R-:W-:Y:S01]  /*b2e0*/  IMAD R41, R41, 0x2800, R174 ;  /* 0x0000280029297824 */ /* 0x000fe200078e02ae */
[----:B------:R-:W-:-:S05]  /*b2f0*/  LOP3.LUT R40, R40, R173, RZ, 0x3c, !PT ;  /* 0x000000ad28287212 */ /* 0x000fca00078e3cff */
        /* <DEDUP_REMOVED lines=8> */
[--C-:B------:R-:W-:Y:S01]  /*b380*/  SHF.R.U32.HI R89, RZ, 0x8, R61.reuse ;  /* 0x00000008ff597819 */ /* 0x100fe2000001163d */
[----:B0-----:R-:W-:Y:S01]  /*b390*/  IMAD.MOV.U32 R54, RZ, RZ, R40 ;  /* 0x000000ffff367224 */ /* 0x001fe200078e0028 */
[----:B------:R-:W-:Y:S01]  /*b3a0*/  SHF.R.U32.HI R91, RZ, 0x10, R61 ;  /* 0x00000010ff5b7819 */ /* 0x000fe2000001163d */
[----:B-1----:R-:W-:Y:S01]  /*b3b0*/  IMAD.MOV.U32 R56, RZ, RZ, R44 ;  /* 0x000000ffff387224 */ /* 0x002fe200078e002c */
[----:B------:R-:W-:Y:S01]  /*b3c0*/  LOP3.LUT R57, R61, 0xff0000ff, RZ, 0xc0, !PT ;  /* 0xff0000ff3d397812 */ /* 0x000fe200078ec0ff */
[----:B------:R-:W-:Y:S01]  /*b3d0*/  IMAD.SHL.U32 R40, R89, 0x100, RZ ;  /* 0x0000010059287824 */ /* 0x000fe200078e00ff */
[----:B------:R-:W-:Y:S02]  /*b3e0*/  SHF.R.U32.HI R61, RZ, 0x8, R63 ;  /* 0x00000008ff3d7819 */ /* 0x000fe4000001163f */
[--C-:B------:R-:W-:Y:S02]  /*b3f0*/  SHF.R.U32.HI R88, RZ, 0x10, R49.reuse ;  /* 0x00000010ff587819 */ /* 0x100fe40000011631 */
[----:B------:R-:W-:-:S02]  /*b400*/  SHF.R.U32.HI R60, RZ, 0x8, R49 ;  /* 0x00000008ff3c7819 */ /* 0x000fc40000011631 */
[----:B------:R-:W-:Y:S01]  /*b410*/  LOP3.LUT R50, R49, 0xff0000ff, RZ, 0xc0, !PT ;  /* 0xff0000ff31327812 */ /* 0x000fe200078ec0ff */
[----:B------:R-:W-:Y:S01]  /*b420*/  IMAD.MOV.U32 R49, RZ, RZ, R42 ;  /* 0x000000ffff317224 */ /* 0x000fe200078e002a */
[----:B------:R-:W-:Y:S01]  /*b430*/  LOP3.LUT R57, R57, 0xff00, R40, 0xf8, !PT ;  /* 0x0000ff0039397812 */ /* 0x000fe200078ef828 */
[----:B------:R-:W-:Y:S01]  /*b440*/  IMAD.U32 R42, R91, 0x10000, RZ ;  /* 0x000100005b2a7824 */ /* 0x000fe200078e00ff */
[----:B------:R-:W-:Y:S02]  /*b450*/  SHF.R.U32.HI R90, RZ, 0x10, R63 ;  /* 0x00000010ff5a7819 */ /* 0x000fe4000001163f */
[----:B------:R-:W-:Y:S02]  /*b460*/  LOP3.LUT R59, R63, 0xff0000ff, RZ, 0xc0, !PT ;  /* 0xff0000ff3f3b7812 */ /* 0x000fe400078ec0ff */
[----:B------:R-:W-:Y:S02]  /*b470*/  SHF.L.U32 R40, R61, 0x8, RZ ;  /* 0x000000083d287819 */ /* 0x000fe400000006ff */
[----:B------:R-:W-:-:S02]  /*b480*/  SHF.R.U32.HI R58, RZ, 0x8, R51 ;  /* 0x00000008ff3a7819 */ /* 0x000fc40000011633 */
[----:B------:R-:W-:Y:S01]  /*b490*/  LOP3.LUT R59, R59, 0xff00, R40, 0xf8, !PT ;  /* 0x0000ff003b3b7812 */ /* 0x000fe200078ef828 */
[----:B------:R-:W-:Y:S01]  /*b4a0*/  IMAD.U32 R40, R90, 0x10000, RZ ;  /* 0x000100005a287824 */ /* 0x000fe200078e00ff */
[----:B------:R-:W-:Y:S01]  /*b4b0*/  MOV R48, R41 ;  /* 0x0000002900307202 */ /* 0x000fe20000000f00 */
[----:B------:R-:W-:Y:S01]  /*b4c0*/  IMAD.SHL.U32 R41, R60, 0x100, RZ ;  /* 0x000001003c297824 */ /* 0x000fe200078e00ff */
[----:B------:R-:W-:Y:S01]  /*b4d0*/  SHF.R.U32.HI R62, RZ, 0x10, R51 ;  /* 0x00000010ff3e7819 */ /* 0x000fe20000011633 */
[----:B------:R-:W-:Y:S01]  /*b4e0*/  IMAD.SHL.U32 R44, R58, 0x100, RZ ;  /* 0x000001003a2c7824 */ /* 0x000fe200078e00ff */
[----:B------:R-:W-:Y:S02]  /*b4f0*/  LOP3.LUT R42, R57, 0xff0000, R42, 0xf8, !PT ;  /* 0x00ff0000392a7812 */ /* 0x000fe400078ef82a */
[----:B------:R-:W-:Y:S01]  /*b500*/  LOP3.LUT R51, R51, 0xff0000ff, RZ, 0xc0, !PT ;  /* 0xff0000ff33337812 */ /* 0x000fe200078ec0ff */
[----:B------:R-:W-:Y:S01]  /*b510*/  IMAD.U32 R62, R62, 0x10000, RZ ;  /* 0x000100003e3e7824 */ /* 0x000fe200078e00ff */
[----:B------:R-:W-:-:S02]  /*b520*/  F2FP.F16.E4M3.UNPACK_B R61, R167.H1 ;  /* 0x000000a7ff3d723e */ /* 0x000fc400030006ff */
[----:B------:R-:W-:Y:S02]  /*b530*/  F2FP.F16.E4M3.UNPACK_B R58, R56.H1 ;  /* 0x00000038ff3a723e */ /* 0x000fe400030006ff */
[----:B------:R-:W-:Y:S02]  /*b540*/  F2FP.F16.E4M3.UNPACK_B R57, R54.H1 ;  /* 0x00000036ff39723e */ /* 0x000fe400030006ff */
[----:B------:R-:W-:Y:S02]  /*b550*/  LOP3.LUT R40, R59, 0xff0000, R40, 0xf8, !PT ;  /* 0x00ff00003b287812 */ /* 0x000fe400078ef828 */
[----:B------:R-:W-:Y:S01]  /*b560*/  LOP3.LUT R63, R50, 0xff00, R41, 0xf8, !PT ;  /* 0x0000ff00323f7812 */ /* 0x000fe200078ef829 */
[----:B------:R-:W-:Y:S01]  /*b570*/  HADD2.F32 R41, -RZ, R61.H0_H0 ;  /* 0x2000003dff297230 */ /* 0x000fe20000004100 */
[----:B------:R-:W-:Y:S01]  /*b580*/  LOP3.LUT R89, R51, 0xff00, R44, 0xf8, !PT ;  /* 0x0000ff0033597812 */ /* 0x000fe200078ef82c */
[----:B------:R-:W-:Y:S01]  /*b590*/  HADD2.F32 R51, -RZ, R58.H0_H0 ;  /* 0x2000003aff337230 */ /* 0x000fe20000004100 */
[----:B------:R-:W-:Y:S01]  /*b5a0*/  F2FP.F16.E4M3.UNPACK_B R59, R176.H1 ;  /* 0x000000b0ff3b723e */ /* 0x000fe200030006ff */
[--C-:B------:R-:W-:Y:S01]  /*b5b0*/  HADD2.F32 R50, -RZ, R57.reuse.H0_H0 ;  /* 0x20000039ff327230 */ /* 0x100fe20000004100 */
[----:B------:R-:W-:Y:S01]  /*b5c0*/  SHF.L.U32 R44, R88, 0x10, RZ ;  /* 0x00000010582c7819 */ /* 0x000fe200000006ff */
[----:B------:R-:W-:-:S02]  /*b5d0*/  HADD2.F32 R57, -RZ, R57.H1_H1 ;  /* 0x30000039ff397230 */ /* 0x000fc40000004100 */
[-C--:B------:R-:W-:Y:S01]  /*b5e0*/  FMUL.FTZ R91, R51, R41.reuse ;  /* 0x00000029335b7220 */ /* 0x080fe20000410000 */
[--C-:B------:R-:W-:Y:S02]  /*b5f0*/  HADD2.F32 R60, -RZ, R59.reuse.H0_H0 ;  /* 0x2000003bff3c7230 */ /* 0x100fe40000004100 */
[C---:B------:R-:W-:Y:S01]  /*b600*/  FMUL.FTZ R88, R50.reuse, R41 ;  /* 0x0000002932587220 */ /* 0x040fe20000410000 */
[----:B------:R-:W-:Y:S01]  /*b610*/  LOP3.LUT R41, R89, 0xff0000, R62, 0xf8, !PT ;  /* 0x00ff000059297812 */ /* 0x000fe200078ef83e */
[----:B------:R-:W-:Y:S01]  /*b620*/  HADD2.F32 R62, -RZ, R59.H1_H1 ;  /* 0x3000003bff3e7230 */ /* 0x000fe20000004100 */
[----:B------:R-:W-:Y:S01]  /*b630*/  F2FP.F16.E4M3.UNPACK_B R167, R167 ;  /* 0x000000a7ffa7723e */ /* 0x000fe200020006ff */
[-C--:B------:R-:W-:Y:S01]  /*b640*/  FFMA.FTZ R50, R50, R60.reuse, -R91 ;  /* 0x0000003c32327223 */ /* 0x080fe2000001085b */
[----:B------:R-:W-:Y:S01]  /*b650*/  FFMA.FTZ R51, R51, R60, R88 ;  /* 0x0000003c33337223 */ /* 0x000fe20000010058 */
[----:B------:R-:W-:Y:S01]  /*b660*/  HADD2.F32 R60, -RZ, R61.H1_H1 ;  /* 0x3000003dff3c7230 */ /* 0x000fe20000004100 */
[----:B------:R-:W-:Y:S01]  /*b670*/  F2FP.F16.E4M3.UNPACK_B R59, R54 ;  /* 0x00000036ff3b723e */ /* 0x000fe200020006ff */
[----:B------:R-:W-:Y:S01]  /*b680*/  HADD2.F32 R61, -RZ, R58.H1_H1 ;  /* 0x3000003aff3d7230 */ /* 0x000fe20000004100 */
[----:B------:R-:W-:Y:S01]  /*b690*/  F2FP.F16.E4M3.UNPACK_B R58, R56 ;  /* 0x00000038ff3a723e */ /* 0x000fe200020006ff */
[----:B------:R-:W-:-:S02]  /*b6a0*/  HADD2.F32 R89, -RZ, R167.H0_H0 ;  /* 0x200000a7ff597230 */ /* 0x000fc40000004100 */
[----:B------:R-:W-:Y:S01]  /*b6b0*/  FMUL.FTZ R88, R57, R60 ;  /* 0x0000003c39587220 */ /* 0x000fe20000410000 */
[----:B------:R-:W-:Y:S01]  /*b6c0*/  F2FP.F16.E4M3.UNPACK_B R176, R176 ;  /* 0x000000b0ffb0723e */ /* 0x000fe200020006ff */
[----:B------:R-:W-:Y:S01]  /*b6d0*/  FMUL.FTZ R54, R61, R60 ;  /* 0x0000003c3d367220 */ /* 0x000fe20000410000 */
[----:B------:R-:W-:Y:S01]  /*b6e0*/  HADD2.F32 R60, -RZ, R58.H0_H0 ;  /* 0x2000003aff3c7230 */ /* 0x000fe20000004100 */
[----:B------:R-:W-:Y:S01]  /*b6f0*/  LOP3.LUT R44, R63, 0xff0000, R44, 0xf8, !PT ;  /* 0x00ff00003f2c7812 */ /* 0x000fe200078ef82c */
[----:B------:R-:W-:Y:S02]  /*b700*/  HADD2.F32 R56, -RZ, R59.H0_H0 ;  /* 0x2000003bff387230 */ /* 0x000fe40000004100 */
[-C--:B------:R-:W-:Y:S01]  /*b710*/  FFMA.FTZ R57, R57, R62.reuse, -R54 ;  /* 0x0000003e39397223 */ /* 0x080fe20000010836 */
[----:B------:R-:W-:Y:S01]  /*b720*/  FFMA.FTZ R54, R61, R62, R88 ;  /* 0x0000003e3d367223 */ /* 0x000fe20000010058 */
[----:B------:R-:W-:Y:S02]  /*b730*/  HADD2.F32 R63, -RZ, R176.H0_H0 ;  /* 0x200000b0ff3f7230 */ /* 0x000fe40000004100 */
[-C--:B------:R-:W-:Y:S01]  /*b740*/  FMUL.FTZ R91, R60, R89.reuse ;  /* 0x000000593c5b7220 */ /* 0x080fe20000410000 */
[----:B------:R-:W-:Y:S01]  /*b750*/  FMUL.FTZ R89, R56, R89 ;  /* 0x0000005938597220 */ /* 0x000fe20000410000 */
[----:B------:R-:W-:Y:S01]  /*b760*/  HADD2.F32 R62, -RZ, R167.H1_H1 ;  /* 0x300000a7ff3e7230 */ /* 0x000fe20000004100 */
[----:B------:R-:W-:Y:S01]  /*b770*/  F2FP.F16.E4M3.UNPACK_B R90, R166.H1 ;  /* 0x000000a6ff5a723e */ /* 0x000fe200030006ff */
[----:B------:R-:W-:-:S02]  /*b780*/  HADD2.F32 R61, -RZ, R58.H1_H1 ;  /* 0x3000003aff3d7230 */ /* 0x000fc40000004100 */
[-C--:B------:R-:W-:Y:S01]  /*b790*/  FFMA.FTZ R58, R60, R63.reuse, R89 ;  /* 0x0000003f3c3a7223 */ /* 0x080fe20000010059 */
[----:B------:R-:W-:Y:S02]  /*b7a0*/  HADD2.F32 R59, -RZ, R59.H1_H1 ;  /* 0x3000003bff3b7230 */ /* 0x000fe40000004100 */
[----:B------:R-:W-:Y:S01]  /*b7b0*/  FFMA.FTZ R56, R56, R63, -R91 ;  /* 0x0000003f38387223 */ /* 0x000fe2000001085b */
[----:B------:R-:W-:Y:S02]  /*b7c0*/  HADD2.F32 R176, -RZ, R176.H1_H1 ;  /* 0x300000b0ffb07230 */ /* 0x000fe40000004100 */
[----:B------:R-:W-:Y:S01]  /*b7d0*/  FMUL.FTZ R60, R61, R62 ;  /* 0x0000003e3d3c7220 */ /* 0x000fe20000410000 */
[----:B------:R-:W-:Y:S01]  /*b7e0*/  F2FP.F16.E4M3.UNPACK_B R63, R46.H1 ;  /* 0x0000002eff3f723e */ /* 0x000fe200030006ff */
[C---:B------:R-:W-:Y:S01]  /*b7f0*/  FMUL.FTZ R62, R59.reuse, R62 ;  /* 0x0000003e3b3e7220 */ /* 0x040fe20000410000 */
[----:B------:R-:W-:Y:S01]  /*b800*/  F2FP.F16.E4M3.UNPACK_B R89, R177.H1 ;  /* 0x000000b1ff59723e */ /* 0x000fe200030006ff */
[----:B------:R-:W-:Y:S01]  /*b810*/  FFMA.FTZ R59, R59, R176, -R60 ;  /* 0x000000b03b3b7223 */ /* 0x000fe2000001083c */
[----:B------:R-:W-:Y:S01]  /*b820*/  F2FP.F16.E4M3.UNPACK_B R60, R49.H1 ;  /* 0x00000031ff3c723e */ /* 0x000fe200030006ff */
[----:B------:R-:W-:-:S02]  /*b830*/  HADD2.F32 R93, -RZ, R90.H0_H0 ;  /* 0x2000005aff5d7230 */ /* 0x000fc40000004100 */
[----:B------:R-:W-:Y:S01]  /*b840*/  FFMA.FTZ R61, R61, R176, R62 ;  /* 0x000000b03d3d7223 */ /* 0x000fe2000001003e */
[--C-:B------:R-:W-:Y:S01]  /*b850*/  HADD2.F32 R88, -RZ, R63.reuse.H0_H0 ;  /* 0x2000003fff587230 */ /* 0x100fe20000004100 */
[----:B------:R-:W-:Y:S01]  /*b860*/  F2FP.F16.E4M3.UNPACK_B R166, R166 ;  /* 0x000000a6ffa6723e */ /* 0x000fe200020006ff */
[----:B------:R-:W-:Y:S01]  /*b870*/  HADD2.F32 R90, -RZ, R90.H1_H1 ;  /* 0x3000005aff5a7230 */ /* 0x000fe20000004100 */
[----:B------:R-:W-:Y:S01]  /*b880*/  F2FP.F16.E4M3.UNPACK_B R49, R49 ;  /* 0x00000031ff31723e */ /* 0x000fe200020006ff */
[----:B------:R-:W-:Y:S02]  /*b890*/  HADD2.F32 R63, -RZ, R63.H1_H1 ;  /* 0x3000003fff3f7230 */ /* 0x000fe40000004100 */
[----:B------:R-:W-:Y:S01]  /*b8a0*/  FMUL.FTZ R95, R88, R93 ;  /* 0x0000005d585f7220 */ /* 0x000fe20000410000 */
[----:B------:R-:W-:Y:S01]  /*b8b0*/  HADD2.F32 R62, -RZ, R60.H0_H0 ;  /* 0x2000003cff3e7230 */ /* 0x000fe20000004100 */
[----:B------:R-:W-:Y:S01]  /*b8c0*/  F2FP.F16.E4M3.UNPACK_B R177, R177 ;  /* 0x000000b1ffb1723e */ /* 0x000fe200020006ff */
[----:B------:R-:W-:-:S02]  /*b8d0*/  HADD2.F32 R91, -RZ, R89.H0_H0 ;  /* 0x20000059ff5b7230 */ /* 0x000fc40000004100 */
[----:B------:R-:W-:Y:S01]  /*b8e0*/  FMUL.FTZ R167, R63, R90 ;  /* 0x0000005a3fa77220 */ /* 0x000fe20000410000 */
[----:B------:R-:W-:Y:S02]  /*b8f0*/  HADD2.F32 R60, -RZ, R60.H1_H1 ;  /* 0x3000003cff3c7230 */ /* 0x000fe40000004100 */
[C---:B------:R-:W-:Y:S01]  /*b900*/  FMUL.FTZ R93, R62.reuse, R93 ;  /* 0x0000005d3e5d7220 */ /* 0x040fe20000410000 */
[----:B------:R-:W-:Y:S02]  /*b910*/  HADD2.F32 R89, -RZ, R89.H1_H1 ;  /* 0x30000059ff597230 */ /* 0x000fe40000004100 */
[-C--:B------:R-:W-:Y:S01]  /*b920*/  FFMA.FTZ R95, R62, R91.reuse, -R95 ;  /* 0x0000005b3e5f7223 */ /* 0x080fe2000001085f */
[----:B------:R-:W-:Y:S01]  /*b930*/  F2FP.SATFINITE.E4M3.F32.PACK_AB_MERGE_C R50, R57, R50, RZ ;  /* 0x000000323932723e */ /* 0x000fe200048070ff */
[----:B------:R-:W-:Y:S01]  /*b940*/  FMUL.FTZ R62, R60, R90 ;  /* 0x0000005a3c3e7220 */ /* 0x000fe20000410000 */
[----:B------:R-:W-:Y:S01]  /*b950*/  FFMA.FTZ R90, R88, R91, R93 ;  /* 0x0000005b585a7223 */ /* 0x000fe2000001005d */
[-C--:B------:R-:W-:Y:S01]  /*b960*/  FFMA.FTZ R92, R60, R89.reuse, -R167 ;  /* 0x000000593c5c7223 */ /* 0x080fe200000108a7 */
[----:B------:R-:W-:Y:S01]  /*b970*/  F2FP.F16.E4M3.UNPACK_B R60, R46 ;  /* 0x0000002eff3c723e */ /* 0x000fe200020006ff */
[----:B------:R-:W-:Y:S01]  /*b980*/  FFMA.FTZ R167, R63, R89, R62 ;  /* 0x000000593fa77223 */ /* 0x000fe2000001003e */
[----:B------:R-:W-:Y:S01]  /*b990*/  HADD2.F32 R89, -RZ, R166.H0_H0 ;  /* 0x200000a6ff597230 */ /* 0x000fe20000004100 */
[----:B------:R-:W-:Y:S01]  /*b9a0*/  F2FP.SATFINITE.E4M3.F32.PACK_AB_MERGE_C R54, R54, R51, RZ ;  /* 0x000000333636723e */ /* 0x000fe200048070ff */
[----:B------:R-:W-:Y:S01]  /*b9b0*/  HADD2.F32 R46, -RZ, R49.H0_H0 ;  /* 0x20000031ff2e7230 */ /* 0x000fe20000004100 */
[----:B------:R-:W-:Y:S01]  /*b9c0*/  F2FP.F16.E4M3.UNPACK_B R57, R45 ;  /* 0x0000002dff39723e */ /* 0x000fe200020006ff */
[----:B------:R-:W-:Y:S01]  /*b9d0*/  HADD2.F32 R62, -RZ, R60.H0_H0 ;  /* 0x2000003cff3e7230 */ /* 0x000fe20000004100 */
[----:B------:R-:W-:Y:S01]  /*b9e0*/  F2FP.SATFINITE.E4M3.F32.PACK_AB_MERGE_C R51, R59, R56, R50 ;  /* 0x000000383b33723e */ /* 0x000fe20004807032 */
[----:B------:R-:W-:Y:S01]  /*b9f0*/  HADD2.F32 R63, -RZ, R177.H0_H0 ;  /* 0x200000b1ff3f7230 */ /* 0x000fe20000004100 */
[----:B------:R-:W-:Y:S01]  /*ba00*/  F2FP.F16.E4M3.UNPACK_B R56, R48 ;  /* 0x00000030ff38723e */ /* 0x000fe200020006ff */
[----:B------:R-:W-:-:S02]  /*ba10*/  HADD2.F32 R166, -RZ, R166.H1_H1 ;  /* 0x300000a6ffa67230 */ /* 0x000fc40000004100 */
[-C--:B------:R-:W-:Y:S01]  /*ba20*/  FMUL.FTZ R91, R62, R89.reuse ;  /* 0x000000593e5b7220 */ /* 0x080fe20000410000 */
[----:B------:R-:W-:Y:S02]  /*ba30*/  HADD2.F32 R49, -RZ, R49.H1_H1 ;  /* 0x30000031ff317230 */ /* 0x000fe40000004100 */
[C---:B------:R-:W-:Y:S01]  /*ba40*/  FMUL.FTZ R89, R46.reuse, R89 ;  /* 0x000000592e597220 */ /* 0x040fe20000410000 */
[----:B------:R-:W-:Y:S02]  /*ba50*/  HADD2.F32 R60, -RZ, R60.H1_H1 ;  /* 0x3000003cff3c7230 */ /* 0x000fe40000004100 */
[-C--:B------:R-:W-:Y:S01]  /*ba60*/  FFMA.FTZ R91, R46, R63.reuse, -R91 ;  /* 0x0000003f2e5b7223 */ /* 0x080fe2000001085b */
[----:B------:R-:W-:Y:S02]  /*ba70*/  HADD2.F32 R177, -RZ, R177.H1_H1 ;  /* 0x300000b1ffb17230 */ /* 0x000fe40000004100 */
[----:B------:R-:W-:Y:S01]  /*ba80*/  FFMA.FTZ R46, R62, R63, R89 ;  /* 0x0000003f3e2e7223 */ /* 0x000fe20000010059 */
[----:B------:R-:W-:Y:S01]  /*ba90*/  FMUL.FTZ R93, R49, R166 ;  /* 0x000000a6315d7220 */ /* 0x000fe20000410000 */
[----:B------:R-:W-:Y:S01]  /*baa0*/  F2FP.F16.E4M3.UNPACK_B R62, R44 ;  /* 0x0000002cff3e723e */ /* 0x000fe200020006ff */
[C---:B------:R-:W-:Y:S01]  /*bab0*/  FMUL.FTZ R88, R60.reuse, R166 ;  /* 0x000000a63c587220 */ /* 0x040fe20000410000 */
[----:B------:R-:W-:Y:S01]  /*bac0*/  F2FP.SATFINITE.E4M3.F32.PACK_AB_MERGE_C R50, R61, R58, R54 ;  /* 0x0000003a3d32723e */ /* 0x000fe20004807036 */
[----:B------:R-:W-:Y:S01]  /*bad0*/  FFMA.FTZ R93, R60, R177, R93 ;  /* 0x000000b13c5d7223 */ /* 0x000fe2000001005d */
[----:B------:R-:W-:Y:S01]  /*bae0*/  HADD2.F32 R58, -RZ, R57.H0_H0 ;  /* 0x20000039ff3a7230 */ /* 0x000fe20000004100 */
[----:B------:R-:W-:Y:S01]  /*baf0*/  F2FP.F16.E4M3.UNPACK_B R60, R42 ;  /* 0x0000002aff3c723e */ /* 0x000fe200020006ff */
[----:B------:R-:W-:-:S02]  /*bb00*/  HADD2.F32 R63, -RZ, R62.H0_H0 ;  /* 0x2000003eff3f7230 */ /* 0x000fc40000004100 */
[----:B------:R-:W-:Y:S01]  /*bb10*/  FFMA.FTZ R88, R49, R177, -R88 ;  /* 0x000000b131587223 */ /* 0x000fe20000010858 */
[----:B------:R-:W-:Y:S01]  /*bb20*/  HADD2.F32 R54, -RZ, R56.H0_H0 ;  /* 0x20000038ff367230 */ /* 0x000fe20000004100 */
[----:B------:R-:W-:Y:S01]  /*bb30*/  F2FP.SATFINITE.E4M3.F32.PACK_AB_MERGE_C R49, R92, R95, RZ ;  /* 0x0000005f5c31723e */ /* 0x000fe200048070ff */
[----:B------:R-:W-:Y:S02]  /*bb40*/  HADD2.F32 R61, -RZ, R60.H0_H0 ;  /* 0x2000003cff3d7230 */ /* 0x000fe40000004100 */
[-C--:B------:R-:W-:Y:S01]  /*bb50*/  FMUL.FTZ R89, R58, R63.reuse ;  /* 0x0000003f3a597220 */ /* 0x080fe20000410000 */
[----:B------:R-:W-:Y:S02]  /*bb60*/  HADD2.F32 R59, -RZ, R57.H1_H1 ;  /* 0x30000039ff3b7230 */ /* 0x000fe40000004100 */
[----:B------:R-:W-:Y:S01]  /*bb70*/  FMUL.FTZ R63, R54, R63 ;  /* 0x0000003f363f7220 */ /* 0x000fe20000410000 */
[----:B------:R-:W-:Y:S01]  /*bb80*/  HADD2.F32 R62, -RZ, R62.H1_H1 ;  /* 0x3000003eff3e7230 */ /* 0x000fe20000004100 */
[----:B------:R-:W-:Y:S01]  /*bb90*/  F2FP.SATFINITE.E4M3.F32.PACK_AB_MERGE_C R49, R88, R91, R49 ;  /* 0x0000005b5831723e */ /* 0x000fe20004807031 */
[----:B------:R-:W-:-:S02]  /*bba0*/  HADD2.F32 R57, -RZ, R56.H1_H1 ;  /* 0x30000038ff397230 */ /* 0x000fc40000004100 */
[-C--:B------:R-:W-:Y:S01]  /*bbb0*/  FFMA.FTZ R54, R54, R61.reuse, -R89 ;  /* 0x0000003d36367223 */ /* 0x080fe20000010859 */
[----:B------:R-:W-:Y:S02]  /*bbc0*/  HADD2.F32 R60, -RZ, R60.H1_H1 ;  /* 0x3000003cff3c7230 */ /* 0x000fe40000004100 */
[----:B------:R-:W-:Y:S01]  /*bbd0*/  FFMA.FTZ R56, R58, R61, R63 ;  /* 0x0000003d3a387223 */ /* 0x000fe2000001003f */
[-C--:B------:R-:W-:Y:S01]  /*bbe0*/  FMUL.FTZ R88, R59, R62.reuse ;  /* 0x0000003e3b587220 */ /* 0x080fe20000410000 */
[C---:B------:R-:W-:Y:S01]  /*bbf0*/  FMUL.FTZ R62, R57.reuse, R62 ;  /* 0x0000003e393e7220 */ /* 0x040fe20000410000 */
[----:B------:R-:W-:Y:S02]  /*bc00*/  F2FP.F16.E4M3.UNPACK_B R58, R45.H1 ;  /* 0x0000002dff3a723e */ /* 0x000fe400030006ff */
[----:B------:R-:W-:Y:S01]  /*bc10*/  F2FP.F16.E4M3.UNPACK_B R61, R44.H1 ;  /* 0x0000002cff3d723e */ /* 0x000fe200030006ff */
[----:B------:R-:W-:Y:S01]  /*bc20*/  FFMA.FTZ R45, R57, R60, -R88 ;  /* 0x0000003c392d7223 */ /* 0x000fe20000010858 */
[----:B------:R-:W-:Y:S01]  /*bc30*/  F2FP.F16.E4M3.UNPACK_B R48, R48.H1 ;  /* 0x00000030ff30723e */ /* 0x000fe200030006ff */
[----:B------:R-:W-:Y:S01]  /*bc40*/  FFMA.FTZ R57, R59, R60, R62 ;  /* 0x0000003c3b397223 */ /* 0x000fe2000001003e */
[----:B------:R-:W-:Y:S01]  /*bc50*/  F2FP.F16.E4M3.UNPACK_B R42, R42.H1 ;  /* 0x0000002aff2a723e */ /* 0x000fe200030006ff */
[----:B------:R-:W-:Y:S01]  /*bc60*/  HADD2.F32 R59, -RZ, R58.H0_H0 ;  /* 0x2000003aff3b7230 */ /* 0x000fe20000004100 */
[----:B------:R-:W-:Y:S01]  /*bc70*/  F2FP.SATFINITE.E4M3.F32.PACK_AB_MERGE_C R90, R167, R90, RZ ;  /* 0x0000005aa75a723e */ /* 0x000fe200048070ff */
[----:B------:R-:W-:-:S02]  /*bc80*/  HADD2.F32 R62, -RZ, R61.H0_H0 ;  /* 0x2000003dff3e7230 */ /* 0x000fc40000004100 */
[----:B------:R-:W-:Y:S01]  /*bc90*/  HADD2.F32 R44, -RZ, R48.H0_H0 ;  /* 0x20000030ff2c7230 */ /* 0x000fe20000004100 */
[----:B------:R-:W-:Y:S01]  /*bca0*/  F2FP.SATFINITE.E4M3.F32.PACK_AB_MERGE_C R46, R93, R46, R90 ;  /* 0x0000002e5d2e723e */ /* 0x000fe2000480705a */
[----:B------:R-:W-:Y:S02]  /*bcb0*/  HADD2.F32 R58, -RZ, R58.H1_H1 ;  /* 0x3000003aff3a7230 */ /* 0x000fe40000004100 */
[-C--:B------:R-:W-:Y:S01]  /*bcc0*/  FMUL.FTZ R89, R59, R62.reuse ;  /* 0x0000003e3b597220 */ /* 0x080fe20000410000 */
[----:B------:R-:W-:Y:S02]  /*bcd0*/  HADD2.F32 R63, -RZ, R61.H1_H1 ;  /* 0x3000003dff3f7230 */ /* 0x000fe40000004100 */
[----:B------:R-:W-:Y:S01]  /*bce0*/  FMUL.FTZ R62, R44, R62 ;  /* 0x0000003e2c3e7220 */ /* 0x000fe20000410000 */
[----:B------:R-:W-:Y:S01]  /*bcf0*/  HADD2.F32 R60, -RZ, R42.H0_H0 ;  /* 0x2000002aff3c7230 */ /* 0x000fe20000004100 */
[----:B------:R-:W-:Y:S01]  /*bd00*/  F2FP.F16.E4M3.UNPACK_B R90, R41.H1 ;  /* 0x00000029ff5a723e */ /* 0x000fe200030006ff */
[----:B------:R-:W-:-:S02]  /*bd10*/  HADD2.F32 R48, -RZ, R48.H1_H1 ;  /* 0x30000030ff307230 */ /* 0x000fc40000004100 */
[-C--:B------:R-:W-:Y:S01]  /*bd20*/  FMUL.FTZ R91, R58, R63.reuse ;  /* 0x0000003f3a5b7220 */ /* 0x080fe20000410000 */
[----:B------:R-:W-:Y:S02]  /*bd30*/  HADD2.F32 R61, -RZ, R42.H1_H1 ;  /* 0x3000002aff3d7230 */ /* 0x000fe40000004100 */
[-C--:B------:R-:W-:Y:S01]  /*bd40*/  FFMA.FTZ R42, R44, R60.reuse, -R89 ;  /* 0x0000003c2c2a7223 */ /* 0x080fe20000010859 */
[----:B------:R-:W-:Y:S01]  /*bd50*/  FFMA.FTZ R44, R59, R60, R62 ;  /* 0x0000003c3b2c7223 */ /* 0x000fe2000001003e */
[C---:B------:R-:W-:Y:S01]  /*bd60*/  FMUL.FTZ R63, R48.reuse, R63 ;  /* 0x0000003f303f7220 */ /* 0x040fe20000410000 */
[----:B------:R-:W-:Y:S01]  /*bd70*/  F2FP.F16.E4M3.UNPACK_B R59, R47 ;  /* 0x0000002fff3b723e */ /* 0x000fe200020006ff */
[----:B------:R-:W-:Y:S01]  /*bd80*/  FFMA.FTZ R93, R48, R61, -R91 ;  /* 0x0000003d305d7223 */ /* 0x000fe2000001085b */
[----:B------:R-:W-:Y:S01]  /*bd90*/  F2FP.F16.E4M3.UNPACK_B R60, R47.H1 ;  /* 0x0000002fff3c723e */ /* 0x000fe200030006ff */
[----:B------:R-:W-:Y:S01]  /*bda0*/  FFMA.FTZ R95, R58, R61, R63 ;  /* 0x0000003d3a5f7223 */ /* 0x000fe2000001003f */
[----:B------:R-:W-:Y:S01]  /*bdb0*/  F2FP.F16.E4M3.UNPACK_B R89, R41 ;  /* 0x00000029ff59723e */ /* 0x000fe200020006ff */
[----:B------:R-:W-:Y:S01]  /*bdc0*/  HADD2.F32 R61, -RZ, R59.H0_H0 ;  /* 0x2000003bff3d7230 */ /* 0x000fe20000004100 */
[-C--:B------:R-:W-:Y:S01]  /*bdd0*/  F2FP.F16.E4M3.UNPACK_B R48, R43.reuse ;  /* 0x0000002bff30723e */ /* 0x080fe200020006ff */
[----:B------:R-:W-:Y:S01]  /*bde0*/  HADD2.F32 R91, -RZ, R90.H0_H0 ;  /* 0x2000005aff5b7230 */ /* 0x000fe20000004100 */
[----:B------:R-:W-:Y:S01]  /*bdf0*/  F2FP.F16.E4M3.UNPACK_B R43, R43.H1 ;  /* 0x0000002bff2b723e */ /* 0x000fe200030006ff */
[----:B------:R-:W-:Y:S01]  /*be00*/  HADD2.F32 R92, -RZ, R89.H0_H0 ;  /* 0x20000059ff5c7230 */ /* 0x000fe20000004100 */
[-C--:B------:R-:W-:Y:S01]  /*be10*/  F2FP.F16.E4M3.UNPACK_B R41, R40.reuse ;  /* 0x00000028ff29723e */ /* 0x080fe200020006ff */
[----:B------:R-:W-:Y:S01]  /*be20*/  HADD2.F32 R47, -RZ, R48.H0_H0 ;  /* 0x20000030ff2f7230 */ /* 0x000fe20000004100 */
[----:B------:R-:W-:Y:S01]  /*be30*/  F2FP.F16.E4M3.UNPACK_B R62, R40.H1 ;  /* 0x00000028ff3e723e */ /* 0x000fe200030006ff */
[----:B------:R-:W-:-:S02]  /*be40*/  HADD2.F32 R40, -RZ, R60.H0_H0 ;  /* 0x2000003cff287230 */ /* 0x000fc40000004100 */
[-C--:B------:R-:W-:Y:S01]  /*be50*/  FMUL.FTZ R94, R61, R92.reuse ;  /* 0x0000005c3d5e7220 */ /* 0x080fe20000410000 */
[----:B------:R-:W-:Y:S02]  /*be60*/  HADD2.F32 R58, -RZ, R43.H0_H0 ;  /* 0x2000002bff3a7230 */ /* 0x000fe40000004100 */
[----:B------:R-:W-:Y:S01]  /*be70*/  FMUL.FTZ R92, R47, R92 ;  /* 0x0000005c2f5c7220 */ /* 0x000fe20000410000 */
[----:B------:R-:W-:Y:S02]  /*be80*/  HADD2.F32 R63, -RZ, R62.H0_H0 ;  /* 0x2000003eff3f7230 */ /* 0x000fe40000004100 */
[-C--:B------:R-:W-:Y:S01]  /*be90*/  FMUL.FTZ R167, R40, R91.reuse ;  /* 0x0000005b28a77220 */ /* 0x080fe20000410000 */
[----:B------:R-:W-:Y:S02]  /*bea0*/  HADD2.F32 R88, -RZ, R41.H0_H0 ;  /* 0x20000029ff587230 */ /* 0x000fe40000004100 */
[----:B------:R-:W-:Y:S01]  /*beb0*/  FMUL.FTZ R91, R58, R91 ;  /* 0x0000005b3a5b7220 */ /* 0x000fe20000410000 */
[----:B------:R-:W-:-:S02]  /*bec0*/  HADD2.F32 R60, -RZ, R60.H1_H1 ;  /* 0x3000003cff3c7230 */ /* 0x000fc40000004100 */
[----:B------:R-:W-:Y:S01]  /*bed0*/  FFMA.FTZ R167, R58, R63, -R167 ;  /* 0x0000003f3aa77223 */ /* 0x000fe200000108a7 */
[----:B------:R-:W-:Y:S02]  /*bee0*/  HADD2.F32 R90, -RZ, R90.H1_H1 ;  /* 0x3000005aff5a7230 */ /* 0x000fe40000004100 */
[-C--:B------:R-:W-:Y:S01]  /*bef0*/  FFMA.FTZ R92, R61, R88.reuse, R92 ;  /* 0x000000583d5c7223 */ /* 0x080fe2000001005c */
[----:B------:R-:W-:Y:S02]  /*bf00*/  HADD2.F32 R43, -RZ, R43.H1_H1 ;  /* 0x3000002bff2b7230 */ /* 0x000fe40000004100 */
[----:B------:R-:W-:Y:S01]  /*bf10*/  FFMA.FTZ R94, R47, R88, -R94 ;  /* 0x000000582f5e7223 */ /* 0x000fe2000001085e */
[----:B------:R-:W-:Y:S02]  /*bf20*/  HADD2.F32 R59, -RZ, R59.H1_H1 ;  /* 0x3000003bff3b7230 */ /* 0x000fe40000004100 */
[----:B------:R-:W-:Y:S01]  /*bf30*/  FMUL.FTZ R58, R60, R90 ;  /* 0x0000005a3c3a7220 */ /* 0x000fe20000410000 */
[----:B------:R-:W-:-:S02]  /*bf40*/  HADD2.F32 R89, -RZ, R89.H1_H1 ;  /* 0x30000059ff597230 */ /* 0x000fc40000004100 */
[----:B------:R-:W-:Y:S01]  /*bf50*/  FMUL.FTZ R61, R43, R90 ;  /* 0x0000005a2b3d7220 */ /* 0x000fe20000410000 */
[----:B------:R-:W-:Y:S02]  /*bf60*/  HADD2.F32 R62, -RZ, R62.H1_H1 ;  /* 0x3000003eff3e7230 */ /* 0x000fe40000004100 */
[----:B------:R-:W-:Y:S01]  /*bf70*/  FFMA.FTZ R91, R40, R63, R91 ;  /* 0x0000003f285b7223 */ /* 0x000fe2000001005b */
[----:B------:R-:W-:Y:S02]  /*bf80*/  HADD2.F32 R48, -RZ, R48.H1_H1 ;  /* 0x30000030ff307230 */ /* 0x000fe40000004100 */
[-C--:B------:R-:W-:Y:S01]  /*bf90*/  FMUL.FTZ R47, R59, R89.reuse ;  /* 0x000000593b2f7220 */ /* 0x080fe20000410000 */
[----:B------:R-:W-:Y:S02]  /*bfa0*/  HADD2.F32 R41, -RZ, R41.H1_H1 ;  /* 0x30000029ff297230 */ /* 0x000fe40000004100 */
[-C--:B------:R-:W-:Y:S01]  /*bfb0*/  FFMA.FTZ R58, R43, R62.reuse, -R58 ;  /* 0x0000003e2b3a7223 */ /* 0x080fe2000001083a */
[----:B------:R-:W-:Y:S01]  /*bfc0*/  FFMA.FTZ R60, R60, R62, R61 ;  /* 0x0000003e3c3c7223 */ /* 0x000fe2000001003d */
[C---:B------:R-:W-:Y:S01]  /*bfd0*/  FMUL.FTZ R40, R48.reuse, R89 ;  /* 0x0000005930287220 */ /* 0x040fe20000410000 */
[----:B------:R-:W-:Y:S01]  /*bfe0*/  F2FP.SATFINITE.E4M3.F32.PACK_AB_MERGE_C R42, R93, R42, RZ ;  /* 0x0000002a5d2a723e */ /* 0x000fe200048070ff */
[----:B------:R-:W-:Y:S01]  /*bff0*/  FFMA.FTZ R47, R48, R41, -R47 ;  /* 0x00000029302f7223 */ /* 0x000fe2000001082f */
[----:B------:R-:W-:Y:S01]  /*c000*/  F2FP.SATFINITE.E4M3.F32.PACK_AB_MERGE_C R58, R58, R167, RZ ;  /* 0x000000a73a3a723e */ /* 0x000fe200048070ff */
[----:B------:R-:W-:Y:S01]  /*c010*/  FFMA.FTZ R41, R59, R41, R40 ;  /* 0x000000293b297223 */ /* 0x000fe20000010028 */
[----:B------:R-:W-:Y:S01]  /*c020*/  F2FP.SATFINITE.E4M3.F32.PACK_AB_MERGE_C R60, R60, R91, RZ ;  /* 0x0000005b3c3c723e */ /* 0x000fe200048070ff */
[----:B------:R-:W-:Y:S01]  /*c030*/  IMAD.MOV.U32 R40, RZ, RZ, R51 ;  /* 0x000000ffff287224 */ /* 0x000fe200078e0033 */
[----:B------:R-:W-:-:S02]  /*c040*/  F2FP.SATFINITE.E4M3.F32.PACK_AB_MERGE_C R42, R45, R54, R42 ;  /* 0x000000362d2a723e */ /* 0x000fc4000480702a */
[----:B------:R-:W-:Y:S02]  /*c050*/  F2FP.SATFINITE.E4M3.F32.PACK_AB_MERGE_C R44, R95, R44, RZ ;  /* 0x0000002c5f2c723e */ /* 0x000fe400048070ff */
[----:B------:R-:W-:Y:S02]  /*c060*/  F2FP.SATFINITE.E4M3.F32.PACK_AB_MERGE_C R43, R47, R94, R58 ;  /* 0x0000005e2f2b723e */ /* 0x000fe4000480703a */
[----:B------:R-:W-:Y:S01]  /*c070*/  F2FP.SATFINITE.E4M3.F32.PACK_AB_MERGE_C R47, R41, R92, R60 ;  /* 0x0000005c292f723e */ /* 0x000fe2000480703c */
[----:B------:R-:W-:Y:S01]  /*c080*/  IMAD.MOV.U32 R41, RZ, RZ, R42 ;  /* 0x000000ffff297224 */ /* 0x000fe200078e002a */
[----:B------:R-:W-:Y:S01]  /*c090*/  F2FP.SATFINITE.E4M3.F32.PACK_AB_MERGE_C R45, R57, R56, R44 ;  /* 0x00000038392d723e */ /* 0x000fe2000480702c */
[----:B------:R-:W-:Y:S01]  /*c0a0*/  IMAD.MOV.U32 R44, RZ, RZ, R50 ;  /* 0x000000ffff2c7224 */ /* 0x000fe200078e0032 */
[----:B------:R-:W-:-:S07]  /*c0b0*/  MOV R42, R49 ;  /* 0x00000031002a7202 */ /* 0x000fce0000000f00 */
.L_x_498:
[----:B------:R-:W-:Y:S05]  /*c0c0*/  BSYNC B2 ;  /* 0x0000000000027941 */ /* 0x000fea0003800000 */
.L_x_497:
[----:B------:R-:W-:-:S13]  /*c0d0*/  ISETP.GE.AND P4, PT, R55, R153, PT ;  /* 0x000000993700720c */ /* 0x000fda0003f86270 */
[--C-:B------:R-:W-:Y:S02]  /*c0e0*/  @!P4 SHF.R.S32.HI R49, RZ, 0x1f, R55.reuse ;  /* 0x0000001fff31c819 */ /* 0x100fe40000011437 */
[----:B------:R-:W-:-:S04]  /*c0f0*/  @!P4 IADD3 R51, P5, P6, R116, R142, R55 ;  /* 0x0000008e7433c210 */ /* 0x000fc80007ebe037 */
[----:B------:R-:W-:Y:S02]  /*c100*/  @!P4 IADD3.X R178, R0, R178, R49, P5, P6 ;  /* 0x000000b200b2c210 */ /* 0x000fe40002fec431 */
[----:B------:R-:W-:-:S05]  /*c110*/  IADD3 R48, P5, R53, R126, RZ ;  /* 0x0000007e35307210 */ /* 0x000fca0007fbe0ff */
[----:B------:R-:W-:Y:S01]  /*c120*/  IMAD.X R49, R52, 0x1, R127, P5 ;  /* 0x0000000134317824 */ /* 0x000fe200028e067f */
[----:B------:R-:W-:-:S04]  /*c130*/  @!P4 IADD3 R50, P5, R51, R126, RZ ;  /* 0x0000007e3332c210 */ /* 0x000fc80007fbe0ff */
[----:B0-----:R4:W-:Y:S01]  /*c140*/  STG.E.128 desc[UR54][R48.64], R40 ;  /* 0x0000002830007986 */ /* 0x0019e2000c101d36 */
[----:B------:R-:W-:-:S05]  /*c150*/  @!P4 IMAD.X R51, R178, 0x1, R127, P5 ;  /* 0x00000001b233c824 */ /* 0x000fca00028e067f */
[----:B-1----:R4:W-:Y:S03]  /*c160*/  @!P4 STG.E.128 desc[UR54][R50.64], R44 ;  /* 0x0000002c3200c986 */ /* 0x0029e6000c101d36 */
.L_x_488:
[----:B------:R-:W-:Y:S05]  /*c170*/  BSYNC B1 ;  /* 0x0000000000017941 */ /* 0x000fea0003800000 */
.L_x_487:
[-C--:B0--34-:R-:W-:Y:S02]  /*c180*/  IMAD R40, R144, R138.reuse, RZ ;  /* 0x0000008a90287224 */ /* 0x099fe400078e02ff */
[----:B------:R-:W-:-:S04]  /*c190*/  IMAD.WIDE.U32 R140, R211, R138, R140 ;  /* 0x0000008ad38c7225 */ /* 0x000fc800078e008c */
[----:B------:R-:W-:Y:S01]  /*c1a0*/  IMAD R53, R211, R139, R40 ;  /* 0x0000008bd3357224 */ /* 0x000fe200078e0228 */
[----:B------:R-:W-:Y:S06]  /*c1b0*/  @P2 BRA `(.L_x_457) ;  /* 0x0000003000942947 */ /* 0x000fec0003800000 */
[----:B------:R-:W-:Y:S01]  /*c1c0*/  ISETP.NE.AND P2, PT, R32, RZ, PT ;  /* 0x000000ff2000720c */ /* 0x000fe20003f45270 */
[----:B------:R-:W-:Y:S01]  /*c1d0*/  BSSY B1, `(.L_x_499) ;  /* 0x00000f8000017945 */ /* 0x000fe20003800000 */
[----:B------:R-:W-:-:S11]  /*c1e0*/  IMAD.IADD R53, R141, 0x1, R53 ;  /* 0x000000018d357824 */ /* 0x000fd600078e0235 */
[----:B------:R-:W-:Y:S05]  /*c1f0*/  @!P2 BRA `(.L_x_500) ;  /* 0x0000000c00d4a947 */ /* 0x000fea0003800000 */
[----:B------:R-:W-:Y:S01]  /*c200*/  SEL R40, R97, R158, !P0 ;  /* 0x0000009e61287207 */ /* 0x000fe20004000000 */
[----:B------:R-:W-:Y:S01]  /*c210*/  BSSY B2, `(.L_x_501) ;  /* 0x00000f1000027945 */ /* 0x000fe20003800000 */
[----:B------:R-:W-:Y:S02]  /*c220*/  IADD3 R49, P2, P4, R116, R140, R20 ;  /* 0x0000008c74317210 */ /* 0x000fe40007c5e014 */
[----:B------:R-:W-:Y:S02]  /*c230*/  SHF.R.S32.HI R41, RZ, 0x1f, R40 ;  /* 0x0000001fff297819 */ /* 0x000fe40000011428 */
[----:B------:R-:W-:Y:S02]  /*c240*/  IADD3.X R42, R0, R53, R28, P2, P4 ;  /* 0x00000035002a7210 */ /* 0x000fe400017e841c */
[----:B------:R-:W-:-:S04]  /*c250*/  LEA.HI R40, R41, R40, RZ, 0x5 ;  /* 0x0000002829287211 */ /* 0x000fc800078f28ff */
[----:B------:R-:W-:-:S05]  /*c260*/  LEA.HI.SX32 R41, R40, R15, 0x1b ;  /* 0x0000000f28297211 */ /* 0x000fca00078fdaff */
[----:B------:R-:W-:-:S05]  /*c270*/  IMAD.SHL.U32 R43, R41, 0x10, RZ ;  /* 0x00000010292b7824 */ /* 0x000fca00078e00ff */
[----:B------:R-:W-:-:S13]  /*c280*/  ISETP.GE.AND P2, PT, R43, R153, PT ;  /* 0x000000992b00720c */ /* 0x000fda0003f46270 */
[--C-:B------:R-:W-:Y:S02]  /*c290*/  @!P2 SHF.R.S32.HI R40, RZ, 0x1f, R43.reuse ;  /* 0x0000001fff28a819 */ /* 0x100fe4000001142b */
[----:B------:R-:W-:-:S04]  /*c2a0*/  @!P2 IADD3 R51, P4, P5, R116, R140, R43 ;  /* 0x0000008c7433a210 */ /* 0x000fc80007d9e02b */
[----:B------:R-:W-:Y:S02]  /*c2b0*/  @!P2 IADD3.X R40, R0, R53, R40, P4, P5 ;  /* 0x000000350028a210 */ /* 0x000fe400027ea428 */
[----:B------:R-:W-:-:S04]  /*c2c0*/  IADD3 R48, P4, R49, R126, RZ ;  /* 0x0000007e31307210 */ /* 0x000fc80007f9e0ff */
[----:B------:R-:W-:Y:S02]  /*c2d0*/  IADD3.X R49, R42, R127, RZ, P4, !PT ;  /* 0x0000007f2a317210 */ /* 0x000fe400027fe4ff */
[----:B------:R-:W-:-:S05]  /*c2e0*/  @!P2 IADD3 R50, P4, R51, R126, RZ ;  /* 0x0000007e3332a210 */ /* 0x000fca0007f9e0ff */
[----:B------:R-:W-:Y:S01]  /*c2f0*/  @!P2 IMAD.X R51, R40, 0x1, R127, P4 ;  /* 0x000000012833a824 */ /* 0x000fe200020e067f */
[----:B------:R-:W-:Y:S02]  /*c300*/  SHF.R.S32.HI R40, RZ, 0x1f, R41 ;  /* 0x0000001fff287819 */ /* 0x000fe40000011429 */
[----:B------:R-:W-:Y:S02]  /*c310*/  ISETP.GE.AND P4, PT, R22, R136, PT ;  /* 0x000000881600720c */ /* 0x000fe40003f86270 */
        /* <DEDUP_REMOVED lines=17> */
[----:B------:R-:W-:Y:S01]  /*c430*/  SHF.R.U32.HI R61, RZ, 0x8, R65 ;  /* 0x00000008ff3d7819 */ /* 0x000fe20000011641 */
[----:B------:R-:W-:Y:S01]  /*c440*/  IMAD.SHL.U32 R40, R54, 0x100, RZ ;  /* 0x0000010036287824 */ /* 0x000fe200078e00ff */
[----:B------:R-:W-:Y:S01]  /*c450*/  SHF.R.U32.HI R63, RZ, 0x8, R67 ;  /* 0x00000008ff3f7819 */ /* 0x000fe20000011643 */
[----:B------:R-:W-:Y:S01]  /*c460*/  IMAD.MOV.U32 R54, RZ, RZ, R42 ;  /* 0x000000ffff367224 */ /* 0x000fe200078e002a */
[----:B------:R-:W-:Y:S01]  /*c470*/  LOP3.LUT R55, R77, 0xff0000ff, RZ, 0xc0, !PT ;  /* 0xff0000ff4d377812 */ /* 0x000fe200078ec0ff */
[----:B------:R-:W-:Y:S01]  /*c480*/  IMAD.SHL.U32 R61, R61, 0x100, RZ ;  /* 0x000001003d3d7824 */ /* 0x000fe200078e00ff */
[--C-:B------:R-:W-:Y:S01]  /*c490*/  SHF.R.U32.HI R64, RZ, 0x8, R79.reuse ;  /* 0x00000008ff407819 */ /* 0x100fe2000001164f */
[----:B------:R-:W-:Y:S01]  /*c4a0*/  IMAD.SHL.U32 R63, R63, 0x100, RZ ;  /* 0x000001003f3f7824 */ /* 0x000fe200078e00ff */
[----:B------:R-:W-:Y:S01]  /*c4b0*/  MOV R52, R41 ;  /* 0x0000002900347202 */ /* 0x000fe20000000f00 */
[----:B------:R-:W-:Y:S01]  /*c4c0*/  IMAD.U32 R41, R66, 0x10000, RZ ;  /* 0x0001000042297824 */ /* 0x000fe200078e00ff */
[----:B------:R-:W-:-:S02]  /*c4d0*/  SHF.R.U32.HI R62, RZ, 0x10, R79 ;  /* 0x00000010ff3e7819 */ /* 0x000fc4000001164f */
[----:B------:R-:W-:Y:S02]  /*c4e0*/  LOP3.LUT R40, R55, 0xff00, R40, 0xf8, !PT ;  /* 0x0000ff0037287812 */ /* 0x000fe400078ef828 */
[----:B------:R-:W-:Y:S02]  /*c4f0*/  LOP3.LUT R58, R65, 0xff0000ff, RZ, 0xc0, !PT ;  /* 0xff0000ff413a7812 */ /* 0x000fe400078ec0ff */
[----:B------:R-:W-:Y:S02]  /*c500*/  LOP3.LUT R60, R67, 0xff0000ff, RZ, 0xc0, !PT ;  /* 0xff0000ff433c7812 */ /* 0x000fe400078ec0ff */
[----:B------:R-:W-:Y:S02]  /*c510*/  LOP3.LUT R56, R79, 0xff0000ff, RZ, 0xc0, !PT ;  /* 0xff0000ff4f387812 */ /* 0x000fe400078ec0ff */
[----:B------:R-:W-:Y:S02]  /*c520*/  SHF.L.U32 R55, R64, 0x8, RZ ;  /* 0x0000000840377819 */ /* 0x000fe400000006ff */
[----:B------:R-:W-:Y:S01]  /*c530*/  LOP3.LUT R42, R40, 0xff0000, R41, 0xf8, !PT ;  /* 0x00ff0000282a7812 */ /* 0x000fe200078ef829 */
[----:B------:R-:W-:Y:S01]  /*c540*/  IMAD.U32 R40, R62, 0x10000, RZ ;  /* 0x000100003e287824 */ /* 0x000fe200078e00ff */
[----:B------:R-:W-:-:S02]  /*c550*/  LOP3.LUT R44, R58, 0xff00, R61, 0xf8, !PT ;  /* 0x0000ff003a2c7812 */ /* 0x000fc400078ef83d */
[----:B------:R-:W-:Y:S02]  /*c560*/  LOP3.LUT R64, R60, 0xff00, R63, 0xf8, !PT ;  /* 0x0000ff003c407812 */ /* 0x000fe400078ef83f */
[----:B------:R-:W-:Y:S02]  /*c570*/  LOP3.LUT R55, R56, 0xff00, R55, 0xf8, !PT ;  /* 0x0000ff0038377812 */ /* 0x000fe400078ef837 */
[----:B------:R-:W-:Y:S02]  /*c580*/  F2FP.F16.E4M3.UNPACK_B R63, R162.H1 ;  /* 0x000000a2ff3f723e */ /* 0x000fe400030006ff */
[----:B------:R-:W-:Y:S02]  /*c590*/  F2FP.F16.E4M3.UNPACK_B R60, R59.H1 ;  /* 0x0000003bff3c723e */ /* 0x000fe400030006ff */
[----:B------:R-:W-:Y:S02]  /*c5a0*/  F2FP.F16.E4M3.UNPACK_B R58, R57.H1 ;  /* 0x00000039ff3a723e */ /* 0x000fe400030006ff */
[----:B------:R-:W-:Y:S01]  /*c5b0*/  LOP3.LUT R41, R55, 0xff0000, R40, 0xf8, !PT ;  /* 0x00ff000037297812 */ /* 0x000fe200078ef828 */
[----:B------:R-:W-:Y:S01]  /*c5c0*/  HADD2.F32 R40, -RZ, R63.H0_H0 ;  /* 0x2000003fff287230 */ /* 0x000fe20000004100 */
[----:B------:R-:W-:Y:S01]  /*c5d0*/  F2FP.F16.E4M3.UNPACK_B R61, R164.H1 ;  /* 0x000000a4ff3d723e */ /* 0x000fe200030006ff */
[----:B------:R-:W-:Y:S01]  /*c5e0*/  HADD2.F32 R56, -RZ, R60.H0_H0 ;  /* 0x2000003cff387230 */ /* 0x000fe20000004100 */
[----:B------:R-:W-:Y:S01]  /*c5f0*/  SHF.R.U32.HI R67, RZ, 0x10, R67 ;  /* 0x00000010ff437819 */ /* 0x000fe20000011643 */
[----:B------:R-:W-:Y:S01]  /*c600*/  HADD2.F32 R55, -RZ, R58.H0_H0 ;  /* 0x2000003aff377230 */ /* 0x000fe20000004100 */
[----:B------:R-:W-:Y:S01]  /*c610*/  SHF.R.U32.HI R65, RZ, 0x10, R65 ;  /* 0x00000010ff417819 */ /* 0x000fe20000011641 */
[----:B------:R-:W-:-:S02]  /*c620*/  HADD2.F32 R62, -RZ, R61.H0_H0 ;  /* 0x2000003dff3e7230 */ /* 0x000fc40000004100 */
[CC--:B------:R-:W-:Y:S01]  /*c630*/  FMUL.FTZ R66, R56.reuse, R40.reuse ;  /* 0x0000002838427220 */ /* 0x0c0fe20000410000 */
[----:B------:R-:W-:Y:S02]  /*c640*/  IMAD.U32 R67, R67, 0x10000, RZ ;  /* 0x0001000043437824 */ /* 0x000fe400078e00ff */
[C---:B------:R-:W-:Y:S01]  /*c650*/  FMUL.FTZ R77, R55.reuse, R40 ;  /* 0x00000028374d7220 */ /* 0x040fe20000410000 */
[----:B------:R-:W-:Y:S02]  /*c660*/  HADD2.F32 R58, -RZ, R58.H1_H1 ;  /* 0x3000003aff3a7230 */ /* 0x000fe40000004100 */
[-C--:B------:R-:W-:Y:S01]  /*c670*/  FFMA.FTZ R55, R55, R62.reuse, -R66 ;  /* 0x0000003e37377223 */ /* 0x080fe20000010842 */
[----:B------:R-:W-:Y:S01]  /*c680*/  SHF.L.U32 R65, R65, 0x10, RZ ;  /* 0x0000001041417819 */ /* 0x000fe200000006ff */
[----:B------:R-:W-:Y:S01]  /*c690*/  FFMA.FTZ R56, R56, R62, R77 ;  /* 0x0000003e38387223 */ /* 0x000fe2000001004d */
[----:B------:R-:W-:Y:S01]  /*c6a0*/  HADD2.F32 R62, -RZ, R63.H1_H1 ;  /* 0x3000003fff3e7230 */ /* 0x000fe20000004100 */
[----:B------:R-:W-:Y:S01]  /*c6b0*/  LOP3.LUT R40, R64, 0xff0000, R67, 0xf8, !PT ;  /* 0x00ff000040287812 */ /* 0x000fe200078ef843 */
[----:B------:R-:W-:Y:S01]  /*c6c0*/  HADD2.F32 R63, -RZ, R60.H1_H1 ;  /* 0x3000003cff3f7230 */ /* 0x000fe20000004100 */
[----:B------:R-:W-:Y:S01]  /*c6d0*/  F2FP.F16.E4M3.UNPACK_B R162, R162 ;  /* 0x000000a2ffa2723e */ /* 0x000fe200020006ff */
[----:B------:R-:W-:Y:S01]  /*c6e0*/  HADD2.F32 R64, -RZ, R61.H1_H1 ;  /* 0x3000003dff407230 */ /* 0x000fe20000004100 */
[----:B------:R-:W-:Y:S01]  /*c6f0*/  F2FP.F16.E4M3.UNPACK_B R60, R59 ;  /* 0x0000003bff3c723e */ /* 0x000fe200020006ff */
[-C--:B------:R-:W-:Y:S01]  /*c700*/  FMUL.FTZ R66, R58, R62.reuse ;  /* 0x0000003e3a427220 */ /* 0x080fe20000410000 */
[----:B------:R-:W-:Y:S01]  /*c710*/  F2FP.F16.E4M3.UNPACK_B R61, R57 ;  /* 0x00000039ff3d723e */ /* 0x000fe200020006ff */
[----:B------:R-:W-:Y:S01]  /*c720*/  FMUL.FTZ R57, R63, R62 ;  /* 0x0000003e3f397220 */ /* 0x000fe20000410000 */
[----:B------:R-:W-:Y:S01]  /*c730*/  LOP3.LUT R44, R44, 0xff0000, R65, 0xf8, !PT ;  /* 0x00ff00002c2c7812 */ /* 0x000fe200078ef841 */
[----:B------:R-:W-:Y:S01]  /*c740*/  HADD2.F32 R65, -RZ, R162.H0_H0 ;  /* 0x200000a2ff417230 */ /* 0x000fe20000004100 */
[----:B------:R-:W-:Y:S01]  /*c750*/  F2FP.F16.E4M3.UNPACK_B R164, R164 ;  /* 0x000000a4ffa4723e */ /* 0x000fe200020006ff */
[----:B------:R-:W-:-:S02]  /*c760*/  HADD2.F32 R62, -RZ, R60.H0_H0 ;  /* 0x2000003cff3e7230 */ /* 0x000fc40000004100 */
[-C--:B------:R-:W-:Y:S01]  /*c770*/  FFMA.FTZ R58, R58, R64.reuse, -R57 ;  /* 0x000000403a3a7223 */ /* 0x080fe20000010839 */
[----:B------:R-:W-:Y:S02]  /*c780*/  HADD2.F32 R59, -RZ, R61.H0_H0 ;  /* 0x2000003dff3b7230 */ /* 0x000fe40000004100 */
[----:B------:R-:W-:Y:S01]  /*c790*/  FFMA.FTZ R57, R63, R64, R66 ;  /* 0x000000403f397223 */ /* 0x000fe20000010042 */
[----:B------:R-:W-:Y:S02]  /*c7a0*/  HADD2.F32 R64, -RZ, R164.H0_H0 ;  /* 0x200000a4ff407230 */ /* 0x000fe40000004100 */
[-C--:B------:R-:W-:Y:S01]  /*c7b0*/  FMUL.FTZ R66, R62, R65.reuse ;  /* 0x000000413e427220 */ /* 0x080fe20000410000 */
[----:B------:R-:W-:Y:S02]  /*c7c0*/  HADD2.F32 R162, -RZ, R162.H1_H1 ;  /* 0x300000a2ffa27230 */ /* 0x000fe40000004100 */
[----:B------:R-:W-:Y:S01]  /*c7d0*/  FMUL.FTZ R65, R59, R65 ;  /* 0x000000413b417220 */ /* 0x000fe20000410000 */
[----:B------:R-:W-:-:S02]  /*c7e0*/  HADD2.F32 R63, -RZ, R60.H1_H1 ;  /* 0x3000003cff3f7230 */ /* 0x000fc40000004100 */
[-C--:B------:R-:W-:Y:S01]  /*c7f0*/  FFMA.FTZ R59, R59, R64.reuse, -R66 ;  /* 0x000000403b3b7223 */ /* 0x080fe20000010842 */
[----:B------:R-:W-:Y:S02]  /*c800*/  HADD2.F32 R61, -RZ, R61.H1_H1 ;  /* 0x3000003dff3d7230 */ /* 0x000fe40000004100 */
        /* <DEDUP_REMOVED lines=8> */
[----:B------:R-:W-:Y:S01]  /*c890*/  HADD2.F32 R67, -RZ, R62.H0_H0 ;  /* 0x2000003eff437230 */ /* 0x000fe20000004100 */
[----:B------:R-:W-:Y:S01]  /*c8a0*/  F2FP.F16.E4M3.UNPACK_B R61, R54.H1 ;  /* 0x00000036ff3d723e */ /* 0x000fe200030006ff */
[----:B------:R-:W-:-:S02]  /*c8b0*/  HADD2.F32 R65, -RZ, R64.H0_H0 ;  /* 0x20000040ff417230 */ /* 0x000fc40000004100 */
[----:B------:R-:W-:Y:S01]  /*c8c0*/  FFMA.FTZ R77, R63, R164, R162 ;  /* 0x000000a43f4d7223 */ /* 0x000fe200000100a2 */
[----:B------:R-:W-:Y:S01]  /*c8d0*/  HADD2.F32 R76, -RZ, R62.H1_H1 ;  /* 0x3000003eff4c7230 */ /* 0x000fe20000004100 */
[----:B------:R-:W-:Y:S01]  /*c8e0*/  F2FP.F16.E4M3.UNPACK_B R163, R163 ;  /* 0x000000a3ffa3723e */ /* 0x000fe200020006ff */
[--C-:B------:R-:W-:Y:S02]  /*c8f0*/  HADD2.F32 R62, -RZ, R61.reuse.H0_H0 ;  /* 0x2000003dff3e7230 */ /* 0x100fe40000004100 */
[-C--:B------:R-:W-:Y:S01]  /*c900*/  FMUL.FTZ R79, R65, R67.reuse ;  /* 0x00000043414f7220 */ /* 0x080fe20000410000 */
[----:B------:R-:W-:Y:S01]  /*c910*/  HADD2.F32 R63, -RZ, R66.H0_H0 ;  /* 0x20000042ff3f7230 */ /* 0x000fe20000004100 */
[----:B------:R-:W-:Y:S01]  /*c920*/  F2FP.F16.E4M3.UNPACK_B R54, R54 ;  /* 0x00000036ff36723e */ /* 0x000fe200020006ff */
[----:B------:R-:W-:Y:S02]  /*c930*/  HADD2.F32 R64, -RZ, R64.H1_H1 ;  /* 0x30000040ff407230 */ /* 0x000fe40000004100 */
[----:B------:R-:W-:Y:S01]  /*c940*/  FMUL.FTZ R90, R62, R67 ;  /* 0x000000433e5a7220 */ /* 0x000fe20000410000 */
[----:B------:R-:W-:-:S02]  /*c950*/  HADD2.F32 R61, -RZ, R61.H1_H1 ;  /* 0x3000003dff3d7230 */ /* 0x000fc40000004100 */
[-C--:B------:R-:W-:Y:S01]  /*c960*/  FFMA.FTZ R88, R62, R63.reuse, -R79 ;  /* 0x0000003f3e587223 */ /* 0x080fe2000001084f */
[----:B------:R-:W-:Y:S02]  /*c970*/  HADD2.F32 R66, -RZ, R66.H1_H1 ;  /* 0x30000042ff427230 */ /* 0x000fe40000004100 */
[CC--:B------:R-:W-:Y:S01]  /*c980*/  FMUL.FTZ R62, R64.reuse, R76.reuse ;  /* 0x0000004c403e7220 */ /* 0x0c0fe20000410000 */
[----:B------:R-:W-:Y:S01]  /*c990*/  FFMA.FTZ R90, R65, R63, R90 ;  /* 0x0000003f415a7223 */ /* 0x000fe2000001005a */
[C---:B------:R-:W-:Y:S01]  /*c9a0*/  FMUL.FTZ R67, R61.reuse, R76 ;  /* 0x0000004c3d437220 */ /* 0x040fe20000410000 */
[----:B------:R-:W-:Y:S01]  /*c9b0*/  F2FP.F16.E4M3.UNPACK_B R165, R165 ;  /* 0x000000a5ffa5723e */ /* 0x000fe200020006ff */
[----:B------:R-:W-:Y:S01]  /*c9c0*/  FFMA.FTZ R89, R61, R66, -R62 ;  /* 0x000000423d597223 */ /* 0x000fe2000001083e */
[----:B------:R-:W-:Y:S01]  /*c9d0*/  F2FP.F16.E4M3.UNPACK_B R61, R46 ;  /* 0x0000002eff3d723e */ /* 0x000fe200020006ff */
[--C-:B------:R-:W-:Y:S02]  /*c9e0*/  HADD2.F32 R65, -RZ, R163.reuse.H0_H0 ;  /* 0x200000a3ff417230 */ /* 0x100fe40000004100 */
[----:B------:R-:W-:Y:S01]  /*c9f0*/  FFMA.FTZ R91, R64, R66, R67 ;  /* 0x00000042405b7223 */ /* 0x000fe20000010043 */
[----:B------:R-:W-:Y:S01]  /*ca00*/  HADD2.F32 R163, -RZ, R163.H1_H1 ;  /* 0x300000a3ffa37230 */ /* 0x000fe20000004100 */
[----:B------:R-:W-:Y:S01]  /*ca10*/  F2FP.SATFINITE.E4M3.F32.PACK_AB_MERGE_C R55, R58, R55, RZ ;  /* 0x000000373a37723e */ /* 0x000fe200048070ff */
[--C-:B------:R-:W-:Y:S01]  /*ca20*/  HADD2.F32 R62, -RZ, R61.reuse.H0_H0 ;  /* 0x2000003dff3e7230 */ /* 0x100fe20000004100 */
[----:B------:R-:W-:Y:S01]  /*ca30*/  F2FP.SATFINITE.E4M3.F32.PACK_AB_MERGE_C R57, R57, R56, RZ ;  /* 0x000000383939723e */ /* 0x000fe200048070ff */
[----:B------:R-:W-:Y:S01]  /*ca40*/  HADD2.F32 R46, -RZ, R54.H0_H0 ;  /* 0x20000036ff2e7230 */ /* 0x000fe20000004100 */
[----:B------:R-:W-:Y:S01]  /*ca50*/  F2FP.F16.E4M3.UNPACK_B R58, R52 ;  /* 0x00000034ff3a723e */ /* 0x000fe200020006ff */
[----:B------:R-:W-:-:S02]  /*ca60*/  HADD2.F32 R61, -RZ, R61.H1_H1 ;  /* 0x3000003dff3d7230 */ /* 0x000fc40000004100 */
[-C--:B------:R-:W-:Y:S01]  /*ca70*/  FMUL.FTZ R67, R62, R65.reuse ;  /* 0x000000413e437220 */ /* 0x080fe20000410000 */
[----:B------:R-:W-:Y:S02]  /*ca80*/  HADD2.F32 R54, -RZ, R54.H1_H1 ;  /* 0x30000036ff367230 */ /* 0x000fe40000004100 */
[----:B------:R-:W-:Y:S01]  /*ca90*/  FMUL.FTZ R65, R46, R65 ;  /* 0x000000412e417220 */ /* 0x000fe20000410000 */
[--C-:B------:R-:W-:Y:S02]  /*caa0*/  HADD2.F32 R63, -RZ, R165.reuse.H0_H0 ;  /* 0x200000a5ff3f7230 */ /* 0x100fe40000004100 */
[CC--:B------:R-:W-:Y:S01]  /*cab0*/  FMUL.FTZ R79, R61.reuse, R163.reuse ;  /* 0x000000a33d4f7220 */ /* 0x0c0fe20000410000 */
[----:B------:R-:W-:Y:S02]  /*cac0*/  HADD2.F32 R165, -RZ, R165.H1_H1 ;  /* 0x300000a5ffa57230 */ /* 0x000fe40000004100 */
[----:B------:R-:W-:Y:S01]  /*cad0*/  FMUL.FTZ R64, R54, R163 ;  /* 0x000000a336407220 */ /* 0x000fe20000410000 */
[----:B------:R-:W-:Y:S01]  /*cae0*/  F2FP.SATFINITE.E4M3.F32.PACK_AB_MERGE_C R56, R78, R59, R55 ;  /* 0x0000003b4e38723e */ /* 0x000fe20004807037 */
[-C--:B------:R-:W-:Y:S01]  /*caf0*/  FFMA.FTZ R67, R46, R63.reuse, -R67 ;  /* 0x0000003f2e437223 */ /* 0x080fe20000010843 */
[----:B------:R-:W-:Y:S01]  /*cb00*/  FFMA.FTZ R46, R62, R63, R65 ;  /* 0x0000003f3e2e7223 */ /* 0x000fe20000010041 */
[-C--:B------:R-:W-:Y:S01]  /*cb10*/  FFMA.FTZ R54, R54, R165.reuse, -R79 ;  /* 0x000000a536367223 */ /* 0x080fe2000001084f */
[----:B------:R-:W-:Y:S01]  /*cb20*/  FFMA.FTZ R165, R61, R165, R64 ;  /* 0x000000a53da57223 */ /* 0x000fe20000010040 */
[----:B------:R-:W-:-:S02]  /*cb30*/  F2FP.F16.E4M3.UNPACK_B R61, R45 ;  /* 0x0000002dff3d723e */ /* 0x000fc400020006ff */
[----:B------:R-:W-:Y:S02]  /*cb40*/  F2FP.F16.E4M3.UNPACK_B R65, R44 ;  /* 0x0000002cff41723e */ /* 0x000fe400020006ff */
[----:B------:R-:W-:Y:S01]  /*cb50*/  F2FP.SATFINITE.E4M3.F32.PACK_AB_MERGE_C R55, R77, R60, R57 ;  /* 0x0000003c4d37723e */ /* 0x000fe20004807039 */
[----:B------:R-:W-:Y:S01]  /*cb60*/  HADD2.F32 R59, -RZ, R61.H0_H0 ;  /* 0x2000003dff3b7230 */ /* 0x000fe20000004100 */
[----:B------:R-:W-:Y:S01]  /*cb70*/  F2FP.F16.E4M3.UNPACK_B R63, R42 ;  /* 0x0000002aff3f723e */ /* 0x000fe200020006ff */
[----:B------:R-:W-:Y:S01]  /*cb80*/  HADD2.F32 R60, -RZ, R65.H0_H0 ;  /* 0x20000041ff3c7230 */ /* 0x000fe20000004100 */
[----:B------:R-:W-:Y:S01]  /*cb90*/  F2FP.SATFINITE.E4M3.F32.PACK_AB_MERGE_C R88, R89, R88, RZ ;  /* 0x000000585958723e */ /* 0x000fe200048070ff */
[----:B------:R-:W-:Y:S01]  /*cba0*/  HADD2.F32 R57, -RZ, R58.H0_H0 ;  /* 0x2000003aff397230 */ /* 0x000fe20000004100 */
[----:B------:R-:W-:Y:S01]  /*cbb0*/  F2FP.F16.E4M3.UNPACK_B R42, R42.H1 ;  /* 0x0000002aff2a723e */ /* 0x000fe200030006ff */
[----:B------:R-:W-:Y:S02]  /*cbc0*/  HADD2.F32 R64, -RZ, R63.H0_H0 ;  /* 0x2000003fff407230 */ /* 0x000fe40000004100 */
[----:B------:R-:W-:Y:S01]  /*cbd0*/  FMUL.FTZ R66, R59, R60 ;  /* 0x0000003c3b427220 */ /* 0x000fe20000410000 */
[----:B------:R-:W-:-:S02]  /*cbe0*/  HADD2.F32 R62, -RZ, R61.H1_H1 ;  /* 0x3000003dff3e7230 */ /* 0x000fc40000004100 */
[C---:B------:R-:W-:Y:S01]  /*cbf0*/  FMUL.FTZ R76, R57.reuse, R60 ;  /* 0x0000003c394c7220 */ /* 0x040fe20000410000 */
[----:B------:R-:W-:Y:S01]  /*cc00*/  HADD2.F32 R65, -RZ, R65.H1_H1 ;  /* 0x30000041ff417230 */ /* 0x000fe20000004100 */
[----:B------:R-:W-:Y:S01]  /*cc10*/  F2FP.SATFINITE.E4M3.F32.PACK_AB_MERGE_C R54, R54, R67, R88 ;  /* 0x000000433636723e */ /* 0x000fe20004807058 */
[----:B------:R-:W-:Y:S02]  /*cc20*/  HADD2.F32 R60, -RZ, R58.H1_H1 ;  /* 0x3000003aff3c7230 */ /* 0x000fe40000004100 */
[-C--:B------:R-:W-:Y:S01]  /*cc30*/  FFMA.FTZ R57, R57, R64.reuse, -R66 ;  /* 0x0000004039397223 */ /* 0x080fe20000010842 */
[----:B------:R-:W-:Y:S01]  /*cc40*/  FFMA.FTZ R58, R59, R64, R76 ;  /* 0x000000403b3a7223 */ /* 0x000fe2000001004c */
[----:B------:R-:W-:Y:S02]  /*cc50*/  HADD2.F32 R63, -RZ, R63.H1_H1 ;  /* 0x3000003fff3f7230 */ /* 0x000fe40000004100 */
[-C--:B------:R-:W-:Y:S01]  /*cc60*/  FMUL.FTZ R67, R62, R65.reuse ;  /* 0x000000413e437220 */ /* 0x080fe20000410000 */
[----:B------:R-:W-:Y:S01]  /*cc70*/  FMUL.FTZ R65, R60, R65 ;  /* 0x000000413c417220 */ /* 0x000fe20000410000 */
[----:B------:R-:W-:-:S02]  /*cc80*/  F2FP.F16.E4M3.UNPACK_B R61, R45.H1 ;  /* 0x0000002dff3d723e */ /* 0x000fc400030006ff */
[----:B------:R-:W-:Y:S01]  /*cc90*/  F2FP.F16.E4M3.UNPACK_B R64, R44.H1 ;  /* 0x0000002cff40723e */ /* 0x000fe200030006ff */
[-C--:B------:R-:W-:Y:S01]  /*cca0*/  FFMA.FTZ R45, R62, R63.reuse, R65 ;  /* 0x0000003f3e2d7223 */ /* 0x080fe20000010041 */
[----:B------:R-:W-:Y:S01]  /*ccb0*/  F2FP.F16.E4M3.UNPACK_B R59, R52.H1 ;  /* 0x00000034ff3b723e */ /* 0x000fe200030006ff */
[----:B------:R-:W-:Y:S01]  /*ccc0*/  FFMA.FTZ R52, R60, R63, -R67 ;  /* 0x0000003f3c347223 */ /* 0x000fe20000010843 */
[----:B------:R-:W-:Y:S01]  /*ccd0*/  HADD2.F32 R60, -RZ, R61.H0_H0 ;  /* 0x2000003dff3c7230 */ /* 0x000fe20000004100 */
[----:B------:R-:W-:Y:S01]  /*cce0*/  F2FP.F16.E4M3.UNPACK_B R66, R40.H1 ;  /* 0x00000028ff42723e */ /* 0x000fe200030006ff */
[----:B------:R-:W-:Y:S01]  /*ccf0*/  HADD2.F32 R65, -RZ, R64.H0_H0 ;  /* 0x20000040ff417230 */ /* 0x000fe20000004100 */
[----:B------:R-:W-:Y:S01]  /*cd00*/  F2FP.SATFINITE.E4M3.F32.PACK_AB_MERGE_C R90, R91, R90, RZ ;  /* 0x0000005a5b5a723e */ /* 0x000fe200048070ff */
[----:B------:R-:W-:Y:S02]  /*cd10*/  HADD2.F32 R44, -RZ, R59.H0_H0 ;  /* 0x2000003bff2c7230 */ /* 0x000fe40000004100 */
[----:B------:R-:W-:-:S02]  /*cd20*/  HADD2.F32 R61, -RZ, R61.H1_H1 ;  /* 0x3000003dff3d7230 */ /* 0x000fc40000004100 */
[-C--:B------:R-:W-:Y:S01]  /*cd30*/  FMUL.FTZ R67, R60, R65.reuse ;  /* 0x000000413c437220 */ /* 0x080fe20000410000 */
[----:B------:R-:W-:Y:S02]  /*cd40*/  HADD2.F32 R64, -RZ, R64.H1_H1 ;  /* 0x30000040ff407230 */ /* 0x000fe40000004100 */
[----:B------:R-:W-:Y:S01]  /*cd50*/  FMUL.FTZ R65, R44, R65 ;  /* 0x000000412c417220 */ /* 0x000fe20000410000 */
[----:B------:R-:W-:Y:S01]  /*cd60*/  HADD2.F32 R59, -RZ, R59.H1_H1 ;  /* 0x3000003bff3b7230 */ /* 0x000fe20000004100 */
[----:B------:R-:W-:Y:S01]  /*cd70*/  F2FP.SATFINITE.E4M3.F32.PACK_AB_MERGE_C R46, R165, R46, R90 ;  /* 0x0000002ea52e723e */ /* 0x000fe2000480705a */
[--C-:B------:R-:W-:Y:S02]  /*cd80*/  HADD2.F32 R63, -RZ, R42.reuse.H0_H0 ;  /* 0x2000002aff3f7230 */ /* 0x100fe40000004100 */
[----:B------:R-:W-:Y:S02]  /*cd90*/  HADD2.F32 R62, -RZ, R42.H1_H1 ;  /* 0x3000002aff3e7230 */ /* 0x000fe40000004100 */
[-C--:B------:R-:W-:Y:S01]  /*cda0*/  FMUL.FTZ R42, R61, R64.reuse ;  /* 0x000000403d2a7220 */ /* 0x080fe20000410000 */
[C---:B------:R-:W-:Y:S01]  /*cdb0*/  FMUL.FTZ R64, R59.reuse, R64 ;  /* 0x000000403b407220 */ /* 0x040fe20000410000 */
[----:B------:R-:W-:Y:S01]  /*cdc0*/  FFMA.FTZ R78, R60, R63, R65 ;  /* 0x0000003f3c4e7223 */ /* 0x000fe20000010041 */
[----:B------:R-:W-:Y:S01]  /*cdd0*/  F2FP.F16.E4M3.UNPACK_B R65, R40 ;  /* 0x00000028ff41723e */ /* 0x000fe200020006ff */
[-C--:B------:R-:W-:Y:S01]  /*cde0*/  FFMA.FTZ R88, R59, R62.reuse, -R42 ;  /* 0x0000003e3b587223 */ /* 0x080fe2000001082a */
[----:B------:R-:W-:Y:S01]  /*cdf0*/  F2FP.F16.E4M3.UNPACK_B R59, R47 ;  /* 0x0000002fff3b723e */ /* 0x000fe200020006ff */
[----:B------:R-:W-:Y:S01]  /*ce00*/  FFMA.FTZ R79, R61, R62, R64 ;  /* 0x0000003e3d4f7223 */ /* 0x000fe20000010040 */
[----:B------:R-:W-:Y:S01]  /*ce10*/  F2FP.F16.E4M3.UNPACK_B R42, R43 ;  /* 0x0000002bff2a723e */ /* 0x000fe200020006ff */
[----:B------:R-:W-:Y:S01]  /*ce20*/  FFMA.FTZ R77, R44, R63, -R67 ;  /* 0x0000003f2c4d7223 */ /* 0x000fe20000010843 */
[----:B------:R-:W-:Y:S01]  /*ce30*/  F2FP.F16.E4M3.UNPACK_B R60, R47.H1 ;  /* 0x0000002fff3c723e */ /* 0x000fe200030006ff */
[----:B------:R-:W-:Y:S01]  /*ce40*/  HADD2.F32 R61, -RZ, R59.H0_H0 ;  /* 0x2000003bff3d7230 */ /* 0x000fe20000004100 */
[----:B------:R-:W-:Y:S01]  /*ce50*/  F2FP.F16.E4M3.UNPACK_B R62, R41 ;  /* 0x00000029ff3e723e */ /* 0x000fe200020006ff */
[----:B------:R-:W-:Y:S01]  /*ce60*/  HADD2.F32 R67, -RZ, R65.H0_H0 ;  /* 0x20000041ff437230 */ /* 0x000fe20000004100 */
[----:B------:R-:W-:Y:S01]  /*ce70*/  F2FP.F16.E4M3.UNPACK_B R43, R43.H1 ;  /* 0x0000002bff2b723e */ /* 0x000fe200030006ff */
[----:B------:R-:W-:Y:S01]  /*ce80*/  HADD2.F32 R44, -RZ, R42.H0_H0 ;  /* 0x2000002aff2c7230 */ /* 0x000fe20000004100 */
[----:B------:R-:W-:Y:S01]  /*ce90*/  F2FP.F16.E4M3.UNPACK_B R41, R41.H1 ;  /* 0x00000029ff29723e */ /* 0x000fe200030006ff */
[----:B------:R-:W-:-:S02]  /*cea0*/  HADD2.F32 R40, -RZ, R60.H0_H0 ;  /* 0x2000003cff287230 */ /* 0x000fc40000004100 */
[-C--:B------:R-:W-:Y:S01]  /*ceb0*/  FMUL.FTZ R89, R61, R67.reuse ;  /* 0x000000433d597220 */ /* 0x080fe20000410000 */
[----:B------:R-:W-:Y:S02]  /*cec0*/  HADD2.F32 R76, -RZ, R66.H0_H0 ;  /* 0x20000042ff4c7230 */ /* 0x000fe40000004100 */
[----:B------:R-:W-:Y:S01]  /*ced0*/  FMUL.FTZ R90, R44, R67 ;  /* 0x000000432c5a7220 */ /* 0x000fe20000410000 */
[----:B------:R-:W-:Y:S01]  /*cee0*/  HADD2.F32 R63, -RZ, R62.H0_H0 ;  /* 0x2000003eff3f7230 */ /* 0x000fe20000004100 */
[----:B------:R-:W-:Y:S01]  /*cef0*/  F2FP.SATFINITE.E4M3.F32.PACK_AB_MERGE_C R77, R88, R77, RZ ;  /* 0x0000004d584d723e */ /* 0x000fe200048070ff */
[----:B------:R-:W-:Y:S02]  /*cf00*/  HADD2.F32 R47, -RZ, R43.H0_H0 ;  /* 0x2000002bff2f7230 */ /* 0x000fe40000004100 */
[----:B------:R-:W-:Y:S01]  /*cf10*/  FMUL.FTZ R92, R40, R76 ;  /* 0x0000004c285c7220 */ /* 0x000fe20000410000 */
[----:B------:R-:W-:Y:S02]  /*cf20*/  HADD2.F32 R60, -RZ, R60.H1_H1 ;  /* 0x3000003cff3c7230 */ /* 0x000fe40000004100 */
[----:B------:R-:W-:Y:S01]  /*cf30*/  FFMA.FTZ R89, R44, R63, -R89 ;  /* 0x0000003f2c597223 */ /* 0x000fe20000010859 */
[----:B------:R-:W-:-:S02]  /*cf40*/  HADD2.F32 R66, -RZ, R66.H1_H1 ;  /* 0x30000042ff427230 */ /* 0x000fc40000004100 */
[----:B------:R-:W-:Y:S01]  /*cf50*/  FMUL.FTZ R67, R47, R76 ;  /* 0x0000004c2f437220 */ /* 0x000fe20000410000 */
[----:B------:R-:W-:Y:S02]  /*cf60*/  HADD2.F32 R43, -RZ, R43.H1_H1 ;  /* 0x3000002bff2b7230 */ /* 0x000fe40000004100 */
        /* <DEDUP_REMOVED lines=10> */
[----:B------:R-:W-:Y:S01]  /*d010*/  FMUL.FTZ R47, R59, R65 ;  /* 0x000000413b2f7220 */ /* 0x000fe20000410000 */
        /* <DEDUP_REMOVED lines=10> */
[----:B------:R-:W-:Y:S01]  /*d0c0*/  F2FP.SATFINITE.E4M3.F32.PACK_AB_MERGE_C R43, R42, R89, R43 ;  /* 0x000000592a2b723e */ /* 0x000fe2000480702b */
[----:B------:R-:W-:Y:S01]  /*d0d0*/  IMAD.MOV.U32 R44, RZ, RZ, R55 ;  /* 0x000000ffff2c7224 */ /* 0x000fe200078e0037 */
[----:B------:R-:W-:Y:S01]  /*d0e0*/  F2FP.SATFINITE.E4M3.F32.PACK_AB_MERGE_C R41, R52, R57, R77 ;  /* 0x000000393429723e */ /* 0x000fe2000480704d */
[----:B------:R-:W-:Y:S01]  /*d0f0*/  IMAD.MOV.U32 R42, RZ, RZ, R54 ;  /* 0x000000ffff2a7224 */ /* 0x000fe200078e0036 */
[----:B------:R-:W-:-:S02]  /*d100*/  F2FP.SATFINITE.E4M3.F32.PACK_AB_MERGE_C R45, R45, R58, R78 ;  /* 0x0000003a2d2d723e */ /* 0x000fc4000480704e */
[----:B------:R-:W-:-:S07]  /*d110*/  F2FP.SATFINITE.E4M3.F32.PACK_AB_MERGE_C R47, R59, R90, R60 ;  /* 0x0000005a3b2f723e */ /* 0x000fce000480703c */
.L_x_502:
[----:B------:R-:W-:Y:S05]  /*d120*/  BSYNC B2 ;  /* 0x0000000000027941 */ /* 0x000fea0003800000 */
.L_x_501:
[----:B0-----:R0:W-:Y:S04]  /*d130*/  STG.E.128 desc[UR54][R48.64], R40 ;  /* 0x0000002830007986 */ /* 0x0011e8000c101d36 */
[----:B-1----:R0:W-:Y:S02]  /*d140*/  @!P2 STG.E.128 desc[UR54][R50.64], R44 ;  /* 0x0000002c3200a986 */ /* 0x0021e4000c101d36 */
.L_x_500:
[----:B------:R-:W-:Y:S05]  /*d150*/  BSYNC B1 ;  /* 0x0000000000017941 */ /* 0x000fea0003800000 */
.L_x_499:
        /* <DEDUP_REMOVED lines=8> */
[----:B------:R-:W-:-:S04]  /*d1e0*/  LEA.HI R40, R41, R40, RZ, 0x5 ;  /* 0x0000002829287211 */ /* 0x000fc800078f28ff */
[----:B------:R-:W-:-:S04]  /*d1f0*/  LEA.HI.SX32 R41, R40, R21, 0x1b ;  /* 0x0000001528297211 */ /* 0x000fc800078fdaff */
[----:B------:R-:W-:-:S04]  /*d200*/  SHF.L.U32 R43, R41, 0x4, RZ ;  /* 0x00000004292b7819 */ /* 0x000fc800000006ff */
[----:B------:R-:W-:-:S13]  /*d210*/  ISETP.GE.AND P2, PT, R43, R153, PT ;  /* 0x000000992b00720c */ /* 0x000fda0003f46270 */
[--C-:B------:R-:W-:Y:S02]  /*d220*/  @!P2 SHF.R.S32.HI R40, RZ, 0x1f, R43.reuse ;  /* 0x0000001fff28a819 */ /* 0x100fe4000001142b */
[----:B------:R-:W-:-:S04]  /*d230*/  @!P2 IADD3 R51, P4, P5, R116, R140, R43 ;  /* 0x0000008c7433a210 */ /* 0x000fc80007d9e02b */
[----:B------:R-:W-:Y:S02]  /*d240*/  @!P2 IADD3.X R40, R0, R53, R40, P4, P5 ;  /* 0x000000350028a210 */ /* 0x000fe400027ea428 */
[----:B------:R-:W-:-:S05]  /*d250*/  IADD3 R48, P4, R49, R126, RZ ;  /* 0x0000007e31307210 */ /* 0x000fca0007f9e0ff */
[----:B------:R-:W-:Y:S01]  /*d260*/  IMAD.X R49, R42, 0x1, R127, P4 ;  /* 0x000000012a317824 */ /* 0x000fe200020e067f */
        /* <DEDUP_REMOVED lines=19> */
[----:B------:R-:W-:Y:S01]  /*d3a0*/  LOP3.LUT R55, R81, 0xff0000ff, RZ, 0xc0, !PT ;  /* 0xff0000ff51377812 */ /* 0x000fe200078ec0ff */
[----:B-1----:R-:W-:Y:S01]  /*d3b0*/  IMAD.MOV.U32 R60, RZ, RZ, R44 ;  /* 0x000000ffff3c7224 */ /* 0x002fe200078e002c */
[----:B------:R-:W-:Y:S01]  /*d3c0*/  SHF.R.U32.HI R63, RZ, 0x8, R83 ;  /* 0x00000008ff3f7819 */ /* 0x000fe20000011653 */
[----:B------:R-:W-:Y:S01]  /*d3d0*/  IMAD.SHL.U32 R40, R54, 0x100, RZ ;  /* 0x0000010036287824 */ /* 0x000fe200078e00ff */
[----:B------:R-:W-:Y:S01]  /*d3e0*/  SHF.R.U32.HI R58, RZ, 0x8, R71 ;  /* 0x00000008ff3a7819 */ /* 0x000fe20000011647 */
[----:B------:R-:W-:Y:S01]  /*d3f0*/  IMAD.MOV.U32 R52, RZ, RZ, R41 ;  /* 0x000000ffff347224 */ /* 0x000fe200078e0029 */
[----:B------:R-:W-:Y:S02]  /*d400*/  SHF.R.U32.HI R66, RZ, 0x10, R81 ;  /* 0x00000010ff427819 */ /* 0x000fe40000011651 */
[----:B------:R-:W-:Y:S01]  /*d410*/  LOP3.LUT R55, R55, 0xff00, R40, 0xf8, !PT ;  /* 0x0000ff0037377812 */ /* 0x000fe200078ef828 */
[----:B------:R-:W-:Y:S01]  /*d420*/  IMAD.SHL.U32 R40, R63, 0x100, RZ ;  /* 0x000001003f287824 */ /* 0x000fe200078e00ff */
[----:B------:R-:W-:Y:S01]  /*d430*/  LOP3.LUT R59, R83, 0xff0000ff, RZ, 0xc0, !PT ;  /* 0xff0000ff533b7812 */ /* 0x000fe200078ec0ff */
[----:B------:R-:W-:Y:S01]  /*d440*/  IMAD.SHL.U32 R44, R58, 0x100, RZ ;  /* 0x000001003a2c7824 */ /* 0x000fe200078e00ff */
[----:B------:R-:W-:-:S02]  /*d450*/  SHF.R.U32.HI R62, RZ, 0x8, R69 ;  /* 0x00000008ff3e7819 */ /* 0x000fc40000011645 */
[----:B------:R-:W-:Y:S02]  /*d460*/  SHF.R.U32.HI R64, RZ, 0x10, R83 ;  /* 0x00000010ff407819 */ /* 0x000fe40000011653 */
[----:B------:R-:W-:Y:S01]  /*d470*/  LOP3.LUT R61, R71, 0xff0000ff, RZ, 0xc0, !PT ;  /* 0xff0000ff473d7812 */ /* 0x000fe200078ec0ff */
[----:B------:R-:W-:Y:S01]  /*d480*/  IMAD.SHL.U32 R41, R62, 0x100, RZ ;  /* 0x000001003e297824 */ /* 0x000fe200078e00ff */
[----:B------:R-:W-:Y:S01]  /*d490*/  MOV R54, R42 ;  /* 0x0000002a00367202 */ /* 0x000fe20000000f00 */
[----:B------:R-:W-:Y:S01]  /*d4a0*/  IMAD.U32 R42, R66, 0x10000, RZ ;  /* 0x00010000422a7824 */ /* 0x000fe200078e00ff */
[----:B------:R-:W-:Y:S02]  /*d4b0*/  LOP3.LUT R59, R59, 0xff00, R40, 0xf8, !PT ;  /* 0x0000ff003b3b7812 */ /* 0x000fe400078ef828 */
[----:B------:R-:W-:Y:S02]  /*d4c0*/  LOP3.LUT R66, R61, 0xff00, R44, 0xf8, !PT ;  /* 0x0000ff003d427812 */ /* 0x000fe400078ef82c */
[----:B------:R-:W-:-:S02]  /*d4d0*/  SHF.L.U32 R40, R64, 0x10, RZ ;  /* 0x0000001040287819 */ /* 0x000fc400000006ff */
[----:B------:R-:W-:Y:S02]  /*d4e0*/  LOP3.LUT R56, R69, 0xff0000ff, RZ, 0xc0, !PT ;  /* 0xff0000ff45387812 */ /* 0x000fe400078ec0ff */
[----:B------:R-:W-:Y:S02]  /*d4f0*/  F2FP.F16.E4M3.UNPACK_B R64, R154.H1 ;  /* 0x0000009aff40723e */ /* 0x000fe400030006ff */
[----:B------:R-:W-:Y:S02]  /*d500*/  F2FP.F16.E4M3.UNPACK_B R61, R60.H1 ;  /* 0x0000003cff3d723e */ /* 0x000fe400030006ff */
[----:B------:R-:W-:Y:S02]  /*d510*/  F2FP.F16.E4M3.UNPACK_B R58, R57.H1 ;  /* 0x00000039ff3a723e */ /* 0x000fe400030006ff */
[----:B------:R-:W-:Y:S02]  /*d520*/  LOP3.LUT R40, R59, 0xff0000, R40, 0xf8, !PT ;  /* 0x00ff00003b287812 */ /* 0x000fe400078ef828 */
[----:B------:R-:W-:-:S02]  /*d530*/  SHF.R.U32.HI R67, RZ, 0x10, R69 ;  /* 0x00000010ff437819 */ /* 0x000fc40000011645 */
[----:B------:R-:W-:Y:S02]  /*d540*/  SHF.R.U32.HI R65, RZ, 0x10, R71 ;  /* 0x00000010ff417819 */ /* 0x000fe40000011647 */
[----:B------:R-:W-:Y:S01]  /*d550*/  LOP3.LUT R63, R56, 0xff00, R41, 0xf8, !PT ;  /* 0x0000ff00383f7812 */ /* 0x000fe200078ef829 */
[----:B------:R-:W-:Y:S01]  /*d560*/  HADD2.F32 R41, -RZ, R64.H0_H0 ;  /* 0x20000040ff297230 */ /* 0x000fe20000004100 */
[----:B------:R-:W-:Y:S01]  /*d570*/  LOP3.LUT R42, R55, 0xff0000, R42, 0xf8, !PT ;  /* 0x00ff0000372a7812 */ /* 0x000fe200078ef82a */
[----:B------:R-:W-:Y:S01]  /*d580*/  HADD2.F32 R56, -RZ, R61.H0_H0 ;  /* 0x2000003dff387230 */ /* 0x000fe20000004100 */
[----:B------:R-:W-:Y:S01]  /*d590*/  F2FP.F16.E4M3.UNPACK_B R59, R156.H1 ;  /* 0x0000009cff3b723e */ /* 0x000fe200030006ff */
[----:B------:R-:W-:Y:S01]  /*d5a0*/  HADD2.F32 R55, -RZ, R58.H0_H0 ;  /* 0x2000003aff377230 */ /* 0x000fe20000004100 */
[----:B------:R-:W-:Y:S01]  /*d5b0*/  F2FP.F16.E4M3.UNPACK_B R154, R154 ;  /* 0x0000009aff9a723e */ /* 0x000fe200020006ff */
[----:B------:R-:W-:Y:S02]  /*d5c0*/  IMAD.U32 R44, R67, 0x10000, RZ ;  /* 0x00010000432c7824 */ /* 0x000fe400078e00ff */
[----:B------:R-:W-:Y:S01]  /*d5d0*/  FMUL.FTZ R68, R56, R41 ;  /* 0x0000002938447220 */ /* 0x000fe20000410000 */
[----:B------:R-:W-:-:S02]  /*d5e0*/  IMAD.U32 R65, R65, 0x10000, RZ ;  /* 0x0001000041417824 */ /* 0x000fc400078e00ff */
[----:B------:R-:W-:Y:S01]  /*d5f0*/  FMUL.FTZ R67, R55, R41 ;  /* 0x0000002937437220 */ /* 0x000fe20000410000 */
[--C-:B------:R-:W-:Y:S01]  /*d600*/  HADD2.F32 R62, -RZ, R59.reuse.H0_H0 ;  /* 0x2000003bff3e7230 */ /* 0x100fe20000004100 */
[----:B------:R-:W-:Y:S01]  /*d610*/  LOP3.LUT R44, R63, 0xff0000, R44, 0xf8, !PT ;  /* 0x00ff00003f2c7812 */ /* 0x000fe200078ef82c */
[----:B------:R-:W-:Y:S01]  /*d620*/  HADD2.F32 R63, -RZ, R59.H1_H1 ;  /* 0x3000003bff3f7230 */ /* 0x000fe20000004100 */
[----:B------:R-:W-:Y:S01]  /*d630*/  LOP3.LUT R41, R66, 0xff0000, R65, 0xf8, !PT ;  /* 0x00ff000042297812 */ /* 0x000fe200078ef841 */
[----:B------:R-:W-:Y:S02]  /*d640*/  HADD2.F32 R65, -RZ, R64.H1_H1 ;  /* 0x30000040ff417230 */ /* 0x000fe40000004100 */
[-C--:B------:R-:W-:Y:S01]  /*d650*/  FFMA.FTZ R55, R55, R62.reuse, -R68 ;  /* 0x0000003e37377223 */ /* 0x080fe20000010844 */
[----:B------:R-:W-:Y:S01]  /*d660*/  FFMA.FTZ R56, R56, R62, R67 ;  /* 0x0000003e38387223 */ /* 0x000fe20000010043 */
[----:B------:R-:W-:Y:S01]  /*d670*/  HADD2.F32 R62, -RZ, R61.H1_H1 ;  /* 0x3000003dff3e7230 */ /* 0x000fe20000004100 */
[----:B------:R-:W-:Y:S01]  /*d680*/  F2FP.F16.E4M3.UNPACK_B R60, R60 ;  /* 0x0000003cff3c723e */ /* 0x000fe200020006ff */
[----:B------:R-:W-:Y:S01]  /*d690*/  HADD2.F32 R59, -RZ, R58.H1_H1 ;  /* 0x3000003aff3b7230 */ /* 0x000fe20000004100 */
[----:B------:R-:W-:Y:S01]  /*d6a0*/  F2FP.F16.E4M3.UNPACK_B R57, R57 ;  /* 0x00000039ff39723e */ /* 0x000fe200020006ff */
[----:B------:R-:W-:-:S02]  /*d6b0*/  HADD2.F32 R64, -RZ, R154.H0_H0 ;  /* 0x2000009aff407230 */ /* 0x000fc40000004100 */
[CC--:B------:R-:W-:Y:S01]  /*d6c0*/  FMUL.FTZ R66, R62.reuse, R65.reuse ;  /* 0x000000413e427220 */ /* 0x0c0fe20000410000 */
[----:B------:R-:W-:Y:S01]  /*d6d0*/  F2FP.F16.E4M3.UNPACK_B R156, R156 ;  /* 0x0000009cff9c723e */ /* 0x000fe200020006ff */
[C---:B------:R-:W-:Y:S01]  /*d6e0*/  FMUL.FTZ R65, R59.reuse, R65 ;  /* 0x000000413b417220 */ /* 0x040fe20000410000 */
[----:B------:R-:W-:Y:S02]  /*d6f0*/  HADD2.F32 R61, -RZ, R60.H0_H0 ;  /* 0x2000003cff3d7230 */ /* 0x000fe40000004100 */
[-C--:B------:R-:W-:Y:S01]  /*d700*/  FFMA.FTZ R70, R59, R63.reuse, -R66 ;  /* 0x0000003f3b467223 */ /* 0x080fe20000010842 */
[----:B------:R-:W-:Y:S02]  /*d710*/  HADD2.F32 R58, -RZ, R57.H0_H0 ;  /* 0x20000039ff3a7230 */ /* 0x000fe40000004100 */
[----:B------:R-:W-:Y:S01]  /*d720*/  FFMA.FTZ R69, R62, R63, R65 ;  /* 0x0000003f3e457223 */ /* 0x000fe20000010041 */
[----:B------:R-:W-:Y:S02]  /*d730*/  HADD2.F32 R59, -RZ, R156.H0_H0 ;  /* 0x2000009cff3b7230 */ /* 0x000fe40000004100 */
[----:B------:R-:W-:Y:S01]  /*d740*/  FMUL.FTZ R63, R61, R64 ;  /* 0x000000403d3f7220 */ /* 0x000fe20000410000 */
[----:B------:R-:W-:-:S02]  /*d750*/  HADD2.F32 R154, -RZ, R154.H1_H1 ;  /* 0x3000009aff9a7230 */ /* 0x000fc40000004100 */
[C---:B------:R-:W-:Y:S01]  /*d760*/  FMUL.FTZ R64, R58.reuse, R64 ;  /* 0x000000403a407220 */ /* 0x040fe20000410000 */
[----:B------:R-:W-:Y:S02]  /*d770*/  HADD2.F32 R60, -RZ, R60.H1_H1 ;  /* 0x3000003cff3c7230 */ /* 0x000fe40000004100 */
        /* <DEDUP_REMOVED lines=16> */
[----:B------:R-:W-:Y:S02]  /*d880*/  HADD2.F32 R58, -RZ, R57.H0_H0 ;  /* 0x20000039ff3a7230 */ /* 0x000fe40000004100 */
[-C--:B------:R-:W-:Y:S01]  /*d890*/  FMUL.FTZ R71, R61, R63.reuse ;  /* 0x0000003f3d477220 */ /* 0x080fe20000410000 */
[----:B------:R-:W-:Y:S01]  /*d8a0*/  HADD2.F32 R60, -RZ, R62.H0_H0 ;  /* 0x2000003eff3c7230 */ /* 0x000fe20000004100 */
[----:B------:R-:W-:Y:S01]  /*d8b0*/  F2FP.F16.E4M3.UNPACK_B R54, R54 ;  /* 0x00000036ff36723e */ /* 0x000fe200020006ff */
[----:B------:R-:W-:Y:S02]  /*d8c0*/  HADD2.F32 R59, -RZ, R59.H1_H1 ;  /* 0x3000003bff3b7230 */ /* 0x000fe40000004100 */
[----:B------:R-:W-:Y:S01]  /*d8d0*/  FMUL.FTZ R78, R58, R63 ;  /* 0x0000003f3a4e7220 */ /* 0x000fe20000410000 */
[----:B------:R-:W-:-:S02]  /*d8e0*/  HADD2.F32 R57, -RZ, R57.H1_H1 ;  /* 0x30000039ff397230 */ /* 0x000fc40000004100 */
[----:B------:R-:W-:Y:S01]  /*d8f0*/  FFMA.FTZ R76, R58, R60, -R71 ;  /* 0x0000003c3a4c7223 */ /* 0x000fe20000010847 */
[----:B------:R-:W-:Y:S02]  /*d900*/  HADD2.F32 R62, -RZ, R62.H1_H1 ;  /* 0x3000003eff3e7230 */ /* 0x000fe40000004100 */
[----:B------:R-:W-:Y:S01]  /*d910*/  FMUL.FTZ R58, R59, R64 ;  /* 0x000000403b3a7220 */ /* 0x000fe20000410000 */
[----:B------:R-:W-:Y:S01]  /*d920*/  FFMA.FTZ R78, R61, R60, R78 ;  /* 0x0000003c3d4e7223 */ /* 0x000fe2000001004e */
[C---:B------:R-:W-:Y:S01]  /*d930*/  FMUL.FTZ R64, R57.reuse, R64 ;  /* 0x0000004039407220 */ /* 0x040fe20000410000 */
[----:B------:R-:W-:Y:S01]  /*d940*/  F2FP.F16.E4M3.UNPACK_B R157, R157 ;  /* 0x0000009dff9d723e */ /* 0x000fe200020006ff */
[----:B------:R-:W-:Y:S01]  /*d950*/  FFMA.FTZ R77, R57, R62, -R58 ;  /* 0x0000003e394d7223 */ /* 0x000fe2000001083a */
[----:B------:R-:W-:Y:S01]  /*d960*/  F2FP.F16.E4M3.UNPACK_B R57, R46 ;  /* 0x0000002eff39723e */ /* 0x000fe200020006ff */
[----:B------:R-:W-:Y:S02]  /*d970*/  HADD2.F32 R61, -RZ, R155.H0_H0 ;  /* 0x2000009bff3d7230 */ /* 0x000fe40000004100 */
[----:B------:R-:W-:Y:S01]  /*d980*/  FFMA.FTZ R79, R59, R62, R64 ;  /* 0x0000003e3b4f7223 */ /* 0x000fe20000010040 */
[----:B------:R-:W-:Y:S01]  /*d990*/  HADD2.F32 R46, -RZ, R54.H0_H0 ;  /* 0x20000036ff2e7230 */ /* 0x000fe20000004100 */
[----:B------:R-:W-:Y:S01]  /*d9a0*/  F2FP.SATFINITE.E4M3.F32.PACK_AB_MERGE_C R55, R70, R55, RZ ;  /* 0x000000374637723e */ /* 0x000fe200048070ff */
[----:B------:R-:W-:Y:S01]  /*d9b0*/  HADD2.F32 R58, -RZ, R57.H0_H0 ;  /* 0x20000039ff3a7230 */ /* 0x000fe20000004100 */
[----:B------:R-:W-:Y:S01]  /*d9c0*/  F2FP.F16.E4M3.UNPACK_B R64, R44 ;  /* 0x0000002cff40723e */ /* 0x000fe200020006ff */
[----:B------:R-:W-:Y:S01]  /*d9d0*/  HADD2.F32 R59, -RZ, R157.H0_H0 ;  /* 0x2000009dff3b7230 */ /* 0x000fe20000004100 */
[----:B------:R-:W-:Y:S01]  /*d9e0*/  F2FP.SATFINITE.E4M3.F32.PACK_AB_MERGE_C R69, R69, R56, RZ ;  /* 0x000000384545723e */ /* 0x000fe200048070ff */
[----:B------:R-:W-:-:S02]  /*d9f0*/  HADD2.F32 R155, -RZ, R155.H1_H1 ;  /* 0x3000009bff9b7230 */ /* 0x000fc40000004100 */
[-C--:B------:R-:W-:Y:S01]  /*da00*/  FMUL.FTZ R63, R58, R61.reuse ;  /* 0x0000003d3a3f7220 */ /* 0x080fe20000410000 */
[----:B------:R-:W-:Y:S02]  /*da10*/  HADD2.F32 R57, -RZ, R57.H1_H1 ;  /* 0x30000039ff397230 */ /* 0x000fe40000004100 */
[C---:B------:R-:W-:Y:S01]  /*da20*/  FMUL.FTZ R61, R46.reuse, R61 ;  /* 0x0000003d2e3d7220 */ /* 0x040fe20000410000 */
[----:B------:R-:W-:Y:S02]  /*da30*/  HADD2.F32 R54, -RZ, R54.H1_H1 ;  /* 0x30000036ff367230 */ /* 0x000fe40000004100 */
[----:B------:R-:W-:Y:S01]  /*da40*/  FFMA.FTZ R63, R46, R59, -R63 ;  /* 0x0000003b2e3f7223 */ /* 0x000fe2000001083f */
[----:B------:R-:W-:Y:S02]  /*da50*/  HADD2.F32 R157, -RZ, R157.H1_H1 ;  /* 0x3000009dff9d7230 */ /* 0x000fe40000004100 */
[C---:B------:R-:W-:Y:S01]  /*da60*/  FMUL.FTZ R71, R57.reuse, R155 ;  /* 0x0000009b39477220 */ /* 0x040fe20000410000 */
[----:B------:R-:W-:Y:S01]  /*da70*/  FFMA.FTZ R46, R58, R59, R61 ;  /* 0x0000003b3a2e7223 */ /* 0x000fe2000001003d */
[C---:B------:R-:W-:Y:S01]  /*da80*/  FMUL.FTZ R60, R54.reuse, R155 ;  /* 0x0000009b363c7220 */ /* 0x040fe20000410000 */
[----:B------:R-:W-:Y:S01]  /*da90*/  F2FP.F16.E4M3.UNPACK_B R59, R45 ;  /* 0x0000002dff3b723e */ /* 0x000fe200020006ff */
[-C--:B------:R-:W-:Y:S01]  /*daa0*/  FFMA.FTZ R54, R54, R157.reuse, -R71 ;  /* 0x0000009d36367223 */ /* 0x080fe20000010847 */
[----:B------:R-:W-:Y:S01]  /*dab0*/  F2FP.F16.E4M3.UNPACK_B R58, R52 ;  /* 0x00000034ff3a723e */ /* 0x000fe200020006ff */
[----:B------:R-:W-:Y:S01]  /*dac0*/  FFMA.FTZ R157, R57, R157, R60 ;  /* 0x0000009d399d7223 */ /* 0x000fe2000001003c */
[----:B------:R-:W-:Y:S01]  /*dad0*/  F2FP.SATFINITE.E4M3.F32.PACK_AB_MERGE_C R56, R68, R65, R55 ;  /* 0x000000414438723e */ /* 0x000fe20004807037 */
[--C-:B------:R-:W-:Y:S01]  /*dae0*/  HADD2.F32 R60, -RZ, R59.reuse.H0_H0 ;  /* 0x2000003bff3c7230 */ /* 0x100fe20000004100 */
[----:B------:R-:W-:Y:S01]  /*daf0*/  F2FP.SATFINITE.E4M3.F32.PACK_AB_MERGE_C R76, R77, R76, RZ ;  /* 0x0000004c4d4c723e */ /* 0x000fe200048070ff */
[----:B------:R-:W-:Y:S01]  /*db00*/  HADD2.F32 R65, -RZ, R64.H0_H0 ;  /* 0x20000040ff417230 */ /* 0x000fe20000004100 */
[----:B------:R-:W-:Y:S01]  /*db10*/  F2FP.F16.E4M3.UNPACK_B R62, R42 ;  /* 0x0000002aff3e723e */ /* 0x000fe200020006ff */
[----:B------:R-:W-:Y:S01]  /*db20*/  HADD2.F32 R57, -RZ, R58.H0_H0 ;  /* 0x2000003aff397230 */ /* 0x000fe20000004100 */
[----:B------:R-:W-:Y:S01]  /*db30*/  F2FP.SATFINITE.E4M3.F32.PACK_AB_MERGE_C R55, R67, R66, R69 ;  /* 0x000000424337723e */ /* 0x000fe20004807045 */
[----:B------:R-:W-:Y:S01]  /*db40*/  HADD2.F32 R61, -RZ, R59.H1_H1 ;  /* 0x3000003bff3d7230 */ /* 0x000fe20000004100 */
[----:B------:R-:W-:Y:S01]  /*db50*/  F2FP.SATFINITE.E4M3.F32.PACK_AB_MERGE_C R54, R54, R63, R76 ;  /* 0x0000003f3636723e */ /* 0x000fe2000480704c */
[----:B------:R-:W-:-:S02]  /*db60*/  HADD2.F32 R63, -RZ, R62.H0_H0 ;  /* 0x2000003eff3f7230 */ /* 0x000fc40000004100 */
[CC--:B------:R-:W-:Y:S01]  /*db70*/  FMUL.FTZ R66, R60.reuse, R65.reuse ;  /* 0x000000413c427220 */ /* 0x0c0fe20000410000 */
[----:B------:R-:W-:Y:S01]  /*db80*/  FMUL.FTZ R65, R57, R65 ;  /* 0x0000004139417220 */ /* 0x000fe20000410000 */
[----:B------:R-:W-:Y:S01]  /*db90*/  HADD2.F32 R64, -RZ, R64.H1_H1 ;  /* 0x30000040ff407230 */ /* 0x000fe20000004100 */
[----:B------:R-:W-:Y:S01]  /*dba0*/  F2FP.F16.E4M3.UNPACK_B R52, R52.H1 ;  /* 0x00000034ff34723e */ /* 0x000fe200030006ff */
        /* <DEDUP_REMOVED lines=9> */
[----:B------:R-:W-:Y:S01]  /*dc40*/  FFMA.FTZ R67, R61, R62, R64 ;  /* 0x0000003e3d437223 */ /* 0x000fe20000010040 */
[----:B------:R-:W-:-:S02]  /*dc50*/  HADD2.F32 R44, -RZ, R52.H0_H0 ;  /* 0x20000034ff2c7230 */ /* 0x000fc40000004100 */
[----:B------:R-:W-:Y:S01]  /*dc60*/  FFMA.FTZ R57, R57, R63, -R66 ;  /* 0x0000003f39397223 */ /* 0x000fe20000010842 */
[--C-:B------:R-:W-:Y:S01]  /*dc70*/  HADD2.F32 R59, -RZ, R45.reuse.H0_H0 ;  /* 0x2000002dff3b7230 */ /* 0x100fe20000004100 */
[----:B------:R-:W-:Y:S01]  /*dc80*/  F2FP.SATFINITE.E4M3.F32.PACK_AB_MERGE_C R78, R79, R78, RZ ;  /* 0x0000004e4f4e723e */ /* 0x000fe200048070ff */
[--C-:B------:R-:W-:Y:S02]  /*dc90*/  HADD2.F32 R61, -RZ, R60.reuse.H0_H0 ;  /* 0x2000003cff3d7230 */ /* 0x100fe40000004100 */
[----:B------:R-:W-:Y:S01]  /*dca0*/  HADD2.F32 R45, -RZ, R45.H1_H1 ;  /* 0x3000002dff2d7230 */ /* 0x000fe20000004100 */
[----:B------:R-:W-:Y:S01]  /*dcb0*/  F2FP.SATFINITE.E4M3.F32.PACK_AB_MERGE_C R46, R157, R46, R78 ;  /* 0x0000002e9d2e723e */ /* 0x000fe2000480704e */
[----:B------:R-:W-:Y:S02]  /*dcc0*/  HADD2.F32 R62, -RZ, R60.H1_H1 ;  /* 0x3000003cff3e7230 */ /* 0x000fe40000004100 */
[-C--:B------:R-:W-:Y:S01]  /*dcd0*/  FMUL.FTZ R63, R59, R61.reuse ;  /* 0x0000003d3b3f7220 */ /* 0x080fe20000410000 */
[----:B------:R-:W-:Y:S01]  /*dce0*/  FMUL.FTZ R64, R44, R61 ;  /* 0x0000003d2c407220 */ /* 0x000fe20000410000 */
[----:B------:R-:W-:-:S02]  /*dcf0*/  HADD2.F32 R52, -RZ, R52.H1_H1 ;  /* 0x30000034ff347230 */ /* 0x000fc40000004100 */
[--C-:B------:R-:W-:Y:S02]  /*dd00*/  HADD2.F32 R60, -RZ, R42.reuse.H0_H0 ;  /* 0x2000002aff3c7230 */ /* 0x100fe40000004100 */
[-C--:B------:R-:W-:Y:S01]  /*dd10*/  FMUL.FTZ R65, R45, R62.reuse ;  /* 0x0000003e2d417220 */ /* 0x080fe20000410000 */
[----:B------:R-:W-:Y:S02]  /*dd20*/  HADD2.F32 R61, -RZ, R42.H1_H1 ;  /* 0x3000002aff3d7230 */ /* 0x000fe40000004100 */
[----:B------:R-:W-:Y:S01]  /*dd30*/  FMUL.FTZ R62, R52, R62 ;  /* 0x0000003e343e7220 */ /* 0x000fe20000410000 */
[----:B------:R-:W-:Y:S01]  /*dd40*/  F2FP.F16.E4M3.UNPACK_B R42, R43 ;  /* 0x0000002bff2a723e */ /* 0x000fe200020006ff */
[-C--:B------:R-:W-:Y:S01]  /*dd50*/  FFMA.FTZ R69, R44, R60.reuse, -R63 ;  /* 0x0000003c2c457223 */ /* 0x080fe2000001083f */
[----:B------:R-:W-:Y:S01]  /*dd60*/  FFMA.FTZ R70, R59, R60, R64 ;  /* 0x0000003c3b467223 */ /* 0x000fe20000010040 */
[----:B------:R-:W-:Y:S01]  /*dd70*/  FFMA.FTZ R76, R52, R61, -R65 ;  /* 0x0000003d344c7223 */ /* 0x000fe20000010841 */
[----:B------:R-:W-:Y:S01]  /*dd80*/  F2FP.F16.E4M3.UNPACK_B R52, R47 ;  /* 0x0000002fff34723e */ /* 0x000fe200020006ff */
[----:B------:R-:W-:Y:S01]  /*dd90*/  FFMA.FTZ R71, R45, R61, R62 ;  /* 0x0000003d2d477223 */ /* 0x000fe2000001003e */
[----:B------:R-:W-:Y:S01]  /*dda0*/  F2FP.F16.E4M3.UNPACK_B R63, R41 ;  /* 0x00000029ff3f723e */ /* 0x000fe200020006ff */
[----:B------:R-:W-:Y:S01]  /*ddb0*/  HADD2.F32 R44, -RZ, R42.H0_H0 ;  /* 0x2000002aff2c7230 */ /* 0x000fe20000004100 */
[----:B------:R-:W-:Y:S01]  /*ddc0*/  F2FP.F16.E4M3.UNPACK_B R43, R43.H1 ;  /* 0x0000002bff2b723e */ /* 0x000fe200030006ff */
[----:B------:R-:W-:Y:S01]  /*ddd0*/  HADD2.F32 R59, -RZ, R52.H0_H0 ;  /* 0x20000034ff3b7230 */ /* 0x000fe20000004100 */
[----:B------:R-:W-:Y:S01]  /*dde0*/  F2FP.F16.E4M3.UNPACK_B R64, R41.H1 ;  /* 0x00000029ff40723e */ /* 0x000fe200030006ff */
[----:B------:R-:W-:Y:S01]  /*ddf0*/  HADD2.F32 R65, -RZ, R63.H0_H0 ;  /* 0x2000003fff417230 */ /* 0x000fe20000004100 */
[----:B------:R-:W-:Y:S01]  /*de00*/  F2FP.F16.E4M3.UNPACK_B R47, R47.H1 ;  /* 0x0000002fff2f723e */ /* 0x000fe200030006ff */
[----:B------:R-:W-:Y:S01]  /*de10*/  HADD2.F32 R45, -RZ, R43.H0_H0 ;  /* 0x2000002bff2d7230 */ /* 0x000fe20000004100 */
[-C--:B------:R-:W-:Y:S01]  /*de20*/  F2FP.F16.E4M3.UNPACK_B R60, R40.reuse.H1 ;  /* 0x00000028ff3c723e */ /* 0x080fe200030006ff */
[----:B------:R-:W-:Y:S01]  /*de30*/  HADD2.F32 R66, -RZ, R64.H0_H0 ;  /* 0x20000040ff427230 */ /* 0x000fe20000004100 */
[----:B------:R-:W-:Y:S01]  /*de40*/  F2FP.F16.E4M3.UNPACK_B R41, R40 ;  /* 0x00000028ff29723e */ /* 0x000fe200020006ff */
[----:B------:R-:W-:-:S02]  /*de50*/  HADD2.F32 R40, -RZ, R47.H0_H0 ;  /* 0x2000002fff287230 */ /* 0x000fc40000004100 */
[-C--:B------:R-:W-:Y:S01]  /*de60*/  FMUL.FTZ R77, R59, R65.reuse ;  /* 0x000000413b4d7220 */ /* 0x080fe20000410000 */
[----:B------:R-:W-:Y:S02]  /*de70*/  HADD2.F32 R62, -RZ, R60.H0_H0 ;  /* 0x2000003cff3e7230 */ /* 0x000fe40000004100 */
[----:B------:R-:W-:Y:S01]  /*de80*/  FMUL.FTZ R78, R44, R65 ;  /* 0x000000412c4e7220 */ /* 0x000fe20000410000 */
[-C--:B------:R-:W-:Y:S01]  /*de90*/  FMUL.FTZ R65, R45, R66.reuse ;  /* 0x000000422d417220 */ /* 0x080fe20000410000 */
[----:B------:R-:W-:Y:S02]  /*dea0*/  HADD2.F32 R47, -RZ, R47.H1_H1 ;  /* 0x3000002fff2f7230 */ /* 0x000fe40000004100 */
[C---:B------:R-:W-:Y:S01]  /*deb0*/  FMUL.FTZ R80, R40.reuse, R66 ;  /* 0x0000004228507220 */ /* 0x040fe20000410000 */
[----:B------:R-:W-:Y:S02]  /*dec0*/  HADD2.F32 R64, -RZ, R64.H1_H1 ;  /* 0x30000040ff407230 */ /* 0x000fe40000004100 */
[----:B------:R-:W-:Y:S01]  /*ded0*/  FFMA.FTZ R65, R40, R62, R65 ;  /* 0x0000003e28417223 */ /* 0x000fe20000010041 */
[----:B------:R-:W-:-:S02]  /*dee0*/  HADD2.F32 R43, -RZ, R43.H1_H1 ;  /* 0x3000002bff2b7230 */ /* 0x000fc40000004100 */
[----:B------:R-:W-:Y:S01]  /*def0*/  FFMA.FTZ R80, R45, R62, -R80 ;  /* 0x0000003e2d507223 */ /* 0x000fe20000010850 */
[----:B------:R-:W-:Y:S02]  /*df00*/  HADD2.F32 R52, -RZ, R52.H1_H1 ;  /* 0x30000034ff347230 */ /* 0x000fe40000004100 */
[-C--:B------:R-:W-:Y:S01]  /*df10*/  FMUL.FTZ R40, R47, R64.reuse ;  /* 0x000000402f287220 */ /* 0x080fe20000410000 */
[----:B------:R-:W-:Y:S02]  /*df20*/  HADD2.F32 R63, -RZ, R63.H1_H1 ;  /* 0x3000003fff3f7230 */ /* 0x000fe40000004100 */
[----:B------:R-:W-:Y:S01]  /*df30*/  FMUL.FTZ R64, R43, R64 ;  /* 0x000000402b407220 */ /* 0x000fe20000410000 */
[----:B------:R-:W-:Y:S01]  /*df40*/  HADD2.F32 R60, -RZ, R60.H1_H1 ;  /* 0x3000003cff3c7230 */ /* 0x000fe20000004100 */
[----:B------:R-:W-:Y:S01]  /*df50*/  F2FP.SATFINITE.E4M3.F32.PACK_AB_MERGE_C R69, R76, R69, RZ ;  /* 0x000000454c45723e */ /* 0x000fe200048070ff */
[----:B------:R-:W-:Y:S02]  /*df60*/  HADD2.F32 R42, -RZ, R42.H1_H1 ;  /* 0x3000002aff2a7230 */ /* 0x000fe40000004100 */
[----:B------:R-:W-:Y:S01]  /*df70*/  FMUL.FTZ R45, R52, R63 ;  /* 0x0000003f342d7220 */ /* 0x000fe20000410000 */
[----:B------:R-:W-:-:S02]  /*df80*/  HADD2.F32 R61, -RZ, R41.H0_H0 ;  /* 0x20000029ff3d7230 */ /* 0x000fc40000004100 */
[-C--:B------:R-:W-:Y:S01]  /*df90*/  FFMA.FTZ R43, R43, R60.reuse, -R40 ;  /* 0x0000003c2b2b7223 */ /* 0x080fe20000010828 */
[----:B------:R-:W-:Y:S02]  /*dfa0*/  HADD2.F32 R41, -RZ, R41.H1_H1 ;  /* 0x30000029ff297230 */ /* 0x000fe40000004100 */
[----:B------:R-:W-:Y:S01]  /*dfb0*/  FMUL.FTZ R63, R42, R63 ;  /* 0x0000003f2a3f7220 */ /* 0x000fe20000410000 */
[----:B------:R-:W-:Y:S01]  /*dfc0*/  FFMA.FTZ R64, R47, R60, R64 ;  /* 0x0000003c2f407223 */ /* 0x000fe20000010040 */
[-C--:B------:R-:W-:Y:S01]  /*dfd0*/  FFMA.FTZ R77, R44, R61.reuse, -R77 ;  /* 0x0000003d2c4d7223 */ /* 0x080fe2000001084d */
[----:B------:R-:W-:Y:S01]  /*dfe0*/  FFMA.FTZ R78, R59, R61, R78 ;  /* 0x0000003d3b4e7223 */ /* 0x000fe2000001004e */
[-C--:B------:R-:W-:Y:S01]  /*dff0*/  FFMA.FTZ R42, R42, R41.reuse, -R45 ;  /* 0x000000292a2a7223 */ /* 0x080fe2000001082d */
[----:B------:R-:W-:Y:S01]  /*e000*/  FFMA.FTZ R63, R52, R41, R63 ;  /* 0x00000029343f7223 */ /* 0x000fe2000001003f */
[----:B------:R-:W-:Y:S01]  /*e010*/  F2FP.SATFINITE.E4M3.F32.PACK_AB_MERGE_C R43, R43, R80, RZ ;  /* 0x000000502b2b723e */ /* 0x000fe200048070ff */
[----:B------:R-:W-:Y:S01]  /*e020*/  IMAD.MOV.U32 R40, RZ, RZ, R56 ;  /* 0x000000ffff287224 */ /* 0x000fe200078e0038 */
[----:B------:R-:W-:Y:S01]  /*e030*/  F2FP.SATFINITE.E4M3.F32.PACK_AB_MERGE_C R70, R71, R70, RZ ;  /* 0x000000464746723e */ /* 0x000fe200048070ff */
[----:B------:R-:W-:Y:S01]  /*e040*/  IMAD.MOV.U32 R44, RZ, RZ, R55 ;  /* 0x000000ffff2c7224 */ /* 0x000fe200078e0037 */
[----:B------:R-:W-:-:S02]  /*e050*/  F2FP.SATFINITE.E4M3.F32.PACK_AB_MERGE_C R64, R64, R65, RZ ;  /* 0x000000414040723e */ /* 0x000fc400048070ff */
[----:B------:R-:W-:Y:S02]  /*e060*/  F2FP.SATFINITE.E4M3.F32.PACK_AB_MERGE_C R43, R42, R77, R43 ;  /* 0x0000004d2a2b723e */ /* 0x000fe4000480702b */
[----:B------:R-:W-:Y:S02]  /*e070*/  F2FP.SATFINITE.E4M3.F32.PACK_AB_MERGE_C R41, R68, R57, R69 ;  /* 0x000000394429723e */ /* 0x000fe40004807045 */
[----:B------:R-:W-:Y:S02]  /*e080*/  F2FP.SATFINITE.E4M3.F32.PACK_AB_MERGE_C R45, R67, R58, R70 ;  /* 0x0000003a432d723e */ /* 0x000fe40004807046 */
[----:B------:R-:W-:Y:S02]  /*e090*/  F2FP.SATFINITE.E4M3.F32.PACK_AB_MERGE_C R47, R63, R78, R64 ;  /* 0x0000004e3f2f723e */ /* 0x000fe40004807040 */
[----:B------:R-:W-:-:S07]  /*e0a0*/  MOV R42, R54 ;  /* 0x00000036002a7202 */ /* 0x000fce0000000f00 */
.L_x_506:
[----:B------:R-:W-:Y:S05]  /*e0b0*/  BSYNC B2 ;  /* 0x0000000000027941 */ /* 0x000fea0003800000 */
.L_x_505:
[----:B0-----:R3:W-:Y:S04]  /*e0c0*/  STG.E.128 desc[UR54][R48.64], R40 ;  /* 0x0000002830007986 */ /* 0x0017e8000c101d36 */
[----:B-1----:R3:W-:Y:S02]  /*e0d0*/  @!P2 STG.E.128 desc[UR54][R50.64], R44 ;  /* 0x0000002c3200a986 */ /* 0x0027e4000c101d36 */
.L_x_504:
[----:B------:R-:W-:Y:S05]  /*e0e0*/  BSYNC B1 ;  /* 0x0000000000017941 */ /* 0x000fea0003800000 */
.L_x_503:
[----:B------:R-:W-:-:S13]  /*e0f0*/  ISETP.NE.AND P2, PT, R34, RZ, PT ;  /* 0x000000ff2200720c */ /* 0x000fda0003f45270 */
[----:B------:R-:W-:Y:S05]  /*e100*/  @!P2 BRA `(.L_x_457) ;  /* 0x0000001000c0a947 */ /* 0x000fea0003800000 */
[----:B0--3--:R-:W3:Y:S01]  /*e110*/  LDL R40, [R1+0x18] ;  /* 0x0000180001287983 */ /* 0x009ee20000100800 */
[----:B------:R-:W-:Y:S01]  /*e120*/  IADD3 R49, P2, P4, R116, R140, R27 ;  /* 0x0000008c74317210 */ /* 0x000fe20007c5e01b */
[----:B------:R-:W-:Y:S03]  /*e130*/  BSSY B1, `(.L_x_507) ;  /* 0x00000ed000017945 */ /* 0x000fe60003800000 */
[----:B------:R-:W-:Y:S02]  /*e140*/  IADD3.X R42, R0, R53, R30, P2, P4 ;  /* 0x00000035002a7210 */ /* 0x000fe400017e841e */
[----:B------:R-:W-:-:S04]  /*e150*/  IADD3 R48, P2, R49, R126, RZ ;  /* 0x0000007e31307210 */ /* 0x000fc80007f5e0ff */
[----:B------:R-:W-:Y:S02]  /*e160*/  IADD3.X R49, R42, R127, RZ, P2, !PT ;  /* 0x0000007f2a317210 */ /* 0x000fe400017fe4ff */
        /* <DEDUP_REMOVED lines=22> */
[----:B-1----:R-:W-:Y:S01]  /*e2d0*/  IMAD.MOV.U32 R56, RZ, RZ, R44 ;  /* 0x000000ffff387224 */ /* 0x002fe200078e002c */
[----:B------:R-:W-:Y:S01]  /*e2e0*/  LOP3.LUT R54, R85, 0xff0000ff, RZ, 0xc0, !PT ;  /* 0xff0000ff55367812 */ /* 0x000fe200078ec0ff */
[----:B0-----:R-:W-:Y:S01]  /*e2f0*/  IMAD.MOV.U32 R52, RZ, RZ, R40 ;  /* 0x000000ffff347224 */ /* 0x001fe200078e0028 */
[----:B------:R-:W-:Y:S01]  /*e300*/  SHF.R.U32.HI R67, RZ, 0x10, R85 ;  /* 0x00000010ff437819 */ /* 0x000fe20000011655 */
[----:B------:R-:W-:Y:S01]  /*e310*/  IMAD.SHL.U32 R55, R55, 0x100, RZ ;  /* 0x0000010037377824 */ /* 0x000fe200078e00ff */
[----:B------:R-:W-:Y:S01]  /*e320*/  SHF.R.U32.HI R64, RZ, 0x8, R87 ;  /* 0x00000008ff407819 */ /* 0x000fe20000011657 */
[----:B------:R-:W-:Y:S01]  /*e330*/  IMAD.MOV.U32 R50, RZ, RZ, R42 ;  /* 0x000000ffff327224 */ /* 0x000fe200078e002a */
[----:B------:R-:W-:Y:S02]  /*e340*/  SHF.R.U32.HI R63, RZ, 0x8, R75 ;  /* 0x00000008ff3f7819 */ /* 0x000fe4000001164b */
[----:B------:R-:W-:Y:S01]  /*e350*/  LOP3.LUT R44, R54, 0xff00, R55, 0xf8, !PT ;  /* 0x0000ff00362c7812 */ /* 0x000fe200078ef837 */
[----:B------:R-:W-:Y:S01]  /*e360*/  IMAD.U32 R55, R67, 0x10000, RZ ;  /* 0x0001000043377824 */ /* 0x000fe200078e00ff */
[----:B------:R-:W-:Y:S01]  /*e370*/  SHF.R.U32.HI R62, RZ, 0x10, R87 ;  /* 0x00000010ff3e7819 */ /* 0x000fe20000011657 */
[----:B------:R-:W-:Y:S01]  /*e380*/  IMAD.SHL.U32 R40, R64, 0x100, RZ ;  /* 0x0000010040287824 */ /* 0x000fe200078e00ff */
[----:B------:R-:W-:Y:S01]  /*e390*/  SHF.R.U32.HI R61, RZ, 0x8, R73 ;  /* 0x00000008ff3d7819 */ /* 0x000fe20000011649 */
[----:B------:R-:W-:Y:S01]  /*e3a0*/  IMAD.SHL.U32 R63, R63, 0x100, RZ ;  /* 0x000001003f3f7824 */ /* 0x000fe200078e00ff */
[----:B------:R-:W-:-:S02]  /*e3b0*/  LOP3.LUT R57, R87, 0xff0000ff, RZ, 0xc0, !PT ;  /* 0xff0000ff57397812 */ /* 0x000fc400078ec0ff */
[----:B------:R-:W-:Y:S01]  /*e3c0*/  LOP3.LUT R44, R44, 0xff0000, R55, 0xf8, !PT ;  /* 0x00ff00002c2c7812 */ /* 0x000fe200078ef837 */
[----:B------:R-:W-:Y:S01]  /*e3d0*/  IMAD.SHL.U32 R61, R61, 0x100, RZ ;  /* 0x000001003d3d7824 */ /* 0x000fe200078e00ff */
[----:B------:R-:W-:Y:S02]  /*e3e0*/  LOP3.LUT R60, R75, 0xff0000ff, RZ, 0xc0, !PT ;  /* 0xff0000ff4b3c7812 */ /* 0x000fe400078ec0ff */
[----:B------:R-:W-:Y:S02]  /*e3f0*/  SHF.L.U32 R55, R62, 0x10, RZ ;  /* 0x000000103e377819 */ /* 0x000fe400000006ff */
[----:B------:R-:W-:Y:S02]  /*e400*/  LOP3.LUT R40, R57, 0xff00, R40, 0xf8, !PT ;  /* 0x0000ff0039287812 */ /* 0x000fe400078ef828 */
[----:B------:R-:W-:Y:S02]  /*e410*/  F2FP.F16.E4M3.UNPACK_B R62, R149.H1 ;  /* 0x00000095ff3e723e */ /* 0x000fe400030006ff */
[----:B------:R-:W-:-:S02]  /*e420*/  F2FP.F16.E4M3.UNPACK_B R54, R52.H1 ;  /* 0x00000034ff36723e */ /* 0x000fc400030006ff */
[----:B------:R-:W-:Y:S01]  /*e430*/  LOP3.LUT R58, R73, 0xff0000ff, RZ, 0xc0, !PT ;  /* 0xff0000ff493a7812 */ /* 0x000fe200078ec0ff */
[--C-:B------:R-:W-:Y:S01]  /*e440*/  HADD2.F32 R42, -RZ, R62.reuse.H0_H0 ;  /* 0x2000003eff2a7230 */ /* 0x100fe20000004100 */
[----:B------:R-:W-:Y:S01]  /*e450*/  F2FP.F16.E4M3.UNPACK_B R57, R56.H1 ;  /* 0x00000038ff39723e */ /* 0x000fe200030006ff */
[----:B------:R-:W-:Y:S01]  /*e460*/  HADD2.F32 R62, -RZ, R62.H1_H1 ;  /* 0x3000003eff3e7230 */ /* 0x000fe20000004100 */
[----:B------:R-:W-:Y:S02]  /*e470*/  LOP3.LUT R64, R60, 0xff00, R63, 0xf8, !PT ;  /* 0x0000ff003c407812 */ /* 0x000fe400078ef83f */
[----:B------:R-:W-:Y:S02]  /*e480*/  MOV R59, R46 ;  /* 0x0000002e003b7202 */ /* 0x000fe40000000f00 */
[----:B------:R-:W-:Y:S01]  /*e490*/  LOP3.LUT R40, R40, 0xff0000, R55, 0xf8, !PT ;  /* 0x00ff000028287812 */ /* 0x000fe200078ef837 */
[----:B------:R-:W-:Y:S01]  /*e4a0*/  HADD2.F32 R55, -RZ, R54.H0_H0 ;  /* 0x20000036ff377230 */ /* 0x000fe20000004100 */
[----:B------:R-:W-:-:S02]  /*e4b0*/  F2FP.F16.E4M3.UNPACK_B R60, R151.H1 ;  /* 0x00000097ff3c723e */ /* 0x000fc400030006ff */
[----:B------:R-:W-:Y:S02]  /*e4c0*/  SHF.R.U32.HI R66, RZ, 0x10, R73 ;  /* 0x00000010ff427819 */ /* 0x000fe40000011649 */
[----:B------:R-:W-:Y:S01]  /*e4d0*/  LOP3.LUT R46, R58, 0xff00, R61, 0xf8, !PT ;  /* 0x0000ff003a2e7812 */ /* 0x000fe200078ef83d */
[----:B------:R-:W-:Y:S01]  /*e4e0*/  HADD2.F32 R58, -RZ, R57.H0_H0 ;  /* 0x20000039ff3a7230 */ /* 0x000fe20000004100 */
[----:B------:R-:W-:Y:S01]  /*e4f0*/  SHF.R.U32.HI R65, RZ, 0x10, R75 ;  /* 0x00000010ff417819 */ /* 0x000fe2000001164b */
[----:B------:R-:W-:Y:S02]  /*e500*/  HADD2.F32 R61, -RZ, R60.H0_H0 ;  /* 0x2000003cff3d7230 */ /* 0x000fe40000004100 */
[-C--:B------:R-:W-:Y:S01]  /*e510*/  FMUL.FTZ R67, R55, R42.reuse ;  /* 0x0000002a37437220 */ /* 0x080fe20000410000 */
[----:B------:R-:W-:Y:S02]  /*e520*/  IMAD.U32 R63, R66, 0x10000, RZ ;  /* 0x00010000423f7824 */ /* 0x000fe400078e00ff */
[----:B------:R-:W-:Y:S01]  /*e530*/  FMUL.FTZ R66, R58, R42 ;  /* 0x0000002a3a427220 */ /* 0x000fe20000410000 */
[----:B------:R-:W-:-:S02]  /*e540*/  IMAD.U32 R65, R65, 0x10000, RZ ;  /* 0x0001000041417824 */ /* 0x000fc400078e00ff */
[-C--:B------:R-:W-:Y:S01]  /*e550*/  FFMA.FTZ R67, R58, R61.reuse, R67 ;  /* 0x0000003d3a437223 */ /* 0x080fe20000010043 */
[----:B------:R-:W-:Y:S02]  /*e560*/  HADD2.F32 R58, -RZ, R57.H1_H1 ;  /* 0x30000039ff3a7230 */ /* 0x000fe40000004100 */
[----:B------:R-:W-:Y:S01]  /*e570*/  FFMA.FTZ R66, R55, R61, -R66 ;  /* 0x0000003d37427223 */ /* 0x000fe20000010842 */
[----:B------:R-:W-:Y:S01]  /*e580*/  HADD2.F32 R55, -RZ, R54.H1_H1 ;  /* 0x30000036ff377230 */ /* 0x000fe20000004100 */
[----:B------:R-:W-:Y:S01]  /*e590*/  F2FP.F16.E4M3.UNPACK_B R149, R149 ;  /* 0x00000095ff95723e */ /* 0x000fe200020006ff */
[----:B------:R-:W-:Y:S01]  /*e5a0*/  HADD2.F32 R60, -RZ, R60.H1_H1 ;  /* 0x3000003cff3c7230 */ /* 0x000fe20000004100 */
[----:B------:R-:W-:Y:S02]  /*e5b0*/  F2FP.F16.E4M3.UNPACK_B R52, R52 ;  /* 0x00000034ff34723e */ /* 0x000fe400020006ff */
[----:B------:R-:W-:Y:S01]  /*e5c0*/  F2FP.F16.E4M3.UNPACK_B R56, R56 ;  /* 0x00000038ff38723e */ /* 0x000fe200020006ff */
[----:B------:R-:W-:Y:S01]  /*e5d0*/  HADD2.F32 R61, -RZ, R149.H0_H0 ;  /* 0x20000095ff3d7230 */ /* 0x000fe20000004100 */
[----:B------:R-:W-:Y:S01]  /*e5e0*/  LOP3.LUT R42, R64, 0xff0000, R65, 0xf8, !PT ;  /* 0x00ff0000402a7812 */ /* 0x000fe200078ef841 */
[-C--:B------:R-:W-:Y:S01]  /*e5f0*/  FMUL.FTZ R64, R58, R62.reuse ;  /* 0x0000003e3a407220 */ /* 0x080fe20000410000 */
[----:B------:R-:W-:Y:S01]  /*e600*/  LOP3.LUT R46, R46, 0xff0000, R63, 0xf8, !PT ;  /* 0x00ff00002e2e7812 */ /* 0x000fe200078ef83f */
[----:B------:R-:W-:Y:S01]  /*e610*/  FMUL.FTZ R63, R55, R62 ;  /* 0x0000003e373f7220 */ /* 0x000fe20000410000 */
[----:B------:R-:W-:Y:S01]  /*e620*/  F2FP.F16.E4M3.UNPACK_B R151, R151 ;  /* 0x00000097ff97723e */ /* 0x000fe200020006ff */
[----:B------:R-:W-:-:S02]  /*e630*/  HADD2.F32 R54, -RZ, R52.H0_H0 ;  /* 0x20000034ff367230 */ /* 0x000fc40000004100 */
[-C--:B------:R-:W-:Y:S01]  /*e640*/  FFMA.FTZ R65, R55, R60.reuse, -R64 ;  /* 0x0000003c37417223 */ /* 0x080fe20000010840 */
[--C-:B------:R-:W-:Y:S02]  /*e650*/  HADD2.F32 R57, -RZ, R56.reuse.H0_H0 ;  /* 0x20000038ff397230 */ /* 0x100fe40000004100 */
[----:B------:R-:W-:Y:S01]  /*e660*/  FFMA.FTZ R68, R58, R60, R63 ;  /* 0x0000003c3a447223 */ /* 0x000fe2000001003f */
[----:B------:R-:W-:Y:S02]  /*e670*/  HADD2.F32 R55, -RZ, R151.H0_H0 ;  /* 0x20000097ff377230 */ /* 0x000fe40000004100 */
[-C--:B------:R-:W-:Y:S01]  /*e680*/  FMUL.FTZ R58, R54, R61.reuse ;  /* 0x0000003d363a7220 */ /* 0x080fe20000410000 */
[----:B------:R-:W-:Y:S02]  /*e690*/  HADD2.F32 R149, -RZ, R149.H1_H1 ;  /* 0x30000095ff957230 */ /* 0x000fe40000004100 */
[----:B------:R-:W-:Y:S01]  /*e6a0*/  FMUL.FTZ R63, R57, R61 ;  /* 0x0000003d393f7220 */ /* 0x000fe20000410000 */
[----:B------:R-:W-:-:S02]  /*e6b0*/  HADD2.F32 R56, -RZ, R56.H1_H1 ;  /* 0x30000038ff387230 */ /* 0x000fc40000004100 */
[-C--:B------:R-:W-:Y:S01]  /*e6c0*/  FFMA.FTZ R62, R57, R55.reuse, R58 ;  /* 0x00000037393e7223 */ /* 0x080fe2000001003a */
[----:B------:R-:W-:Y:S02]  /*e6d0*/  HADD2.F32 R52, -RZ, R52.H1_H1 ;  /* 0x30000034ff347230 */ /* 0x000fe40000004100 */
[----:B------:R-:W-:Y:S01]  /*e6e0*/  FFMA.FTZ R63, R54, R55, -R63 ;  /* 0x00000037363f7223 */ /* 0x000fe2000001083f */
        /* <DEDUP_REMOVED lines=22> */
[CC--:B------:R-:W-:Y:S01]  /*e850*/  FMUL.FTZ R54, R52.reuse, R61.reuse ;  /* 0x0000003d34367220 */ /* 0x0c0fe20000410000 */
[----:B------:R-:W-:Y:S01]  /*e860*/  F2FP.F16.E4M3.UNPACK_B R50, R50 ;  /* 0x00000032ff32723e */ /* 0x000fe200020006ff */
[----:B------:R-:W-:Y:S01]  /*e870*/  FMUL.FTZ R69, R55, R61 ;  /* 0x0000003d37457220 */ /* 0x000fe20000410000 */
[----:B------:R-:W-:Y:S01]  /*e880*/  FFMA.FTZ R56, R57, R56, R70 ;  /* 0x0000003839387223 */ /* 0x000fe20000010046 */
[----:B------:R-:W-:Y:S01]  /*e890*/  FFMA.FTZ R75, R55, R58, R54 ;  /* 0x0000003a374b7223 */ /* 0x000fe20000010036 */
[----:B------:R-:W-:Y:S01]  /*e8a0*/  F2FP.F16.E4M3.UNPACK_B R152, R152 ;  /* 0x00000098ff98723e */ /* 0x000fe200020006ff */
[----:B------:R-:W-:Y:S01]  /*e8b0*/  FFMA.FTZ R73, R52, R58, -R69 ;  /* 0x0000003a34497223 */ /* 0x000fe20000010845 */
[--C-:B------:R-:W-:Y:S01]  /*e8c0*/  HADD2.F32 R57, -RZ, R150.reuse.H0_H0 ;  /* 0x20000096ff397230 */ /* 0x100fe20000004100 */
[----:B------:R-:W-:Y:S01]  /*e8d0*/  F2FP.F16.E4M3.UNPACK_B R58, R45 ;  /* 0x0000002dff3a723e */ /* 0x000fe200020006ff */
[----:B------:R-:W-:Y:S01]  /*e8e0*/  HADD2.F32 R54, -RZ, R59.H0_H0 ;  /* 0x2000003bff367230 */ /* 0x000fe20000004100 */
[----:B------:R-:W-:Y:S01]  /*e8f0*/  F2FP.SATFINITE.E4M3.F32.PACK_AB_MERGE_C R75, R75, R56, RZ ;  /* 0x000000384b4b723e */ /* 0x000fe200048070ff */
[----:B------:R-:W-:Y:S01]  /*e900*/  HADD2.F32 R150, -RZ, R150.H1_H1 ;  /* 0x30000096ff967230 */ /* 0x000fe20000004100 */
[----:B------:R-:W-:Y:S01]  /*e910*/  F2FP.F16.E4M3.UNPACK_B R56, R41 ;  /* 0x00000029ff38723e */ /* 0x000fe200020006ff */
[----:B------:R-:W-:-:S02]  /*e920*/  HADD2.F32 R52, -RZ, R50.H0_H0 ;  /* 0x20000032ff347230 */ /* 0x000fc40000004100 */
[----:B------:R-:W-:Y:S01]  /*e930*/  FMUL.FTZ R61, R54, R57 ;  /* 0x00000039363d7220 */ /* 0x000fe20000410000 */
[----:B------:R-:W-:Y:S01]  /*e940*/  HADD2.F32 R59, -RZ, R59.H1_H1 ;  /* 0x3000003bff3b7230 */ /* 0x000fe20000004100 */
[----:B------:R-:W-:Y:S01]  /*e950*/  F2FP.F16.E4M3.UNPACK_B R41, R41.H1 ;  /* 0x00000029ff29723e */ /* 0x000fe200030006ff */
[----:B------:R-:W-:Y:S02]  /*e960*/  HADD2.F32 R55, -RZ, R152.H0_H0 ;  /* 0x20000098ff377230 */ /* 0x000fe40000004100 */
[C---:B------:R-:W-:Y:S01]  /*e970*/  FMUL.FTZ R69, R52.reuse, R57 ;  /* 0x0000003934457220 */ /* 0x040fe20000410000 */
        /* <DEDUP_REMOVED lines=8> */
[----:B------:R-:W-:Y:S01]  /*ea00*/  F2FP.F16.E4M3.UNPACK_B R61, R46 ;  /* 0x0000002eff3d723e */ /* 0x000fe200020006ff */
[----:B------:R-:W-:Y:S01]  /*ea10*/  FFMA.FTZ R69, R59, R152, R150 ;  /* 0x000000983b457223 */ /* 0x000fe20000010096 */
[----:B------:R-:W-:Y:S01]  /*ea20*/  F2FP.SATFINITE.E4M3.F32.PACK_AB_MERGE_C R55, R73, R60, RZ ;  /* 0x0000003c4937723e */ /* 0x000fe200048070ff */
[--C-:B------:R-:W-:Y:S01]  /*ea30*/  HADD2.F32 R59, -RZ, R58.reuse.H0_H0 ;  /* 0x2000003aff3b7230 */ /* 0x100fe20000004100 */
[----:B------:R-:W-:Y:S01]  /*ea40*/  F2FP.SATFINITE.E4M3.F32.PACK_AB_MERGE_C R52, R64, R63, R52 ;  /* 0x0000003f4034723e */ /* 0x000fe20004807034 */
[--C-:B------:R-:W-:Y:S01]  /*ea50*/  HADD2.F32 R64, -RZ, R61.reuse.H0_H0 ;  /* 0x2000003dff407230 */ /* 0x100fe20000004100 */
[----:B------:R-:W-:Y:S01]  /*ea60*/  F2FP.SATFINITE.E4M3.F32.PACK_AB_MERGE_C R50, R68, R67, RZ ;  /* 0x000000434432723e */ /* 0x000fe200048070ff */
[----:B------:R-:W-:Y:S01]  /*ea70*/  HADD2.F32 R58, -RZ, R58.H1_H1 ;  /* 0x3000003aff3a7230 */ /* 0x000fe20000004100 */
[----:B------:R-:W-:Y:S01]  /*ea80*/  F2FP.F16.E4M3.UNPACK_B R60, R44 ;  /* 0x0000002cff3c723e */ /* 0x000fe200020006ff */
[----:B------:R-:W-:Y:S01]  /*ea90*/  HADD2.F32 R61, -RZ, R61.H1_H1 ;  /* 0x3000003dff3d7230 */ /* 0x000fe20000004100 */
[----:B------:R-:W-:Y:S01]  /*eaa0*/  F2FP.SATFINITE.E4M3.F32.PACK_AB_MERGE_C R55, R70, R57, R55 ;  /* 0x000000394637723e */ /* 0x000fe20004807037 */
[----:B------:R-:W-:Y:S01]  /*eab0*/  HADD2.F32 R57, -RZ, R56.H0_H0 ;  /* 0x20000038ff397230 */ /* 0x000fe20000004100 */
[----:B------:R-:W-:Y:S01]  /*eac0*/  F2FP.SATFINITE.E4M3.F32.PACK_AB_MERGE_C R50, R149, R62, R50 ;  /* 0x0000003e9532723e */ /* 0x000fe20004807032 */
[----:B------:R-:W-:-:S02]  /*ead0*/  HADD2.F32 R62, -RZ, R60.H0_H0 ;  /* 0x2000003cff3e7230 */ /* 0x000fc40000004100 */
[-C--:B------:R-:W-:Y:S01]  /*eae0*/  FMUL.FTZ R66, R59, R64.reuse ;  /* 0x000000403b427220 */ /* 0x080fe20000410000 */
[----:B------:R-:W-:Y:S02]  /*eaf0*/  HADD2.F32 R56, -RZ, R56.H1_H1 ;  /* 0x30000038ff387230 */ /* 0x000fe40000004100 */
[C---:B------:R-:W-:Y:S01]  /*eb00*/  FMUL.FTZ R64, R57.reuse, R64 ;  /* 0x0000004039407220 */ /* 0x040fe20000410000 */
[----:B------:R-:W-:Y:S01]  /*eb10*/  FMUL.FTZ R63, R58, R61 ;  /* 0x0000003d3a3f7220 */ /* 0x000fe20000410000 */
[-C--:B------:R-:W-:Y:S01]  /*eb20*/  FFMA.FTZ R66, R57, R62.reuse, -R66 ;  /* 0x0000003e39427223 */ /* 0x080fe20000010842 */
[----:B------:R-:W-:Y:S01]  /*eb30*/  F2FP.F16.E4M3.UNPACK_B R57, R45.H1 ;  /* 0x0000002dff39723e */ /* 0x000fe200030006ff */
[----:B------:R-:W-:Y:S01]  /*eb40*/  FFMA.FTZ R64, R59, R62, R64 ;  /* 0x0000003e3b407223 */ /* 0x000fe20000010040 */
[----:B------:R-:W-:Y:S02]  /*eb50*/  HADD2.F32 R59, -RZ, R60.H1_H1 ;  /* 0x3000003cff3b7230 */ /* 0x000fe40000004100 */
[----:B------:R-:W-:Y:S01]  /*eb60*/  FMUL.FTZ R61, R56, R61 ;  /* 0x0000003d383d7220 */ /* 0x000fe20000410000 */
[--C-:B------:R-:W-:Y:S01]  /*eb70*/  HADD2.F32 R45, -RZ, R41.reuse.H0_H0 ;  /* 0x20000029ff2d7230 */ /* 0x100fe20000004100 */
[----:B------:R-:W-:Y:S01]  /*eb80*/  F2FP.F16.E4M3.UNPACK_B R44, R44.H1 ;  /* 0x0000002cff2c723e */ /* 0x000fe200030006ff */
[----:B------:R-:W-:-:S02]  /*eb90*/  HADD2.F32 R41, -RZ, R41.H1_H1 ;  /* 0x30000029ff297230 */ /* 0x000fc40000004100 */
[-C--:B------:R-:W-:Y:S01]  /*eba0*/  FFMA.FTZ R65, R56, R59.reuse, -R63 ;  /* 0x0000003b38417223 */ /* 0x080fe2000001083f */
[----:B------:R-:W-:Y:S01]  /*ebb0*/  F2FP.F16.E4M3.UNPACK_B R56, R46.H1 ;  /* 0x0000002eff38723e */ /* 0x000fe200030006ff */
[----:B------:R-:W-:Y:S01]  /*ebc0*/  FFMA.FTZ R67, R58, R59, R61 ;  /* 0x0000003b3a437223 */ /* 0x000fe2000001003d */
[--C-:B------:R-:W-:Y:S01]  /*ebd0*/  HADD2.F32 R46, -RZ, R57.reuse.H0_H0 ;  /* 0x20000039ff2e7230 */ /* 0x100fe20000004100 */
[----:B------:R-:W-:Y:S01]  /*ebe0*/  F2FP.SATFINITE.E4M3.F32.PACK_AB_MERGE_C R54, R69, R54, R75 ;  /* 0x000000364536723e */ /* 0x000fe2000480704b */
[----:B------:R-:W-:Y:S01]  /*ebf0*/  HADD2.F32 R57, -RZ, R57.H1_H1 ;  /* 0x30000039ff397230 */ /* 0x000fe20000004100 */
[----:B------:R-:W-:Y:S01]  /*ec00*/  F2FP.F16.E4M3.UNPACK_B R61, R42.H1 ;  /* 0x0000002aff3d723e */ /* 0x000fe200030006ff */
[--C-:B------:R-:W-:Y:S02]  /*ec10*/  HADD2.F32 R58, -RZ, R56.reuse.H0_H0 ;  /* 0x20000038ff3a7230 */ /* 0x100fe40000004100 */
[----:B------:R-:W-:Y:S02]  /*ec20*/  HADD2.F32 R60, -RZ, R56.H1_H1 ;  /* 0x30000038ff3c7230 */ /* 0x000fe40000004100 */
[----:B------:R-:W-:-:S02]  /*ec30*/  HADD2.F32 R56, -RZ, R44.H0_H0 ;  /* 0x2000002cff387230 */ /* 0x000fc40000004100 */
[CC--:B------:R-:W-:Y:S01]  /*ec40*/  FMUL.FTZ R62, R46.reuse, R58.reuse ;  /* 0x0000003a2e3e7220 */ /* 0x0c0fe20000410000 */
[----:B------:R-:W-:Y:S01]  /*ec50*/  FMUL.FTZ R59, R45, R58 ;  /* 0x0000003a2d3b7220 */ /* 0x000fe20000410000 */
[----:B------:R-:W-:Y:S02]  /*ec60*/  HADD2.F32 R44, -RZ, R44.H1_H1 ;  /* 0x3000002cff2c7230 */ /* 0x000fe40000004100 */
[-C--:B------:R-:W-:Y:S01]  /*ec70*/  FMUL.FTZ R58, R57, R60.reuse ;  /* 0x0000003c393a7220 */ /* 0x080fe20000410000 */
[C---:B------:R-:W-:Y:S01]  /*ec80*/  FMUL.FTZ R60, R41.reuse, R60 ;  /* 0x0000003c293c7220 */ /* 0x040fe20000410000 */
[----:B------:R-:W-:Y:S01]  /*ec90*/  FFMA.FTZ R69, R46, R56, R59 ;  /* 0x000000382e457223 */ /* 0x000fe2000001003b */
[----:B------:R-:W-:Y:S01]  /*eca0*/  F2FP.F16.E4M3.UNPACK_B R46, R47 ;  /* 0x0000002fff2e723e */ /* 0x000fe200020006ff */
[-C--:B------:R-:W-:Y:S01]  /*ecb0*/  FFMA.FTZ R71, R41, R44.reuse, -R58 ;  /* 0x0000002c29477223 */ /* 0x080fe2000001083a */
[----:B------:R-:W-:Y:S01]  /*ecc0*/  FFMA.FTZ R70, R57, R44, R60 ;  /* 0x0000002c39467223 */ /* 0x000fe2000001003c */
[----:B------:R-:W-:Y:S01]  /*ecd0*/  F2FP.F16.E4M3.UNPACK_B R60, R42 ;  /* 0x0000002aff3c723e */ /* 0x000fe200020006ff */
[----:B------:R-:W-:Y:S01]  /*ece0*/  FFMA.FTZ R68, R45, R56, -R62 ;  /* 0x000000382d447223 */ /* 0x000fe2000001083e */
[-C--:B------:R-:W-:Y:S01]  /*ecf0*/  F2FP.F16.E4M3.UNPACK_B R41, R43.reuse ;  /* 0x0000002bff29723e */ /* 0x080fe200020006ff */
[----:B------:R-:W-:Y:S01]  /*ed00*/  HADD2.F32 R56, -RZ, R46.H0_H0 ;  /* 0x2000002eff387230 */ /* 0x000fe20000004100 */
[----:B------:R-:W-:Y:S01]  /*ed10*/  F2FP.F16.E4M3.UNPACK_B R43, R43.H1 ;  /* 0x0000002bff2b723e */ /* 0x000fe200030006ff */
[----:B------:R-:W-:Y:S01]  /*ed20*/  HADD2.F32 R63, -RZ, R60.H0_H0 ;  /* 0x2000003cff3f7230 */ /* 0x000fe20000004100 */
[-C--:B------:R-:W-:Y:S01]  /*ed30*/  F2FP.F16.E4M3.UNPACK_B R42, R40.reuse ;  /* 0x00000028ff2a723e */ /* 0x080fe200020006ff */
[----:B------:R-:W-:Y:S01]  /*ed40*/  HADD2.F32 R44, -RZ, R41.H0_H0 ;  /* 0x20000029ff2c7230 */ /* 0x000fe20000004100 */
[----:B------:R-:W-:Y:S01]  /*ed50*/  F2FP.F16.E4M3.UNPACK_B R47, R47.H1 ;  /* 0x0000002fff2f723e */ /* 0x000fe200030006ff */
[----:B------:R-:W-:Y:S01]  /*ed60*/  HADD2.F32 R45, -RZ, R43.H0_H0 ;  /* 0x2000002bff2d7230 */ /* 0x000fe20000004100 */
[----:B------:R-:W-:Y:S01]  /*ed70*/  F2FP.F16.E4M3.UNPACK_B R57, R40.H1 ;  /* 0x00000028ff39723e */ /* 0x000fe200030006ff */
[----:B------:R-:W-:-:S02]  /*ed80*/  HADD2.F32 R62, -RZ, R61.H0_H0 ;  /* 0x2000003dff3e7230 */ /* 0x000fc40000004100 */
[-C--:B------:R-:W-:Y:S01]  /*ed90*/  FMUL.FTZ R73, R56, R63.reuse ;  /* 0x0000003f38497220 */ /* 0x080fe20000410000 */
[----:B------:R-:W-:Y:S02]  /*eda0*/  HADD2.F32 R59, -RZ, R42.H0_H0 ;  /* 0x2000002aff3b7230 */ /* 0x000fe40000004100 */
[C---:B------:R-:W-:Y:S01]  /*edb0*/  FMUL.FTZ R63, R44.reuse, R63 ;  /* 0x0000003f2c3f7220 */ /* 0x040fe20000410000 */
[----:B------:R-:W-:Y:S02]  /*edc0*/  HADD2.F32 R40, -RZ, R47.H0_H0 ;  /* 0x2000002fff287230 */ /* 0x000fe40000004100 */
[----:B------:R-:W-:Y:S01]  /*edd0*/  FMUL.FTZ R75, R45, R62 ;  /* 0x0000003e2d4b7220 */ /* 0x000fe20000410000 */
[----:B------:R-:W-:Y:S02]  /*ede0*/  HADD2.F32 R58, -RZ, R57.H0_H0 ;  /* 0x20000039ff3a7230 */ /* 0x000fe40000004100 */
[----:B------:R-:W-:Y:S01]  /*edf0*/  FFMA.FTZ R73, R44, R59, -R73 ;  /* 0x0000003b2c497223 */ /* 0x000fe20000010849 */
[----:B------:R-:W-:-:S02]  /*ee00*/  HADD2.F32 R47, -RZ, R47.H1_H1 ;  /* 0x3000002fff2f7230 */ /* 0x000fc40000004100 */
[C---:B------:R-:W-:Y:S01]  /*ee10*/  FMUL.FTZ R72, R40.reuse, R62 ;  /* 0x0000003e28487220 */ /* 0x040fe20000410000 */
[----:B------:R-:W-:Y:S02]  /*ee20*/  HADD2.F32 R44, -RZ, R61.H1_H1 ;  /* 0x3000003dff2c7230 */ /* 0x000fe40000004100 */
[-C--:B------:R-:W-:Y:S01]  /*ee30*/  FFMA.FTZ R75, R40, R58.reuse, R75 ;  /* 0x0000003a284b7223 */ /* 0x080fe2000001004b */
[----:B------:R-:W-:Y:S02]  /*ee40*/  HADD2.F32 R43, -RZ, R43.H1_H1 ;  /* 0x3000002bff2b7230 */ /* 0x000fe40000004100 */
[----:B------:R-:W-:Y:S01]  /*ee50*/  FFMA.FTZ R63, R56, R59, R63 ;  /* 0x0000003b383f7223 */ /* 0x000fe2000001003f */
[----:B------:R-:W-:Y:S02]  /*ee60*/  HADD2.F32 R46, -RZ, R46.H1_H1 ;  /* 0x3000002eff2e7230 */ /* 0x000fe40000004100 */
[----:B------:R-:W-:Y:S01]  /*ee70*/  FFMA.FTZ R72, R45, R58, -R72 ;  /* 0x0000003a2d487223 */ /* 0x000fe20000010848 */
[----:B------:R-:W-:-:S02]  /*ee80*/  HADD2.F32 R60, -RZ, R60.H1_H1 ;  /* 0x3000003cff3c7230 */ /* 0x000fc40000004100 */
[-C--:B------:R-:W-:Y:S01]  /*ee90*/  FMUL.FTZ R56, R47, R44.reuse ;  /* 0x0000002c2f387220 */ /* 0x080fe20000410000 */
[----:B------:R-:W-:Y:S02]  /*eea0*/  HADD2.F32 R41, -RZ, R41.H1_H1 ;  /* 0x30000029ff297230 */ /* 0x000fe40000004100 */
[----:B------:R-:W-:Y:S01]  /*eeb0*/  FMUL.FTZ R58, R43, R44 ;  /* 0x0000002c2b3a7220 */ /* 0x000fe20000410000 */
[----:B------:R-:W-:Y:S02]  /*eec0*/  HADD2.F32 R40, -RZ, R57.H1_H1 ;  /* 0x30000039ff287230 */ /* 0x000fe40000004100 */
[CC--:B------:R-:W-:Y:S01]  /*eed0*/  FMUL.FTZ R44, R46.reuse, R60.reuse ;  /* 0x0000003c2e2c7220 */ /* 0x0c0fe20000410000 */
[----:B------:R-:W-:Y:S02]  /*eee0*/  HADD2.F32 R42, -RZ, R42.H1_H1 ;  /* 0x3000002aff2a7230 */ /* 0x000fe40000004100 */
[----:B------:R-:W-:Y:S01]  /*eef0*/  FMUL.FTZ R45, R41, R60 ;  /* 0x0000003c292d7220 */ /* 0x000fe20000410000 */
[----:B------:R-:W-:Y:S01]  /*ef00*/  F2FP.SATFINITE.E4M3.F32.PACK_AB_MERGE_C R68, R71, R68, RZ ;  /* 0x000000444744723e */ /* 0x000fe200048070ff */
        /* <DEDUP_REMOVED lines=9> */
[----:B------:R-:W-:Y:S01]  /*efa0*/  F2FP.SATFINITE.E4M3.F32.PACK_AB_MERGE_C R43, R44, R73, R43 ;  /* 0x000000492c2b723e */ /* 0x000fe2000480702b */
[----:B------:R-:W-:Y:S01]  /*efb0*/  IMAD.MOV.U32 R44, RZ, RZ, R50 ;  /* 0x000000ffff2c7224 */ /* 0x000fe200078e0032 */
[----:B------:R-:W-:Y:S02]  /*efc0*/  F2FP.SATFINITE.E4M3.F32.PACK_AB_MERGE_C R47, R42, R63, R58 ;  /* 0x0000003f2a2f723e */ /* 0x000fe4000480703a */
[----:B------:R-:W-:Y:S02]  /*efd0*/  F2FP.SATFINITE.E4M3.F32.PACK_AB_MERGE_C R41, R65, R66, R68 ;  /* 0x000000424129723e */ /* 0x000fe40004807044 */
[----:B------:R-:W-:Y:S02]  /*efe0*/  F2FP.SATFINITE.E4M3.F32.PACK_AB_MERGE_C R45, R67, R64, R69 ;  /* 0x00000040432d723e */ /* 0x000fe40004807045 */
[----:B------:R-:W-:-:S07]  /*eff0*/  MOV R42, R55 ;  /* 0x00000037002a7202 */ /* 0x000fce0000000f00 */
.L_x_508:
[----:B------:R-:W-:Y:S05]  /*f000*/  BSYNC B1 ;  /* 0x0000000000017941 */ /* 0x000fea0003800000 */
.L_x_507:
[----:B0-----:R4:W-:Y:S01]  /*f010*/  STG.E.128 desc[UR54][R48.64], R40 ;  /* 0x0000002830007986 */ /* 0x0019e2000c101d36 */
[----:B------:R-:W-:-:S13]  /*f020*/  ISETP.GE.AND P2, PT, R51, R153, PT ;  /* 0x000000993300720c */ /* 0x000fda0003f46270 */
[----:B------:R-:W-:Y:S05]  /*f030*/  @P2 BRA `(.L_x_457) ;  /* 0x0000000000f42947 */ /* 0x000fea0003800000 */
[--C-:B----4-:R-:W-:Y:S02]  /*f040*/  SHF.R.S32.HI R40, RZ, 0x1f, R51.reuse ;  /* 0x0000001fff287819 */ /* 0x110fe40000011433 */
[----:B------:R-:W-:-:S04]  /*f050*/  IADD3 R51, P2, P4, R116, R140, R51 ;  /* 0x0000008c74337210 */ /* 0x000fc80007c5e033 */
[----:B------:R-:W-:Y:S02]  /*f060*/  IADD3.X R40, R0, R53, R40, P2, P4 ;  /* 0x0000003500287210 */ /* 0x000fe400017e8428 */
[----:B------:R-:W-:-:S05]  /*f070*/  IADD3 R126, P2, R51, R126, RZ ;  /* 0x0000007e337e7210 */ /* 0x000fca0007f5e0ff */
[----:B------:R-:W-:-:S05]  /*f080*/  IMAD.X R127, R40, 0x1, R127, P2 ;  /* 0x00000001287f7824 */ /* 0x000fca00010e067f */
[----:B-1----:R0:W-:Y:S01]  /*f090*/  STG.E.128 desc[UR54][R126.64], R44 ;  /* 0x0000002c7e007986 */ /* 0x0021e2000c101d36 */
[----:B------:R-:W-:Y:S05]  /*f0a0*/  BRA `(.L_x_457) ;  /* 0x0000000000d87947 */ /* 0x000fea0003800000 */
.L_x_424:
[----:B------:R-:W-:-:S06]  /*f0b0*/  UISETP.NE.AND UP0, UPT, UR53, 0x3, UPT ;  /* 0x000000033500788c */ /* 0x000fcc000bf05270 */
[----:B------:R-:W-:-:S13]  /*f0c0*/  PLOP3.LUT P1, PT, PT, PT, UP0, 0x80, 0x0 ;  /* 0x000000000000781c */ /* 0x000fda0003f2f008 */
[----:B------:R-:W-:Y:S05]  /*f0d0*/  @!P1 BRA `(.L_x_509) ;  /* 0x0000000000049947 */ /* 0x000fea0003800000 */
[----:B------:R-:W-:Y:S01]  /*f0e0*/  BPT.TRAP 0x1 ;  /* 0x000000040000795c */ /* 0x000fe20000300000 */
.L_x_509:
[----:B------:R-:W-:Y:S01]  /*f0f0*/  IMAD R39, R19, 0x8, R18 ;  /* 0x0000000813277824 */ /* 0x000fe200078e0212 */
[----:B------:R-:W-:Y:S01]  /*f100*/  SHF.L.U32 R96, R171, 0x1f, RZ ;  /* 0x0000001fab607819 */ /* 0x000fe200000006ff */
[----:B------:R-:W-:Y:S01]  /*f110*/  IMAD R38, R24, -0xa0, R2 ;  /* 0xffffff6018267824 */ /* 0x000fe200078e0202 */
[----:B------:R-:W-:Y:S02]  /*f120*/  BSSY B1, `(.L_x_510) ;  /* 0x0000004000017945 */ /* 0x000fe40003800000 */
[----:B------:R-:W1:Y:S02]  /*f130*/  SYNCS.PHASECHK.TRANS64.TRYWAIT P2, [R39+URZ+0x29890], R96 ;  /* 0x02989060270075a7 */ /* 0x000e64000804017f */
[----:B------:R-:W-:Y:S01]  /*f140*/  VIMNMX R38, R38, 0xa0, PT ;  /* 0x000000a026267848 */ /* 0x000fe20003fe0100 */
[----:B-1----:R-:W-:Y:S06]  /*f150*/  @!P2 BRA `(.L_x_511) ;  /* 0x000001780058a947 */ /* 0x002fec0003800000 */
.L_x_738:
[----:B------:R-:W-:Y:S05]  /*f160*/  BSYNC B1 ;  /* 0x0000000000017941 */ /* 0x000fea0003800000 */
.L_x_510:
[----:B------:R-:W-:Y:S01]  /*f170*/  ISETP.GE.AND P2, PT, R168, R38, PT ;  /* 0x00000026a800720c */ /* 0x000fe20003f46270 */
[----:B------:R-:W-:-:S12]  /*f180*/  BSSY B1, `(.L_x_512) ;  /* 0x0000014000017945 */ /* 0x000fd80003800000 */
[----:B------:R-:W-:Y:S05]  /*f190*/  @P2 BRA `(.L_x_513) ;  /* 0x0000000000482947 */ /* 0x000fea0003800000 */
[----:B------:R-:W-:-:S13]  /*f1a0*/  ISETP.NE.AND P2, PT, R32, RZ, PT ;  /* 0x000000ff2000720c */ /* 0x000fda0003f45270 */
[----:B0-----:R-:W0:Y:S04]  /*f1b0*/  @P2 LDS.128 R40, [R47+0x1a400] ;  /* 0x01a400002f282984 */ /* 0x001e280000000c00 */
[----:B0-----:R-:W-:Y:S01]  /*f1c0*/  @P2 STG.E.128 desc[UR54][R48.64], R40 ;  /* 0x0000002830002986 */ /* 0x001fe2000c101d36 */
[----:B------:R-:W-:-:S13]  /*f1d0*/  ISETP.NE.AND P2, PT, R33, RZ, PT ;  /* 0x000000ff2100720c */ /* 0x000fda0003f45270 */
[----:B------:R-:W0:Y:S04]  /*f1e0*/  @P2 LDS.128 R40, [R46+0x1a400] ;  /* 0x01a400002e282984 */ /* 0x000e280000000c00 */
        /* <DEDUP_REMOVED lines=12> */
[----:B0-----:R2:W-:Y:S02]  /*f2b0*/  @P2 STG.E.128 desc[UR54][R48.64+0xa0], R40 ;  /* 0x0000a02830002986 */ /* 0x0015e4000c101d36 */
.L_x_513:
[----:B------:R-:W-:Y:S05]  /*f2c0*/  BSYNC B1 ;  /* 0x0000000000017941 */ /* 0x000fea0003800000 */
.L_x_512:
[----:B------:R-:W-:-:S13]  /*f2d0*/  ISETP.GE.AND P2, PT, R211, R38, PT ;  /* 0x00000026d300720c */ /* 0x000fda0003f46270 */
[----:B------:R-:W-:Y:S05]  /*f2e0*/  @P2 BRA `(.L_x_457) ;  /* 0x0000000000482947 */ /* 0x000fea0003800000 */
[----:B------:R-:W-:-:S13]  /*f2f0*/  ISETP.NE.AND P2, PT, R32, RZ, PT ;  /* 0x000000ff2000720c */ /* 0x000fda0003f45270 */
[----:B0-2---:R-:W0:Y:S04]  /*f300*/  @P2 LDS.128 R40, [R47+0x1c400] ;  /* 0x01c400002f282984 */ /* 0x005e280000000c00 */
        /* <DEDUP_REMOVED lines=16> */
.L_x_457:
[----:B------:R-:W-:Y:S05]  /*f410*/  BSYNC B0 ;  /* 0x0000000000007941 */ /* 0x000fea0003800000 */
.L_x_423:
[----:B01234-:R-:W0:Y:S01]  /*f420*/  S2R R40, SR_TID.X ;  /* 0x0000000000287919 */ /* 0x01fe220000002100 */
[----:B------:R-:W-:Y:S01]  /*f430*/  @!PT LDS RZ, [RZ] ;  /* 0x00000000fffff984 */ /* 0x000fe20000000800 */
[----:B------:R-:W-:Y:S01]  /*f440*/  @!PT LDS RZ, [RZ] ;  /* 0x00000000fffff984 */ /* 0x000fe20000000800 */
[----:B------:R-:W-:Y:S01]  /*f450*/  @!PT LDS RZ, [RZ] ;  /* 0x00000000fffff984 */ /* 0x000fe20000000800 */
[----:B------:R-:W-:Y:S01]  /*f460*/  @!PT LDS RZ, [RZ] ;  /* 0x00000000fffff984 */ /* 0x000fe20000000800 */
[----:B------:R1:W-:Y:S06]  /*f470*/  MEMBAR.ALL.CTA ;  /* 0x0000000000007992 */ /* 0x0003ec0000008000 */
[----:B-1----:R-:W1:Y:S01]  /*f480*/  FENCE.VIEW.ASYNC.S ;  /* 0x00000000000073c6 */ /* 0x002e620000000000 */
[----:B------:R-:W-:Y:S05]  /*f490*/  WARPSYNC.ALL ;  /* 0x0000000000007948 */ /* 0x000fea0003800000 */
[----:B------:R-:W-:Y:S01]  /*f4a0*/  BSSY B0, `(.L_x_514) ;  /* 0x0000009000007945 */ /* 0x000fe20003800000 */
[----:B0-----:R-:W-:Y:S01]  /*f4b0*/  LOP3.LUT R40, R40, 0x7f, RZ, 0xc0, !PT ;  /* 0x0000007f28287812 */ /* 0x001fe200078ec0ff */
[----:B-1----:R0:W-:Y:S03]  /*f4c0*/  BAR.SYNC.DEFER_BLOCKING R160, 0x80 ;  /* 0x000200a00000751d */ /* 0x0021e60000010000 */
[----:B------:R-:W-:-:S13]  /*f4d0*/  ISETP.NE.AND P2, PT, R40, RZ, PT ;  /* 0x000000ff2800720c */ /* 0x000fda0003f45270 */
[----:B------:R-:W-:-:S05]  /*f4e0*/  @!P2 VIADD R40, R39, 0x298a0 ;  /* 0x000298a02728a836 */ /* 0x000fca0000000000 */
[----:B------:R-:W-:-:S04]  /*f4f0*/  @!P2 PRMT R40, RZ, 0x654, R40 ;  /* 0x00000654ff28a816 */ /* 0x000fc80000000028 */
[----:B------:R0:W-:Y:S01]  /*f500*/  @!P2 SYNCS.ARRIVE.TRANS64.RED.A1T0 RZ, [R40+URZ], RZ ;  /* 0x000000ff28ffa9a7 */ /* 0x0001e2000810043f */
[----:B------:R-:W-:Y:S05]  /*f510*/  @!P1 BRA `(.L_x_515) ;  /* 0x0000000000049947 */ /* 0x000fea0003800000 */
[----:B------:R-:W-:Y:S01]  /*f520*/  BPT.TRAP 0x1 ;  /* 0x000000040000795c */ /* 0x000fe20000300000 */
.L_x_515:
[----:B------:R-:W-:Y:S05]  /*f530*/  BSYNC B0 ;  /* 0x0000000000007941 */ /* 0x000fea0003800000 */
.L_x_514:
[----:B------:R-:W1:Y:S01]  /*f540*/  SYNCS.PHASECHK.TRANS64.TRYWAIT P1, [R39+URZ+0x298b0], R96 ;  /* 0x0298b060270075a7 */ /* 0x000e62000802017f */
[----:B------:R-:W-:Y:S01]  /*f550*/  ULDC UR42, c[0x0][0x310] ;  /* 0x0000c400002a7ab9 */ /* 0x000fe20000000800 */
[----:B------:R-:W-:Y:S01]  /*f560*/  ULDC.64 UR38, c[0x0][0x318] ;  /* 0x0000c60000267ab9 */ /* 0x000fe20000000a00 */
[----:B------:R-:W-:Y:S01]  /*f570*/  ULDC.64 UR40, c[0x0][0x308] ;  /* 0x0000c20000287ab9 */ /* 0x000fe20000000a00 */
[----:B------:R-:W-:Y:S01]  /*f580*/  BSSY B0, `(.L_x_516) ;  /* 0x0000003000007945 */ /* 0x000fe20003800000 */
[----:B------:R-:W-:-:S03]  /*f590*/  IMAD R41, R19, 0x5000, R204 ;  /* 0x0000500013297824 */ /* 0x000fc600078e02cc */
[----:B-1----:R-:W-:Y:S05]  /*f5a0*/  @!P1 BRA `(.L_x_517) ;  /* 0x0000017400589947 */ /* 0x002fea0003800000 */
.L_x_739:
[----:B------:R-:W-:Y:S05]  /*f5b0*/  BSYNC B0 ;  /* 0x0000000000007941 */ /* 0x000fea0003800000 */
.L_x_516:
[----:B------:R-:W-:Y:S01]  /*f5c0*/  ISETP.GE.AND P1, PT, R168, R38, PT ;  /* 0x00000026a800720c */ /* 0x000fe20003f26270 */
[----:B------:R-:W-:Y:S01]  /*f5d0*/  BSSY B0, `(.L_x_518) ;  /* 0x000001a000007945 */ /* 0x000fe20003800000 */
[-C--:B------:R-:W-:Y:S01]  /*f5e0*/  IADD3 R48, R18, R41.reuse, RZ ;  /* 0x0000002912307210 */ /* 0x080fe20007ffe0ff */
[----:B------:R-:W-:Y:S01]  /*f5f0*/  IMAD.WIDE R44, R24, 0xa0, R98 ;  /* 0x000000a0182c7825 */ /* 0x000fe200078e0262 */
[CC--:B------:R-:W-:Y:S02]  /*f600*/  IADD3 R49, R18.reuse, R41.reuse, R119 ;  /* 0x0000002912317210 */ /* 0x0c0fe40007ffe077 */
[CC--:B------:R-:W-:Y:S02]  /*f610*/  IADD3 R50, R18.reuse, R41.reuse, R118 ;  /* 0x0000002912327210 */ /* 0x0c0fe40007ffe076 */
[----:B------:R-:W-:-:S05]  /*f620*/  IADD3 R51, R18, R41, R129 ;  /* 0x0000002912337210 */ /* 0x000fca0007ffe081 */
[----:B------:R-:W-:Y:S05]  /*f630*/  @P1 BRA `(.L_x_519) ;  /* 0x00000000004c1947 */ /* 0x000fea0003800000 */
[----:B0-----:R-:W-:Y:S02]  /*f640*/  IMAD.MOV.U32 R40, RZ, RZ, R114 ;  /* 0x000000ffff287224 */ /* 0x001fe400078e0072 */
[----:B------:R-:W-:Y:S02]  /*f650*/  IMAD.MOV.U32 R41, RZ, RZ, R31 ;  /* 0x000000ffff297224 */ /* 0x000fe400078e001f */
[----:B------:R-:W-:Y:S02]  /*f660*/  IMAD R43, R45, UR38, RZ ;  /* 0x000000262d2b7c24 */ /* 0x000fe4000f8e02ff */
[----:B------:R-:W-:-:S04]  /*f670*/  IMAD.WIDE.U32 R40, R44, UR38, R40 ;  /* 0x000000262c287c25 */ /* 0x000fc8000f8e0028 */
[----:B------:R-:W-:Y:S01]  /*f680*/  IMAD R43, R44, UR39, R43 ;  /* 0x000000272c2b7c24 */ /* 0x000fe2000f8e022b */
[----:B------:R-:W-:-:S04]  /*f690*/  IADD3 R46, P1, R40, UR40, RZ ;  /* 0x00000028282e7c10 */ /* 0x000fc8000ff3e0ff */
[----:B------:R-:W-:Y:S02]  /*f6a0*/  IADD3.X R47, R41, UR41, R43, P1, !PT ;  /* 0x00000029292f7c10 */ /* 0x000fe40008ffe42b */
[----:B------:R-:W-:-:S13]  /*f6b0*/  ISETP.GE.AND P1, PT, R22, UR42, PT ;  /* 0x0000002a16007c0c */ /* 0x000fda000bf26270 */
[----:B------:R-:W0:Y:S04]  /*f6c0*/  @!P1 LDS.128 R40, [R48+0xa400] ;  /* 0x00a4000030289984 */ /* 0x000e280000000c00 */
[----:B0-----:R-:W-:Y:S01]  /*f6d0*/  @!P1 STG.E.128 desc[UR54][R46.64], R40 ;  /* 0x000000282e009986 */ /* 0x001fe2000c101d36 */
        /* <DEDUP_REMOVED lines=8> */
[----:B0-----:R2:W-:Y:S02]  /*f760*/  @!P1 STG.E.128 desc[UR54][R46.64+0x60], R40 ;  /* 0x000060282e009986 */ /* 0x0015e4000c101d36 */
.L_x_519:
[----:B------:R-:W-:Y:S05]  /*f770*/  BSYNC B0 ;  /* 0x0000000000007941 */ /* 0x000fea0003800000 */
.L_x_518:
[----:B------:R-:W-:Y:S01]  /*f780*/  ISETP.GE.AND P1, PT, R211, R38, PT ;  /* 0x00000026d300720c */ /* 0x000fe20003f26270 */
[----:B------:R-:W-:-:S12]  /*f790*/  BSSY B0, `(.L_x_520) ;  /* 0x0000017000007945 */ /* 0x000fd80003800000 */
[----:B------:R-:W-:Y:S05]  /*f7a0*/  @P1 BRA `(.L_x_521) ;  /* 0x0000000000541947 */ /* 0x000fea0003800000 */
[----:B--2---:R-:W-:Y:S01]  /*f7b0*/  IADD3 R43, P1, R44, 0x80, RZ ;  /* 0x000000802c2b7810 */ /* 0x004fe20007f3e0ff */
[----:B0-----:R-:W-:Y:S01]  /*f7c0*/  IMAD.MOV.U32 R40, RZ, RZ, R114 ;  /* 0x000000ffff287224 */ /* 0x001fe200078e0072 */
[----:B------:R-:W-:-:S03]  /*f7d0*/  MOV R41, R31 ;  /* 0x0000001f00297202 */ /* 0x000fc60000000f00 */
[----:B------:R-:W-:Y:S02]  /*f7e0*/  IMAD.X R44, RZ, RZ, R45, P1 ;  /* 0x000000ffff2c7224 */ /* 0x000fe400008e062d */
[----:B------:R-:W-:-:S04]  /*f7f0*/  IMAD.WIDE.U32 R40, R43, UR38, R40 ;  /* 0x000000262b287c25 */ /* 0x000fc8000f8e0028 */
[----:B------:R-:W-:-:S04]  /*f800*/  IMAD R44, R44, UR38, RZ ;  /* 0x000000262c2c7c24 */ /* 0x000fc8000f8e02ff */
        /* <DEDUP_REMOVED lines=15> */
.L_x_521:
[----:B------:R-:W-:Y:S05]  /*f900*/  BSYNC B0 ;  /* 0x0000000000007941 */ /* 0x000fea0003800000 */
.L_x_520:
[----:B------:R-:W4:Y:S01]  /*f910*/  LDL R38, [R1+0x18] ;  /* 0x0000180001267983 */ /* 0x000f220000100800 */
[----:B------:R-:W-:Y:S02]  /*f920*/  VIADD R19, R19, 0x1 ;  /* 0x0000000113137836 */ /* 0x000fe40000000000 */
[----:B-1----:R-:W-:Y:S01]  /*f930*/  @!P2 VIADD R39, R39, 0x298c0 ;  /* 0x000298c02727a836 */ /* 0x002fe20000000000 */
[----:B------:R-:W-:Y:S01]  /*f940*/  @!PT LDS RZ, [RZ] ;  /* 0x00000000fffff984 */ /* 0x000fe20000000800 */
[----:B------:R-:W-:Y:S01]  /*f950*/  @!PT LDS RZ, [RZ] ;  /* 0x00000000fffff984 */ /* 0x000fe20000000800 */
[----:B------:R-:W-:Y:S01]  /*f960*/  @!PT LDS RZ, [RZ] ;  /* 0x00000000fffff984 */ /* 0x000fe20000000800 */
[----:B------:R-:W-:Y:S01]  /*f970*/  @!PT LDS RZ, [RZ] ;  /* 0x00000000fffff984 */ /* 0x000fe20000000800 */
[----:B------:R1:W-:Y:S06]  /*f980*/  MEMBAR.ALL.CTA ;  /* 0x0000000000007992 */ /* 0x0003ec0000008000 */
[----:B-1----:R-:W1:Y:S02]  /*f990*/  FENCE.VIEW.ASYNC.S ;  /* 0x00000000000073c6 */ /* 0x002e640000000000 */
[----:B-1----:R1:W-:Y:S01]  /*f9a0*/  BAR.SYNC.DEFER_BLOCKING R160, 0x80 ;  /* 0x000200a00000751d */ /* 0x0023e20000010000 */
[----:B------:R-:W-:-:S02]  /*f9b0*/  ISETP.NE.AND P1, PT, R19, 0x2, PT ;  /* 0x000000021300780c */ /* 0x000fc40003f25270 */
[----:B------:R-:W-:Y:S02]  /*f9c0*/  @!P2 PRMT R39, RZ, 0x654, R39 ;  /* 0x00000654ff27a816 */ /* 0x000fe40000000027 */
[----:B------:R-:W-:Y:S02]  /*f9d0*/  SEL R19, R19, RZ, P1 ;  /* 0x000000ff13137207 */ /* 0x000fe40000800000 */
[----:B------:R1:W-:Y:S01]  /*f9e0*/  @!P2 SYNCS.ARRIVE.TRANS64.RED.A1T0 RZ, [R39+URZ], RZ ;  /* 0x000000ff27ffa9a7 */ /* 0x0003e2000810043f */
[----:B----4-:R-:W-:Y:S02]  /*f9f0*/  LOP3.LUT P4, RZ, R38, 0x2, RZ, 0xc0, !PT ;  /* 0x0000000226ff7812 */ /* 0x010fe4000788c0ff */
[----:B------:R-:W-:-:S04]  /*fa00*/  SEL R38, RZ, 0x1, P1 ;  /* 0x00000001ff267807 */ /* 0x000fc80000800000 */
[----:B------:R-:W-:-:S07]  /*fa10*/  LOP3.LUT R171, R171, R38, RZ, 0x3c, !PT ;  /* 0x00000026abab7212 */ /* 0x000fce00078e3cff */
[----:B-1----:R-:W-:Y:S05]  /*fa20*/  @P4 BRA `(.L_x_522) ;  /* 0xffffff2c00a04947 */ /* 0x002fea000383ffff */
[----:B0-23--:R-:W0:Y:S01]  /*fa30*/  S2R R40, SR_TID.X ;  /* 0x0000000000287919 */ /* 0x00de220000002100 */
[----:B------:R-:W-:Y:S02]  /*fa40*/  PLOP3.LUT P0, PT, PT, PT, PT, 0x8, 0x0 ;  /* 0x000000000000781c */ /* 0x000fe40003f0e170 */
[----:B0-----:R-:W-:-:S04]  /*fa50*/  SHF.R.U32.HI R40, RZ, 0x7, R40 ;  /* 0x00000007ff287819 */ /* 0x001fc80000011628 */
[----:B------:R-:W-:-:S13]  /*fa60*/  ISETP.NE.AND P4, PT, R40, 0x1, PT ;  /* 0x000000012800780c */ /* 0x000fda0003f85270 */
[----:B------:R-:W-:Y:S06]  /*fa70*/  @!P4 BAR.ARV 0x9, 0x100 ;  /* 0x024400000000cb1d */ /* 0x000fec0000002000 */
.L_x_418:
[----:B------:R-:W0:Y:S01]  /*fa80*/  LDC R0, c[0x0][0x428] ;  /* 0x00010a00ff007b82 */ /* 0x000e220000000800 */
[----:B------:R-:W-:Y:S05]  /*fa90*/  @P0 BRA `(.L_x_523) ;  /* 0x00000000000c0947 */ /* 0x000fea0003800000 */
[----:B------:R-:W1:Y:S01]  /*faa0*/  FENCE.VIEW.ASYNC.G ;  /* 0x00000000000073c6 */ /* 0x000e620000000100 */
[----:B------:R-:W-:Y:S05]  /*fab0*/  WARPSYNC.ALL ;  /* 0x0000000000007948 */ /* 0x000fea0003800000 */
[----:B-1----:R-:W-:Y:S06]  /*fac0*/  BAR.ARV 0xc, 0x180 ;  /* 0x0306000000007b1d */ /* 0x002fec0000002000 */
.L_x_523:
[----:B------:R-:W-:Y:S01]  /*fad0*/  ULDC.64 UR4, c[0x0][0x990] ;  /* 0x0002640000047ab9 */ /* 0x000fe20000000a00 */
[----:B0-----:R-:W-:Y:S01]  /*fae0*/  ISETP.NE.AND P2, PT, R0, 0x1, PT ;  /* 0x000000010000780c */ /* 0x001fe20003f45270 */
[----:B------:R-:W-:Y:S01]  /*faf0*/  ULDC.64 UR6, c[0x0][0x998] ;  /* 0x0002660000067ab9 */ /* 0x000fe20000000a00 */
[----:B------:R-:W-:Y:S01]  /*fb00*/  ISETP.NE.U32.AND P0, PT, RZ, UR4, PT ;  /* 0x00000004ff007c0c */ /* 0x000fe2000bf05070 */
[----:B------:R-:W-:Y:S01]  /*fb10*/  IMAD.MOV.U32 R7, RZ, RZ, R146 ;  /* 0x000000ffff077224 */ /* 0x000fe200078e0092 */
[----:B------:R-:W-:Y:S02]  /*fb20*/  ISETP.NE.U32.AND P1, PT, RZ, UR6, PT ;  /* 0x00000006ff007c0c */ /* 0x000fe4000bf25070 */
[----:B------:R-:W-:Y:S02]  /*fb30*/  ISETP.NE.AND.EX P0, PT, RZ, UR5, PT, P0 ;  /* 0x00000005ff007c0c */ /* 0x000fe4000bf05300 */
[----:B------:R-:W-:-:S05]  /*fb40*/  ISETP.NE.AND.EX P1, PT, RZ, UR7, PT, P1 ;  /* 0x00000007ff007c0c */ /* 0x000fca000bf25310 */
[----:B------:R-:W0:Y:S08]  /*fb50*/  @P2 LDC R3, c[0x0][0x42c] ;  /* 0x00010b00ff032b82 */ /* 0x000e300000000800 */
[----:B------:R-:W1:Y:S08]  /*fb60*/  @P0 LDC.64 R10, c[0x0][0x9a8] ;  /* 0x00026a00ff0a0b82 */ /* 0x000e700000000a00 */
[----:B------:R-:W2:Y:S08]  /*fb70*/  @P2 LDC R2, c[0x0][0x430] ;  /* 0x00010c00ff022b82 */ /* 0x000eb00000000800 */
[----:B------:R-:W3:Y:S01]  /*fb80*/  @P1 LDC.64 R12, c[0x0][0x9b8] ;  /* 0x00026e00ff0c1b82 */ /* 0x000ee20000000a00 */
[----:B0-----:R-:W-:-:S07]  /*fb90*/  @P2 IMAD.HI.U32 R3, R146, R3, RZ ;  /* 0x0000000392032227 */ /* 0x001fce00078e00ff */
[----:B------:R-:W0:Y:S01]  /*fba0*/  @P0 LDC.64 R14, c[0x0][0x9b0] ;  /* 0x00026c00ff0e0b82 */ /* 0x000e220000000a00 */
[----:B-1----:R-:W-:-:S04]  /*fbb0*/  @P0 IMAD R0, R210, R10, RZ ;  /* 0x0000000ad2000224 */ /* 0x002fc800078e02ff */
[----:B------:R-:W-:-:S03]  /*fbc0*/  @P0 IMAD R11, R205, R11, R0 ;  /* 0x0000000bcd0b0224 */ /* 0x000fc600078e0200 */
[----:B------:R-:W1:Y:S01]  /*fbd0*/  @P1 LDC.64 R20, c[0x0][0x9c0] ;  /* 0x00027000ff141b82 */ /* 0x000e620000000a00 */
[----:B--2---:R-:W-:Y:S01]  /*fbe0*/  @P2 SHF.R.U32.HI R7, RZ, R2, R3 ;  /* 0x00000002ff072219 */ /* 0x004fe20000011603 */
[----:B------:R-:W-:-:S03]  /*fbf0*/  @P0 IMAD.WIDE.U32 R2, R205, R10, RZ ;  /* 0x0000000acd020225 */ /* 0x000fc600078e00ff */
[----:B------:R-:W-:Y:S01]  /*fc00*/  @P0 SHF.R.S32.HI R9, RZ, 0x1f, R7 ;  /* 0x0000001fff090819 */ /* 0x000fe20000011407 */
[----:B------:R-:W-:Y:S01]  /*fc10*/  @P0 IMAD.IADD R3, R3, 0x1, R11 ;  /* 0x0000000103030824 */ /* 0x000fe200078e020b */
[----:B------:R-:W-:Y:S01]  /*fc20*/  @P1 SHF.R.S32.HI R11, RZ, 0x1f, R7 ;  /* 0x0000001fff0b1819 */ /* 0x000fe20000011407 */
[----:B---3--:R-:W-:-:S04]  /*fc30*/  @P1 IMAD R4, R210, R12, RZ ;  /* 0x0000000cd2041224 */ /* 0x008fc800078e02ff */
[C---:B------:R-:W-:Y:S02]  /*fc40*/  @P1 IMAD R13, R205.reuse, R13, R4 ;  /* 0x0000000dcd0d1224 */ /* 0x040fe400078e0204 */
[----:B------:R-:W-:-:S04]  /*fc50*/  @P1 IMAD.WIDE.U32 R4, R205, R12, RZ ;  /* 0x0000000ccd041225 */ /* 0x000fc800078e00ff */
[-C--:B0-----:R-:W-:Y:S01]  /*fc60*/  @P0 IMAD R0, R9, R14.reuse, RZ ;  /* 0x0000000e09000224 */ /* 0x081fe200078e02ff */
[----:B------:R-:W-:Y:S01]  /*fc70*/  @P1 IADD3 R5, R5, R13, RZ ;  /* 0x0000000d05051210 */ /* 0x000fe20007ffe0ff */
[----:B------:R-:W-:-:S04]  /*fc80*/  @P0 IMAD.WIDE.U32 R2, R7, R14, R2 ;  /* 0x0000000e07020225 */ /* 0x000fc800078e0002 */
[-C--:B-1----:R-:W-:Y:S02]  /*fc90*/  @P1 IMAD R6, R11, R20.reuse, RZ ;  /* 0x000000140b061224 */ /* 0x082fe400078e02ff */
[C---:B------:R-:W-:Y:S02]  /*fca0*/  @P0 IMAD R9, R7.reuse, R15, R0 ;  /* 0x0000000f07090224 */ /* 0x040fe400078e0200 */
[C---:B------:R-:W-:Y:S02]  /*fcb0*/  @P1 IMAD R11, R7.reuse, R21, R6 ;  /* 0x00000015070b1224 */ /* 0x040fe400078e0206 */
[----:B------:R-:W-:Y:S01]  /*fcc0*/  @P1 IMAD.WIDE.U32 R6, R7, R20, R4 ;  /* 0x0000001407061225 */ /* 0x000fe200078e0004 */
[----:B------:R-:W-:Y:S01]  /*fcd0*/  @P0 LEA R4, P3, R2, UR4, 0x2 ;  /* 0x0000000402040c11 */ /* 0x000fe2000f8610ff */
[----:B------:R-:W-:Y:S02]  /*fce0*/  ULDC UR4, c[0x0][0x988] ;  /* 0x0002620000047ab9 */ /* 0x000fe40000000800 */
[----:B------:R-:W-:Y:S01]  /*fcf0*/  @P0 IMAD.IADD R5, R3, 0x1, R9 ;  /* 0x0000000103050824 */ /* 0x000fe200078e0209 */
[----:B------:R-:W-:Y:S01]  /*fd00*/  @P1 LEA R8, P4, R6, UR6, 0x2 ;  /* 0x0000000606081c11 */ /* 0x000fe2000f8810ff */
[----:B------:R-:W-:-:S02]  /*fd10*/  @P1 IMAD.IADD R3, R7, 0x1, R11 ;  /* 0x0000000107031824 */ /* 0x000fc400078e020b */
[----:B------:R-:W-:Y:S01]  /*fd20*/  IMAD.MOV.U32 R0, RZ, RZ, 0x3f800000 ;  /* 0x3f800000ff007424 */ /* 0x000fe200078e00ff */
[----:B------:R-:W-:Y:S01]  /*fd30*/  @P0 LEA.HI.X R5, R2, UR5, R5, 0x2, P3 ;  /* 0x0000000502050c11 */ /* 0x000fe200098f1405 */
[----:B------:R-:W0:Y:S01]  /*fd40*/  @P2 LDC R7, c[0x0][0x42c] ;  /* 0x00010b00ff072b82 */ /* 0x000e220000000800 */
[----:B------:R-:W-:Y:S01]  /*fd50*/  @P1 LEA.HI.X R9, R6, UR7, R3, 0x2, P4 ;  /* 0x0000000706091c11 */ /* 0x000fe2000a0f1403 */
[----:B------:R-:W-:-:S04]  /*fd60*/  IMAD.MOV.U32 R3, RZ, RZ, 0x3f800000 ;  /* 0x3f800000ff037424 */ /* 0x000fc800078e00ff */
[----:B------:R1:W2:Y:S02]  /*fd70*/  @P1 LDG.E R0, desc[UR54][R8.64] ;  /* 0x0000003608001981 */ /* 0x0002a4000c1e1900 */
[----:B------:R-:W3:Y:S02]  /*fd80*/  @P2 LDC R2, c[0x0][0x430] ;  /* 0x00010c00ff022b82 */ /* 0x000ee40000000800 */
[----:B------:R4:W2:Y:S01]  /*fd90*/  @P0 LDG.E R3, desc[UR54][R4.64] ;  /* 0x0000003604030981 */ /* 0x0008a2000c1e1900 */
[----:B------:R-:W-:Y:S02]  /*fda0*/  ISETP.GE.AND P1, PT, R147, 0x1, PT ;  /* 0x000000019300780c */ /* 0x000fe40003f26270 */
[----:B------:R-:W-:Y:S02]  /*fdb0*/  MOV R206, R146 ;  /* 0x0000009200ce7202 */ /* 0x000fe40000000f00 */
[----:B------:R-:W-:Y:S02]  /*fdc0*/  CS2R R88, SRZ ;  /* 0x0000000000587805 */ /* 0x000fe4000001ff00 */
[----:B------:R-:W-:Y:S01]  /*fdd0*/  PLOP3.LUT P0, PT, PT, PT, PT, 0x80, 0x0 ;  /* 0x000000000000781c */ /* 0x000fe20003f0f070 */
[----:B0-----:R-:W-:Y:S01]  /*fde0*/  @P2 IMAD.HI.U32 R7, R146, R7, RZ ;  /* 0x0000000792072227 */ /* 0x001fe200078e00ff */
[----:B-1----:R-:W-:-:S02]  /*fdf0*/  CS2R R8, SRZ ;  /* 0x0000000000087805 */ /* 0x002fc4000001ff00 */
[----:B------:R-:W-:Y:S02]  /*fe00*/  CS2R R10, SRZ ;  /* 0x00000000000a7805 */ /* 0x000fe4000001ff00 */
[----:B----4-:R-:W-:Y:S01]  /*fe10*/  CS2R R4, SRZ ;  /* 0x0000000000047805 */ /* 0x010fe2000001ff00 */
[----:B------:R-:W-:Y:S01]  /*fe20*/  IMAD.MOV.U32 R87, RZ, RZ, RZ ;  /* 0x000000ffff577224 */ /* 0x000fe200078e00ff */
[----:B---3--:R-:W-:Y:S02]  /*fe30*/  @P2 SHF.R.U32.HI R206, RZ, R2, R7 ;  /* 0x00000002ffce2219 */ /* 0x008fe40000011607 */
        /* <DEDUP_REMOVED lines=26> */
[----:B------:R-:W-:Y:S01]  /*ffe0*/  IMAD.MOV.U32 R68, RZ, RZ, RZ ;  /* 0x000000ffff447224 */ /* 0x000fe200078e00ff */
[----:B------:R-:W-:Y:S01]  /*fff0*/  CS2R R100, SRZ ;  /* 0x0000000000647805 */ /* 0x000fe2000001ff00 */
[----:B------:R-:W-:-:S02]  /*10000*/  IMAD.MOV.U32 R72, RZ, RZ, RZ ;  /* 0x000000ffff487224 */ /* 0x000fc400078e00ff */
[----:B------:R-:W-:Y:S02]  /*10010*/  IMAD.MOV.U32 R103, RZ, RZ, RZ ;  /* 0x000000ffff677224 */ /* 0x000fe400078e00ff */
[----:B--2---:R-:W-:-:S04]  /*10020*/  FMUL.FTZ R0, R3, R0 ;  /* 0x0000000003007220 */ /* 0x004fc80000410000 */
[----:B------:R-:W-:Y:S01]  /*10030*/  FMUL.FTZ R2, R0, UR4 ;  /* 0x0000000400027c20 */ /* 0x000fe20008410000 */
[----:B------:R-:W-:Y:S06]  /*10040*/  @!P1 BRA `(.L_x_524) ;  /* 0x000000e000689947 */ /* 0x000fec0003800000 */
[----:B------:R-:W-:-:S03]  /*10050*/  UMOV UR4, 0xffffffff ;  /* 0xffffffff00047882 */ /* 0x000fc60000000000 */
[----:B------:R-:W-:Y:S05]  /*10060*/  BRA.DIV UR4, `(.L_x_525) ;  /* 0x0000016a04bc7947 */ /* 0x000fea000b800000 */
[----:B------:R0:W1:Y:S02]  /*10070*/  SHFL.IDX PT, R198, R219, RZ, 0x1f ;  /* 0x00001fffdbc67589 */ /* 0x00006400000e0000 */
.L_x_742:
[----:B------:R-:W-:Y:S01]  /*10080*/  ULOP3.LUT UP0, URZ, UR52, 0x9f, URZ, 0xc0, !UPT ;  /* 0x0000009f343f7892 */ /* 0x000fe2000f80c03f */
[----:B-1----:R-:W-:-:S04]  /*10090*/  LEA.HI R0, R198, R198, RZ, 0x1 ;  /* 0x000000c6c6007211 */ /* 0x002fc800078f08ff */
[----:B------:R-:W-:Y:S02]  /*100a0*/  LOP3.LUT R3, R0, 0x3e, RZ, 0xc0, !PT ;  /* 0x0000003e00037812 */ /* 0x000fe400078ec0ff */
[----:B------:R-:W-:Y:S02]  /*100b0*/  PLOP3.LUT P0, PT, PT, PT, UP0, 0x80, 0x0 ;  /* 0x000000000000781c */ /* 0x000fe40003f0f008 */
[----:B------:R-:W-:-:S04]  /*100c0*/  IADD3 R3, R198, -R3, RZ ;  /* 0x80000003c6037210 */ /* 0x000fc80007ffe0ff */
[----:B------:R-:W-:-:S04]  /*100d0*/  LEA R3, R3, UR52, 0xc ;  /* 0x0000003403037c11 */ /* 0x000fc8000f8e60ff */
[----:B------:R-:W-:-:S04]  /*100e0*/  SHF.R.U32.HI R3, RZ, 0x4, R3 ;  /* 0x00000004ff037819 */ /* 0x000fc80000011603 */
[----:B------:R-:W-:Y:S01]  /*100f0*/  LOP3.LUT R50, R3, 0x3fff, RZ, 0xc0, !PT ;  /* 0x00003fff03327812 */ /* 0x000fe200078ec0ff */
[----:B------:R-:W-:Y:S06]  /*10100*/  @!P0 BRA `(.L_x_526) ;  /* 0x0000000000408947 */ /* 0x000fec0003800000 */
[----:B------:R-:W-:Y:S01]  /*10110*/  MOV R0, 0x0 ;  /* 0x0000000000007802 */ /* 0x000fe20000000f00 */
[----:B------:R-:W-:Y:S01]  /*10120*/  ULDC.64 UR4, c[0x4][0xa0] ;  /* 0x0100280000047ab9 */ /* 0x000fe20000000a00 */
[----:B------:R-:W-:Y:S01]  /*10130*/  ULDC.64 UR6, c[0x4][0xa8] ;  /* 0x01002a0000067ab9 */ /* 0x000fe20000000a00 */
[----:B------:R-:W-:Y:S01]  /*10140*/  IMAD.U32 R4, RZ, RZ, UR4 ;  /* 0x00000004ff047e24 */ /* 0x000fe2000f8e00ff */
[----:B------:R1:W2:Y:S01]  /*10150*/  LDC.64 R14, c[0x4][R0] ;  /* 0x01000000000e7b82 */ /* 0x0002a20000000a00 */
        /* <DEDUP_REMOVED lines=8> */
[----:B-1----:R-:W-:-:S07]  /*101e0*/  IMAD.MOV.U32 R12, RZ, RZ, 0x1 ;  /* 0x00000001ff0c7424 */ /* 0x002fce00078e00ff */
[----:B------:R-:W-:-:S07]  /*101f0*/  LEPC R20, `(.L_x_526) ;  /* 0x000000001014794e */ /* 0x000fce0000000000 */
[----:B0-2--5:R-:W-:Y:S05]  /*10200*/  CALL.ABS.NOINC R14 ;  /* 0x000000000e007343 */ /* 0x025fea0003c00000 */
.L_x_526:
[----:B------:R-:W-:Y:S02]  /*10210*/  ULDC UR4, c[0x0][0x3d4] ;  /* 0x0000f50000047ab9 */ /* 0x000fe40000000800 */
[----:B------:R-:W-:-:S13]  /*10220*/  ISETP.LT.AND P0, PT, RZ, UR4, PT ;  /* 0x00000004ff007c0c */ /* 0x000fda000bf01270 */
[----:B------:R-:W-:Y:S05]  /*10230*/  @P0 BRA `(.L_x_527) ;  /* 0x0000000000400947 */ /* 0x000fea0003800000 */
[----:B------:R-:W-:-:S04]  /*10240*/  ULEA.HI UR4, UR43, UR43, URZ, 0x1 ;  /* 0x0000002b2b047291 */ /* 0x000fc8000f8f083f */
[----:B------:R-:W-:-:S04]  /*10250*/  ULOP3.LUT UR4, UR4, 0xfffffffe, URZ, 0xc0, !UPT ;  /* 0xfffffffe04047892 */ /* 0x000fc8000f8ec03f */
[----:B------:R-:W-:-:S06]  /*10260*/  UIADD3 UR4, UR43, -UR4, URZ ;  /* 0x800000042b047290 */ /* 0x000fcc000fffe03f */
[----:B------:R-:W-:-:S05]  /*10270*/  IMAD.U32 R3, RZ, RZ, UR4 ;  /* 0x00000004ff037e24 */ /* 0x000fca000f8e00ff */
[----:B------:R-:W-:-:S04]  /*10280*/  SHF.L.U32 R3, R3, 0x1f, RZ ;  /* 0x0000001f03037819 */ /* 0x000fc800000006ff */
[----:B------:R1:W2:Y:S03]  /*10290*/  SYNCS.PHASECHK.TRANS64.TRYWAIT P0, [R18+URZ+0x29800], R3 ;  /* 0x02980003120075a7 */ /* 0x0002a6000800017f */
[----:B--2---:R-:W-:Y:S05]  /*102a0*/  @!P0 NANOSLEEP.SYNCS 0x989680 ;  /* 0x009896800000895d */ /* 0x004fea0003900000 */
[----:B------:R-:W2:Y:S01]  /*102b0*/  @!P0 SYNCS.PHASECHK.TRANS64 P0, [R18+URZ+0x29800], R3 ;  /* 0x02980003120085a7 */ /* 0x000ea2000800007f */
[----:B------:R-:W-:Y:S04]  /*102c0*/  BSSY B0, `(.L_x_528) ;  /* 0x0000006000007945 */ /* 0x000fe80003800000 */
[----:B--2---:R-:W-:Y:S05]  /*102d0*/  @P0 BRA `(.L_x_529) ;  /* 0x0000000000100947 */ /* 0x004fea0003800000 */
.L_x_530:
[----:B--2---:R2:W3:Y:S02]  /*102e0*/  SYNCS.PHASECHK.TRANS64.TRYWAIT P0, [R18+URZ+0x29800], R3 ;  /* 0x02980003120075a7 */ /* 0x0044e4000800017f */
[----:B---3--:R-:W-:Y:S05]  /*102f0*/  @!P0 NANOSLEEP.SYNCS 0x989680 ;  /* 0x009896800000895d */ /* 0x008fea0003900000 */
[----:B------:R-:W3:Y:S02]  /*10300*/  @!P0 SYNCS.PHASECHK.TRANS64 P0, [R18+URZ+0x29800], R3 ;  /* 0x02980003120085a7 */ /* 0x000ee4000800007f */
[----:B---3--:R-:W-:Y:S05]  /*10310*/  @!P0 BRA `(.L_x_530) ;  /* 0xfffffffc00f08947 */ /* 0x008fea000383ffff */
.L_x_529:
[----:B------:R-:W-:Y:S05]  /*10320*/  BSYNC B0 ;  /* 0x0000000000007941 */ /* 0x000fea0003800000 */
.L_x_528:
[----:B------:R-:W-:Y:S05]  /*10330*/  BRA `(.L_x_531) ;  /* 0x0000006800887947 */ /* 0x000fea0003800000 */
.L_x_527:
[----:B------:R-:W1:Y:S01]  /*10340*/  LDC.64 R44, c[0x0][0x3c8] ;  /* 0x0000f200ff2c7b82 */ /* 0x000e620000000a00 */
[----:B-----5:R-:W-:Y:S01]  /*10350*/  SHF.R.S32.HI R0, RZ, 0x1f, R121 ;  /* 0x0000001fff007819 */ /* 0x020fe20000011479 */
[--C-:B------:R-:W-:Y:S01]  /*10360*/  IMAD.MOV.U32 R8, RZ, RZ, R16.reuse ;  /* 0x000000ffff087224 */ /* 0x100fe200078e0010 */
[----:B------:R-:W-:Y:S01]  /*10370*/  SHF.R.S32.HI R9, RZ, 0x1f, R16 ;  /* 0x0000001fff097819 */ /* 0x000fe20000011410 */
[--C-:B------:R-:W-:Y:S01]  /*10380*/  IMAD.MOV.U32 R10, RZ, RZ, R22.reuse ;  /* 0x000000ffff0a7224 */ /* 0x100fe200078e0016 */
[----:B------:R-:W-:Y:S01]  /*10390*/  SHF.R.S32.HI R11, RZ, 0x1f, R22 ;  /* 0x0000001fff0b7819 */ /* 0x000fe20000011416 */
[----:B------:R-:W-:Y:S01]  /*103a0*/  ULDC.64 UR4, c[0x0][0x3d8] ;  /* 0x0000f60000047ab9 */ /* 0x000fe20000000a00 */
[----:B------:R-:W-:Y:S01]  /*103b0*/  ULDC.64 UR6, c[0x0][0x3c8] ;  /* 0x0000f20000067ab9 */ /* 0x000fe20000000a00 */
[----:B------:R-:W2:Y:S01]  /*103c0*/  LDC.64 R48, c[0x0][0x3e0] ;  /* 0x0000f800ff307b82 */ /* 0x000ea20000000a00 */
[----:B------:R-:W-:Y:S01]  /*103d0*/  IMAD R12, R0, UR4, RZ ;  /* 0x00000004000c7c24 */ /* 0x000fe2000f8e02ff */
[----:B------:R-:W-:Y:S01]  /*103e0*/  ULOP3.LUT UP0, URZ, UR52, 0x1bf, URZ, 0xc0, !UPT ;  /* 0x000001bf343f7892 */ /* 0x000fe2000f80c03f */
[----:B------:R-:W-:-:S04]  /*103f0*/  IMAD.WIDE.U32 R4, R121, UR4, R8 ;  /* 0x0000000479047c25 */ /* 0x000fc8000f8e0008 */
[C---:B------:R-:W-:Y:S01]  /*10400*/  IMAD.WIDE.U32 R6, R121.reuse, UR4, R10 ;  /* 0x0000000479067c25 */ /* 0x040fe2000f8e000a */
[----:B------:R-:W-:Y:S02]  /*10410*/  IADD3 R52, P0, R4, UR6, RZ ;  /* 0x0000000604347c10 */ /* 0x000fe4000ff1e0ff */
[----:B------:R-:W-:Y:S01]  /*10420*/  PLOP3.LUT P2, PT, PT, PT, UP0, 0x80, 0x0 ;  /* 0x000000000000781c */ /* 0x000fe20003f4f008 */
[----:B------:R-:W-:Y:S01]  /*10430*/  IMAD R3, R121, UR5, R12 ;  /* 0x0000000579037c24 */ /* 0x000fe2000f8e020c */
[----:B------:R-:W-:-:S04]  /*10440*/  IADD3 R56, P1, R6, UR6, RZ ;  /* 0x0000000606387c10 */ /* 0x000fc8000ff3e0ff */
[----:B------:R-:W-:Y:S01]  /*10450*/  IADD3.X R53, R3, UR7, R5, P0, !PT ;  /* 0x0000000703357c10 */ /* 0x000fe200087fe405 */
[----:B-1----:R-:W-:Y:S01]  /*10460*/  IMAD.WIDE.U32 R44, R121, UR4, R44 ;  /* 0x00000004792c7c25 */ /* 0x002fe2000f8e002c */
[C---:B------:R-:W-:Y:S01]  /*10470*/  IADD3.X R57, R3.reuse, UR7, R7, P1, !PT ;  /* 0x0000000703397c10 */ /* 0x040fe20008ffe407 */
[----:B------:R-:W-:Y:S01]  /*10480*/  ULDC.64 UR6, c[0x0][0x3e8] ;  /* 0x0000fa0000067ab9 */ /* 0x000fe20000000a00 */
[----:B------:R-:W-:Y:S01]  /*10490*/  ULDC.64 UR4, c[0x0][0x3e0] ;  /* 0x0000f80000047ab9 */ /* 0x000fe20000000a00 */
[----:B------:R-:W-:Y:S01]  /*104a0*/  IMAD R0, R0, UR6, RZ ;  /* 0x0000000600007c24 */ /* 0x000fe2000f8e02ff */
[----:B------:R-:W-:Y:S01]  /*104b0*/  IADD3 R46, R3, R45, RZ ;  /* 0x0000002d032e7210 */ /* 0x000fe20007ffe0ff */
[----:B------:R-:W-:-:S04]  /*104c0*/  IMAD.WIDE.U32 R4, R121, UR6, R8 ;  /* 0x0000000679047c25 */ /* 0x000fc8000f8e0008 */
[----:B------:R-:W-:Y:S01]  /*104d0*/  IMAD.WIDE.U32 R6, R121, UR6, R10 ;  /* 0x0000000679067c25 */ /* 0x000fe2000f8e000a */
[----:B------:R-:W-:-:S03]  /*104e0*/  IADD3 R54, P0, R4, UR4, RZ ;  /* 0x0000000404367c10 */ /* 0x000fc6000ff1e0ff */
[C---:B------:R-:W-:Y:S01]  /*104f0*/  IMAD R47, R121.reuse, UR7, R0 ;  /* 0x00000007792f7c24 */ /* 0x040fe2000f8e0200 */
[----:B------:R-:W-:Y:S01]  /*10500*/  IADD3 R58, P1, R6, UR4, RZ ;  /* 0x00000004063a7c10 */ /* 0x000fe2000ff3e0ff */
[----:B--2---:R-:W-:-:S03]  /*10510*/  IMAD.WIDE.U32 R48, R121, UR6, R48 ;  /* 0x0000000679307c25 */ /* 0x004fc6000f8e0030 */
[C---:B------:R-:W-:Y:S02]  /*10520*/  IADD3.X R55, R47.reuse, UR5, R5, P0, !PT ;  /* 0x000000052f377c10 */ /* 0x040fe400087fe405 */
[C---:B------:R-:W-:Y:S01]  /*10530*/  IADD3.X R59, R47.reuse, UR5, R7, P1, !PT ;  /* 0x000000052f3b7c10 */ /* 0x040fe20008ffe407 */
[----:B------:R-:W-:Y:S01]  /*10540*/  IMAD.IADD R47, R47, 0x1, R49 ;  /* 0x000000012f2f7824 */ /* 0x000fe200078e0231 */
        /* <DEDUP_REMOVED lines=8> */
[----:B------:R-:W-:Y:S01]  /*105d0*/  MOV R6, UR6 ;  /* 0x0000000600067c02 */ /* 0x000fe20008000f00 */
[----:B------:R-:W-:Y:S01]  /*105e0*/  IMAD.U32 R7, RZ, RZ, UR7 ;  /* 0x00000007ff077e24 */ /* 0x000fe2000f8e00ff */
[----:B------:R-:W-:Y:S01]  /*105f0*/  MOV R8, 0x70 ;  /* 0x0000007000087802 */ /* 0x000fe20000000f00 */
[----:B------:R-:W-:-:S02]  /*10600*/  IMAD.U32 R10, RZ, RZ, UR4 ;  /* 0x00000004ff0a7e24 */ /* 0x000fc4000f8e00ff */
[----:B------:R-:W-:Y:S02]  /*10610*/  IMAD.U32 R11, RZ, RZ, UR5 ;  /* 0x00000005ff0b7e24 */ /* 0x000fe4000f8e00ff */
[----:B------:R-:W-:Y:S02]  /*10620*/  IMAD.MOV.U32 R12, RZ, RZ, 0x1 ;  /* 0x00000001ff0c7424 */ /* 0x000fe400078e00ff */
[----:B-1----:R-:W-:-:S07]  /*10630*/  IMAD.MOV.U32 R13, RZ, RZ, RZ ;  /* 0x000000ffff0d7224 */ /* 0x002fce00078e00ff */
[----:B------:R-:W-:-:S07]  /*10640*/  LEPC R20, `(.L_x_532) ;  /* 0x000000001014794e */ /* 0x000fce0000000000 */
[----:B0-2---:R-:W-:Y:S05]  /*10650*/  CALL.ABS.NOINC R14 ;  /* 0x000000000e007343 */ /* 0x005fea0003c00000 */
.L_x_532:
[----:B------:R-:W-:Y:S01]  /*10660*/  ULDC.U8 UR4, c[0x0][0x3f0] ;  /* 0x0000fc0000047ab9 */ /* 0x000fe20000000000 */
[----:B------:R-:W-:Y:S01]  /*10670*/  IMAD R159, R145, -0x80, R159 ;  /* 0xffffff80919f7824 */ /* 0x000fe200078e029f */
[----:B------:R-:W-:Y:S01]  /*10680*/  ISETP.NE.AND P0, PT, RZ, UR4, PT ;  /* 0x00000004ff007c0c */ /* 0x000fe2000bf05270 */
[----:B------:R-:W-:Y:S03]  /*10690*/  BSSY B0, `(.L_x_533) ;  /* 0x0000664000007945 */ /* 0x000fe60003800000 */
[----:B------:R-:W-:-:S09]  /*106a0*/  VIMNMX R159, R159, 0x80, PT ;  /* 0x000000809f9f7848 */ /* 0x000fd20003fe0100 */
[----:B------:R-:W-:Y:S05]  /*106b0*/  @!P0 BRA `(.L_x_534) ;  /* 0x0000003000d08947 */ /* 0x000fea0003800000 */
        /* <DEDUP_REMOVED lines=13> */
[----:B------:R-:W-:Y:S01]  /*10790*/  CS2R R20, SRZ ;  /* 0x0000000000147805 */ /* 0x000fe2000001ff00 */
[----:B------:R-:W-:Y:S06]  /*107a0*/  @P0 BRA `(.L_x_536) ;  /* 0x0000000000900947 */ /* 0x000fec0003800000 */
[C---:B------:R-:W-:Y:S01]  /*107b0*/  VIADD R0, R16.reuse, 0x10 ;  /* 0x0000001010007836 */ /* 0x040fe20000000000 */
[----:B------:R-:W-:Y:S01]  /*107c0*/  ULDC UR4, c[0x0][0x3d4] ;  /* 0x0000f50000047ab9 */ /* 0x000fe20000000800 */
[C---:B------:R-:W-:Y:S02]  /*107d0*/  IADD3 R3, R16.reuse, 0x20, RZ ;  /* 0x0000002010037810 */ /* 0x040fe40007ffe0ff */
[----:B------:R-:W-:Y:S02]  /*107e0*/  CS2R R42, SRZ ;  /* 0x00000000002a7805 */ /* 0x000fe4000001ff00 */
[----:B------:R-:W-:Y:S02]  /*107f0*/  ISETP.GE.AND P5, PT, R16, UR4, PT ;  /* 0x0000000410007c0c */ /* 0x000fe4000bfa6270 */
[----:B------:R-:W-:Y:S02]  /*10800*/  CS2R R40, SRZ ;  /* 0x0000000000287805 */ /* 0x000fe4000001ff00 */
[----:B------:R-:W-:Y:S01]  /*10810*/  ISETP.GE.AND P4, PT, R0, UR4, PT ;  /* 0x0000000400007c0c */ /* 0x000fe2000bf86270 */
[C---:B------:R-:W-:Y:S01]  /*10820*/  VIADD R0, R16.reuse, 0x30 ;  /* 0x0000003010007836 */ /* 0x040fe20000000000 */
[----:B------:R-:W-:Y:S01]  /*10830*/  ISETP.GE.AND P3, PT, R3, UR4, PT ;  /* 0x0000000403007c0c */ /* 0x000fe2000bf66270 */
[----:B------:R-:W-:-:S03]  /*10840*/  VIADD R3, R16, 0x40 ;  /* 0x0000004010037836 */ /* 0x000fc60000000000 */
[----:B------:R-:W-:Y:S01]  /*10850*/  ISETP.GE.AND P2, PT, R0, UR4, PT ;  /* 0x0000000400007c0c */ /* 0x000fe2000bf46270 */
[----:B------:R-:W-:Y:S01]  /*10860*/  VIADD R0, R16, 0x50 ;  /* 0x0000005010007836 */ /* 0x000fe20000000000 */
[----:B------:R-:W-:Y:S01]  /*10870*/  ISETP.GE.AND P1, PT, R3, UR4, PT ;  /* 0x0000000403007c0c */ /* 0x000fe2000bf26270 */
[----:B------:R1:W5:Y:S04]  /*10880*/  @!P5 LDG.E.64 R42, desc[UR54][R52.64] ;  /* 0x00000036342ad981 */ /* 0x000368000c1e1b00 */
[----:B------:R1:W5:Y:S01]  /*10890*/  @!P5 LDG.E.64 R40, desc[UR54][R54.64] ;  /* 0x000000363628d981 */ /* 0x000362000c1e1b00 */
[----:B------:R-:W-:Y:S02]  /*108a0*/  ISETP.GE.AND P5, PT, R0, UR4, PT ;  /* 0x0000000400007c0c */ /* 0x000fe4000bfa6270 */
        /* <DEDUP_REMOVED lines=9> */
[----:B------:R-:W-:Y:S01]  /*10940*/  CS2R R8, SRZ ;  /* 0x0000000000087805 */ /* 0x000fe2000001ff00 */
[----:B------:R1:W5:Y:S04]  /*10950*/  @!P4 LDG.E.64 R38, desc[UR54][R52.64+0x10] ;  /* 0x000010363426c981 */ /* 0x000368000c1e1b00 */
        /* <DEDUP_REMOVED lines=8> */
[----:B------:R1:W5:Y:S02]  /*109e0*/  @!P5 LDG.E.64 R8, desc[UR54][R54.64+0x50] ;  /* 0x000050363608d981 */ /* 0x000364000c1e1b00 */
.L_x_536:
[----:B------:R-:W-:Y:S05]  /*109f0*/  BSYNC B1 ;  /* 0x0000000000017941 */ /* 0x000fea0003800000 */
.L_x_535:
[----:B------:R-:W-:-:S03]  /*10a00*/  UMOV UR4, 0xffffffff ;  /* 0xffffffff00047882 */ /* 0x000fc60000000000 */
[----:B------:R-:W-:Y:S05]  /*10a10*/  BRA.DIV UR4, `(.L_x_537) ;  /* 0x00000162047c7947 */ /* 0x000fea000b800000 */
.L_x_745:
[----:B------:R-:W-:-:S03]  /*10a20*/  UMOV UR4, 0xffffffff ;  /* 0xffffffff00047882 */ /* 0x000fc60000000000 */
[----:B------:R-:W-:Y:S05]  /*10a30*/  BRA.DIV UR4, `(.L_x_538) ;  /* 0x00000162049c7947 */ /* 0x000fea000b800000 */
.L_x_748:
[----:B------:R-:W-:-:S03]  /*10a40*/  UMOV UR4, 0xffffffff ;  /* 0xffffffff00047882 */ /* 0x000fc60000000000 */
[----:B------:R-:W-:Y:S05]  /*10a50*/  BRA.DIV UR4, `(.L_x_539) ;  /* 0x0000016204bc7947 */ /* 0x000fea000b800000 */
.L_x_751:
[----:B------:R-:W-:-:S03]  /*10a60*/  UMOV UR4, 0xffffffff ;  /* 0xffffffff00047882 */ /* 0x000fc60000000000 */
[----:B------:R-:W-:Y:S05]  /*10a70*/  BRA.DIV UR4, `(.L_x_540) ;  /* 0x0000016204dc7947 */ /* 0x000fea000b800000 */
.L_x_754:
[----:B------:R-:W-:Y:S01]  /*10a80*/  ULEA.HI UR4, UR43, UR43, URZ, 0x1 ;  /* 0x0000002b2b047291 */ /* 0x000fe2000f8f083f */
[----:B------:R-:W-:Y:S03]  /*10a90*/  BSSY B1, `(.L_x_541) ;  /* 0x0000007000017945 */ /* 0x000fe60003800000 */
[----:B------:R-:W-:-:S04]  /*10aa0*/  ULOP3.LUT UR4, UR4, 0xfffffffe, URZ, 0xc0, !UPT ;  /* 0xfffffffe04047892 */ /* 0x000fc8000f8ec03f */
[----:B------:R-:W-:-:S06]  /*10ab0*/  UIADD3 UR4, UR43, -UR4, URZ ;  /* 0x800000042b047290 */ /* 0x000fcc000fffe03f */
[----:B------:R-:W-:-:S04]  /*10ac0*/  MOV R3, UR4 ;  /* 0x0000000400037c02 */ /* 0x000fc80008000f00 */
[----:B------:R-:W-:-:S04]  /*10ad0*/  SHF.L.U32 R3, R3, 0x1f, RZ ;  /* 0x0000001f03037819 */ /* 0x000fc800000006ff */
[----:B------:R-:W2:Y:S02]  /*10ae0*/  SYNCS.PHASECHK.TRANS64.TRYWAIT P1, [R18+URZ+0x29800], R3 ;  /* 0x02980003120075a7 */ /* 0x000ea4000802017f */
[----:B--2---:R-:W-:Y:S05]  /*10af0*/  @!P1 BRA `(.L_x_542) ;  /* 0x0000016000e49947 */ /* 0x004fea0003800000 */
.L_x_755:
[----:B------:R-:W-:Y:S05]  /*10b00*/  BSYNC B1 ;  /* 0x0000000000017941 */ /* 0x000fea0003800000 */
.L_x_541:
[----:B------:R-:W-:Y:S05]  /*10b10*/  @P0 BRA `(.L_x_543) ;  /* 0x00000060006c0947 */ /* 0x000fea0003800000 */
[----:B--2---:R-:W2:Y:S01]  /*10b20*/  LDC R3, c[0x0][0x3d4] ;  /* 0x0000f500ff037b82 */ /* 0x004ea20000000800 */
[C---:B------:R-:W-:Y:S01]  /*10b30*/  VIADD R0, R16.reuse, 0x10 ;  /* 0x0000001010007836 */ /* 0x040fe20000000000 */
[----:B------:R-:W-:Y:S01]  /*10b40*/  BSSY B1, `(.L_x_544) ;  /* 0x0000083000017945 */ /* 0x000fe20003800000 */
[C---:B------:R-:W-:Y:S02]  /*10b50*/  VIADD R4, R16.reuse, 0x20 ;  /* 0x0000002010047836 */ /* 0x040fe40000000000 */
[C---:B------:R-:W-:Y:S01]  /*10b60*/  VIADD R6, R16.reuse, 0x30 ;  /* 0x0000003010067836 */ /* 0x040fe20000000000 */
[-C--:B--2---:R-:W-:Y:S02]  /*10b70*/  ISETP.GE.AND P0, PT, R16, R3.reuse, PT ;  /* 0x000000031000720c */ /* 0x084fe40003f06270 */
[-C--:B------:R-:W-:Y:S02]  /*10b80*/  ISETP.GE.AND P1, PT, R0, R3.reuse, PT ;  /* 0x000000030000720c */ /* 0x080fe40003f26270 */
[----:B------:R-:W-:Y:S01]  /*10b90*/  ISETP.GE.AND P2, PT, R4, R3, PT ;  /* 0x000000030400720c */ /* 0x000fe20003f46270 */
[C---:B------:R-:W-:Y:S01]  /*10ba0*/  VIADD R4, R16.reuse, 0x50 ;  /* 0x0000005010047836 */ /* 0x040fe20000000000 */
[----:B------:R-:W-:-:S02]  /*10bb0*/  IADD3 R0, R16, 0x40, RZ ;  /* 0x0000004010007810 */ /* 0x000fc40007ffe0ff */
[-C--:B------:R-:W-:Y:S02]  /*10bc0*/  ISETP.GE.AND P3, PT, R6, R3.reuse, PT ;  /* 0x000000030600720c */ /* 0x080fe40003f66270 */
[-C--:B------:R-:W-:Y:S01]  /*10bd0*/  ISETP.GE.AND P4, PT, R0, R3.reuse, PT ;  /* 0x000000030000720c */ /* 0x080fe20003f86270 */
[----:B------:R-:W-:Y:S01]  /*10be0*/  IMAD.IADD R0, R18, 0x1, R202 ;  /* 0x0000000112007824 */ /* 0x000fe200078e02ca */
[----:B------:R-:W-:Y:S01]  /*10bf0*/  ISETP.GE.AND P5, PT, R4, R3, PT ;  /* 0x000000030400720c */ /* 0x000fe20003fa6270 */
[----:B------:R-:W-:-:S12]  /*10c00*/  @P0 BRA `(.L_x_545) ;  /* 0x0000000400d80947 */ /* 0x000fd80003800000 */
[----:B------:R-:W2:Y:S01]  /*10c10*/  LDS.128 R4, [R0+0x14400] ;  /* 0x0144000000047984 */ /* 0x000ea20000000c00 */
[----:B-----5:R-:W-:Y:S02]  /*10c20*/  SHF.R.U32.HI R10, RZ, 0x8, R42 ;  /* 0x00000008ff0a7819 */ /* 0x020fe4000001162a */
[----:B------:R-:W-:Y:S02]  /*10c30*/  LOP3.LUT R3, R42, 0xff, RZ, 0xc0, !PT ;  /* 0x000000ff2a037812 */ /* 0x000fe400078ec0ff */
[----:B------:R-:W-:Y:S02]  /*10c40*/  LOP3.LUT R10, R10, 0xff, RZ, 0xc0, !PT ;  /* 0x000000ff0a0a7812 */ /* 0x000fe400078ec0ff */
[----:B------:R-:W-:Y:S02]  /*10c50*/  SHF.R.U32.HI R12, RZ, 0x8, R43 ;  /* 0x00000008ff0c7819 */ /* 0x000fe4000001162b */
[----:B------:R-:W-:Y:S02]  /*10c60*/  PRMT R3, R10, 0x7604, R3 ;  /* 0x000076040a037816 */ /* 0x000fe40000000003 */
[----:B------:R-:W-:-:S02]  /*10c70*/  LOP3.LUT R11, R43, 0xff, RZ, 0xc0, !PT ;  /* 0x000000ff2b0b7812 */ /* 0x000fc400078ec0ff */
[----:B------:R-:W-:Y:S02]  /*10c80*/  LOP3.LUT R12, R12, 0xff, RZ, 0xc0, !PT ;  /* 0x000000ff0c0c7812 */ /* 0x000fe400078ec0ff */
[----:B------:R-:W-:Y:S02]  /*10c90*/  SHF.R.U32.HI R44, RZ, 0x10, R43 ;  /* 0x00000010ff2c7819 */ /* 0x000fe4000001162b */
[----:B------:R-:W-:Y:S02]  /*10ca0*/  SHF.R.U32.HI R15, RZ, 0x8, R41 ;  /* 0x00000008ff0f7819 */ /* 0x000fe40000011629 */
[----:B------:R-:W-:Y:S02]  /*10cb0*/  SHF.R.U32.HI R10, RZ, 0x8, R40 ;  /* 0x00000008ff0a7819 */ /* 0x000fe40000011628 */
[----:B------:R-:W-:Y:S02]  /*10cc0*/  PRMT R11, R12, 0x7604, R11 ;  /* 0x000076040c0b7816 */ /* 0x000fe4000000000b */
[----:B------:R-:W-:-:S02]  /*10cd0*/  LOP3.LUT R14, R41, 0xff, RZ, 0xc0, !PT ;  /* 0x000000ff290e7812 */ /* 0x000fc400078ec0ff */
[----:B------:R-:W-:Y:S02]  /*10ce0*/  LOP3.LUT R15, R15, 0xff, RZ, 0xc0, !PT ;  /* 0x000000ff0f0f7812 */ /* 0x000fe400078ec0ff */
[----:B------:R-:W-:Y:S02]  /*10cf0*/  SHF.R.U32.HI R45, RZ, 0x10, R41 ;  /* 0x00000010ff2d7819 */ /* 0x000fe40000011629 */
[----:B------:R-:W-:Y:S01]  /*10d00*/  LOP3.LUT R13, R10, 0xff, RZ, 0xc0, !PT ;  /* 0x000000ff0a0d7812 */ /* 0x000fe200078ec0ff */
[----:B------:R-:W-:Y:S01]  /*10d10*/  IMAD.U32 R10, R44, 0x10000, RZ ;  /* 0x000100002c0a7824 */ /* 0x000fe200078e00ff */
[----:B------:R-:W-:Y:S02]  /*10d20*/  LOP3.LUT R12, R40, 0xff, RZ, 0xc0, !PT ;  /* 0x000000ff280c7812 */ /* 0x000fe400078ec0ff */
[----:B------:R-:W-:Y:S02]  /*10d30*/  PRMT R14, R15, 0x7604, R14 ;  /* 0x000076040f0e7816 */ /* 0x000fe4000000000e */
[----:B------:R-:W-:-:S02]  /*10d40*/  SHF.L.U32 R45, R45, 0x10, RZ ;  /* 0x000000102d2d7819 */ /* 0x000fc400000006ff */
[----:B------:R-:W-:Y:S02]  /*10d50*/  PRMT R15, R13, 0x7604, R12 ;  /* 0x000076040d0f7816 */ /* 0x000fe4000000000c */
[----:B------:R-:W-:Y:S02]  /*10d60*/  LOP3.LUT R13, R11, 0xff0000, R10, 0xf8, !PT ;  /* 0x00ff00000b0d7812 */ /* 0x000fe400078ef80a */
[----:B------:R-:W-:Y:S02]  /*10d70*/  LOP3.LUT R11, R3, 0xff0000, R42, 0xf8, !PT ;  /* 0x00ff0000030b7812 */ /* 0x000fe400078ef82a */
[----:B------:R-:W-:Y:S02]  /*10d80*/  LOP3.LUT R45, R14, 0xff0000, R45, 0xf8, !PT ;  /* 0x00ff00000e2d7812 */ /* 0x000fe400078ef82d */
[----:B------:R-:W-:Y:S02]  /*10d90*/  LOP3.LUT R15, R15, 0xff0000, R40, 0xf8, !PT ;  /* 0x00ff00000f0f7812 */ /* 0x000fe400078ef828 */
[----:B------:R-:W-:-:S02]  /*10da0*/  LOP3.LUT R14, R11, 0xff000000, R42, 0xf8, !PT ;  /* 0xff0000000b0e7812 */ /* 0x000fc400078ef82a */
[----:B------:R-:W-:Y:S02]  /*10db0*/  LOP3.LUT R45, R45, 0xff000000, R41, 0xf8, !PT ;  /* 0xff0000002d2d7812 */ /* 0x000fe400078ef829 */
[----:B------:R-:W-:Y:S02]  /*10dc0*/  LOP3.LUT R42, R13, 0xff000000, R43, 0xf8, !PT ;  /* 0xff0000000d2a7812 */ /* 0x000fe400078ef82b */
[----:B------:R-:W-:Y:S02]  /*10dd0*/  LOP3.LUT R41, R15, 0xff000000, R40, 0xf8, !PT ;  /* 0xff0000000f297812 */ /* 0x000fe400078ef828 */
[----:B--2---:R-:W-:Y:S02]  /*10de0*/  F2FP.F16.E4M3.UNPACK_B R3, R6.H1 ;  /* 0x00000006ff03723e */ /* 0x004fe400030006ff */
[----:B------:R-:W-:Y:S02]  /*10df0*/  F2FP.F16.E4M3.UNPACK_B R43, R45 ;  /* 0x0000002dff2b723e */ /* 0x000fe400020006ff */
[----:B------:R-:W-:Y:S01]  /*10e00*/  F2FP.F16.E4M3.UNPACK_B R15, R42 ;  /* 0x0000002aff0f723e */ /* 0x000fe200020006ff */
[----:B------:R-:W-:Y:S01]  /*10e10*/  HADD2.F32 R10, -RZ, R3.H1_H1 ;  /* 0x30000003ff0a7230 */ /* 0x000fe20000004100 */
[----:B------:R-:W-:Y:S01]  /*10e20*/  F2FP.F16.E4M3.UNPACK_B R6, R6 ;  /* 0x00000006ff06723e */ /* 0x000fe200020006ff */
[----:B------:R-:W-:Y:S01]  /*10e30*/  HADD2.F32 R44, -RZ, R43.H1_H1 ;  /* 0x3000002bff2c7230 */ /* 0x000fe20000004100 */
[-C--:B------:R-:W-:Y:S01]  /*10e40*/  F2FP.F16.E4M3.UNPACK_B R12, R7.reuse ;  /* 0x00000007ff0c723e */ /* 0x080fe200020006ff */
[----:B------:R-:W-:Y:S01]  /*10e50*/  HADD2.F32 R40, -RZ, R15.H1_H1 ;  /* 0x3000000fff287230 */ /* 0x000fe20000004100 */
[----:B------:R-:W-:Y:S01]  /*10e60*/  F2FP.F16.E4M3.UNPACK_B R13, R7.H1 ;  /* 0x00000007ff0d723e */ /* 0x000fe200030006ff */
[----:B------:R-:W-:-:S02]  /*10e70*/  HADD2.F32 R11, -RZ, R3.H0_H0 ;  /* 0x20000003ff0b7230 */ /* 0x000fc40000004100 */
[C---:B------:R-:W-:Y:S01]  /*10e80*/  FMUL.FTZ R46, R10.reuse, R44 ;  /* 0x0000002c0a2e7220 */ /* 0x040fe20000410000 */
[-C--:B------:R-:W-:Y:S01]  /*10e90*/  F2FP.F16.E4M3.UNPACK_B R7, R5.reuse ;  /* 0x00000005ff07723e */ /* 0x080fe200020006ff */
[-C--:B------:R-:W-:Y:S01]  /*10ea0*/  FMUL.FTZ R49, R10, R40.reuse ;  /* 0x000000280a317220 */ /* 0x080fe20000410000 */
[----:B------:R-:W-:Y:S01]  /*10eb0*/  F2FP.F16.E4M3.UNPACK_B R10, R5.H1 ;  /* 0x00000005ff0a723e */ /* 0x000fe200030006ff */
[----:B------:R-:W-:Y:S02]  /*10ec0*/  HADD2.F32 R43, -RZ, R43.H0_H0 ;  /* 0x2000002bff2b7230 */ /* 0x000fe40000004100 */
[C---:B------:R-:W-:Y:S01]  /*10ed0*/  FFMA.FTZ R47, R11.reuse, R40, -R46 ;  /* 0x000000280b2f7223 */ /* 0x040fe2000001082e */
[--C-:B------:R-:W-:Y:S02]  /*10ee0*/  HADD2.F32 R5, -RZ, R6.reuse.H1_H1 ;  /* 0x30000006ff057230 */ /* 0x100fe40000004100 */
[----:B------:R-:W-:Y:S01]  /*10ef0*/  FFMA.FTZ R48, R11, R44, R49 ;  /* 0x0000002c0b307223 */ /* 0x000fe20000010031 */
[----:B------:R-:W-:Y:S01]  /*10f00*/  HADD2.F32 R15, -RZ, R15.H0_H0 ;  /* 0x2000000fff0f7230 */ /* 0x000fe20000004100 */
[----:B------:R-:W-:Y:S01]  /*10f10*/  F2FP.F16.E4M3.UNPACK_B R45, R45.H1 ;  /* 0x0000002dff2d723e */ /* 0x000fe200030006ff */
[----:B------:R-:W-:Y:S01]  /*10f20*/  HADD2.F32 R6, -RZ, R6.H0_H0 ;  /* 0x20000006ff067230 */ /* 0x000fe20000004100 */
[----:B------:R-:W-:Y:S01]  /*10f30*/  F2FP.F16.E4M3.UNPACK_B R42, R42.H1 ;  /* 0x0000002aff2a723e */ /* 0x000fe200030006ff */
[C---:B------:R-:W-:Y:S01]  /*10f40*/  FMUL.FTZ R11, R5.reuse, R43 ;  /* 0x0000002b050b7220 */ /* 0x040fe20000410000 */
[----:B------:R-:W-:Y:S01]  /*10f50*/  FMUL.FTZ R46, R5, R15 ;  /* 0x0000000f052e7220 */ /* 0x000fe20000410000 */
[----:B------:R-:W-:Y:S01]  /*10f60*/  HADD2.F32 R5, -RZ, R12.H1_H1 ;  /* 0x3000000cff057230 */ /* 0x000fe20000004100 */
[----:B------:R-:W-:Y:S01]  /*10f70*/  F2FP.F16.E4M3.UNPACK_B R3, R4 ;  /* 0x00000004ff03723e */ /* 0x000fe200020006ff */
[----:B------:R-:W-:-:S02]  /*10f80*/  HADD2.F32 R40, -RZ, R45.H0_H0 ;  /* 0x2000002dff287230 */ /* 0x000fc40000004100 */
[C---:B------:R-:W-:Y:S01]  /*10f90*/  FFMA.FTZ R44, R6.reuse, R15, -R11 ;  /* 0x0000000f062c7223 */ /* 0x040fe2000001080b */
[----:B------:R-:W-:Y:S02]  /*10fa0*/  HADD2.F32 R11, -RZ, R42.H0_H0 ;  /* 0x2000002aff0b7230 */ /* 0x000fe40000004100 */
[----:B------:R-:W-:Y:S01]  /*10fb0*/  FFMA.FTZ R43, R6, R43, R46 ;  /* 0x0000002b062b7223 */ /* 0x000fe2000001002e */
[----:B------:R-:W-:Y:S02]  /*10fc0*/  HADD2.F32 R12, -RZ, R12.H0_H0 ;  /* 0x2000000cff0c7230 */ /* 0x000fe40000004100 */
[C---:B------:R-:W-:Y:S01]  /*10fd0*/  FMUL.FTZ R15, R5.reuse, R40 ;  /* 0x00000028050f7220 */ /* 0x040fe20000410000 */
[----:B------:R-:W-:Y:S02]  /*10fe0*/  HADD2.F32 R45, -RZ, R45.H1_H1 ;  /* 0x3000002dff2d7230 */ /* 0x000fe40000004100 */
[----:B------:R-:W-:Y:S01]  /*10ff0*/  FMUL.FTZ R5, R5, R11 ;  /* 0x0000000b05057220 */ /* 0x000fe20000410000 */
[----:B------:R-:W-:-:S02]  /*11000*/  HADD2.F32 R6, -RZ, R13.H1_H1 ;  /* 0x3000000dff067230 */ /* 0x000fc40000004100 */
[C---:B------:R-:W-:Y:S01]  /*11010*/  FFMA.FTZ R46, R12.reuse, R11, -R15 ;  /* 0x0000000b0c2e7223 */ /* 0x040fe2000001080f */
[----:B------:R-:W-:Y:S02]  /*11020*/  HADD2.F32 R42, -RZ, R42.H1_H1 ;  /* 0x3000002aff2a7230 */ /* 0x000fe40000004100 */
[----:B------:R-:W-:Y:S01]  /*11030*/  FFMA.FTZ R49, R12, R40, R5 ;  /* 0x000000280c317223 */ /* 0x000fe20000010005 */
[----:B------:R-:W-:Y:S02]  /*11040*/  HADD2.F32 R13, -RZ, R13.H0_H0 ;  /* 0x2000000dff0d7230 */ /* 0x000fe40000004100 */
[C---:B-1----:R-:W-:Y:S01]  /*11050*/  FMUL.FTZ R52, R6.reuse, R45 ;  /* 0x0000002d06347220 */ /* 0x042fe20000410000 */
[----:B------:R-:W-:Y:S01]  /*11060*/  F2FP.F16.E4M3.UNPACK_B R5, R41 ;  /* 0x00000029ff05723e */ /* 0x000fe200020006ff */
[----:B------:R-:W-:Y:S01]  /*11070*/  FMUL.FTZ R12, R6, R42 ;  /* 0x0000002a060c7220 */ /* 0x000fe20000410000 */
[----:B------:R-:W-:Y:S01]  /*11080*/  F2FP.F16.E4M3.UNPACK_B R4, R4.H1 ;  /* 0x00000004ff04723e */ /* 0x000fe200030006ff */
[C---:B------:R-:W-:Y:S01]  /*11090*/  FFMA.FTZ R52, R13.reuse, R42, -R52 ;  /* 0x0000002a0d347223 */ /* 0x040fe20000010834 */
[-C--:B------:R-:W-:Y:S01]  /*110a0*/  F2FP.F16.E4M3.UNPACK_B R11, R14.reuse ;  /* 0x0000000eff0b723e */ /* 0x080fe200020006ff */
[----:B------:R-:W-:Y:S01]  /*110b0*/  FFMA.FTZ R45, R13, R45, R12 ;  /* 0x0000002d0d2d7223 */ /* 0x000fe2000001000c */
[--C-:B------:R-:W-:Y:S01]  /*110c0*/  HADD2.F32 R15, -RZ, R5.reuse.H1_H1 ;  /* 0x30000005ff0f7230 */ /* 0x100fe20000004100 */
[----:B------:R-:W-:Y:S01]  /*110d0*/  F2FP.F16.E4M3.UNPACK_B R14, R14.H1 ;  /* 0x0000000eff0e723e */ /* 0x000fe200030006ff */
[----:B------:R-:W-:Y:S01]  /*110e0*/  HADD2.F32 R13, -RZ, R5.H0_H0 ;  /* 0x20000005ff0d7230 */ /* 0x000fe20000004100 */
[----:B------:R-:W-:Y:S01]  /*110f0*/  F2FP.F16.E4M3.UNPACK_B R41, R41.H1 ;  /* 0x00000029ff29723e */ /* 0x000fe200030006ff */
[----:B------:R-:W-:-:S02]  /*11100*/  HADD2.F32 R6, -RZ, R4.H1_H1 ;  /* 0x30000004ff067230 */ /* 0x000fc40000004100 */
[----:B------:R-:W-:Y:S02]  /*11110*/  HADD2.F32 R12, -RZ, R11.H1_H1 ;  /* 0x3000000bff0c7230 */ /* 0x000fe40000004100 */
[----:B------:R-:W-:Y:S02]  /*11120*/  HADD2.F32 R5, -RZ, R4.H0_H0 ;  /* 0x20000004ff057230 */ /* 0x000fe40000004100 */
[C---:B------:R-:W-:Y:S01]  /*11130*/  FMUL.FTZ R40, R6.reuse, R15 ;  /* 0x0000000f06287220 */ /* 0x040fe20000410000 */
[----:B------:R-:W-:Y:S02]  /*11140*/  HADD2.F32 R4, -RZ, R3.H1_H1 ;  /* 0x30000003ff047230 */ /* 0x000fe40000004100 */
[-C--:B------:R-:W-:Y:S01]  /*11150*/  FMUL.FTZ R42, R6, R12.reuse ;  /* 0x0000000c062a7220 */ /* 0x080fe20000410000 */
[----:B------:R-:W-:Y:S02]  /*11160*/  HADD2.F32 R11, -RZ, R11.H0_H0 ;  /* 0x2000000bff0b7230 */ /* 0x000fe40000004100 */
[----:B------:R-:W-:Y:S01]  /*11170*/  FFMA.FTZ R40, R5, R12, -R40 ;  /* 0x0000000c05287223 */ /* 0x000fe20000010828 */
[----:B------:R-:W-:-:S02]  /*11180*/  HADD2.F32 R3, -RZ, R3.H0_H0 ;  /* 0x20000003ff037230 */ /* 0x000fc40000004100 */
[C---:B------:R-:W-:Y:S01]  /*11190*/  FMUL.FTZ R6, R4.reuse, R13 ;  /* 0x0000000d04067220 */ /* 0x040fe20000410000 */
[----:B------:R-:W-:Y:S01]  /*111a0*/  FFMA.FTZ R15, R5, R15, R42 ;  /* 0x0000000f050f7223 */ /* 0x000fe2000001002a */
[-C--:B------:R-:W-:Y:S01]  /*111b0*/  FMUL.FTZ R4, R4, R11.reuse ;  /* 0x0000000b04047220 */ /* 0x080fe20000410000 */
[----:B------:R-:W-:Y:S02]  /*111c0*/  HADD2.F32 R5, -RZ, R14.H1_H1 ;  /* 0x3000000eff057230 */ /* 0x000fe40000004100 */
[C---:B------:R-:W-:Y:S01]  /*111d0*/  FFMA.FTZ R12, R3.reuse, R11, -R6 ;  /* 0x0000000b030c7223 */ /* 0x040fe20000010806 */
[--C-:B------:R-:W-:Y:S02]  /*111e0*/  HADD2.F32 R11, -RZ, R41.reuse.H1_H1 ;  /* 0x30000029ff0b7230 */ /* 0x100fe40000004100 */
[----:B------:R-:W-:Y:S01]  /*111f0*/  FFMA.FTZ R13, R3, R13, R4 ;  /* 0x0000000d030d7223 */ /* 0x000fe20000010004 */
[----:B------:R-:W-:Y:S02]  /*11200*/  HADD2.F32 R4, -RZ, R10.H1_H1 ;  /* 0x3000000aff047230 */ /* 0x000fe40000004100 */
[----:B------:R-:W-:-:S02]  /*11210*/  HADD2.F32 R6, -RZ, R41.H0_H0 ;  /* 0x20000029ff067230 */ /* 0x000fc40000004100 */
[--C-:B------:R-:W-:Y:S02]  /*11220*/  HADD2.F32 R3, -RZ, R7.reuse.H1_H1 ;  /* 0x30000007ff037230 */ /* 0x100fe40000004100 */
[C---:B------:R-:W-:Y:S01]  /*11230*/  FMUL.FTZ R41, R4.reuse, R11 ;  /* 0x0000000b04297220 */ /* 0x040fe20000410000 */
[----:B------:R-:W-:Y:S02]  /*11240*/  HADD2.F32 R14, -RZ, R14.H0_H0 ;  /* 0x2000000eff0e7230 */ /* 0x000fe40000004100 */
[-C--:B------:R-:W-:Y:S01]  /*11250*/  FMUL.FTZ R42, R4, R5.reuse ;  /* 0x00000005042a7220 */ /* 0x080fe20000410000 */
[----:B------:R-:W-:Y:S02]  /*11260*/  HADD2.F32 R10, -RZ, R10.H0_H0 ;  /* 0x2000000aff0a7230 */ /* 0x000fe40000004100 */
[C---:B------:R-:W-:Y:S01]  /*11270*/  FMUL.FTZ R4, R3.reuse, R6 ;  /* 0x0000000603047220 */ /* 0x040fe20000410000 */
[----:B------:R-:W-:Y:S02]  /*11280*/  HADD2.F32 R7, -RZ, R7.H0_H0 ;  /* 0x20000007ff077230 */ /* 0x000fe40000004100 */
[-C--:B------:R-:W-:Y:S01]  /*11290*/  FMUL.FTZ R3, R3, R14.reuse ;  /* 0x0000000e03037220 */ /* 0x080fe20000410000 */
[C---:B------:R-:W-:Y:S01]  /*112a0*/  FFMA.FTZ R41, R10.reuse, R5, -R41 ;  /* 0x000000050a297223 */ /* 0x040fe20000010829 */
[----:B------:R-:W-:Y:S01]  /*112b0*/  FFMA.FTZ R42, R10, R11, R42 ;  /* 0x0000000b0a2a7223 */ /* 0x000fe2000001002a */
[C---:B------:R-:W-:Y:S01]  /*112c0*/  FFMA.FTZ R5, R7.reuse, R14, -R4 ;  /* 0x0000000e07057223 */ /* 0x040fe20000010804 */
[----:B------:R-:W-:Y:S01]  /*112d0*/  FFMA.FTZ R10, R7, R6, R3 ;  /* 0x00000006070a7223 */ /* 0x000fe20000010003 */
[----:B------:R-:W-:-:S02]  /*112e0*/  F2FP.SATFINITE.E4M3.F32.PACK_AB_MERGE_C R6, R48, R47, RZ ;  /* 0x0000002f3006723e */ /* 0x000fc400048070ff */
[----:B------:R-:W-:Y:S02]  /*112f0*/  F2FP.SATFINITE.E4M3.F32.PACK_AB_MERGE_C R7, R45, R52, RZ ;  /* 0x000000342d07723e */ /* 0x000fe400048070ff */
[----:B------:R-:W-:Y:S02]  /*11300*/  F2FP.SATFINITE.E4M3.F32.PACK_AB_MERGE_C R4, R15, R40, RZ ;  /* 0x000000280f04723e */ /* 0x000fe400048070ff */
[----:B------:R-:W-:Y:S02]  /*11310*/  F2FP.SATFINITE.E4M3.F32.PACK_AB_MERGE_C R41, R42, R41, RZ ;  /* 0x000000292a29723e */ /* 0x000fe400048070ff */
[----:B------:R-:W-:Y:S02]  /*11320*/  F2FP.SATFINITE.E4M3.F32.PACK_AB_MERGE_C R6, R43, R44, R6 ;  /* 0x0000002c2b06723e */ /* 0x000fe40004807006 */
[----:B------:R-:W-:Y:S02]  /*11330*/  F2FP.SATFINITE.E4M3.F32.PACK_AB_MERGE_C R7, R49, R46, R7 ;  /* 0x0000002e3107723e */ /* 0x000fe40004807007 */
[----:B------:R-:W-:-:S02]  /*11340*/  F2FP.SATFINITE.E4M3.F32.PACK_AB_MERGE_C R4, R13, R12, R4 ;  /* 0x0000000c0d04723e */ /* 0x000fc40004807004 */
[----:B------:R-:W-:-:S05]  /*11350*/  F2FP.SATFINITE.E4M3.F32.PACK_AB_MERGE_C R5, R10, R5, R41 ;  /* 0x000000050a05723e */ /* 0x000fca0004807029 */
[----:B------:R2:W-:Y:S02]  /*11360*/  STS.128 [R0+0x14400], R4 ;  /* 0x0144000400007388 */ /* 0x0005e40000000c00 */
.L_x_545:
[----:B------:R-:W-:Y:S05]  /*11370*/  BSYNC B1 ;  /* 0x0000000000017941 */ /* 0x000fea0003800000 */
.L_x_544:
[----:B------:R-:W-:Y:S04]  /*11380*/  BSSY B1, `(.L_x_546) ;  /* 0x000007c000017945 */ /* 0x000fe80003800000 */
[----:B------:R-:W-:Y:S05]  /*11390*/  @P1 BRA `(.L_x_547) ;  /* 0x0000000400e81947 */ /* 0x000fea0003800000 */
[----:B--2---:R-:W2:Y:S01]  /*113a0*/  LDS.128 R4, [R213] ;  /* 0x00000000d5047984 */ /* 0x004ea20000000c00 */
[----:B-----5:R-:W-:Y:S02]  /*113b0*/  SHF.R.U32.HI R3, RZ, 0x8, R38 ;  /* 0x00000008ff037819 */ /* 0x020fe40000011626 */
[----:B------:R-:W-:Y:S02]  /*113c0*/  SHF.R.U32.HI R11, RZ, 0x8, R39 ;  /* 0x00000008ff0b7819 */ /* 0x000fe40000011627 */
[----:B------:R-:W-:Y:S02]  /*113d0*/  SHF.R.U32.HI R40, RZ, 0x8, R37 ;  /* 0x00000008ff287819 */ /* 0x000fe40000011625 */
[----:B------:R-:W-:Y:S02]  /*113e0*/  LOP3.LUT R10, R38, 0xff, RZ, 0xc0, !PT ;  /* 0x000000ff260a7812 */ /* 0x000fe400078ec0ff */
[----:B------:R-:W-:Y:S02]  /*113f0*/  SHF.R.U32.HI R13, RZ, 0x8, R36 ;  /* 0x00000008ff0d7819 */ /* 0x000fe40000011624 */
[----:B------:R-:W-:-:S02]  /*11400*/  LOP3.LUT R3, R3, 0xff, RZ, 0xc0, !PT ;  /* 0x000000ff03037812 */ /* 0x000fc400078ec0ff */
[----:B------:R-:W-:Y:S02]  /*11410*/  LOP3.LUT R12, R39, 0xff, RZ, 0xc0, !PT ;  /* 0x000000ff270c7812 */ /* 0x000fe400078ec0ff */
[----:B------:R-:W-:Y:S02]  /*11420*/  LOP3.LUT R41, R37, 0xff, RZ, 0xc0, !PT ;  /* 0x000000ff25297812 */ /* 0x000fe400078ec0ff */
[----:B------:R-:W-:Y:S02]  /*11430*/  LOP3.LUT R11, R11, 0xff, RZ, 0xc0, !PT ;  /* 0x000000ff0b0b7812 */ /* 0x000fe400078ec0ff */
[----:B------:R-:W-:Y:S02]  /*11440*/  LOP3.LUT R40, R40, 0xff, RZ, 0xc0, !PT ;  /* 0x000000ff28287812 */ /* 0x000fe400078ec0ff */
[----:B------:R-:W-:Y:S02]  /*11450*/  LOP3.LUT R14, R13, 0xff, RZ, 0xc0, !PT ;  /* 0x000000ff0d0e7812 */ /* 0x000fe400078ec0ff */
[----:B------:R-:W-:-:S02]  /*11460*/  PRMT R10, R3, 0x7604, R10 ;  /* 0x00007604030a7816 */ /* 0x000fc4000000000a */
[----:B------:R-:W-:Y:S02]  /*11470*/  PRMT R13, R11, 0x7604, R12 ;  /* 0x000076040b0d7816 */ /* 0x000fe4000000000c */
[----:B------:R-:W-:Y:S02]  /*11480*/  PRMT R41, R40, 0x7604, R41 ;  /* 0x0000760428297816 */ /* 0x000fe40000000029 */
[----:B------:R-:W-:Y:S02]  /*11490*/  SHF.R.U32.HI R3, RZ, 0x10, R38 ;  /* 0x00000010ff037819 */ /* 0x000fe40000011626 */
[----:B------:R-:W-:Y:S02]  /*114a0*/  SHF.R.U32.HI R12, RZ, 0x10, R39 ;  /* 0x00000010ff0c7819 */ /* 0x000fe40000011627 */
[----:B------:R-:W-:Y:S02]  /*114b0*/  SHF.R.U32.HI R40, RZ, 0x10, R37 ;  /* 0x00000010ff287819 */ /* 0x000fe40000011625 */
[----:B------:R-:W-:-:S02]  /*114c0*/  LOP3.LUT R15, R36, 0xff, RZ, 0xc0, !PT ;  /* 0x000000ff240f7812 */ /* 0x000fc400078ec0ff */
[----:B------:R-:W-:Y:S02]  /*114d0*/  SHF.R.U32.HI R11, RZ, 0x10, R36 ;  /* 0x00000010ff0b7819 */ /* 0x000fe40000011624 */
[----:B------:R-:W-:Y:S02]  /*114e0*/  LOP3.LUT R3, R3, 0xff, RZ, 0xc0, !PT ;  /* 0x000000ff03037812 */ /* 0x000fe400078ec0ff */
[----:B------:R-:W-:Y:S02]  /*114f0*/  LOP3.LUT R12, R12, 0xff, RZ, 0xc0, !PT ;  /* 0x000000ff0c0c7812 */ /* 0x000fe400078ec0ff */
[----:B------:R-:W-:Y:S02]  /*11500*/  LOP3.LUT R40, R40, 0xff, RZ, 0xc0, !PT ;  /* 0x000000ff28287812 */ /* 0x000fe400078ec0ff */
[----:B------:R-:W-:Y:S02]  /*11510*/  PRMT R15, R14, 0x7604, R15 ;  /* 0x000076040e0f7816 */ /* 0x000fe4000000000f */
[----:B------:R-:W-:-:S02]  /*11520*/  LOP3.LUT R14, R11, 0xff, RZ, 0xc0, !PT ;  /* 0x000000ff0b0e7812 */ /* 0x000fc400078ec0ff */
[----:B------:R-:W-:Y:S02]  /*11530*/  PRMT R11, R3, 0x7054, R10 ;  /* 0x00007054030b7816 */ /* 0x000fe4000000000a */
[----:B------:R-:W-:Y:S02]  /*11540*/  PRMT R13, R12, 0x7054, R13 ;  /* 0x000070540c0d7816 */ /* 0x000fe4000000000d */
[----:B------:R-:W-:Y:S02]  /*11550*/  PRMT R41, R40, 0x7054, R41 ;  /* 0x0000705428297816 */ /* 0x000fe40000000029 */
[----:B------:R-:W-:Y:S02]  /*11560*/  PRMT R15, R14, 0x7054, R15 ;  /* 0x000070540e0f7816 */ /* 0x000fe4000000000f */
[----:B------:R-:W-:Y:S02]  /*11570*/  LOP3.LUT R14, R11, 0xff000000, R38, 0xf8, !PT ;  /* 0xff0000000b0e7812 */ /* 0x000fe400078ef826 */
[----:B------:R-:W-:-:S02]  /*11580*/  LOP3.LUT R41, R41, 0xff000000, R37, 0xf8, !PT ;  /* 0xff00000029297812 */ /* 0x000fc400078ef825 */
        /* <DEDUP_REMOVED lines=41> */
[C---:B------:R-:W-:Y:S01]  /*11820*/  FMUL.FTZ R46, R6.reuse, R41 ;  /* 0x00000029062e7220 */ /* 0x040fe20000410000 */
        /* <DEDUP_REMOVED lines=48> */
[----:B------:R3:W-:Y:S02]  /*11b30*/  STS.128 [R213], R4 ;  /* 0x00000004d5007388 */ /* 0x0007e40000000c00 */
.L_x_547:
[----:B------:R-:W-:Y:S05]  /*11b40*/  BSYNC B1 ;  /* 0x0000000000017941 */ /* 0x000fea0003800000 */
.L_x_546:
[----:B------:R-:W-:Y:S04]  /*11b50*/  BSSY B1, `(.L_x_548) ;  /* 0x0000078000017945 */ /* 0x000fe80003800000 */
[----:B------:R-:W-:Y:S05]  /*11b60*/  @P2 BRA `(.L_x_549) ;  /* 0x0000000400d82947 */ /* 0x000fea0003800000 */
[----:B--23--:R-:W2:Y:S01]  /*11b70*/  LDS.128 R4, [R0+0x16400] ;  /* 0x0164000000047984 */ /* 0x00cea20000000c00 */
        /* <DEDUP_REMOVED lines=8> */
[--C-:B------:R-:W-:Y:S02]  /*11c00*/  SHF.R.U32.HI R15, RZ, 0x8, R33.reuse ;  /* 0x00000008ff0f7819 */ /* 0x100fe40000011621 */
[----:B------:R-:W-:Y:S02]  /*11c10*/  SHF.R.U32.HI R10, RZ, 0x8, R32 ;  /* 0x00000008ff0a7819 */ /* 0x000fe40000011620 */
[----:B------:R-:W-:Y:S02]  /*11c20*/  SHF.R.U32.HI R37, RZ, 0x10, R33 ;  /* 0x00000010ff257819 */ /* 0x000fe40000011621 */
[----:B------:R-:W-:-:S02]  /*11c30*/  PRMT R11, R12, 0x7604, R11 ;  /* 0x000076040c0b7816 */ /* 0x000fc4000000000b */
[----:B------:R-:W-:Y:S01]  /*11c40*/  LOP3.LUT R14, R33, 0xff, RZ, 0xc0, !PT ;  /* 0x000000ff210e7812 */ /* 0x000fe200078ec0ff */
[----:B------:R-:W-:Y:S01]  /*11c50*/  IMAD.U32 R37, R37, 0x10000, RZ ;  /* 0x0001000025257824 */ /* 0x000fe200078e00ff */
[----:B------:R-:W-:Y:S02]  /*11c60*/  LOP3.LUT R15, R15, 0xff, RZ, 0xc0, !PT ;  /* 0x000000ff0f0f7812 */ /* 0x000fe400078ec0ff */
[----:B------:R-:W-:Y:S01]  /*11c70*/  LOP3.LUT R13, R10, 0xff, RZ, 0xc0, !PT ;  /* 0x000000ff0a0d7812 */ /* 0x000fe200078ec0ff */
[----:B------:R-:W-:Y:S01]  /*11c80*/  IMAD.U32 R10, R36, 0x10000, RZ ;  /* 0x00010000240a7824 */ /* 0x000fe200078e00ff */
[----:B------:R-:W-:Y:S02]  /*11c90*/  LOP3.LUT R12, R32, 0xff, RZ, 0xc0, !PT ;  /* 0x000000ff200c7812 */ /* 0x000fe400078ec0ff */
[----:B------:R-:W-:Y:S02]  /*11ca0*/  PRMT R14, R15, 0x7604, R14 ;  /* 0x000076040f0e7816 */ /* 0x000fe4000000000e */
[----:B------:R-:W-:-:S02]  /*11cb0*/  PRMT R15, R13, 0x7604, R12 ;  /* 0x000076040d0f7816 */ /* 0x000fc4000000000c */
[----:B------:R-:W-:Y:S02]  /*11cc0*/  LOP3.LUT R13, R11, 0xff0000, R10, 0xf8, !PT ;  /* 0x00ff00000b0d7812 */ /* 0x000fe400078ef80a */
[----:B------:R-:W-:Y:S02]  /*11cd0*/  LOP3.LUT R11, R3, 0xff0000, R34, 0xf8, !PT ;  /* 0x00ff0000030b7812 */ /* 0x000fe400078ef822 */
[----:B------:R-:W-:Y:S02]  /*11ce0*/  LOP3.LUT R37, R14, 0xff0000, R37, 0xf8, !PT ;  /* 0x00ff00000e257812 */ /* 0x000fe400078ef825 */
[----:B------:R-:W-:Y:S02]  /*11cf0*/  LOP3.LUT R15, R15, 0xff0000, R32, 0xf8, !PT ;  /* 0x00ff00000f0f7812 */ /* 0x000fe400078ef820 */
        /* <DEDUP_REMOVED lines=93> */
.L_x_549:
[----:B------:R-:W-:Y:S05]  /*122d0*/  BSYNC B1 ;  /* 0x0000000000017941 */ /* 0x000fea0003800000 */
.L_x_548:
[----:B------:R-:W-:Y:S04]  /*122e0*/  BSSY B1, `(.L_x_550) ;  /* 0x000007c000017945 */ /* 0x000fe80003800000 */
[----:B------:R-:W-:Y:S05]  /*122f0*/  @P3 BRA `(.L_x_551) ;  /* 0x0000000400e83947 */ /* 0x000fea0003800000 */
[----:B--234-:R-:W2:Y:S01]  /*12300*/  LDS.128 R4, [R213+0x2000] ;  /* 0x00200000d5047984 */ /* 0x01cea20000000c00 */
        /* <DEDUP_REMOVED lines=121> */
.L_x_551:
[----:B------:R-:W-:Y:S05]  /*12aa0*/  BSYNC B1 ;  /* 0x0000000000017941 */ /* 0x000fea0003800000 */
.L_x_550:
[----:B------:R-:W-:Y:S04]  /*12ab0*/  BSSY B1, `(.L_x_552) ;  /* 0x0000078000017945 */ /* 0x000fe80003800000 */
[----:B------:R-:W-:Y:S05]  /*12ac0*/  @P4 BRA `(.L_x_553) ;  /* 0x0000000400d84947 */ /* 0x000fea0003800000 */
[----:B--234-:R-:W2:Y:S01]  /*12ad0*/  LDS.128 R4, [R0+0x18400] ;  /* 0x0184000000047984 */ /* 0x01cea20000000c00 */
        /* <DEDUP_REMOVED lines=117> */
.L_x_553:
[----:B------:R-:W-:Y:S05]  /*13230*/  BSYNC B1 ;  /* 0x0000000000017941 */ /* 0x000fea0003800000 */
.L_x_552:
[----:B------:R-:W-:Y:S05]  /*13240*/  @P5 BRA `(.L_x_543) ;  /* 0x0000003800a05947 */ /* 0x000fea0003800000 */
[----:B--234-:R-:W2:Y:S01]  /*13250*/  LDS.128 R4, [R213+0x4000] ;  /* 0x00400000d5047984 */ /* 0x01cea20000000c00 */
[----:B-----5:R-:W-:Y:S02]  /*13260*/  SHF.R.U32.HI R0, RZ, 0x8, R20 ;  /* 0x00000008ff007819 */ /* 0x020fe40000011614 */
[----:B------:R-:W-:Y:S02]  /*13270*/  SHF.R.U32.HI R14, RZ, 0x8, R9 ;  /* 0x00000008ff0e7819 */ /* 0x000fe40000011609 */
[----:B------:R-:W-:Y:S02]  /*13280*/  SHF.R.U32.HI R10, RZ, 0x8, R21 ;  /* 0x00000008ff0a7819 */ /* 0x000fe40000011615 */
[----:B------:R-:W-:Y:S02]  /*13290*/  SHF.R.U32.HI R12, RZ, 0x8, R8 ;  /* 0x00000008ff0c7819 */ /* 0x000fe40000011608 */
[----:B------:R-:W-:Y:S02]  /*132a0*/  LOP3.LUT R3, R20, 0xff, RZ, 0xc0, !PT ;  /* 0x000000ff14037812 */ /* 0x000fe400078ec0ff */
[----:B------:R-:W-:-:S02]  /*132b0*/  LOP3.LUT R15, R9, 0xff, RZ, 0xc0, !PT ;  /* 0x000000ff090f7812 */ /* 0x000fc400078ec0ff */
[----:B------:R-:W-:Y:S02]  /*132c0*/  LOP3.LUT R0, R0, 0xff, RZ, 0xc0, !PT ;  /* 0x000000ff00007812 */ /* 0x000fe400078ec0ff */
[----:B------:R-:W-:Y:S02]  /*132d0*/  LOP3.LUT R14, R14, 0xff, RZ, 0xc0, !PT ;  /* 0x000000ff0e0e7812 */ /* 0x000fe400078ec0ff */
[----:B------:R-:W-:Y:S02]  /*132e0*/  LOP3.LUT R11, R21, 0xff, RZ, 0xc0, !PT ;  /* 0x000000ff150b7812 */ /* 0x000fe400078ec0ff */
[----:B------:R-:W-:Y:S02]  /*132f0*/  LOP3.LUT R10, R10, 0xff, RZ, 0xc0, !PT ;  /* 0x000000ff0a0a7812 */ /* 0x000fe400078ec0ff */
[----:B------:R-:W-:Y:S02]  /*13300*/  LOP3.LUT R13, R8, 0xff, RZ, 0xc0, !PT ;  /* 0x000000ff080d7812 */ /* 0x000fe400078ec0ff */
[----:B------:R-:W-:-:S02]  /*13310*/  LOP3.LUT R12, R12, 0xff, RZ, 0xc0, !PT ;  /* 0x000000ff0c0c7812 */ /* 0x000fc400078ec0ff */
[----:B------:R-:W-:Y:S02]  /*13320*/  PRMT R3, R0, 0x7604, R3 ;  /* 0x0000760400037816 */ /* 0x000fe40000000003 */
[----:B------:R-:W-:Y:S02]  /*13330*/  PRMT R15, R14, 0x7604, R15 ;  /* 0x000076040e0f7816 */ /* 0x000fe4000000000f */
[----:B------:R-:W-:Y:S02]  /*13340*/  PRMT R11, R10, 0x7604, R11 ;  /* 0x000076040a0b7816 */ /* 0x000fe4000000000b */
[----:B------:R-:W-:Y:S02]  /*13350*/  SHF.R.U32.HI R0, RZ, 0x10, R20 ;  /* 0x00000010ff007819 */ /* 0x000fe40000011614 */
[----:B------:R-:W-:Y:S02]  /*13360*/  SHF.R.U32.HI R14, RZ, 0x10, R9 ;  /* 0x00000010ff0e7819 */ /* 0x000fe40000011609 */
[----:B------:R-:W-:-:S02]  /*13370*/  SHF.R.U32.HI R10, RZ, 0x10, R21 ;  /* 0x00000010ff0a7819 */ /* 0x000fc40000011615 */
[----:B------:R-:W-:Y:S02]  /*13380*/  PRMT R13, R12, 0x7604, R13 ;  /* 0x000076040c0d7816 */ /* 0x000fe4000000000d */
[----:B------:R-:W-:Y:S02]  /*13390*/  SHF.R.U32.HI R12, RZ, 0x10, R8 ;  /* 0x00000010ff0c7819 */ /* 0x000fe40000011608 */
[----:B------:R-:W-:Y:S02]  /*133a0*/  LOP3.LUT R0, R0, 0xff, RZ, 0xc0, !PT ;  /* 0x000000ff00007812 */ /* 0x000fe400078ec0ff */
[----:B------:R-:W-:Y:S02]  /*133b0*/  LOP3.LUT R14, R14, 0xff, RZ, 0xc0, !PT ;  /* 0x000000ff0e0e7812 */ /* 0x000fe400078ec0ff */
[----:B------:R-:W-:Y:S02]  /*133c0*/  LOP3.LUT R10, R10, 0xff, RZ, 0xc0, !PT ;  /* 0x000000ff0a0a7812 */ /* 0x000fe400078ec0ff */
        /* <DEDUP_REMOVED lines=8> */
[----:B--2---:R-:W-:Y:S02]  /*13450*/  F2FP.F16.E4M3.UNPACK_B R0, R6.H1 ;  /* 0x00000006ff00723e */ /* 0x004fe400030006ff */
[----:B------:R-:W-:Y:S02]  /*13460*/  LOP3.LUT R15, R13, 0xff000000, R8, 0xf8, !PT ;  /* 0xff0000000d0f7812 */ /* 0x000fe400078ef808 */
[----:B------:R-:W-:Y:S01]  /*13470*/  F2FP.F16.E4M3.UNPACK_B R21, R24 ;  /* 0x00000018ff15723e */ /* 0x000fe200020006ff */
[--C-:B------:R-:W-:Y:S01]  /*13480*/  HADD2.F32 R9, -RZ, R0.reuse.H1_H1 ;  /* 0x30000000ff097230 */ /* 0x100fe20000004100 */
[----:B------:R-:W-:Y:S01]  /*13490*/  F2FP.F16.E4M3.UNPACK_B R13, R20 ;  /* 0x00000014ff0d723e */ /* 0x000fe200020006ff */
[----:B------:R-:W-:Y:S01]  /*134a0*/  HADD2.F32 R8, -RZ, R0.H0_H0 ;  /* 0x20000000ff087230 */ /* 0x000fe20000004100 */
[----:B------:R-:W-:Y:S01]  /*134b0*/  F2FP.F16.E4M3.UNPACK_B R3, R6 ;  /* 0x00000006ff03723e */ /* 0x000fe200020006ff */
[----:B------:R-:W-:Y:S01]  /*134c0*/  HADD2.F32 R25, -RZ, R21.H1_H1 ;  /* 0x30000015ff197230 */ /* 0x000fe20000004100 */
[-C--:B------:R-:W-:Y:S01]  /*134d0*/  F2FP.F16.E4M3.UNPACK_B R10, R7.reuse ;  /* 0x00000007ff0a723e */ /* 0x080fe200020006ff */
[----:B------:R-:W-:Y:S01]  /*134e0*/  HADD2.F32 R14, -RZ, R13.H1_H1 ;  /* 0x3000000dff0e7230 */ /* 0x000fe20000004100 */
[----:B------:R-:W-:-:S02]  /*134f0*/  F2FP.F16.E4M3.UNPACK_B R11, R7.H1 ;  /* 0x00000007ff0b723e */ /* 0x000fc400030006ff */
[C---:B------:R-:W-:Y:S01]  /*13500*/  FMUL.FTZ R27, R9.reuse, R25 ;  /* 0x00000019091b7220 */ /* 0x040fe20000410000 */
[-C--:B------:R-:W-:Y:S01]  /*13510*/  F2FP.F16.E4M3.UNPACK_B R6, R5.reuse ;  /* 0x00000005ff06723e */ /* 0x080fe200020006ff */
[-C--:B------:R-:W-:Y:S01]  /*13520*/  FMUL.FTZ R26, R9, R14.reuse ;  /* 0x0000000e091a7220 */ /* 0x080fe20000410000 */
[----:B------:R-:W-:Y:S01]  /*13530*/  F2FP.F16.E4M3.UNPACK_B R7, R5.H1 ;  /* 0x00000005ff07723e */ /* 0x000fe200030006ff */
[C---:B------:R-:W-:Y:S01]  /*13540*/  FFMA.FTZ R27, R8.reuse, R14, -R27 ;  /* 0x0000000e081b7223 */ /* 0x040fe2000001081b */
[----:B------:R-:W-:Y:S02]  /*13550*/  HADD2.F32 R14, -RZ, R21.H0_H0 ;  /* 0x20000015ff0e7230 */ /* 0x000fe40000004100 */
[----:B------:R-:W-:Y:S01]  /*13560*/  FFMA.FTZ R28, R8, R25, R26 ;  /* 0x00000019081c7223 */ /* 0x000fe2000001001a */
[----:B------:R-:W-:Y:S01]  /*13570*/  HADD2.F32 R5, -RZ, R3.H1_H1 ;  /* 0x30000003ff057230 */ /* 0x000fe20000004100 */
[----:B------:R-:W-:Y:S01]  /*13580*/  F2FP.F16.E4M3.UNPACK_B R24, R24.H1 ;  /* 0x00000018ff18723e */ /* 0x000fe200030006ff */
[----:B------:R-:W-:Y:S01]  /*13590*/  HADD2.F32 R8, -RZ, R13.H0_H0 ;  /* 0x2000000dff087230 */ /* 0x000fe20000004100 */
[----:B------:R-:W-:Y:S01]  /*135a0*/  F2FP.F16.E4M3.UNPACK_B R20, R20.H1 ;  /* 0x00000014ff14723e */ /* 0x000fe200030006ff */
[----:B------:R-:W-:-:S02]  /*135b0*/  HADD2.F32 R3, -RZ, R3.H0_H0 ;  /* 0x20000003ff037230 */ /* 0x000fc40000004100 */
[C---:B------:R-:W-:Y:S01]  /*135c0*/  FMUL.FTZ R26, R5.reuse, R14 ;  /* 0x0000000e051a7220 */ /* 0x040fe20000410000 */
[----:B------:R-:W-:Y:S02]  /*135d0*/  HADD2.F32 R9, -RZ, R24.H0_H0 ;  /* 0x20000018ff097230 */ /* 0x000fe40000004100 */
[-C--:B------:R-:W-:Y:S01]  /*135e0*/  FMUL.FTZ R13, R5, R8.reuse ;  /* 0x00000008050d7220 */ /* 0x080fe20000410000 */
[----:B------:R-:W-:Y:S02]  /*135f0*/  HADD2.F32 R5, -RZ, R10.H1_H1 ;  /* 0x3000000aff057230 */ /* 0x000fe40000004100 */
[C---:B------:R-:W-:Y:S01]  /*13600*/  FFMA.FTZ R26, R3.reuse, R8, -R26 ;  /* 0x00000008031a7223 */ /* 0x040fe2000001081a */
[----:B------:R-:W-:Y:S02]  /*13610*/  HADD2.F32 R8, -RZ, R20.H0_H0 ;  /* 0x20000014ff087230 */ /* 0x000fe40000004100 */
[----:B------:R-:W-:Y:S01]  /*13620*/  FFMA.FTZ R25, R3, R14, R13 ;  /* 0x0000000e03197223 */ /* 0x000fe2000001000d */
[----:B------:R-:W-:-:S02]  /*13630*/  HADD2.F32 R10, -RZ, R10.H0_H0 ;  /* 0x2000000aff0a7230 */ /* 0x000fc40000004100 */
[CC--:B------:R-:W-:Y:S01]  /*13640*/  FMUL.FTZ R13, R5.reuse, R9.reuse ;  /* 0x00000009050d7220 */ /* 0x0c0fe20000410000 */
[----:B------:R-:W-:Y:S02]  /*13650*/  HADD2.F32 R24, -RZ, R24.H1_H1 ;  /* 0x30000018ff187230 */ /* 0x000fe40000004100 */
[-C--:B------:R-:W-:Y:S01]  /*13660*/  FMUL.FTZ R5, R5, R8.reuse ;  /* 0x0000000805057220 */ /* 0x080fe20000410000 */
[--C-:B------:R-:W-:Y:S02]  /*13670*/  HADD2.F32 R3, -RZ, R11.reuse.H1_H1 ;  /* 0x3000000bff037230 */ /* 0x100fe40000004100 */
[C---:B------:R-:W-:Y:S01]  /*13680*/  FFMA.FTZ R29, R10.reuse, R8, -R13 ;  /* 0x000000080a1d7223 */ /* 0x040fe2000001080d */
[----:B------:R-:W-:Y:S02]  /*13690*/  HADD2.F32 R20, -RZ, R20.H1_H1 ;  /* 0x30000014ff147230 */ /* 0x000fe40000004100 */
[----:B------:R-:W-:Y:S01]  /*136a0*/  FFMA.FTZ R30, R10, R9, R5 ;  /* 0x000000090a1e7223 */ /* 0x000fe20000010005 */
[----:B------:R-:W-:-:S02]  /*136b0*/  HADD2.F32 R11, -RZ, R11.H0_H0 ;  /* 0x2000000bff0b7230 */ /* 0x000fc40000004100 */
[C---:B------:R-:W-:Y:S01]  /*136c0*/  FMUL.FTZ R8, R3.reuse, R24 ;  /* 0x0000001803087220 */ /* 0x040fe20000410000 */
[----:B------:R-:W-:Y:S01]  /*136d0*/  F2FP.F16.E4M3.UNPACK_B R0, R4 ;  /* 0x00000004ff00723e */ /* 0x000fe200020006ff */
[-C--:B------:R-:W-:Y:S01]  /*136e0*/  FMUL.FTZ R10, R3, R20.reuse ;  /* 0x00000014030a7220 */ /* 0x080fe20000410000 */
[-C--:B------:R-:W-:Y:S01]  /*136f0*/  F2FP.F16.E4M3.UNPACK_B R9, R15.reuse ;  /* 0x0000000fff09723e */ /* 0x080fe200020006ff */
[C---:B------:R-:W-:Y:S01]  /*13700*/  FFMA.FTZ R20, R11.reuse, R20, -R8 ;  /* 0x000000140b147223 */ /* 0x040fe20000010808 */
[----:B------:R-:W-:Y:S01]  /*13710*/  F2FP.F16.E4M3.UNPACK_B R4, R4.H1 ;  /* 0x00000004ff04723e */ /* 0x000fe200030006ff */
[----:B------:R-:W-:Y:S01]  /*13720*/  FFMA.FTZ R31, R11, R24, R10 ;  /* 0x000000180b1f7223 */ /* 0x000fe2000001000a */
[-C--:B------:R-:W-:Y:S01]  /*13730*/  F2FP.F16.E4M3.UNPACK_B R8, R12.reuse ;  /* 0x0000000cff08723e */ /* 0x080fe200020006ff */
[--C-:B------:R-:W-:Y:S01]  /*13740*/  HADD2.F32 R13, -RZ, R9.reuse.H1_H1 ;  /* 0x30000009ff0d7230 */ /* 0x100fe20000004100 */
[----:B------:R-:W-:Y:S01]  /*13750*/  F2FP.F16.E4M3.UNPACK_B R12, R12.H1 ;  /* 0x0000000cff0c723e */ /* 0x000fe200030006ff */
[----:B------:R-:W-:Y:S01]  /*13760*/  HADD2.F32 R10, -RZ, R9.H0_H0 ;  /* 0x20000009ff0a7230 */ /* 0x000fe20000004100 */
[----:B------:R-:W-:Y:S01]  /*13770*/  F2FP.F16.E4M3.UNPACK_B R15, R15.H1 ;  /* 0x0000000fff0f723e */ /* 0x000fe200030006ff */
[----:B------:R-:W-:-:S02]  /*13780*/  HADD2.F32 R5, -RZ, R4.H1_H1 ;  /* 0x30000004ff057230 */ /* 0x000fc40000004100 */
[----:B------:R-:W-:Y:S02]  /*13790*/  HADD2.F32 R9, -RZ, R8.H1_H1 ;  /* 0x30000008ff097230 */ /* 0x000fe40000004100 */
[----:B------:R-:W-:Y:S02]  /*137a0*/  HADD2.F32 R3, -RZ, R0.H1_H1 ;  /* 0x30000000ff037230 */ /* 0x000fe40000004100 */
[C---:B------:R-:W-:Y:S01]  /*137b0*/  FMUL.FTZ R11, R5.reuse, R13 ;  /* 0x0000000d050b7220 */ /* 0x040fe20000410000 */
[----:B------:R-:W-:Y:S02]  /*137c0*/  HADD2.F32 R8, -RZ, R8.H0_H0 ;  /* 0x20000008ff087230 */ /* 0x000fe40000004100 */
[----:B------:R-:W-:Y:S01]  /*137d0*/  FMUL.FTZ R21, R5, R9 ;  /* 0x0000000905157220 */ /* 0x000fe20000410000 */
[----:B------:R-:W-:Y:S02]  /*137e0*/  HADD2.F32 R4, -RZ, R4.H0_H0 ;  /* 0x20000004ff047230 */ /* 0x000fe40000004100 */
[----:B------:R-:W-:Y:S01]  /*137f0*/  FMUL.FTZ R5, R3, R10 ;  /* 0x0000000a03057220 */ /* 0x000fe20000410000 */
[----:B------:R-:W-:-:S02]  /*13800*/  HADD2.F32 R0, -RZ, R0.H0_H0 ;  /* 0x20000000ff007230 */ /* 0x000fc40000004100 */
[-C--:B------:R-:W-:Y:S01]  /*13810*/  FMUL.FTZ R3, R3, R8.reuse ;  /* 0x0000000803037220 */ /* 0x080fe20000410000 */
[C---:B------:R-:W-:Y:S01]  /*13820*/  FFMA.FTZ R11, R4.reuse, R9, -R11 ;  /* 0x00000009040b7223 */ /* 0x040fe2000001080b */
[----:B------:R-:W-:Y:S01]  /*13830*/  FFMA.FTZ R14, R4, R13, R21 ;  /* 0x0000000d040e7223 */ /* 0x000fe20000010015 */
[C---:B------:R-:W-:Y:S01]  /*13840*/  FFMA.FTZ R9, R0.reuse, R8, -R5 ;  /* 0x0000000800097223 */ /* 0x040fe20000010805 */
[----:B------:R-:W-:Y:S01]  /*13850*/  FFMA.FTZ R10, R0, R10, R3 ;  /* 0x0000000a000a7223 */ /* 0x000fe20000010003 */
[----:B------:R-:W-:Y:S02]  /*13860*/  HADD2.F32 R4, -RZ, R12.H1_H1 ;  /* 0x3000000cff047230 */ /* 0x000fe40000004100 */
[----:B------:R-:W-:Y:S02]  /*13870*/  HADD2.F32 R3, -RZ, R7.H1_H1 ;  /* 0x30000007ff037230 */ /* 0x000fe40000004100 */
[--C-:B------:R-:W-:Y:S02]  /*13880*/  HADD2.F32 R8, -RZ, R15.reuse.H1_H1 ;  /* 0x3000000fff087230 */ /* 0x100fe40000004100 */
[----:B------:R-:W-:-:S02]  /*13890*/  HADD2.F32 R15, -RZ, R15.H0_H0 ;  /* 0x2000000fff0f7230 */ /* 0x000fc40000004100 */
[C---:B------:R-:W-:Y:S01]  /*138a0*/  FMUL.FTZ R13, R3.reuse, R4 ;  /* 0x00000004030d7220 */ /* 0x040fe20000410000 */
[----:B------:R-:W-:Y:S02]  /*138b0*/  HADD2.F32 R0, -RZ, R6.H1_H1 ;  /* 0x30000006ff007230 */ /* 0x000fe40000004100 */
[----:B------:R-:W-:Y:S02]  /*138c0*/  HADD2.F32 R5, -RZ, R12.H0_H0 ;  /* 0x2000000cff057230 */ /* 0x000fe40000004100 */
[----:B------:R-:W-:Y:S01]  /*138d0*/  FMUL.FTZ R12, R3, R8 ;  /* 0x00000008030c7220 */ /* 0x000fe20000410000 */
        /* <DEDUP_REMOVED lines=16> */
[----:B------:R2:W-:Y:S01]  /*139e0*/  STS.128 [R213+0x4000], R4 ;  /* 0x00400004d5007388 */ /* 0x0005e20000000c00 */
[----:B------:R-:W-:Y:S05]  /*139f0*/  BRA `(.L_x_543) ;  /* 0x0000003000b47947 */ /* 0x000fea0003800000 */
.L_x_534:
        /* <DEDUP_REMOVED lines=15> */
[----:B------:R-:W-:Y:S01]  /*13af0*/  ULDC UR4, c[0x0][0x3d4] ;  /* 0x0000f50000047ab9 */ /* 0x000fe20000000800 */
[----:B------:R-:W-:Y:S02]  /*13b00*/  CS2R R32, SRZ ;  /* 0x0000000000207805 */ /* 0x000fe4000001ff00 */
[----:B------:R-:W-:Y:S02]  /*13b10*/  ISETP.GE.AND P1, PT, R22, UR4, PT ;  /* 0x0000000416007c0c */ /* 0x000fe4000bf26270 */
[----:B------:R-:W-:Y:S02]  /*13b20*/  CS2R R34, SRZ ;  /* 0x0000000000227805 */ /* 0x000fe4000001ff00 */
[----:B------:R-:W-:Y:S02]  /*13b30*/  ISETP.GE.AND P2, PT, R169, UR4, PT ;  /* 0x00000004a9007c0c */ /* 0x000fe4000bf46270 */
[----:B------:R-:W-:Y:S02]  /*13b40*/  CS2R R36, SRZ ;  /* 0x0000000000247805 */ /* 0x000fe4000001ff00 */
[----:B------:R-:W-:-:S02]  /*13b50*/  ISETP.GE.AND P3, PT, R170, UR4, PT ;  /* 0x00000004aa007c0c */ /* 0x000fc4000bf66270 */
        /* <DEDUP_REMOVED lines=9> */
[----:B------:R1:W5:Y:S04]  /*13bf0*/  @!P1 LDG.E.128 R32, desc[UR54][R56.64] ;  /* 0x0000003638209981 */ /* 0x000368000c1e1d00 */
[----:B------:R1:W5:Y:S04]  /*13c00*/  @!P2 LDG.E.128 R36, desc[UR54][R56.64+0x20] ;  /* 0x000020363824a981 */ /* 0x000368000c1e1d00 */
[----:B------:R1:W5:Y:S04]  /*13c10*/  @!P3 LDG.E.128 R40, desc[UR54][R56.64+0x40] ;  /* 0x000040363828b981 */ /* 0x000368000c1e1d00 */
[----:B------:R1:W5:Y:S04]  /*13c20*/  @!P1 LDG.E.128 R4, desc[UR54][R58.64] ;  /* 0x000000363a049981 */ /* 0x000368000c1e1d00 */
[----:B------:R1:W5:Y:S04]  /*13c30*/  @!P2 LDG.E.128 R24, desc[UR54][R58.64+0x20] ;  /* 0x000020363a18a981 */ /* 0x000368000c1e1d00 */
[----:B------:R1:W5:Y:S02]  /*13c40*/  @!P3 LDG.E.128 R28, desc[UR54][R58.64+0x40] ;  /* 0x000040363a1cb981 */ /* 0x000364000c1e1d00 */
.L_x_555:
[----:B------:R-:W-:Y:S05]  /*13c50*/  BSYNC B1 ;  /* 0x0000000000017941 */ /* 0x000fea0003800000 */
.L_x_554:
[----:B------:R-:W-:-:S03]  /*13c60*/  UMOV UR4, 0xffffffff ;  /* 0xffffffff00047882 */ /* 0x000fc60000000000 */
[----:B------:R-:W-:Y:S05]  /*13c70*/  BRA.DIV UR4, `(.L_x_556) ;  /* 0x0000013204987947 */ /* 0x000fea000b800000 */
.L_x_758:
[----:B------:R-:W-:-:S03]  /*13c80*/  UMOV UR4, 0xffffffff ;  /* 0xffffffff00047882 */ /* 0x000fc60000000000 */
[----:B------:R-:W-:Y:S05]  /*13c90*/  BRA.DIV UR4, `(.L_x_557) ;  /* 0x0000013204b87947 */ /* 0x000fea000b800000 */
.L_x_761:
[----:B------:R-:W-:-:S03]  /*13ca0*/  UMOV UR4, 0xffffffff ;  /* 0xffffffff00047882 */ /* 0x000fc60000000000 */
[----:B------:R-:W-:Y:S05]  /*13cb0*/  BRA.DIV UR4, `(.L_x_558) ;  /* 0x0000013204d87947 */ /* 0x000fea000b800000 */
.L_x_764:
[----:B------:R-:W-:-:S03]  /*13cc0*/  UMOV UR4, 0xffffffff ;  /* 0xffffffff00047882 */ /* 0x000fc60000000000 */
[----:B------:R-:W-:Y:S05]  /*13cd0*/  BRA.DIV UR4, `(.L_x_559) ;  /* 0x0000013204f87947 */ /* 0x000fea000b800000 */
.L_x_767:
[----:B------:R-:W-:Y:S01]  /*13ce0*/  ULEA.HI UR4, UR43, UR43, URZ, 0x1 ;  /* 0x0000002b2b047291 */ /* 0x000fe2000f8f083f */
[----:B------:R-:W-:Y:S03]  /*13cf0*/  BSSY B1, `(.L_x_560) ;  /* 0x0000007000017945 */ /* 0x000fe60003800000 */
[----:B------:R-:W-:-:S04]  /*13d00*/  ULOP3.LUT UR4, UR4, 0xfffffffe, URZ, 0xc0, !UPT ;  /* 0xfffffffe04047892 */ /* 0x000fc8000f8ec03f */
[----:B------:R-:W-:-:S06]  /*13d10*/  UIADD3 UR4, UR43, -UR4, URZ ;  /* 0x800000042b047290 */ /* 0x000fcc000fffe03f */
[----:B------:R-:W-:-:S05]  /*13d20*/  IMAD.U32 R3, RZ, RZ, UR4 ;  /* 0x00000004ff037e24 */ /* 0x000fca000f8e00ff */
[----:B------:R-:W-:-:S04]  /*13d30*/  SHF.L.U32 R3, R3, 0x1f, RZ ;  /* 0x0000001f03037819 */ /* 0x000fc800000006ff */
[----:B------:R-:W2:Y:S02]  /*13d40*/  SYNCS.PHASECHK.TRANS64.TRYWAIT P1, [R18+URZ+0x29800], R3 ;  /* 0x02980003120075a7 */ /* 0x000ea4000802017f */
[----:B--2---:R-:W-:Y:S05]  /*13d50*/  @!P1 BRA `(.L_x_561) ;  /* 0x0000013400009947 */ /* 0x004fea0003800000 */
.L_x_768:
[----:B------:R-:W-:Y:S05]  /*13d60*/  BSYNC B1 ;  /* 0x0000000000017941 */ /* 0x000fea0003800000 */
.L_x_560:
[----:B------:R-:W-:Y:S05]  /*13d70*/  @P0 BRA `(.L_x_543) ;  /* 0x0000002c00d40947 */ /* 0x000fea0003800000 */
[----:B--2---:R-:W2:Y:S01]  /*13d80*/  LDC R3, c[0x0][0x3d4] ;  /* 0x0000f500ff037b82 */ /* 0x004ea20000000800 */
[----:B------:R-:W-:Y:S01]  /*13d90*/  BSSY B1, `(.L_x_562) ;  /* 0x00000fb000017945 */ /* 0x000fe20003800000 */
[-C--:B--2---:R-:W-:Y:S02]  /*13da0*/  ISETP.GE.AND P0, PT, R22, R3.reuse, PT ;  /* 0x000000031600720c */ /* 0x084fe40003f06270 */
[-C--:B------:R-:W-:Y:S02]  /*13db0*/  ISETP.GE.AND P1, PT, R169, R3.reuse, PT ;  /* 0x00000003a900720c */ /* 0x080fe40003f26270 */
[----:B------:R-:W-:-:S09]  /*13dc0*/  ISETP.GE.AND P2, PT, R170, R3, PT ;  /* 0x00000003aa00720c */ /* 0x000fd20003f46270 */
[----:B------:R-:W-:Y:S05]  /*13dd0*/  @P0 BRA `(.L_x_563) ;  /* 0x0000000c00d80947 */ /* 0x000fea0003800000 */
[----:B-----5:R-:W-:Y:S02]  /*13de0*/  SHF.R.U32.HI R0, RZ, 0x8, R32 ;  /* 0x00000008ff007819 */ /* 0x020fe40000011620 */
[----:B------:R-:W-:Y:S02]  /*13df0*/  LOP3.LUT R8, R32, 0xff, RZ, 0xc0, !PT ;  /* 0x000000ff20087812 */ /* 0x000fe400078ec0ff */
[----:B------:R-:W-:Y:S02]  /*13e00*/  LOP3.LUT R9, R0, 0xff, RZ, 0xc0, !PT ;  /* 0x000000ff00097812 */ /* 0x000fe400078ec0ff */
[----:B------:R-:W-:Y:S02]  /*13e10*/  LEA.HI R0, R3, R214, RZ, 0x1c ;  /* 0x000000d603007211 */ /* 0x000fe400078fe0ff */
[----:B------:R-:W-:Y:S02]  /*13e20*/  PRMT R21, R9, 0x7604, R8 ;  /* 0x0000760409157816 */ /* 0x000fe40000000008 */
[----:B------:R-:W-:-:S02]  /*13e30*/  SHF.R.U32.HI R13, RZ, 0x8, R34 ;  /* 0x00000008ff0d7819 */ /* 0x000fc40000011622 */
[----:B------:R-:W-:Y:S02]  /*13e40*/  SHF.R.S32.HI R9, RZ, 0x1f, R0 ;  /* 0x0000001fff097819 */ /* 0x000fe40000011400 */
[----:B------:R-:W-:Y:S02]  /*13e50*/  LOP3.LUT R12, R34, 0xff, RZ, 0xc0, !PT ;  /* 0x000000ff220c7812 */ /* 0x000fe400078ec0ff */
[----:B------:R-:W-:Y:S02]  /*13e60*/  LOP3.LUT R13, R13, 0xff, RZ, 0xc0, !PT ;  /* 0x000000ff0d0d7812 */ /* 0x000fe400078ec0ff */
[----:B------:R-:W-:Y:S01]  /*13e70*/  LEA.HI R8, R9, R0, RZ, 0x2 ;  /* 0x0000000009087211 */ /* 0x000fe200078f10ff */
[----:B------:R-:W-:Y:S01]  /*13e80*/  IMAD.SHL.U32 R9, R0, 0x10, RZ ;  /* 0x0000001000097824 */ /* 0x000fe200078e00ff */
[----:B------:R-:W-:Y:S02]  /*13e90*/  PRMT R47, R13, 0x7604, R12 ;  /* 0x000076040d2f7816 */ /* 0x000fe4000000000c */
[----:B------:R-:W-:Y:S01]  /*13ea0*/  SHF.R.U32.HI R13, RZ, 0x8, R35 ;  /* 0x00000008ff0d7819 */ /* 0x000fe20000011623 */
[----:B------:R-:W-:Y:S01]  /*13eb0*/  IMAD.SHL.U32 R8, R8, 0x800, RZ ;  /* 0x0000080008087824 */ /* 0x000fe200078e00ff */
[----:B------:R-:W-:-:S02]  /*13ec0*/  SHF.R.U32.HI R11, RZ, 0x8, R33 ;  /* 0x00000008ff0b7819 */ /* 0x000fc40000011621 */
[----:B------:R-:W-:Y:S02]  /*13ed0*/  LOP3.LUT R0, R172, 0x30, R9, 0xf8, !PT ;  /* 0x00000030ac007812 */ /* 0x000fe400078ef809 */
[----:B------:R-:W-:Y:S02]  /*13ee0*/  LOP3.LUT R9, R13, 0xff, RZ, 0xc0, !PT ;  /* 0x000000ff0d097812 */ /* 0x000fe400078ec0ff */
[----:B------:R-:W-:Y:S02]  /*13ef0*/  LOP3.LUT R10, R33, 0xff, RZ, 0xc0, !PT ;  /* 0x000000ff210a7812 */ /* 0x000fe400078ec0ff */
[----:B------:R-:W-:Y:S02]  /*13f00*/  LOP3.LUT R11, R11, 0xff, RZ, 0xc0, !PT ;  /* 0x000000ff0b0b7812 */ /* 0x000fe400078ec0ff */
[----:B------:R-:W-:Y:S02]  /*13f10*/  LOP3.LUT R0, R0, R173, RZ, 0x3c, !PT ;  /* 0x000000ad00007212 */ /* 0x000fe400078e3cff */
[----:B------:R-:W-:-:S02]  /*13f20*/  LOP3.LUT R13, R8, 0xffffe000, RZ, 0xc0, !PT ;  /* 0xffffe000080d7812 */ /* 0x000fc400078ec0ff */
[----:B------:R-:W-:Y:S02]  /*13f30*/  SHF.R.U32.HI R12, RZ, 0x8, R4 ;  /* 0x00000008ff0c7819 */ /* 0x000fe40000011604 */
[----:B------:R-:W-:Y:S02]  /*13f40*/  PRMT R20, R11, 0x7604, R10 ;  /* 0x000076040b147816 */ /* 0x000fe4000000000a */
[----:B------:R-:W-:Y:S02]  /*13f50*/  IADD3 R13, R0, R174, R13 ;  /* 0x000000ae000d7210 */ /* 0x000fe40007ffe00d */
[----:B------:R-:W-:Y:S02]  /*13f60*/  LOP3.LUT R10, R35, 0xff, RZ, 0xc0, !PT ;  /* 0x000000ff230a7812 */ /* 0x000fe400078ec0ff */
[----:B------:R-:W-:Y:S02]  /*13f70*/  LOP3.LUT R11, R4, 0xff, RZ, 0xc0, !PT ;  /* 0x000000ff040b7812 */ /* 0x000fe400078ec0ff */
[----:B------:R-:W-:-:S02]  /*13f80*/  LOP3.LUT R12, R12, 0xff, RZ, 0xc0, !PT ;  /* 0x000000ff0c0c7812 */ /* 0x000fc400078ec0ff */
[----:B------:R-:W-:Y:S02]  /*13f90*/  IADD3 R0, R18, R13, RZ ;  /* 0x0000000d12007210 */ /* 0x000fe40007ffe0ff */
[----:B------:R-:W-:Y:S02]  /*13fa0*/  PRMT R44, R9, 0x7604, R10 ;  /* 0x00007604092c7816 */ /* 0x000fe4000000000a */
[----:B------:R-:W-:Y:S02]  /*13fb0*/  PRMT R51, R12, 0x7604, R11 ;  /* 0x000076040c337816 */ /* 0x000fe4000000000b */
[----:B------:R-:W2:Y:S01]  /*13fc0*/  LDS.128 R8, [R218+0x14400] ;  /* 0x01440000da087984 */ /* 0x000ea20000000c00 */
[----:B------:R-:W-:Y:S02]  /*13fd0*/  SHF.R.U32.HI R46, RZ, 0x8, R5 ;  /* 0x00000008ff2e7819 */ /* 0x000fe40000011605 */
[----:B------:R-:W-:Y:S01]  /*13fe0*/  SHF.R.U32.HI R49, RZ, 0x8, R6 ;  /* 0x00000008ff317819 */ /* 0x000fe20000011606 */
[----:B------:R-:W3:Y:S01]  /*13ff0*/  LDS.128 R12, [R0+0x14400] ;  /* 0x01440000000c7984 */ /* 0x000ee20000000c00 */
[----:B------:R-:W-:-:S02]  /*14000*/  LOP3.LUT R45, R5, 0xff, RZ, 0xc0, !PT ;  /* 0x000000ff052d7812 */ /* 0x000fc400078ec0ff */
[----:B------:R-:W-:Y:S02]  /*14010*/  LOP3.LUT R46, R46, 0xff, RZ, 0xc0, !PT ;  /* 0x000000ff2e2e7812 */ /* 0x000fe400078ec0ff */
[----:B------:R-:W-:Y:S02]  /*14020*/  LOP3.LUT R48, R6, 0xff, RZ, 0xc0, !PT ;  /* 0x000000ff06307812 */ /* 0x000fe400078ec0ff */
[----:B------:R-:W-:Y:S02]  /*14030*/  LOP3.LUT R49, R49, 0xff, RZ, 0xc0, !PT ;  /* 0x000000ff31317812 */ /* 0x000fe400078ec0ff */
[----:B------:R-:W-:Y:S02]  /*14040*/  SHF.R.U32.HI R55, RZ, 0x10, R5 ;  /* 0x00000010ff377819 */ /* 0x000fe40000011605 */
[----:B------:R-:W-:Y:S02]  /*14050*/  PRMT R46, R46, 0x7604, R45 ;  /* 0x000076042e2e7816 */ /* 0x000fe4000000002d */
[----:B------:R-:W-:Y:S01]  /*14060*/  SHF.R.U32.HI R45, RZ, 0x10, R33 ;  /* 0x00000010ff2d7819 */ /* 0x000fe20000011621 */
[----:B------:R-:W-:Y:S01]  /*14070*/  IMAD.U32 R55, R55, 0x10000, RZ ;  /* 0x0001000037377824 */ /* 0x000fe200078e00ff */
[----:B-1----:R-:W-:-:S02]  /*14080*/  PRMT R57, R49, 0x7604, R48 ;  /* 0x0000760431397816 */ /* 0x002fc40000000030 */
[----:B------:R-:W-:Y:S01]  /*14090*/  SHF.R.U32.HI R49, RZ, 0x10, R35 ;  /* 0x00000010ff317819 */ /* 0x000fe20000011623 */
[----:B------:R-:W-:Y:S01]  /*140a0*/  IMAD.U32 R45, R45, 0x10000, RZ ;  /* 0x000100002d2d7824 */ /* 0x000fe200078e00ff */
[----:B------:R-:W-:Y:S02]  /*140b0*/  SHF.R.U32.HI R53, RZ, 0x8, R7 ;  /* 0x00000008ff357819 */ /* 0x000fe40000011607 */
[----:B------:R-:W-:Y:S01]  /*140c0*/  LOP3.LUT R21, R21, 0xff0000, R32, 0xf8, !PT ;  /* 0x00ff000015157812 */ /* 0x000fe200078ef820 */
[----:B------:R-:W-:Y:S01]  /*140d0*/  IMAD.U32 R49, R49, 0x10000, RZ ;  /* 0x0001000031317824 */ /* 0x000fe200078e00ff */
[----:B------:R-:W-:Y:S02]  /*140e0*/  LOP3.LUT R52, R7, 0xff, RZ, 0xc0, !PT ;  /* 0x000000ff07347812 */ /* 0x000fe400078ec0ff */
[----:B------:R-:W-:Y:S02]  /*140f0*/  LOP3.LUT R53, R53, 0xff, RZ, 0xc0, !PT ;  /* 0x000000ff35357812 */ /* 0x000fe400078ec0ff */
[----:B------:R-:W-:-:S02]  /*14100*/  LOP3.LUT R55, R46, 0xff0000, R55, 0xf8, !PT ;  /* 0x00ff00002e377812 */ /* 0x000fc400078ef837 */
[----:B------:R-:W-:Y:S02]  /*14110*/  LOP3.LUT R46, R21, 0xff000000, R32, 0xf8, !PT ;  /* 0xff000000152e7812 */ /* 0x000fe400078ef820 */
[----:B------:R-:W-:Y:S02]  /*14120*/  LOP3.LUT R45, R20, 0xff0000, R45, 0xf8, !PT ;  /* 0x00ff0000142d7812 */ /* 0x000fe400078ef82d */
[----:B------:R-:W-:Y:S02]  /*14130*/  LOP3.LUT R21, R51, 0xff0000, R4, 0xf8, !PT ;  /* 0x00ff000033157812 */ /* 0x000fe400078ef804 */
[----:B------:R-:W-:Y:S02]  /*14140*/  PRMT R52, R53, 0x7604, R52 ;  /* 0x0000760435347816 */ /* 0x000fe40000000034 */
[----:B------:R-:W-:Y:S02]  /*14150*/  SHF.R.U32.HI R59, RZ, 0x10, R7 ;  /* 0x00000010ff3b7819 */ /* 0x000fe40000011607 */
[----:B------:R-:W-:-:S02]  /*14160*/  LOP3.LUT R53, R44, 0xff0000, R49, 0xf8, !PT ;  /* 0x00ff00002c357812 */ /* 0x000fc400078ef831 */
[----:B------:R-:W-:Y:S02]  /*14170*/  LOP3.LUT R49, R47, 0xff0000, R34, 0xf8, !PT ;  /* 0x00ff00002f317812 */ /* 0x000fe400078ef822 */
[----:B------:R-:W-:Y:S02]  /*14180*/  LOP3.LUT R55, R55, 0xff000000, R5, 0xf8, !PT ;  /* 0xff00000037377812 */ /* 0x000fe400078ef805 */
[----:B------:R-:W-:Y:S02]  /*14190*/  LOP3.LUT R47, R45, 0xff000000, R33, 0xf8, !PT ;  /* 0xff0000002d2f7812 */ /* 0x000fe400078ef821 */
[----:B------:R-:W-:Y:S02]  /*141a0*/  LOP3.LUT R54, R21, 0xff000000, R4, 0xf8, !PT ;  /* 0xff00000015367812 */ /* 0x000fe400078ef804 */
[----:B------:R-:W-:Y:S02]  /*141b0*/  SHF.L.U32 R59, R59, 0x10, RZ ;  /* 0x000000103b3b7819 */ /* 0x000fe400000006ff */
[----:B--2---:R-:W-:-:S02]  /*141c0*/  F2FP.F16.E4M3.UNPACK_B R21, R11 ;  /* 0x0000000bff15723e */ /* 0x004fc400020006ff */
[----:B------:R-:W-:Y:S02]  /*141d0*/  F2FP.F16.E4M3.UNPACK_B R32, R11.H1 ;  /* 0x0000000bff20723e */ /* 0x000fe400030006ff */
[----:B------:R-:W-:Y:S02]  /*141e0*/  LOP3.LUT R57, R57, 0xff0000, R6, 0xf8, !PT ;  /* 0x00ff000039397812 */ /* 0x000fe400078ef806 */
[-C--:B------:R-:W-:Y:S02]  /*141f0*/  F2FP.F16.E4M3.UNPACK_B R11, R10.reuse ;  /* 0x0000000aff0b723e */ /* 0x080fe400020006ff */
[----:B------:R-:W-:Y:S02]  /*14200*/  F2FP.F16.E4M3.UNPACK_B R20, R10.H1 ;  /* 0x0000000aff14723e */ /* 0x000fe400030006ff */
[----:B------:R-:W-:Y:S02]  /*14210*/  F2FP.F16.E4M3.UNPACK_B R56, R55 ;  /* 0x00000037ff38723e */ /* 0x000fe400020006ff */
[----:B---3--:R-:W-:-:S02]  /*14220*/  F2FP.F16.E4M3.UNPACK_B R10, R13 ;  /* 0x0000000dff0a723e */ /* 0x008fc400020006ff */
[----:B------:R-:W-:Y:S01]  /*14230*/  F2FP.F16.E4M3.UNPACK_B R48, R47 ;  /* 0x0000002fff30723e */ /* 0x000fe200020006ff */
[----:B------:R-:W-:Y:S01]  /*14240*/  HADD2.F32 R58, -RZ, R56.H0_H0 ;  /* 0x20000038ff3a7230 */ /* 0x000fe20000004100 */
[----:B------:R-:W-:Y:S01]  /*14250*/  LOP3.LUT R61, R52, 0xff0000, R59, 0xf8, !PT ;  /* 0x00ff0000343d7812 */ /* 0x000fe200078ef83b */
[----:B------:R-:W-:Y:S01]  /*14260*/  HADD2.F32 R5, -RZ, R10.H0_H0 ;  /* 0x2000000aff057230 */ /* 0x000fe20000004100 */
[----:B------:R-:W-:Y:S01]  /*14270*/  LOP3.LUT R59, R57, 0xff000000, R6, 0xf8, !PT ;  /* 0xff000000393b7812 */ /* 0x000fe200078ef806 */
[----:B------:R-:W-:Y:S01]  /*14280*/  HADD2.F32 R52, -RZ, R48.H0_H0 ;  /* 0x20000030ff347230 */ /* 0x000fe20000004100 */
[-C--:B------:R-:W-:Y:S01]  /*14290*/  F2FP.F16.E4M3.UNPACK_B R6, R9.reuse ;  /* 0x00000009ff06723e */ /* 0x080fe200020006ff */
[----:B------:R-:W-:Y:S01]  /*142a0*/  HADD2.F32 R57, -RZ, R56.H1_H1 ;  /* 0x30000038ff397230 */ /* 0x000fe20000004100 */
[----:B------:R-:W-:Y:S01]  /*142b0*/  LOP3.LUT R61, R61, 0xff000000, R7, 0xf8, !PT ;  /* 0xff0000003d3d7812 */ /* 0x000fe200078ef807 */
[C---:B------:R-:W-:Y:S01]  /*142c0*/  FMUL.FTZ R60, R5.reuse, R58 ;  /* 0x0000003a053c7220 */ /* 0x040fe20000410000 */
[----:B------:R-:W-:Y:S01]  /*142d0*/  F2FP.F16.E4M3.UNPACK_B R7, R9.H1 ;  /* 0x00000009ff07723e */ /* 0x000fe200030006ff */
[--C-:B------:R-:W-:Y:S01]  /*142e0*/  HADD2.F32 R9, -RZ, R6.reuse.H0_H0 ;  /* 0x20000006ff097230 */ /* 0x100fe20000004100 */
[-C--:B------:R-:W-:Y:S01]  /*142f0*/  F2FP.F16.E4M3.UNPACK_B R44, R15.reuse ;  /* 0x0000000fff2c723e */ /* 0x080fe200020006ff */
[----:B------:R-:W-:Y:S01]  /*14300*/  HADD2.F32 R6, -RZ, R6.H1_H1 ;  /* 0x30000006ff067230 */ /* 0x000fe20000004100 */
[----:B------:R-:W-:Y:S01]  /*14310*/  F2FP.F16.E4M3.UNPACK_B R45, R15.H1 ;  /* 0x0000000fff2d723e */ /* 0x000fe200030006ff */
[-C--:B------:R-:W-:Y:S01]  /*14320*/  FMUL.FTZ R15, R5, R52.reuse ;  /* 0x00000034050f7220 */ /* 0x080fe20000410000 */
[----:B------:R-:W-:Y:S01]  /*14330*/  F2FP.F16.E4M3.UNPACK_B R33, R13.H1 ;  /* 0x0000000dff21723e */ /* 0x000fe200030006ff */
[C---:B------:R-:W-:Y:S01]  /*14340*/  FFMA.FTZ R5, R9.reuse, R52, -R60 ;  /* 0x0000003409057223 */ /* 0x040fe2000001083c */
[----:B------:R-:W-:Y:S01]  /*14350*/  F2FP.F16.E4M3.UNPACK_B R55, R55.H1 ;  /* 0x00000037ff37723e */ /* 0x000fe200030006ff */
[----:B------:R-:W-:Y:S01]  /*14360*/  FFMA.FTZ R9, R9, R58, R15 ;  /* 0x0000003a09097223 */ /* 0x000fe2000001000f */
[----:B------:R-:W-:Y:S01]  /*14370*/  F2FP.F16.E4M3.UNPACK_B R47, R47.H1 ;  /* 0x0000002fff2f723e */ /* 0x000fe200030006ff */
[----:B------:R-:W-:Y:S01]  /*14380*/  HADD2.F32 R15, -RZ, R33.H0_H0 ;  /* 0x20000021ff0f7230 */ /* 0x000fe20000004100 */
[----:B------:R-:W-:Y:S01]  /*14390*/  LOP3.LUT R51, R49, 0xff000000, R34, 0xf8, !PT ;  /* 0xff00000031337812 */ /* 0x000fe200078ef822 */
[----:B------:R-:W-:Y:S01]  /*143a0*/  HADD2.F32 R49, -RZ, R48.H1_H1 ;  /* 0x30000030ff317230 */ /* 0x000fe20000004100 */
[----:B------:R-:W-:Y:S01]  /*143b0*/  LOP3.LUT R53, R53, 0xff000000, R35, 0xf8, !PT ;  /* 0xff00000035357812 */ /* 0x000fe200078ef823 */
[----:B------:R-:W-:Y:S01]  /*143c0*/  HADD2.F32 R52, -RZ, R55.H0_H0 ;  /* 0x20000037ff347230 */ /* 0x000fe20000004100 */
[-C--:B------:R-:W-:Y:S01]  /*143d0*/  F2FP.F16.E4M3.UNPACK_B R34, R14.reuse ;  /* 0x0000000eff22723e */ /* 0x080fe200020006ff */
[----:B------:R-:W-:Y:S01]  /*143e0*/  HADD2.F32 R48, -RZ, R47.H0_H0 ;  /* 0x2000002fff307230 */ /* 0x000fe20000004100 */
[----:B------:R-:W-:Y:S01]  /*143f0*/  F2FP.F16.E4M3.UNPACK_B R35, R14.H1 ;  /* 0x0000000eff23723e */ /* 0x000fe200030006ff */
[----:B------:R-:W-:-:S02]  /*14400*/  HADD2.F32 R14, -RZ, R10.H1_H1 ;  /* 0x3000000aff0e7230 */ /* 0x000fc40000004100 */
[C---:B------:R-:W-:Y:S01]  /*14410*/  FMUL.FTZ R65, R15.reuse, R52 ;  /* 0x000000340f417220 */ /* 0x040fe20000410000 */
[----:B------:R-:W-:Y:S02]  /*14420*/  HADD2.F32 R10, -RZ, R7.H0_H0 ;  /* 0x20000007ff0a7230 */ /* 0x000fe40000004100 */
[-C--:B------:R-:W-:Y:S01]  /*14430*/  FMUL.FTZ R15, R15, R48.reuse ;  /* 0x000000300f0f7220 */ /* 0x080fe20000410000 */
[----:B------:R-:W-:Y:S02]  /*14440*/  HADD2.F32 R33, -RZ, R33.H1_H1 ;  /* 0x30000021ff217230 */ /* 0x000fe40000004100 */
[C---:B------:R-:W-:Y:S01]  /*14450*/  FMUL.FTZ R63, R14.reuse, R57 ;  /* 0x000000390e3f7220 */ /* 0x040fe20000410000 */
[-C--:B------:R-:W-:Y:S01]  /*14460*/  FMUL.FTZ R14, R14, R49.reuse ;  /* 0x000000310e0e7220 */ /* 0x080fe20000410000 */
[C---:B------:R-:W-:Y:S01]  /*14470*/  FFMA.FTZ R65, R10.reuse, R48, -R65 ;  /* 0x000000300a417223 */ /* 0x040fe20000010841 */
[----:B------:R-:W-:Y:S01]  /*14480*/  FFMA.FTZ R52, R10, R52, R15 ;  /* 0x000000340a347223 */ /* 0x000fe2000001000f */
[C---:B------:R-:W-:Y:S01]  /*14490*/  FFMA.FTZ R56, R6.reuse, R49, -R63 ;  /* 0x0000003106387223 */ /* 0x040fe2000001083f */
[----:B------:R-:W-:Y:S01]  /*144a0*/  F2FP.F16.E4M3.UNPACK_B R49, R61 ;  /* 0x0000003dff31723e */ /* 0x000fe200020006ff */
[----:B------:R-:W-:Y:S01]  /*144b0*/  FFMA.FTZ R58, R6, R57, R14 ;  /* 0x00000039063a7223 */ /* 0x000fe2000001000e */
[----:B------:R-:W-:Y:S01]  /*144c0*/  HADD2.F32 R48, -RZ, R55.H1_H1 ;  /* 0x30000037ff307230 */ /* 0x000fe20000004100 */
[----:B------:R-:W-:Y:S01]  /*144d0*/  F2FP.F16.E4M3.UNPACK_B R15, R53 ;  /* 0x00000035ff0f723e */ /* 0x000fe200020006ff */
[----:B------:R-:W-:Y:S01]  /*144e0*/  HADD2.F32 R14, -RZ, R47.H1_H1 ;  /* 0x3000002fff0e7230 */ /* 0x000fe20000004100 */
[----:B------:R-:W-:Y:S01]  /*144f0*/  F2FP.F16.E4M3.UNPACK_B R61, R61.H1 ;  /* 0x0000003dff3d723e */ /* 0x000fe200030006ff */
[----:B------:R-:W-:-:S02]  /*14500*/  HADD2.F32 R55, -RZ, R49.H0_H0 ;  /* 0x20000031ff377230 */ /* 0x000fc40000004100 */
[C---:B------:R-:W-:Y:S01]  /*14510*/  FMUL.FTZ R60, R33.reuse, R48 ;  /* 0x00000030213c7220 */ /* 0x040fe20000410000 */
[----:B------:R-:W-:Y:S02]  /*14520*/  HADD2.F32 R10, -RZ, R44.H0_H0 ;  /* 0x2000002cff0a7230 */ /* 0x000fe40000004100 */
[-C--:B------:R-:W-:Y:S01]  /*14530*/  FMUL.FTZ R33, R33, R14.reuse ;  /* 0x0000000e21217220 */ /* 0x080fe20000410000 */
[----:B------:R-:W-:Y:S01]  /*14540*/  HADD2.F32 R7, -RZ, R7.H1_H1 ;  /* 0x30000007ff077230 */ /* 0x000fe20000004100 */
[----:B------:R-:W-:Y:S01]  /*14550*/  F2FP.F16.E4M3.UNPACK_B R53, R53.H1 ;  /* 0x00000035ff35723e */ /* 0x000fe200030006ff */
[----:B------:R-:W-:Y:S02]  /*14560*/  HADD2.F32 R47, -RZ, R15.H0_H0 ;  /* 0x2000000fff2f7230 */ /* 0x000fe40000004100 */
[C---:B------:R-:W-:Y:S01]  /*14570*/  FMUL.FTZ R63, R10.reuse, R55 ;  /* 0x000000370a3f7220 */ /* 0x040fe20000410000 */
[----:B------:R-:W-:Y:S02]  /*14580*/  HADD2.F32 R6, -RZ, R21.H0_H0 ;  /* 0x20000015ff067230 */ /* 0x000fe40000004100 */
[C---:B------:R-:W-:Y:S01]  /*14590*/  FFMA.FTZ R60, R7.reuse, R14, -R60 ;  /* 0x0000000e073c7223 */ /* 0x040fe2000001083c */
[----:B------:R-:W-:Y:S01]  /*145a0*/  FFMA.FTZ R57, R7, R48, R33 ;  /* 0x0000003007397223 */ /* 0x000fe20000010021 */
[----:B------:R-:W-:Y:S01]  /*145b0*/  FMUL.FTZ R10, R10, R47 ;  /* 0x0000002f0a0a7220 */ /* 0x000fe20000410000 */
[----:B------:R-:W-:-:S02]  /*145c0*/  HADD2.F32 R14, -RZ, R61.H0_H0 ;  /* 0x2000003dff0e7230 */ /* 0x000fc40000004100 */
[C---:B------:R-:W-:Y:S01]  /*145d0*/  FFMA.FTZ R63, R6.reuse, R47, -R63 ;  /* 0x0000002f063f7223 */ /* 0x040fe2000001083f */
[----:B------:R-:W-:Y:S02]  /*145e0*/  HADD2.F32 R7, -RZ, R45.H0_H0 ;  /* 0x2000002dff077230 */ /* 0x000fe40000004100 */
[----:B------:R-:W-:Y:S01]  /*145f0*/  FFMA.FTZ R55, R6, R55, R10 ;  /* 0x0000003706377223 */ /* 0x000fe2000001000a */
[----:B------:R-:W-:Y:S01]  /*14600*/  HADD2.F32 R49, -RZ, R49.H1_H1 ;  /* 0x30000031ff317230 */ /* 0x000fe20000004100 */
[----:B------:R-:W-:Y:S01]  /*14610*/  F2FP.F16.E4M3.UNPACK_B R13, R12 ;  /* 0x0000000cff0d723e */ /* 0x000fe200020006ff */
[----:B------:R-:W-:Y:S02]  /*14620*/  HADD2.F32 R44, -RZ, R44.H1_H1 ;  /* 0x3000002cff2c7230 */ /* 0x000fe40000004100 */
[----:B------:R-:W-:Y:S01]  /*14630*/  FMUL.FTZ R33, R7, R14 ;  /* 0x0000000e07217220 */ /* 0x000fe20000410000 */
[----:B------:R-:W-:Y:S01]  /*14640*/  HADD2.F32 R10, -RZ, R53.H0_H0 ;  /* 0x20000035ff0a7230 */ /* 0x000fe20000004100 */
[----:B------:R-:W-:Y:S01]  /*14650*/  F2FP.F16.E4M3.UNPACK_B R12, R12.H1 ;  /* 0x0000000cff0c723e */ /* 0x000fe200030006ff */
[----:B------:R-:W-:-:S02]  /*14660*/  HADD2.F32 R6, -RZ, R32.H0_H0 ;  /* 0x20000020ff067230 */ /* 0x000fc40000004100 */
[----:B------:R-:W-:Y:S01]  /*14670*/  FMUL.FTZ R48, R44, R49 ;  /* 0x000000312c307220 */ /* 0x000fe20000410000 */
[----:B------:R-:W-:Y:S02]  /*14680*/  HADD2.F32 R15, -RZ, R15.H1_H1 ;  /* 0x3000000fff0f7230 */ /* 0x000fe40000004100 */
[-C--:B------:R-:W-:Y:S01]  /*14690*/  FMUL.FTZ R7, R7, R10.reuse ;  /* 0x0000000a07077220 */ /* 0x080fe20000410000 */
[----:B------:R-:W-:Y:S02]  /*146a0*/  HADD2.F32 R21, -RZ, R21.H1_H1 ;  /* 0x30000015ff157230 */ /* 0x000fe40000004100 */
[----:B------:R-:W-:Y:S01]  /*146b0*/  FFMA.FTZ R64, R6, R10, -R33 ;  /* 0x0000000a06407223 */ /* 0x000fe20000010821 */
[----:B------:R-:W-:Y:S01]  /*146c0*/  F2FP.F16.E4M3.UNPACK_B R10, R46.H1 ;  /* 0x0000002eff0a723e */ /* 0x000fe200030006ff */
[-C--:B------:R-:W-:Y:S01]  /*146d0*/  FMUL.FTZ R44, R44, R15.reuse ;  /* 0x0000000f2c2c7220 */ /* 0x080fe20000410000 */
[-C--:B------:R-:W-:Y:S01]  /*146e0*/  F2FP.F16.E4M3.UNPACK_B R4, R8.reuse ;  /* 0x00000008ff04723e */ /* 0x080fe200020006ff */
[----:B------:R-:W-:Y:S01]  /*146f0*/  FFMA.FTZ R48, R21, R15, -R48 ;  /* 0x0000000f15307223 */ /* 0x000fe20000010830 */
[----:B------:R-:W-:Y:S01]  /*14700*/  F2FP.F16.E4M3.UNPACK_B R8, R8.H1 ;  /* 0x00000008ff08723e */ /* 0x000fe200030006ff */
[----:B------:R-:W-:Y:S01]  /*14710*/  FFMA.FTZ R66, R6, R14, R7 ;  /* 0x0000000e06427223 */ /* 0x000fe20000010007 */
[----:B------:R-:W-:Y:S01]  /*14720*/  F2FP.F16.E4M3.UNPACK_B R15, R54.H1 ;  /* 0x00000036ff0f723e */ /* 0x000fe200030006ff */
[----:B------:R-:W-:-:S02]  /*14730*/  HADD2.F32 R7, -RZ, R12.H0_H0 ;  /* 0x2000000cff077230 */ /* 0x000fc40000004100 */
[----:B------:R-:W-:Y:S01]  /*14740*/  FFMA.FTZ R62, R21, R49, R44 ;  /* 0x00000031153e7223 */ /* 0x000fe2000001002c */
[----:B------:R-:W-:Y:S01]  /*14750*/  HADD2.F32 R14, -RZ, R10.H0_H0 ;  /* 0x2000000aff0e7230 */ /* 0x000fe20000004100 */
[----:B------:R-:W-:Y:S01]  /*14760*/  F2FP.F16.E4M3.UNPACK_B R54, R54 ;  /* 0x00000036ff36723e */ /* 0x000fe200020006ff */
[----:B------:R-:W-:Y:S01]  /*14770*/  HADD2.F32 R21, -RZ, R15.H0_H0 ;  /* 0x2000000fff157230 */ /* 0x000fe20000004100 */
[----:B------:R-:W-:Y:S01]  /*14780*/  F2FP.F16.E4M3.UNPACK_B R46, R46 ;  /* 0x0000002eff2e723e */ /* 0x000fe200020006ff */
[----:B------:R-:W-:Y:S02]  /*14790*/  HADD2.F32 R6, -RZ, R8.H0_H0 ;  /* 0x20000008ff067230 */ /* 0x000fe40000004100 */
[C---:B------:R-:W-:Y:S01]  /*147a0*/  FMUL.FTZ R44, R7.reuse, R14 ;  /* 0x0000000e072c7220 */ /* 0x040fe20000410000 */
[----:B------:R-:W-:Y:S02]  /*147b0*/  HADD2.F32 R61, -RZ, R61.H1_H1 ;  /* 0x3000003dff3d7230 */ /* 0x000fe40000004100 */
[----:B------:R-:W-:Y:S01]  /*147c0*/  FMUL.FTZ R33, R7, R21 ;  /* 0x0000001507217220 */ /* 0x000fe20000410000 */
[----:B------:R-:W-:-:S02]  /*147d0*/  HADD2.F32 R45, -RZ, R45.H1_H1 ;  /* 0x3000002dff2d7230 */ /* 0x000fc40000004100 */
[C---:B------:R-:W-:Y:S01]  /*147e0*/  FFMA.FTZ R44, R6.reuse, R21, R44 ;  /* 0x00000015062c7223 */ /* 0x040fe2000001002c */
[----:B------:R-:W-:Y:S02]  /*147f0*/  HADD2.F32 R21, -RZ, R15.H1_H1 ;  /* 0x3000000fff157230 */ /* 0x000fe40000004100 */
[----:B------:R-:W-:Y:S01]  /*14800*/  FFMA.FTZ R14, R6, R14, -R33 ;  /* 0x0000000e060e7223 */ /* 0x000fe20000010821 */
[----:B------:R-:W-:Y:S02]  /*14810*/  HADD2.F32 R12, -RZ, R12.H1_H1 ;  /* 0x3000000cff0c7230 */ /* 0x000fe40000004100 */
[----:B------:R-:W-:Y:S01]  /*14820*/  FMUL.FTZ R47, R45, R61 ;  /* 0x0000003d2d2f7220 */ /* 0x000fe20000410000 */
[----:B------:R-:W-:Y:S01]  /*14830*/  HADD2.F32 R15, -RZ, R10.H1_H1 ;  /* 0x3000000aff0f7230 */ /* 0x000fe20000004100 */
[----:B------:R-:W-:Y:S01]  /*14840*/  F2FP.SATFINITE.E4M3.F32.PACK_AB_MERGE_C R60, R60, R65, RZ ;  /* 0x000000413c3c723e */ /* 0x000fe200048070ff */
[----:B------:R-:W-:Y:S02]  /*14850*/  HADD2.F32 R53, -RZ, R53.H1_H1 ;  /* 0x30000035ff357230 */ /* 0x000fe40000004100 */
[----:B------:R-:W-:Y:S01]  /*14860*/  FMUL.FTZ R33, R12, R21 ;  /* 0x000000150c217220 */ /* 0x000fe20000410000 */
[----:B------:R-:W-:-:S02]  /*14870*/  HADD2.F32 R32, -RZ, R32.H1_H1 ;  /* 0x30000020ff207230 */ /* 0x000fc40000004100 */
[----:B------:R-:W-:Y:S01]  /*14880*/  FMUL.FTZ R12, R12, R15 ;  /* 0x0000000f0c0c7220 */ /* 0x000fe20000410000 */
[----:B------:R-:W-:Y:S02]  /*14890*/  HADD2.F32 R8, -RZ, R8.H1_H1 ;  /* 0x30000008ff087230 */ /* 0x000fe40000004100 */
[-C--:B------:R-:W-:Y:S01]  /*148a0*/  FMUL.FTZ R68, R45, R53.reuse ;  /* 0x000000352d447220 */ /* 0x080fe20000410000 */
[----:B------:R-:W-:Y:S02]  /*148b0*/  HADD2.F32 R10, -RZ, R54.H0_H0 ;  /* 0x20000036ff0a7230 */ /* 0x000fe40000004100 */
[----:B------:R-:W-:Y:S01]  /*148c0*/  FFMA.FTZ R67, R32, R53, -R47 ;  /* 0x0000003520437223 */ /* 0x000fe2000001082f */
[----:B------:R-:W-:Y:S02]  /*148d0*/  HADD2.F32 R7, -RZ, R13.H0_H0 ;  /* 0x2000000dff077230 */ /* 0x000fe40000004100 */
[C---:B------:R-:W-:Y:S01]  /*148e0*/  FFMA.FTZ R45, R8.reuse, R15, -R33 ;  /* 0x0000000f082d7223 */ /* 0x040fe20000010821 */
[----:B------:R-:W-:Y:S01]  /*148f0*/  FFMA.FTZ R47, R8, R21, R12 ;  /* 0x00000015082f7223 */ /* 0x000fe2000001000c */
[----:B------:R-:W-:-:S02]  /*14900*/  HADD2.F32 R8, -RZ, R46.H0_H0 ;  /* 0x2000002eff087230 */ /* 0x000fc40000004100 */
[----:B------:R-:W-:Y:S01]  /*14910*/  FFMA.FTZ R61, R32, R61, R68 ;  /* 0x0000003d203d7223 */ /* 0x000fe20000010044 */
[----:B------:R-:W-:Y:S02]  /*14920*/  HADD2.F32 R6, -RZ, R4.H0_H0 ;  /* 0x20000004ff067230 */ /* 0x000fe40000004100 */
[C---:B------:R-:W-:Y:S01]  /*14930*/  FMUL.FTZ R15, R7.reuse, R10 ;  /* 0x0000000a070f7220 */ /* 0x040fe20000410000 */
[----:B------:R-:W-:Y:S02]  /*14940*/  HADD2.F32 R54, -RZ, R54.H1_H1 ;  /* 0x30000036ff367230 */ /* 0x000fe40000004100 */
[-C--:B------:R-:W-:Y:S01]  /*14950*/  FMUL.FTZ R7, R7, R8.reuse ;  /* 0x0000000807077220 */ /* 0x080fe20000410000 */
[----:B------:R-:W-:Y:S02]  /*14960*/  HADD2.F32 R13, -RZ, R13.H1_H1 ;  /* 0x3000000dff0d7230 */ /* 0x000fe40000004100 */
[----:B------:R-:W-:Y:S01]  /*14970*/  FFMA.FTZ R12, R6, R8, -R15 ;  /* 0x00000008060c7223 */ /* 0x000fe2000001080f */
[----:B------:R-:W-:Y:S01]  /*14980*/  HADD2.F32 R46, -RZ, R46.H1_H1 ;  /* 0x3000002eff2e7230 */ /* 0x000fe20000004100 */
[----:B------:R-:W-:Y:S01]  /*14990*/  F2FP.F16.E4M3.UNPACK_B R8, R59.H1 ;  /* 0x0000003bff08723e */ /* 0x000fe200030006ff */
[----:B------:R-:W-:-:S02]  /*149a0*/  HADD2.F32 R4, -RZ, R4.H1_H1 ;  /* 0x30000004ff047230 */ /* 0x000fc40000004100 */
[C---:B------:R-:W-:Y:S01]  /*149b0*/  FMUL.FTZ R15, R13.reuse, R54 ;  /* 0x000000360d0f7220 */ /* 0x040fe20000410000 */
[----:B------:R-:W-:Y:S01]  /*149c0*/  FFMA.FTZ R10, R6, R10, R7 ;  /* 0x0000000a060a7223 */ /* 0x000fe20000010007 */
[----:B------:R-:W-:Y:S01]  /*149d0*/  F2FP.F16.E4M3.UNPACK_B R7, R51.H1 ;  /* 0x00000033ff07723e */ /* 0x000fe200030006ff */
[-C--:B------:R-:W-:Y:S01]  /*149e0*/  FMUL.FTZ R13, R13, R46.reuse ;  /* 0x0000002e0d0d7220 */ /* 0x080fe20000410000 */
[C---:B------:R-:W-:Y:S01]  /*149f0*/  FFMA.FTZ R21, R4.reuse, R46, -R15 ;  /* 0x0000002e04157223 */ /* 0x040fe2000001080f */
[----:B------:R-:W-:Y:S01]  /*14a00*/  HADD2.F32 R15, -RZ, R8.H0_H0 ;  /* 0x20000008ff0f7230 */ /* 0x000fe20000004100 */
[----:B------:R-:W-:Y:S01]  /*14a10*/  F2FP.F16.E4M3.UNPACK_B R59, R59 ;  /* 0x0000003bff3b723e */ /* 0x000fe200020006ff */
[----:B------:R-:W-:Y:S02]  /*14a20*/  HADD2.F32 R6, -RZ, R35.H0_H0 ;  /* 0x20000023ff067230 */ /* 0x000fe40000004100 */
[----:B------:R-:W-:Y:S01]  /*14a30*/  FFMA.FTZ R33, R4, R54, R13 ;  /* 0x0000003604217223 */ /* 0x000fe2000001000d */
[----:B------:R-:W-:Y:S01]  /*14a40*/  HADD2.F32 R13, -RZ, R7.H0_H0 ;  /* 0x20000007ff0d7230 */ /* 0x000fe20000004100 */
[----:B------:R-:W-:Y:S01]  /*14a50*/  F2FP.F16.E4M3.UNPACK_B R51, R51 ;  /* 0x00000033ff33723e */ /* 0x000fe200020006ff */
[----:B------:R-:W-:-:S02]  /*14a60*/  HADD2.F32 R4, -RZ, R20.H0_H0 ;  /* 0x20000014ff047230 */ /* 0x000fc40000004100 */
[C---:B------:R-:W-:Y:S01]  /*14a70*/  FMUL.FTZ R49, R6.reuse, R15 ;  /* 0x0000000f06317220 */ /* 0x040fe20000410000 */
[----:B------:R-:W-:Y:S02]  /*14a80*/  HADD2.F32 R8, -RZ, R8.H1_H1 ;  /* 0x30000008ff087230 */ /* 0x000fe40000004100 */
[-C--:B------:R-:W-:Y:S01]  /*14a90*/  FMUL.FTZ R53, R6, R13.reuse ;  /* 0x0000000d06357220 */ /* 0x080fe20000410000 */
[----:B------:R-:W-:Y:S02]  /*14aa0*/  HADD2.F32 R35, -RZ, R35.H1_H1 ;  /* 0x30000023ff237230 */ /* 0x000fe40000004100 */
[C---:B------:R-:W-:Y:S01]  /*14ab0*/  FFMA.FTZ R49, R4.reuse, R13, -R49 ;  /* 0x0000000d04317223 */ /* 0x040fe20000010831 */
[----:B------:R-:W-:Y:S02]  /*14ac0*/  HADD2.F32 R7, -RZ, R7.H1_H1 ;  /* 0x30000007ff077230 */ /* 0x000fe40000004100 */
[----:B------:R-:W-:Y:S01]  /*14ad0*/  FFMA.FTZ R53, R4, R15, R53 ;  /* 0x0000000f04357223 */ /* 0x000fe20000010035 */
[----:B------:R-:W-:-:S02]  /*14ae0*/  HADD2.F32 R20, -RZ, R20.H1_H1 ;  /* 0x30000014ff147230 */ /* 0x000fc40000004100 */
[CC--:B------:R-:W-:Y:S01]  /*14af0*/  FMUL.FTZ R13, R35.reuse, R8.reuse ;  /* 0x00000008230d7220 */ /* 0x0c0fe20000410000 */
[--C-:B------:R-:W-:Y:S02]  /*14b00*/  HADD2.F32 R6, -RZ, R34.reuse.H0_H0 ;  /* 0x20000022ff067230 */ /* 0x100fe40000004100 */
[-C--:B------:R-:W-:Y:S01]  /*14b10*/  FMUL.FTZ R35, R35, R7.reuse ;  /* 0x0000000723237220 */ /* 0x080fe20000410000 */
[----:B------:R-:W-:Y:S02]  /*14b20*/  HADD2.F32 R34, -RZ, R34.H1_H1 ;  /* 0x30000022ff227230 */ /* 0x000fe40000004100 */
[C---:B------:R-:W-:Y:S01]  /*14b30*/  FFMA.FTZ R32, R20.reuse, R7, -R13 ;  /* 0x0000000714207223 */ /* 0x040fe2000001080d */
[----:B------:R-:W-:Y:S02]  /*14b40*/  HADD2.F32 R13, -RZ, R59.H0_H0 ;  /* 0x2000003bff0d7230 */ /* 0x000fe40000004100 */
[----:B------:R-:W-:Y:S01]  /*14b50*/  FFMA.FTZ R46, R20, R8, R35 ;  /* 0x00000008142e7223 */ /* 0x000fe20000010023 */
[----:B------:R-:W-:Y:S01]  /*14b60*/  HADD2.F32 R7, -RZ, R51.H0_H0 ;  /* 0x20000033ff077230 */ /* 0x000fe20000004100 */
[----:B------:R-:W-:Y:S01]  /*14b70*/  F2FP.SATFINITE.E4M3.F32.PACK_AB_MERGE_C R52, R57, R52, RZ ;  /* 0x000000343934723e */ /* 0x000fe200048070ff */
[----:B------:R-:W-:-:S02]  /*14b80*/  HADD2.F32 R59, -RZ, R59.H1_H1 ;  /* 0x3000003bff3b7230 */ /* 0x000fc40000004100 */
[C---:B------:R-:W-:Y:S01]  /*14b90*/  FMUL.FTZ R15, R6.reuse, R13 ;  /* 0x0000000d060f7220 */ /* 0x040fe20000410000 */
[----:B------:R-:W-:Y:S02]  /*14ba0*/  HADD2.F32 R51, -RZ, R51.H1_H1 ;  /* 0x30000033ff337230 */ /* 0x000fe40000004100 */
[----:B------:R-:W-:Y:S01]  /*14bb0*/  FMUL.FTZ R8, R6, R7 ;  /* 0x0000000706087220 */ /* 0x000fe20000410000 */
[--C-:B------:R-:W-:Y:S02]  /*14bc0*/  HADD2.F32 R4, -RZ, R11.reuse.H0_H0 ;  /* 0x2000000bff047230 */ /* 0x100fe40000004100 */
[C---:B------:R-:W-:Y:S01]  /*14bd0*/  FMUL.FTZ R20, R34.reuse, R59 ;  /* 0x0000003b22147220 */ /* 0x040fe20000410000 */
[----:B------:R-:W-:Y:S02]  /*14be0*/  HADD2.F32 R11, -RZ, R11.H1_H1 ;  /* 0x3000000bff0b7230 */ /* 0x000fe40000004100 */
[----:B------:R-:W-:Y:S01]  /*14bf0*/  FMUL.FTZ R34, R34, R51 ;  /* 0x0000003322227220 */ /* 0x000fe20000410000 */
[----:B------:R-:W-:Y:S01]  /*14c00*/  F2FP.SATFINITE.E4M3.F32.PACK_AB_MERGE_C R32, R32, R49, RZ ;  /* 0x000000312020723e */ /* 0x000fe200048070ff */
        /* <DEDUP_REMOVED lines=8> */
[----:B------:R-:W-:Y:S02]  /*14c90*/  F2FP.SATFINITE.E4M3.F32.PACK_AB_MERGE_C R46, R46, R53, RZ ;  /* 0x000000352e2e723e */ /* 0x000fe400048070ff */
[----:B------:R-:W-:Y:S02]  /*14ca0*/  F2FP.SATFINITE.E4M3.F32.PACK_AB_MERGE_C R5, R56, R5, R60 ;  /* 0x000000053805723e */ /* 0x000fe4000480703c */
[----:B------:R-:W-:-:S02]  /*14cb0*/  F2FP.SATFINITE.E4M3.F32.PACK_AB_MERGE_C R7, R48, R63, R7 ;  /* 0x0000003f3007723e */ /* 0x000fc40004807007 */
[----:B------:R-:W-:Y:S02]  /*14cc0*/  F2FP.SATFINITE.E4M3.F32.PACK_AB_MERGE_C R4, R21, R12, R4 ;  /* 0x0000000c1504723e */ /* 0x000fe40004807004 */
[----:B------:R-:W-:Y:S02]  /*14cd0*/  F2FP.SATFINITE.E4M3.F32.PACK_AB_MERGE_C R8, R33, R10, R8 ;  /* 0x0000000a2108723e */ /* 0x000fe40004807008 */
[----:B------:R-:W-:Y:S02]  /*14ce0*/  F2FP.SATFINITE.E4M3.F32.PACK_AB_MERGE_C R6, R51, R6, R32 ;  /* 0x000000063306723e */ /* 0x000fe40004807020 */
[----:B------:R-:W-:Y:S02]  /*14cf0*/  F2FP.SATFINITE.E4M3.F32.PACK_AB_MERGE_C R9, R58, R9, R52 ;  /* 0x000000093a09723e */ /* 0x000fe40004807034 */
[----:B------:R-:W-:Y:S01]  /*14d00*/  F2FP.SATFINITE.E4M3.F32.PACK_AB_MERGE_C R11, R62, R55, R11 ;  /* 0x000000373e0b723e */ /* 0x000fe2000480700b */
[----:B------:R2:W-:Y:S01]  /*14d10*/  STS.128 [R218+0x14400], R4 ;  /* 0x01440004da007388 */ /* 0x0005e20000000c00 */
[----:B------:R-:W-:-:S05]  /*14d20*/  F2FP.SATFINITE.E4M3.F32.PACK_AB_MERGE_C R10, R34, R13, R46 ;  /* 0x0000000d220a723e */ /* 0x000fca000480702e */
[----:B------:R2:W-:Y:S02]  /*14d30*/  STS.128 [R0+0x14400], R8 ;  /* 0x0144000800007388 */ /* 0x0005e40000000c00 */
.L_x_563:
[----:B------:R-:W-:Y:S05]  /*14d40*/  BSYNC B1 ;  /* 0x0000000000017941 */ /* 0x000fea0003800000 */
.L_x_562:
[----:B------:R-:W-:Y:S04]  /*14d50*/  BSSY B1, `(.L_x_564) ;  /* 0x0000100000017945 */ /* 0x000fe80003800000 */
[----:B------:R-:W-:Y:S05]  /*14d60*/  @P1 BRA `(.L_x_565) ;  /* 0x0000000c00f81947 */ /* 0x000fea0003800000 */
[----:B--2--5:R-:W-:Y:S02]  /*14d70*/  SHF.R.U32.HI R0, RZ, 0x8, R36 ;  /* 0x00000008ff007819 */ /* 0x024fe40000011624 */
[----:B------:R-:W-:Y:S02]  /*14d80*/  LOP3.LUT R5, R36, 0xff, RZ, 0xc0, !PT ;  /* 0x000000ff24057812 */ /* 0x000fe400078ec0ff */
[----:B------:R-:W-:Y:S02]  /*14d90*/  LOP3.LUT R4, R0, 0xff, RZ, 0xc0, !PT ;  /* 0x000000ff00047812 */ /* 0x000fe400078ec0ff */
[----:B------:R-:W-:Y:S02]  /*14da0*/  LEA.HI R0, R3, R222, RZ, 0x1c ;  /* 0x000000de03007211 */ /* 0x000fe400078fe0ff */
[----:B------:R-:W-:Y:S02]  /*14db0*/  PRMT R13, R4, 0x7604, R5 ;  /* 0x00007604040d7816 */ /* 0x000fe40000000005 */
[----:B------:R-:W-:-:S02]  /*14dc0*/  SHF.R.S32.HI R5, RZ, 0x1f, R0 ;  /* 0x0000001fff057819 */ /* 0x000fc40000011400 */
[----:B------:R-:W-:Y:S02]  /*14dd0*/  SHF.R.U32.HI R8, RZ, 0x8, R39 ;  /* 0x00000008ff087819 */ /* 0x000fe40000011627 */
[----:B------:R-:W-:Y:S01]  /*14de0*/  LEA.HI R4, R5, R0, RZ, 0x2 ;  /* 0x0000000005047211 */ /* 0x000fe200078f10ff */
[----:B------:R-:W-:Y:S01]  /*14df0*/  IMAD.SHL.U32 R5, R0, 0x10, RZ ;  /* 0x0000001000057824 */ /* 0x000fe200078e00ff */
[----:B------:R-:W-:Y:S02]  /*14e00*/  LOP3.LUT R9, R39, 0xff, RZ, 0xc0, !PT ;  /* 0x000000ff27097812 */ /* 0x000fe400078ec0ff */
[----:B------:R-:W-:Y:S01]  /*14e10*/  LOP3.LUT R8, R8, 0xff, RZ, 0xc0, !PT ;  /* 0x000000ff08087812 */ /* 0x000fe200078ec0ff */
[----:B------:R-:W-:Y:S01]  /*14e20*/  IMAD.SHL.U32 R4, R4, 0x800, RZ ;  /* 0x0000080004047824 */ /* 0x000fe200078e00ff */
[----:B------:R-:W-:Y:S02]  /*14e30*/  LOP3.LUT R0, R172, 0x30, R5, 0xf8, !PT ;  /* 0x00000030ac007812 */ /* 0x000fe400078ef805 */
[----:B------:R-:W-:-:S02]  /*14e40*/  SHF.R.U32.HI R10, RZ, 0x8, R24 ;  /* 0x00000008ff0a7819 */ /* 0x000fc40000011618 */
[----:B------:R-:W-:Y:S02]  /*14e50*/  LOP3.LUT R0, R0, R173, RZ, 0x3c, !PT ;  /* 0x000000ad00007212 */ /* 0x000fe400078e3cff */
[----:B------:R-:W-:Y:S02]  /*14e60*/  LOP3.LUT R5, R4, 0xffffe000, RZ, 0xc0, !PT ;  /* 0xffffe00004057812 */ /* 0x000fe400078ec0ff */
[----:B------:R-:W-:Y:S02]  /*14e70*/  PRMT R33, R8, 0x7604, R9 ;  /* 0x0000760408217816 */ /* 0x000fe40000000009 */
[----:B------:R-:W-:Y:S02]  /*14e80*/  SHF.R.U32.HI R6, RZ, 0x8, R37 ;  /* 0x00000008ff067819 */ /* 0x000fe40000011625 */
[----:B------:R-:W-:Y:S02]  /*14e90*/  LOP3.LUT R11, R24, 0xff, RZ, 0xc0, !PT ;  /* 0x000000ff180b7812 */ /* 0x000fe400078ec0ff */
[----:B------:R-:W-:-:S02]  /*14ea0*/  LOP3.LUT R10, R10, 0xff, RZ, 0xc0, !PT ;  /* 0x000000ff0a0a7812 */ /* 0x000fc400078ec0ff */
[----:B------:R-:W-:Y:S02]  /*14eb0*/  IADD3 R9, R0, R174, R5 ;  /* 0x000000ae00097210 */ /* 0x000fe40007ffe005 */
[----:B------:R-:W-:Y:S02]  /*14ec0*/  SHF.R.U32.HI R0, RZ, 0x8, R25 ;  /* 0x00000008ff007819 */ /* 0x000fe40000011619 */
[----:B------:R-:W-:Y:S02]  /*14ed0*/  LOP3.LUT R7, R37, 0xff, RZ, 0xc0, !PT ;  /* 0x000000ff25077812 */ /* 0x000fe400078ec0ff */
[----:B------:R-:W-:Y:S02]  /*14ee0*/  LOP3.LUT R6, R6, 0xff, RZ, 0xc0, !PT ;  /* 0x000000ff06067812 */ /* 0x000fe400078ec0ff */
[----:B------:R-:W-:Y:S02]  /*14ef0*/  PRMT R35, R10, 0x7604, R11 ;  /* 0x000076040a237816 */ /* 0x000fe4000000000b */
[----:B------:R-:W-:-:S02]  /*14f00*/  LOP3.LUT R11, R25, 0xff, RZ, 0xc0, !PT ;  /* 0x000000ff190b7812 */ /* 0x000fc400078ec0ff */
[----:B------:R-:W-:Y:S02]  /*14f10*/  SHF.R.U32.HI R8, RZ, 0x8, R26 ;  /* 0x00000008ff087819 */ /* 0x000fe4000001161a */
[----:B------:R-:W-:Y:S02]  /*14f20*/  SHF.R.U32.HI R10, RZ, 0x8, R27 ;  /* 0x00000008ff0a7819 */ /* 0x000fe4000001161b */
[----:B------:R-:W-:Y:S02]  /*14f30*/  LOP3.LUT R0, R0, 0xff, RZ, 0xc0, !PT ;  /* 0x000000ff00007812 */ /* 0x000fe400078ec0ff */
[----:B------:R-:W-:Y:S02]  /*14f40*/  PRMT R15, R6, 0x7604, R7 ;  /* 0x00007604060f7816 */ /* 0x000fe40000000007 */
[----:B------:R-:W-:Y:S02]  /*14f50*/  SHF.R.U32.HI R6, RZ, 0x8, R38 ;  /* 0x00000008ff067819 */ /* 0x000fe40000011626 */
[----:B------:R-:W-:-:S02]  /*14f60*/  LOP3.LUT R8, R8, 0xff, RZ, 0xc0, !PT ;  /* 0x000000ff08087812 */ /* 0x000fc400078ec0ff */
[----:B------:R-:W-:Y:S02]  /*14f70*/  LOP3.LUT R10, R10, 0xff, RZ, 0xc0, !PT ;  /* 0x000000ff0a0a7812 */ /* 0x000fe400078ec0ff */
[----:B------:R-:W-:Y:S01]  /*14f80*/  PRMT R45, R0, 0x7604, R11 ;  /* 0x00007604002d7816 */ /* 0x000fe2000000000b */
[----:B------:R-:W-:Y:S01]  /*14f90*/  IMAD.IADD R0, R18, 0x1, R9 ;  /* 0x0000000112007824 */ /* 0x000fe200078e0209 */
[----:B------:R-:W-:Y:S02]  /*14fa0*/  LOP3.LUT R47, R26, 0xff, RZ, 0xc0, !PT ;  /* 0x000000ff1a2f7812 */ /* 0x000fe400078ec0ff */
[----:B------:R-:W-:Y:S02]  /*14fb0*/  LOP3.LUT R49, R27, 0xff, RZ, 0xc0, !PT ;  /* 0x000000ff1b317812 */ /* 0x000fe400078ec0ff */
[----:B------:R-:W-:Y:S02]  /*14fc0*/  LOP3.LUT R7, R38, 0xff, RZ, 0xc0, !PT ;  /* 0x000000ff26077812 */ /* 0x000fe400078ec0ff */
[----:B------:R-:W-:-:S02]  /*14fd0*/  LOP3.LUT R6, R6, 0xff, RZ, 0xc0, !PT ;  /* 0x000000ff06067812 */ /* 0x000fc400078ec0ff */
[----:B------:R-:W-:Y:S02]  /*14fe0*/  PRMT R47, R8, 0x7604, R47 ;  /* 0x00007604082f7816 */ /* 0x000fe4000000002f */
[----:B------:R-:W-:Y:S02]  /*14ff0*/  PRMT R49, R10, 0x7604, R49 ;  /* 0x000076040a317816 */ /* 0x000fe40000000031 */
[----:B------:R-:W2:Y:S01]  /*15000*/  LDS.128 R8, [R0+0x14400] ;  /* 0x0144000000087984 */ /* 0x000ea20000000c00 */
[----:B------:R-:W-:Y:S02]  /*15010*/  PRMT R21, R6, 0x7604, R7 ;  /* 0x0000760406157816 */ /* 0x000fe40000000007 */
[----:B------:R-:W-:Y:S01]  /*15020*/  SHF.R.U32.HI R14, RZ, 0x10, R37 ;  /* 0x00000010ff0e7819 */ /* 0x000fe20000011625 */
[----:B------:R-:W3:Y:S01]  /*15030*/  LDS.128 R4, [R217+0x14400] ;  /* 0x01440000d9047984 */ /* 0x000ee20000000c00 */
[----:B------:R-:W-:Y:S02]  /*15040*/  SHF.R.U32.HI R32, RZ, 0x10, R39 ;  /* 0x00000010ff207819 */ /* 0x000fe40000011627 */
[----:B------:R-:W-:-:S02]  /*15050*/  SHF.R.U32.HI R12, RZ, 0x10, R36 ;  /* 0x00000010ff0c7819 */ /* 0x000fc40000011624 */
[----:B------:R-:W-:Y:S02]  /*15060*/  LOP3.LUT R14, R14, 0xff, RZ, 0xc0, !PT ;  /* 0x000000ff0e0e7812 */ /* 0x000fe400078ec0ff */
[----:B------:R-:W-:Y:S02]  /*15070*/  LOP3.LUT R32, R32, 0xff, RZ, 0xc0, !PT ;  /* 0x000000ff20207812 */ /* 0x000fe400078ec0ff */
[----:B------:R-:W-:Y:S02]  /*15080*/  LOP3.LUT R12, R12, 0xff, RZ, 0xc0, !PT ;  /* 0x000000ff0c0c7812 */ /* 0x000fe400078ec0ff */
[----:B------:R-:W-:Y:S02]  /*15090*/  PRMT R15, R14, 0x7054, R15 ;  /* 0x000070540e0f7816 */ /* 0x000fe4000000000f */
[----:B------:R-:W-:Y:S02]  /*150a0*/  SHF.R.U32.HI R14, RZ, 0x10, R25 ;  /* 0x00000010ff0e7819 */ /* 0x000fe40000011619 */
[----:B------:R-:W-:-:S02]  /*150b0*/  SHF.R.U32.HI R20, RZ, 0x10, R38 ;  /* 0x00000010ff147819 */ /* 0x000fc40000011626 */
[----:B------:R-:W-:Y:S02]  /*150c0*/  PRMT R33, R32, 0x7054, R33 ;  /* 0x0000705420217816 */ /* 0x000fe40000000021 */
[----:B------:R-:W-:Y:S02]  /*150d0*/  PRMT R13, R12, 0x7054, R13 ;  /* 0x000070540c0d7816 */ /* 0x000fe4000000000d */
[----:B------:R-:W-:Y:S02]  /*150e0*/  SHF.R.U32.HI R32, RZ, 0x10, R27 ;  /* 0x00000010ff207819 */ /* 0x000fe4000001161b */
[----:B------:R-:W-:Y:S02]  /*150f0*/  SHF.R.U32.HI R12, RZ, 0x10, R24 ;  /* 0x00000010ff0c7819 */ /* 0x000fe40000011618 */
[----:B------:R-:W-:Y:S02]  /*15100*/  LOP3.LUT R14, R14, 0xff, RZ, 0xc0, !PT ;  /* 0x000000ff0e0e7812 */ /* 0x000fe400078ec0ff */
[----:B------:R-:W-:-:S02]  /*15110*/  LOP3.LUT R20, R20, 0xff, RZ, 0xc0, !PT ;  /* 0x000000ff14147812 */ /* 0x000fc400078ec0ff */
[----:B------:R-:W-:Y:S02]  /*15120*/  LOP3.LUT R32, R32, 0xff, RZ, 0xc0, !PT ;  /* 0x000000ff20207812 */ /* 0x000fe400078ec0ff */
[----:B------:R-:W-:Y:S02]  /*15130*/  LOP3.LUT R12, R12, 0xff, RZ, 0xc0, !PT ;  /* 0x000000ff0c0c7812 */ /* 0x000fe400078ec0ff */
[----:B------:R-:W-:Y:S02]  /*15140*/  PRMT R45, R14, 0x7054, R45 ;  /* 0x000070540e2d7816 */ /* 0x000fe4000000002d */
[----:B------:R-:W-:Y:S02]  /*15150*/  PRMT R21, R20, 0x7054, R21 ;  /* 0x0000705414157816 */ /* 0x000fe40000000015 */
[----:B------:R-:W-:Y:S02]  /*15160*/  PRMT R49, R32, 0x7054, R49 ;  /* 0x0000705420317816 */ /* 0x000fe40000000031 */
[----:B------:R-:W-:-:S02]  /*15170*/  PRMT R35, R12, 0x7054, R35 ;  /* 0x000070540c237816 */ /* 0x000fc40000000023 */
[----:B------:R-:W-:Y:S02]  /*15180*/  LOP3.LUT R32, R13, 0xff000000, R36, 0xf8, !PT ;  /* 0xff0000000d207812 */ /* 0x000fe400078ef824 */
[----:B------:R-:W-:Y:S02]  /*15190*/  LOP3.LUT R36, R15, 0xff000000, R37, 0xf8, !PT ;  /* 0xff0000000f247812 */ /* 0x000fe400078ef825 */
[----:B------:R-:W-:Y:S02]  /*151a0*/  LOP3.LUT R45, R45, 0xff000000, R25, 0xf8, !PT ;  /* 0xff0000002d2d7812 */ /* 0x000fe400078ef819 */
[----:B------:R-:W-:Y:S02]  /*151b0*/  SHF.R.U32.HI R20, RZ, 0x10, R26 ;  /* 0x00000010ff147819 */ /* 0x000fe4000001161a */
[----:B------:R-:W-:Y:S02]  /*151c0*/  LOP3.LUT R37, R21, 0xff000000, R38, 0xf8, !PT ;  /* 0xff00000015257812 */ /* 0x000fe400078ef826 */
[----:B------:R-:W-:-:S02]  /*151d0*/  LOP3.LUT R38, R33, 0xff000000, R39, 0xf8, !PT ;  /* 0xff00000021267812 */ /* 0x000fc400078ef827 */
[----:B------:R-:W-:Y:S02]  /*151e0*/  LOP3.LUT R39, R35, 0xff000000, R24, 0xf8, !PT ;  /* 0xff00000023277812 */ /* 0x000fe400078ef818 */
[----:B------:R-:W-:Y:S02]  /*151f0*/  F2FP.F16.E4M3.UNPACK_B R35, R45 ;  /* 0x0000002dff23723e */ /* 0x000fe400020006ff */
[----:B--2---:R-:W-:Y:S02]  /*15200*/  F2FP.F16.E4M3.UNPACK_B R21, R9 ;  /* 0x00000009ff15723e */ /* 0x004fe400020006ff */
[----:B------:R-:W-:Y:S01]  /*15210*/  LOP3.LUT R20, R20, 0xff, RZ, 0xc0, !PT ;  /* 0x000000ff14147812 */ /* 0x000fe200078ec0ff */
[----:B------:R-:W-:Y:S01]  /*15220*/  HADD2.F32 R44, -RZ, R35.H0_H0 ;  /* 0x20000023ff2c7230 */ /* 0x000fe20000004100 */
[----:B---3--:R-:W-:Y:S01]  /*15230*/  F2FP.F16.E4M3.UNPACK_B R12, R5 ;  /* 0x00000005ff0c723e */ /* 0x008fe200020006ff */
[--C-:B------:R-:W-:Y:S01]  /*15240*/  HADD2.F32 R25, -RZ, R21.reuse.H0_H0 ;  /* 0x20000015ff197230 */ /* 0x100fe20000004100 */
[----:B------:R-:W-:Y:S01]  /*15250*/  F2FP.F16.E4M3.UNPACK_B R33, R36 ;  /* 0x00000024ff21723e */ /* 0x000fe200020006ff */
[----:B------:R-:W-:Y:S01]  /*15260*/  HADD2.F32 R21, -RZ, R21.H1_H1 ;  /* 0x30000015ff157230 */ /* 0x000fe20000004100 */
[----:B------:R-:W-:-:S02]  /*15270*/  PRMT R47, R20, 0x7054, R47 ;  /* 0x00007054142f7816 */ /* 0x000fc4000000002f */
[-C--:B------:R-:W-:Y:S01]  /*15280*/  F2FP.F16.E4M3.UNPACK_B R15, R7.reuse ;  /* 0x00000007ff0f723e */ /* 0x080fe200020006ff */
[--C-:B------:R-:W-:Y:S01]  /*15290*/  HADD2.F32 R34, -RZ, R33.reuse.H0_H0 ;  /* 0x20000021ff227230 */ /* 0x100fe20000004100 */
[----:B------:R-:W-:Y:S01]  /*152a0*/  F2FP.F16.E4M3.UNPACK_B R20, R7.H1 ;  /* 0x00000007ff14723e */ /* 0x000fe200030006ff */
[----:B------:R-:W-:Y:S01]  /*152b0*/  HADD2.F32 R33, -RZ, R33.H1_H1 ;  /* 0x30000021ff217230 */ /* 0x000fe20000004100 */
[-C--:B------:R-:W-:Y:S02]  /*152c0*/  F2FP.F16.E4M3.UNPACK_B R7, R6.reuse ;  /* 0x00000006ff07723e */ /* 0x080fe400020006ff */
[----:B------:R-:W-:Y:S01]  /*152d0*/  F2FP.F16.E4M3.UNPACK_B R14, R6.H1 ;  /* 0x00000006ff0e723e */ /* 0x000fe200030006ff */
[--C-:B------:R-:W-:Y:S01]  /*152e0*/  HADD2.F32 R6, -RZ, R12.reuse.H0_H0 ;  /* 0x2000000cff067230 */ /* 0x100fe20000004100 */
[----:B------:R-:W-:Y:S01]  /*152f0*/  LOP3.LUT R46, R47, 0xff000000, R26, 0xf8, !PT ;  /* 0xff0000002f2e7812 */ /* 0x000fe200078ef81a */
[C---:B------:R-:W-:Y:S01]  /*15300*/  FMUL.FTZ R47, R25.reuse, R44 ;  /* 0x0000002c192f7220 */ /* 0x040fe20000410000 */
[----:B------:R-:W-:Y:S01]  /*15310*/  F2FP.F16.E4M3.UNPACK_B R24, R9.H1 ;  /* 0x00000009ff18723e */ /* 0x000fe200030006ff */
[-C--:B------:R-:W-:Y:S01]  /*15320*/  FMUL.FTZ R51, R25, R34.reuse ;  /* 0x0000002219337220 */ /* 0x080fe20000410000 */
[----:B------:R-:W-:Y:S01]  /*15330*/  F2FP.F16.E4M3.UNPACK_B R45, R45.H1 ;  /* 0x0000002dff2d723e */ /* 0x000fe200030006ff */
[C---:B------:R-:W-:Y:S01]  /*15340*/  FFMA.FTZ R48, R6.reuse, R34, -R47 ;  /* 0x0000002206307223 */ /* 0x040fe2000001082f */
[----:B------:R-:W-:Y:S01]  /*15350*/  HADD2.F32 R34, -RZ, R35.H1_H1 ;  /* 0x30000023ff227230 */ /* 0x000fe20000004100 */
[----:B------:R-:W-:Y:S01]  /*15360*/  F2FP.F16.E4M3.UNPACK_B R36, R36.H1 ;  /* 0x00000024ff24723e */ /* 0x000fe200030006ff */
[----:B------:R-:W-:Y:S01]  /*15370*/  HADD2.F32 R12, -RZ, R12.H1_H1 ;  /* 0x3000000cff0c7230 */ /* 0x000fe20000004100 */
[----:B------:R-:W-:Y:S01]  /*15380*/  LOP3.LUT R49, R49, 0xff000000, R27, 0xf8, !PT ;  /* 0xff00000031317812 */ /* 0x000fe200078ef81b */
[----:B------:R-:W-:Y:S01]  /*15390*/  HADD2.F32 R47, -RZ, R45.H0_H0 ;  /* 0x2000002dff2f7230 */ /* 0x000fe20000004100 */
[-C--:B------:R-:W-:Y:S01]  /*153a0*/  F2FP.F16.E4M3.UNPACK_B R26, R11.reuse ;  /* 0x0000000bff1a723e */ /* 0x080fe200020006ff */
[----:B------:R-:W-:Y:S01]  /*153b0*/  HADD2.F32 R35, -RZ, R36.H0_H0 ;  /* 0x20000024ff237230 */ /* 0x000fe20000004100 */
[----:B------:R-:W-:Y:S01]  /*153c0*/  F2FP.F16.E4M3.UNPACK_B R27, R11.H1 ;  /* 0x0000000bff1b723e */ /* 0x000fe200030006ff */
[C---:B------:R-:W-:Y:S01]  /*153d0*/  FMUL.FTZ R53, R21.reuse, R34 ;  /* 0x0000002215357220 */ /* 0x040fe20000410000 */
[-C--:B------:R-:W-:Y:S01]  /*153e0*/  F2FP.F16.E4M3.UNPACK_B R11, R10.reuse ;  /* 0x0000000aff0b723e */ /* 0x080fe200020006ff */
[----:B------:R-:W-:Y:S01]  /*153f0*/  FMUL.FTZ R21, R21, R33 ;  /* 0x0000002115157220 */ /* 0x000fe20000410000 */
[----:B------:R-:W-:Y:S01]  /*15400*/  F2FP.F16.E4M3.UNPACK_B R25, R10.H1 ;  /* 0x0000000aff19723e */ /* 0x000fe200030006ff */
[----:B------:R-:W-:Y:S01]  /*15410*/  HADD2.F32 R10, -RZ, R24.H0_H0 ;  /* 0x20000018ff0a7230 */ /* 0x000fe20000004100 */
[----:B------:R-:W-:Y:S01]  /*15420*/  F2FP.F16.E4M3.UNPACK_B R13, R5.H1 ;  /* 0x00000005ff0d723e */ /* 0x000fe200030006ff */
[----:B------:R-:W-:Y:S01]  /*15430*/  FFMA.FTZ R51, R6, R44, R51 ;  /* 0x0000002c06337223 */ /* 0x000fe20000010033 */
[C---:B------:R-:W-:Y:S01]  /*15440*/  FFMA.FTZ R53, R12.reuse, R33, -R53 ;  /* 0x000000210c357223 */ /* 0x040fe20000010835 */
[----:B------:R-:W-:Y:S01]  /*15450*/  FFMA.FTZ R34, R12, R34, R21 ;  /* 0x000000220c227223 */ /* 0x000fe20000010015 */
[----:B------:R-:W-:Y:S01]  /*15460*/  FMUL.FTZ R55, R10, R47 ;  /* 0x0000002f0a377220 */ /* 0x000fe20000410000 */
[----:B------:R-:W-:-:S02]  /*15470*/  HADD2.F32 R6, -RZ, R13.H0_H0 ;  /* 0x2000000dff067230 */ /* 0x000fc40000004100 */
[----:B------:R-:W-:Y:S01]  /*15480*/  FMUL.FTZ R10, R10, R35 ;  /* 0x000000230a0a7220 */ /* 0x000fe20000410000 */
[----:B------:R-:W-:Y:S01]  /*15490*/  F2FP.F16.E4M3.UNPACK_B R33, R49 ;  /* 0x00000031ff21723e */ /* 0x000fe200020006ff */
[----:B------:R-:W-:Y:S01]  /*154a0*/  HADD2.F32 R45, -RZ, R45.H1_H1 ;  /* 0x3000002dff2d7230 */ /* 0x000fe20000004100 */
[-C--:B------:R-:W-:Y:S01]  /*154b0*/  F2FP.F16.E4M3.UNPACK_B R12, R38.reuse ;  /* 0x00000026ff0c723e */ /* 0x080fe200020006ff */
[C---:B------:R-:W-:Y:S01]  /*154c0*/  FFMA.FTZ R55, R6.reuse, R35, -R55 ;  /* 0x0000002306377223 */ /* 0x040fe20000010837 */
[----:B------:R-:W-:Y:S01]  /*154d0*/  FFMA.FTZ R47, R6, R47, R10 ;  /* 0x0000002f062f7223 */ /* 0x000fe2000001000a */
[----:B------:R-:W-:Y:S01]  /*154e0*/  HADD2.F32 R24, -RZ, R24.H1_H1 ;  /* 0x30000018ff187230 */ /* 0x000fe20000004100 */
[----:B------:R-:W-:Y:S01]  /*154f0*/  F2FP.F16.E4M3.UNPACK_B R49, R49.H1 ;  /* 0x00000031ff31723e */ /* 0x000fe200030006ff */
[----:B------:R-:W-:Y:S01]  /*15500*/  HADD2.F32 R36, -RZ, R36.H1_H1 ;  /* 0x30000024ff247230 */ /* 0x000fe20000004100 */
[----:B------:R-:W-:Y:S01]  /*15510*/  F2FP.F16.E4M3.UNPACK_B R38, R38.H1 ;  /* 0x00000026ff26723e */ /* 0x000fe200030006ff */
[----:B------:R-:W-:-:S02]  /*15520*/  HADD2.F32 R35, -RZ, R33.H0_H0 ;  /* 0x20000021ff237230 */ /* 0x000fc40000004100 */
[C---:B------:R-:W-:Y:S01]  /*15530*/  FMUL.FTZ R44, R24.reuse, R45 ;  /* 0x0000002d182c7220 */ /* 0x040fe20000410000 */
[----:B------:R-:W-:Y:S02]  /*15540*/  HADD2.F32 R10, -RZ, R26.H0_H0 ;  /* 0x2000001aff0a7230 */ /* 0x000fe40000004100 */
[----:B------:R-:W-:Y:S01]  /*15550*/  FMUL.FTZ R24, R24, R36 ;  /* 0x0000002418187220 */ /* 0x000fe20000410000 */
[----:B------:R-:W-:Y:S01]  /*15560*/  HADD2.F32 R21, -RZ, R12.H0_H0 ;  /* 0x2000000cff157230 */ /* 0x000fe20000004100 */
[----:B------:R-:W-:Y:S01]  /*15570*/  F2FP.F16.E4M3.UNPACK_B R9, R8 ;  /* 0x00000008ff09723e */ /* 0x000fe200020006ff */
[----:B------:R-:W-:Y:S02]  /*15580*/  HADD2.F32 R13, -RZ, R13.H1_H1 ;  /* 0x3000000dff0d7230 */ /* 0x000fe40000004100 */
[C---:B-1----:R-:W-:Y:S01]  /*15590*/  FMUL.FTZ R57, R10.reuse, R35 ;  /* 0x000000230a397220 */ /* 0x042fe20000410000 */
[----:B------:R-:W-:Y:S02]  /*155a0*/  HADD2.F32 R6, -RZ, R15.H0_H0 ;  /* 0x2000000fff067230 */ /* 0x000fe40000004100 */
[----:B------:R-:W-:Y:S01]  /*155b0*/  FMUL.FTZ R10, R10, R21 ;  /* 0x000000150a0a7220 */ /* 0x000fe20000410000 */
[----:B------:R-:W-:-:S02]  /*155c0*/  HADD2.F32 R33, -RZ, R33.H1_H1 ;  /* 0x30000021ff217230 */ /* 0x000fc40000004100 */
[C---:B------:R-:W-:Y:S01]  /*155d0*/  FFMA.FTZ R44, R13.reuse, R36, -R44 ;  /* 0x000000240d2c7223 */ /* 0x040fe2000001082c */
[----:B------:R-:W-:Y:S02]  /*155e0*/  HADD2.F32 R26, -RZ, R26.H1_H1 ;  /* 0x3000001aff1a7230 */ /* 0x000fe40000004100 */
[----:B------:R-:W-:Y:S01]  /*155f0*/  FFMA.FTZ R36, R13, R45, R24 ;  /* 0x0000002d0d247223 */ /* 0x000fe20000010018 */
[----:B------:R-:W-:Y:S02]  /*15600*/  HADD2.F32 R12, -RZ, R12.H1_H1 ;  /* 0x3000000cff0c7230 */ /* 0x000fe40000004100 */
[C---:B------:R-:W-:Y:S01]  /*15610*/  FFMA.FTZ R57, R6.reuse, R21, -R57 ;  /* 0x0000001506397223 */ /* 0x040fe20000010839 */
[----:B------:R-:W-:Y:S01]  /*15620*/  FFMA.FTZ R45, R6, R35, R10 ;  /* 0x00000023062d7223 */ /* 0x000fe2000001000a */
[----:B------:R-:W-:Y:S02]  /*15630*/  HADD2.F32 R15, -RZ, R15.H1_H1 ;  /* 0x3000000fff0f7230 */ /* 0x000fe40000004100 */
[----:B------:R-:W-:Y:S01]  /*15640*/  FMUL.FTZ R24, R26, R33 ;  /* 0x000000211a187220 */ /* 0x000fe20000410000 */
[----:B------:R-:W-:-:S02]  /*15650*/  HADD2.F32 R21, -RZ, R49.H0_H0 ;  /* 0x20000031ff157230 */ /* 0x000fc40000004100 */
[-C--:B------:R-:W-:Y:S01]  /*15660*/  FMUL.FTZ R26, R26, R12.reuse ;  /* 0x0000000c1a1a7220 */ /* 0x080fe20000410000 */
[----:B------:R-:W-:Y:S02]  /*15670*/  HADD2.F32 R10, -RZ, R27.H0_H0 ;  /* 0x2000001bff0a7230 */ /* 0x000fe40000004100 */
[C---:B------:R-:W-:Y:S01]  /*15680*/  FFMA.FTZ R54, R15.reuse, R12, -R24 ;  /* 0x0000000c0f367223 */ /* 0x040fe20000010818 */
[----:B------:R-:W-:Y:S02]  /*15690*/  HADD2.F32 R13, -RZ, R38.H0_H0 ;  /* 0x20000026ff0d7230 */ /* 0x000fe40000004100 */
[----:B------:R-:W-:Y:S01]  /*156a0*/  FFMA.FTZ R56, R15, R33, R26 ;  /* 0x000000210f387223 */ /* 0x000fe2000001001a */
[----:B------:R-:W-:Y:S02]  /*156b0*/  HADD2.F32 R6, -RZ, R20.H0_H0 ;  /* 0x20000014ff067230 */ /* 0x000fe40000004100 */
[C---:B------:R-:W-:Y:S01]  /*156c0*/  FMUL.FTZ R35, R10.reuse, R21 ;  /* 0x000000150a237220 */ /* 0x040fe20000410000 */
[----:B------:R-:W-:Y:S01]  /*156d0*/  F2FP.F16.E4M3.UNPACK_B R8, R8.H1 ;  /* 0x00000008ff08723e */ /* 0x000fe200030006ff */
[----:B------:R-:W-:Y:S01]  /*156e0*/  FMUL.FTZ R10, R10, R13 ;  /* 0x0000000d0a0a7220 */ /* 0x000fe20000410000 */
[----:B------:R-:W-:Y:S01]  /*156f0*/  F2FP.F16.E4M3.UNPACK_B R15, R39.H1 ;  /* 0x00000027ff0f723e */ /* 0x000fe200030006ff */
[----:B------:R-:W-:Y:S01]  /*15700*/  HADD2.F32 R38, -RZ, R38.H1_H1 ;  /* 0x30000026ff267230 */ /* 0x000fe20000004100 */
[----:B------:R-:W-:Y:S01]  /*15710*/  F2FP.F16.E4M3.UNPACK_B R12, R32.H1 ;  /* 0x00000020ff0c723e */ /* 0x000fe200030006ff */
[----:B------:R-:W-:Y:S01]  /*15720*/  FFMA.FTZ R59, R6, R21, R10 ;  /* 0x00000015063b7223 */ /* 0x000fe2000001000a */
[-C--:B------:R-:W-:Y:S01]  /*15730*/  F2FP.F16.E4M3.UNPACK_B R5, R4.reuse ;  /* 0x00000004ff05723e */ /* 0x080fe200020006ff */
[----:B------:R-:W-:Y:S01]  /*15740*/  HADD2.F32 R49, -RZ, R49.H1_H1 ;  /* 0x30000031ff317230 */ /* 0x000fe20000004100 */
[----:B------:R-:W-:Y:S01]  /*15750*/  F2FP.F16.E4M3.UNPACK_B R4, R4.H1 ;  /* 0x00000004ff04723e */ /* 0x000fe200030006ff */
[----:B------:R-:W-:-:S02]  /*15760*/  HADD2.F32 R27, -RZ, R27.H1_H1 ;  /* 0x3000001bff1b7230 */ /* 0x000fc40000004100 */
[----:B------:R-:W-:Y:S01]  /*15770*/  FFMA.FTZ R58, R6, R13, -R35 ;  /* 0x0000000d063a7223 */ /* 0x000fe20000010823 */
[----:B------:R-:W-:Y:S01]  /*15780*/  HADD2.F32 R21, -RZ, R15.H0_H0 ;  /* 0x2000000fff157230 */ /* 0x000fe20000004100 */
[----:B------:R-:W-:Y:S01]  /*15790*/  F2FP.F16.E4M3.UNPACK_B R39, R39 ;  /* 0x00000027ff27723e */ /* 0x000fe200020006ff */
[----:B------:R-:W-:Y:S02]  /*157a0*/  HADD2.F32 R10, -RZ, R8.H0_H0 ;  /* 0x20000008ff0a7230 */ /* 0x000fe40000004100 */
[C---:B------:R-:W-:Y:S01]  /*157b0*/  FMUL.FTZ R33, R27.reuse, R49 ;  /* 0x000000311b217220 */ /* 0x040fe20000410000 */
[----:B------:R-:W-:Y:S02]  /*157c0*/  HADD2.F32 R13, -RZ, R12.H0_H0 ;  /* 0x2000000cff0d7230 */ /* 0x000fe40000004100 */
[----:B------:R-:W-:Y:S01]  /*157d0*/  FMUL.FTZ R24, R27, R38 ;  /* 0x000000261b187220 */ /* 0x000fe20000410000 */
[----:B------:R-:W-:Y:S02]  /*157e0*/  HADD2.F32 R20, -RZ, R20.H1_H1 ;  /* 0x30000014ff147230 */ /* 0x000fe40000004100 */
[----:B------:R-:W-:Y:S01]  /*157f0*/  FMUL.FTZ R27, R10, R21 ;  /* 0x000000150a1b7220 */ /* 0x000fe20000410000 */
[----:B------:R-:W-:-:S02]  /*15800*/  HADD2.F32 R6, -RZ, R4.H0_H0 ;  /* 0x20000004ff067230 */ /* 0x000fc40000004100 */
[----:B------:R-:W-:Y:S01]  /*15810*/  FMUL.FTZ R10, R10, R13 ;  /* 0x0000000d0a0a7220 */ /* 0x000fe20000410000 */
[----:B------:R-:W-:Y:S02]  /*15820*/  HADD2.F32 R8, -RZ, R8.H1_H1 ;  /* 0x30000008ff087230 */ /* 0x000fe40000004100 */
[C---:B------:R-:W-:Y:S01]  /*15830*/  FFMA.FTZ R60, R20.reuse, R49, R24 ;  /* 0x00000031143c7223 */ /* 0x040fe20000010018 */
[----:B------:R-:W-:Y:S01]  /*15840*/  FFMA.FTZ R61, R20, R38, -R33 ;  /* 0x00000026143d7223 */ /* 0x000fe20000010821 */
[C---:B------:R-:W-:Y:S01]  /*15850*/  FFMA.FTZ R24, R6.reuse, R21, R10 ;  /* 0x0000001506187223 */ /* 0x040fe2000001000a */
[----:B------:R-:W-:Y:S02]  /*15860*/  HADD2.F32 R21, -RZ, R15.H1_H1 ;  /* 0x3000000fff157230 */ /* 0x000fe40000004100 */
[----:B------:R-:W-:Y:S01]  /*15870*/  FFMA.FTZ R20, R6, R13, -R27 ;  /* 0x0000000d06147223 */ /* 0x000fe2000001081b */
[----:B------:R-:W-:Y:S01]  /*15880*/  HADD2.F32 R13, -RZ, R12.H1_H1 ;  /* 0x3000000cff0d7230 */ /* 0x000fe20000004100 */
[----:B------:R-:W-:Y:S01]  /*15890*/  F2FP.F16.E4M3.UNPACK_B R32, R32 ;  /* 0x00000020ff20723e */ /* 0x000fe200020006ff */
[----:B------:R-:W-:-:S02]  /*158a0*/  HADD2.F32 R4, -RZ, R4.H1_H1 ;  /* 0x30000004ff047230 */ /* 0x000fc40000004100 */
[C---:B------:R-:W-:Y:S01]  /*158b0*/  FMUL.FTZ R27, R8.reuse, R21 ;  /* 0x00000015081b7220 */ /* 0x040fe20000410000 */
[----:B------:R-:W-:Y:S02]  /*158c0*/  HADD2.F32 R15, -RZ, R39.H0_H0 ;  /* 0x20000027ff0f7230 */ /* 0x000fe40000004100 */
[-C--:B------:R-:W-:Y:S01]  /*158d0*/  FMUL.FTZ R8, R8, R13.reuse ;  /* 0x0000000d08087220 */ /* 0x080fe20000410000 */
[----:B------:R-:W-:Y:S02]  /*158e0*/  HADD2.F32 R6, -RZ, R9.H0_H0 ;  /* 0x20000009ff067230 */ /* 0x000fe40000004100 */
[C---:B------:R-:W-:Y:S01]  /*158f0*/  FFMA.FTZ R33, R4.reuse, R13, -R27 ;  /* 0x0000000d04217223 */ /* 0x040fe2000001081b */
[----:B------:R-:W-:Y:S02]  /*15900*/  HADD2.F32 R13, -RZ, R32.H0_H0 ;  /* 0x20000020ff0d7230 */ /* 0x000fe40000004100 */
[----:B------:R-:W-:Y:S01]  /*15910*/  FFMA.FTZ R35, R4, R21, R8 ;  /* 0x0000001504237223 */ /* 0x000fe20000010008 */
[----:B------:R-:W-:-:S02]  /*15920*/  HADD2.F32 R8, -RZ, R39.H1_H1 ;  /* 0x30000027ff087230 */ /* 0x000fc40000004100 */
[C---:B------:R-:W-:Y:S01]  /*15930*/  FMUL.FTZ R21, R6.reuse, R15 ;  /* 0x0000000f06157220 */ /* 0x040fe20000410000 */
[----:B------:R-:W-:Y:S02]  /*15940*/  HADD2.F32 R9, -RZ, R9.H1_H1 ;  /* 0x30000009ff097230 */ /* 0x000fe40000004100 */
[-C--:B------:R-:W-:Y:S01]  /*15950*/  FMUL.FTZ R27, R6, R13.reuse ;  /* 0x0000000d061b7220 */ /* 0x080fe20000410000 */
[--C-:B------:R-:W-:Y:S01]  /*15960*/  HADD2.F32 R4, -RZ, R5.reuse.H0_H0 ;  /* 0x20000005ff047230 */ /* 0x100fe20000004100 */
[----:B------:R-:W-:Y:S01]  /*15970*/  F2FP.F16.E4M3.UNPACK_B R10, R46.H1 ;  /* 0x0000002eff0a723e */ /* 0x000fe200030006ff */
[----:B------:R-:W-:Y:S02]  /*15980*/  HADD2.F32 R32, -RZ, R32.H1_H1 ;  /* 0x30000020ff207230 */ /* 0x000fe40000004100 */
[C---:B------:R-:W-:Y:S01]  /*15990*/  FMUL.FTZ R6, R9.reuse, R8 ;  /* 0x0000000809067220 */ /* 0x040fe20000410000 */
[----:B------:R-:W-:Y:S02]  /*159a0*/  HADD2.F32 R5, -RZ, R5.H1_H1 ;  /* 0x30000005ff057230 */ /* 0x000fe40000004100 */
[C---:B------:R-:W-:Y:S01]  /*159b0*/  FFMA.FTZ R21, R4.reuse, R13, -R21 ;  /* 0x0000000d04157223 */ /* 0x040fe20000010815 */
[----:B------:R-:W-:Y:S01]  /*159c0*/  FFMA.FTZ R27, R4, R15, R27 ;  /* 0x0000000f041b7223 */ /* 0x000fe2000001001b */
[----:B------:R-:W-:Y:S01]  /*159d0*/  F2FP.F16.E4M3.UNPACK_B R4, R37.H1 ;  /* 0x00000025ff04723e */ /* 0x000fe200030006ff */
[-C--:B------:R-:W-:Y:S01]  /*159e0*/  FMUL.FTZ R13, R9, R32.reuse ;  /* 0x00000020090d7220 */ /* 0x080fe20000410000 */
[----:B------:R-:W-:Y:S01]  /*159f0*/  FFMA.FTZ R32, R5, R32, -R6 ;  /* 0x0000002005207223 */ /* 0x000fe20000010806 */
[----:B------:R-:W-:Y:S01]  /*15a00*/  HADD2.F32 R9, -RZ, R10.H0_H0 ;  /* 0x2000000aff097230 */ /* 0x000fe20000004100 */
[----:B------:R-:W-:Y:S01]  /*15a10*/  F2FP.F16.E4M3.UNPACK_B R46, R46 ;  /* 0x0000002eff2e723e */ /* 0x000fe200020006ff */
[----:B------:R-:W-:-:S02]  /*15a20*/  HADD2.F32 R6, -RZ, R25.H0_H0 ;  /* 0x20000019ff067230 */ /* 0x000fc40000004100 */
[----:B------:R-:W-:Y:S01]  /*15a30*/  FFMA.FTZ R12, R5, R8, R13 ;  /* 0x00000008050c7223 */ /* 0x000fe2000001000d */
[--C-:B------:R-:W-:Y:S01]  /*15a40*/  HADD2.F32 R5, -RZ, R4.reuse.H0_H0 ;  /* 0x20000004ff057230 */ /* 0x100fe20000004100 */
[----:B------:R-:W-:Y:S01]  /*15a50*/  F2FP.F16.E4M3.UNPACK_B R37, R37 ;  /* 0x00000025ff25723e */ /* 0x000fe200020006ff */
[----:B------:R-:W-:Y:S02]  /*15a60*/  HADD2.F32 R8, -RZ, R4.H1_H1 ;  /* 0x30000004ff087230 */ /* 0x000fe40000004100 */
[C---:B------:R-:W-:Y:S01]  /*15a70*/  FMUL.FTZ R13, R6.reuse, R9 ;  /* 0x00000009060d7220 */ /* 0x040fe20000410000 */
[----:B------:R-:W-:Y:S02]  /*15a80*/  HADD2.F32 R4, -RZ, R14.H0_H0 ;  /* 0x2000000eff047230 */ /* 0x000fe40000004100 */
[----:B------:R-:W-:Y:S01]  /*15a90*/  FMUL.FTZ R15, R6, R5 ;  /* 0x00000005060f7220 */ /* 0x000fe20000410000 */
[----:B------:R-:W-:Y:S02]  /*15aa0*/  HADD2.F32 R10, -RZ, R10.H1_H1 ;  /* 0x3000000aff0a7230 */ /* 0x000fe40000004100 */
[----:B------:R-:W-:-:S02]  /*15ab0*/  HADD2.F32 R25, -RZ, R25.H1_H1 ;  /* 0x30000019ff197230 */ /* 0x000fc40000004100 */
[C---:B------:R-:W-:Y:S01]  /*15ac0*/  FFMA.FTZ R38, R4.reuse, R5, -R13 ;  /* 0x0000000504267223 */ /* 0x040fe2000001080d */
[----:B------:R-:W-:Y:S02]  /*15ad0*/  HADD2.F32 R14, -RZ, R14.H1_H1 ;  /* 0x3000000eff0e7230 */ /* 0x000fe40000004100 */
[----:B------:R-:W-:Y:S02]  /*15ae0*/  HADD2.F32 R6, -RZ, R37.H0_H0 ;  /* 0x20000025ff067230 */ /* 0x000fe40000004100 */
[C---:B------:R-:W-:Y:S01]  /*15af0*/  FMUL.FTZ R5, R25.reuse, R10 ;  /* 0x0000000a19057220 */ /* 0x040fe20000410000 */
[-C--:B------:R-:W-:Y:S01]  /*15b00*/  FMUL.FTZ R13, R25, R8.reuse ;  /* 0x00000008190d7220 */ /* 0x080fe20000410000 */
[----:B------:R-:W-:Y:S01]  /*15b10*/  FFMA.FTZ R25, R4, R9, R15 ;  /* 0x0000000904197223 */ /* 0x000fe2000001000f */
[----:B------:R-:W-:Y:S02]  /*15b20*/  HADD2.F32 R9, -RZ, R46.H0_H0 ;  /* 0x2000002eff097230 */ /* 0x000fe40000004100 */
[----:B------:R-:W-:Y:S01]  /*15b30*/  FFMA.FTZ R39, R14, R8, -R5 ;  /* 0x000000080e277223 */ /* 0x000fe20000010805 */
[----:B------:R-:W-:-:S02]  /*15b40*/  HADD2.F32 R5, -RZ, R11.H0_H0 ;  /* 0x2000000bff057230 */ /* 0x000fc40000004100 */
[----:B------:R-:W-:Y:S01]  /*15b50*/  FFMA.FTZ R52, R14, R10, R13 ;  /* 0x0000000a0e347223 */ /* 0x000fe2000001000d */
[----:B------:R-:W-:Y:S02]  /*15b60*/  HADD2.F32 R46, -RZ, R46.H1_H1 ;  /* 0x3000002eff2e7230 */ /* 0x000fe40000004100 */
[----:B------:R-:W-:Y:S02]  /*15b70*/  HADD2.F32 R11, -RZ, R11.H1_H1 ;  /* 0x3000000bff0b7230 */ /* 0x000fe40000004100 */
[C---:B------:R-:W-:Y:S01]  /*15b80*/  FMUL.FTZ R13, R5.reuse, R9 ;  /* 0x00000009050d7220 */ /* 0x040fe20000410000 */
[----:B------:R-:W-:Y:S02]  /*15b90*/  HADD2.F32 R8, -RZ, R37.H1_H1 ;  /* 0x30000025ff087230 */ /* 0x000fe40000004100 */
[----:B------:R-:W-:Y:S01]  /*15ba0*/  FMUL.FTZ R14, R5, R6 ;  /* 0x00000006050e7220 */ /* 0x000fe20000410000 */
[--C-:B------:R-:W-:Y:S02]  /*15bb0*/  HADD2.F32 R4, -RZ, R7.reuse.H0_H0 ;  /* 0x20000007ff047230 */ /* 0x100fe40000004100 */
[----:B------:R-:W-:Y:S01]  /*15bc0*/  FMUL.FTZ R26, R11, R46 ;  /* 0x0000002e0b1a7220 */ /* 0x000fe20000410000 */
[----:B------:R-:W-:-:S02]  /*15bd0*/  HADD2.F32 R7, -RZ, R7.H1_H1 ;  /* 0x30000007ff077230 */ /* 0x000fc40000004100 */
[----:B------:R-:W-:Y:S01]  /*15be0*/  FMUL.FTZ R11, R11, R8 ;  /* 0x000000080b0b7220 */ /* 0x000fe20000410000 */
[----:B------:R-:W-:Y:S01]  /*15bf0*/  F2FP.SATFINITE.E4M3.F32.PACK_AB_MERGE_C R38, R39, R38, RZ ;  /* 0x000000262726723e */ /* 0x000fe200048070ff */
[C---:B------:R-:W-:Y:S01]  /*15c00*/  FFMA.FTZ R10, R4.reuse, R6, -R13 ;  /* 0x00000006040a7223 */ /* 0x040fe2000001080d */
[----:B------:R-:W-:Y:S01]  /*15c10*/  FFMA.FTZ R6, R4, R9, R14 ;  /* 0x0000000904067223 */ /* 0x000fe2000001000e */
[C---:B------:R-:W-:Y:S01]  /*15c20*/  FFMA.FTZ R13, R7.reuse, R8, -R26 ;  /* 0x00000008070d7223 */ /* 0x040fe2000001081a */
[----:B------:R-:W-:Y:S01]  /*15c30*/  FFMA.FTZ R15, R7, R46, R11 ;  /* 0x0000002e070f7223 */ /* 0x000fe2000001000b */
[----:B------:R-:W-:Y:S02]  /*15c40*/  F2FP.SATFINITE.E4M3.F32.PACK_AB_MERGE_C R9, R44, R55, RZ ;  /* 0x000000372c09723e */ /* 0x000fe400048070ff */
[----:B------:R-:W-:Y:S02]  /*15c50*/  F2FP.SATFINITE.E4M3.F32.PACK_AB_MERGE_C R11, R61, R58, RZ ;  /* 0x0000003a3d0b723e */ /* 0x000fe400048070ff */
        /* <DEDUP_REMOVED lines=10> */
[----:B------:R-:W-:Y:S01]  /*15d00*/  F2FP.SATFINITE.E4M3.F32.PACK_AB_MERGE_C R7, R56, R45, R7 ;  /* 0x0000002d3807723e */ /* 0x000fe20004807007 */
[----:B------:R3:W-:Y:S01]  /*15d10*/  STS.128 [R217+0x14400], R8 ;  /* 0x01440008d9007388 */ /* 0x0007e20000000c00 */
[----:B------:R-:W-:Y:S02]  /*15d20*/  F2FP.SATFINITE.E4M3.F32.PACK_AB_MERGE_C R4, R12, R27, R4 ;  /* 0x0000001b0c04723e */ /* 0x000fe40004807004 */
[----:B------:R-:W-:-:S05]  /*15d30*/  F2FP.SATFINITE.E4M3.F32.PACK_AB_MERGE_C R6, R15, R6, R25 ;  /* 0x000000060f06723e */ /* 0x000fca0004807019 */
[----:B------:R3:W-:Y:S02]  /*15d40*/  STS.128 [R0+0x14400], R4 ;  /* 0x0144000400007388 */ /* 0x0007e40000000c00 */
.L_x_565:
[----:B------:R-:W-:Y:S05]  /*15d50*/  BSYNC B1 ;  /* 0x0000000000017941 */ /* 0x000fea0003800000 */
.L_x_564:
[----:B------:R-:W-:Y:S05]  /*15d60*/  @P2 BRA `(.L_x_543) ;  /* 0x0000000c00d82947 */ /* 0x000fea0003800000 */
[----:B--23-5:R-:W-:Y:S02]  /*15d70*/  SHF.R.U32.HI R4, RZ, 0x8, R40 ;  /* 0x00000008ff047819 */ /* 0x02cfe40000011628 */
[----:B------:R-:W-:Y:S02]  /*15d80*/  LOP3.LUT R0, R40, 0xff, RZ, 0xc0, !PT ;  /* 0x000000ff28007812 */ /* 0x000fe400078ec0ff */
[----:B------:R-:W-:Y:S02]  /*15d90*/  SHF.R.U32.HI R8, RZ, 0x8, R42 ;  /* 0x00000008ff087819 */ /* 0x000fe4000001162a */
[----:B------:R-:W-:Y:S02]  /*15da0*/  LOP3.LUT R5, R4, 0xff, RZ, 0xc0, !PT ;  /* 0x000000ff04057812 */ /* 0x000fe400078ec0ff */
[----:B------:R-:W-:Y:S02]  /*15db0*/  LEA.HI R3, R3, R221, RZ, 0x1c ;  /* 0x000000dd03037211 */ /* 0x000fe400078fe0ff */
[----:B------:R-:W-:-:S02]  /*15dc0*/  LOP3.LUT R4, R42, 0xff, RZ, 0xc0, !PT ;  /* 0x000000ff2a047812 */ /* 0x000fc400078ec0ff */
[----:B------:R-:W-:Y:S02]  /*15dd0*/  LOP3.LUT R9, R8, 0xff, RZ, 0xc0, !PT ;  /* 0x000000ff08097812 */ /* 0x000fe400078ec0ff */
[----:B------:R-:W-:Y:S02]  /*15de0*/  PRMT R13, R5, 0x7604, R0 ;  /* 0x00007604050d7816 */ /* 0x000fe40000000000 */
[----:B------:R-:W-:Y:S02]  /*15df0*/  SHF.R.S32.HI R0, RZ, 0x1f, R3 ;  /* 0x0000001fff007819 */ /* 0x000fe40000011403 */
[----:B------:R-:W-:Y:S02]  /*15e00*/  PRMT R15, R9, 0x7604, R4 ;  /* 0x00007604090f7816 */ /* 0x000fe40000000004 */
[----:B------:R-:W-:Y:S02]  /*15e10*/  LEA.HI R4, R0, R3, RZ, 0x2 ;  /* 0x0000000300047211 */ /* 0x000fe400078f10ff */
[----:B------:R-:W-:-:S02]  /*15e20*/  SHF.L.U32 R3, R3, 0x4, RZ ;  /* 0x0000000403037819 */ /* 0x000fc400000006ff */
[----:B------:R-:W-:Y:S01]  /*15e30*/  SHF.R.U32.HI R7, RZ, 0x8, R41 ;  /* 0x00000008ff077819 */ /* 0x000fe20000011629 */
[----:B------:R-:W-:Y:S01]  /*15e40*/  IMAD.SHL.U32 R4, R4, 0x800, RZ ;  /* 0x0000080004047824 */ /* 0x000fe200078e00ff */
[----:B------:R-:W-:Y:S02]  /*15e50*/  LOP3.LUT R0, R172, 0x30, R3, 0xf8, !PT ;  /* 0x00000030ac007812 */ /* 0x000fe400078ef803 */
[----:B------:R-:W-:Y:S02]  /*15e60*/  LOP3.LUT R6, R41, 0xff, RZ, 0xc0, !PT ;  /* 0x000000ff29067812 */ /* 0x000fe400078ec0ff */
[----:B------:R-:W-:Y:S02]  /*15e70*/  LOP3.LUT R7, R7, 0xff, RZ, 0xc0, !PT ;  /* 0x000000ff07077812 */ /* 0x000fe400078ec0ff */
[----:B------:R-:W-:Y:S02]  /*15e80*/  SHF.R.U32.HI R8, RZ, 0x8, R28 ;  /* 0x00000008ff087819 */ /* 0x000fe4000001161c */
[----:B------:R-:W-:-:S02]  /*15e90*/  LOP3.LUT R0, R0, R173, RZ, 0x3c, !PT ;  /* 0x000000ad00007212 */ /* 0x000fc400078e3cff */
[----:B------:R-:W-:Y:S02]  /*15ea0*/  LOP3.LUT R3, R4, 0xffffe000, RZ, 0xc0, !PT ;  /* 0xffffe00004037812 */ /* 0x000fe400078ec0ff */
[----:B------:R-:W-:Y:S02]  /*15eb0*/  PRMT R12, R7, 0x7604, R6 ;  /* 0x00007604070c7816 */ /* 0x000fe40000000006 */
[----:B------:R-:W-:Y:S02]  /*15ec0*/  LOP3.LUT R7, R28, 0xff, RZ, 0xc0, !PT ;  /* 0x000000ff1c077812 */ /* 0x000fe400078ec0ff */
[----:B------:R-:W-:Y:S02]  /*15ed0*/  LOP3.LUT R8, R8, 0xff, RZ, 0xc0, !PT ;  /* 0x000000ff08087812 */ /* 0x000fe400078ec0ff */
[----:B------:R-:W-:Y:S02]  /*15ee0*/  IADD3 R3, R0, R174, R3 ;  /* 0x000000ae00037210 */ /* 0x000fe40007ffe003 */
[----:B------:R-:W-:-:S02]  /*15ef0*/  PRMT R25, R8, 0x7604, R7 ;  /* 0x0000760408197816 */ /* 0x000fc40000000007 */
[----:B------:R-:W-:Y:S01]  /*15f00*/  SHF.R.U32.HI R6, RZ, 0x8, R43 ;  /* 0x00000008ff067819 */ /* 0x000fe2000001162b */
[----:B------:R-:W-:Y:S01]  /*15f10*/  IMAD.IADD R0, R18, 0x1, R3 ;  /* 0x0000000112007824 */ /* 0x000fe200078e0203 */
[----:B------:R-:W-:Y:S02]  /*15f20*/  SHF.R.U32.HI R8, RZ, 0x8, R29 ;  /* 0x00000008ff087819 */ /* 0x000fe4000001161d */
[----:B------:R-:W-:Y:S02]  /*15f30*/  LOP3.LUT R5, R43, 0xff, RZ, 0xc0, !PT ;  /* 0x000000ff2b057812 */ /* 0x000fe400078ec0ff */
[----:B------:R-:W-:Y:S02]  /*15f40*/  LOP3.LUT R6, R6, 0xff, RZ, 0xc0, !PT ;  /* 0x000000ff06067812 */ /* 0x000fe400078ec0ff */
[----:B------:R-:W-:Y:S02]  /*15f50*/  LOP3.LUT R3, R8, 0xff, RZ, 0xc0, !PT ;  /* 0x000000ff08037812 */ /* 0x000fe400078ec0ff */
[----:B------:R-:W2:Y:S01]  /*15f60*/  LDS.128 R8, [R0+0x14400] ;  /* 0x0144000000087984 */ /* 0x000ea20000000c00 */
[----:B------:R-:W-:-:S02]  /*15f70*/  PRMT R14, R6, 0x7604, R5 ;  /* 0x00007604060e7816 */ /* 0x000fc40000000005 */
[----:B------:R-:W-:Y:S01]  /*15f80*/  SHF.R.U32.HI R27, RZ, 0x8, R31 ;  /* 0x00000008ff1b7819 */ /* 0x000fe2000001161f */
[----:B------:R-:W3:Y:S01]  /*15f90*/  LDS.128 R4, [R216+0x14400] ;  /* 0x01440000d8047984 */ /* 0x000ee20000000c00 */
[----:B------:R-:W-:Y:S02]  /*15fa0*/  LOP3.LUT R20, R29, 0xff, RZ, 0xc0, !PT ;  /* 0x000000ff1d147812 */ /* 0x000fe400078ec0ff */
[----:B------:R-:W-:Y:S02]  /*15fb0*/  LOP3.LUT R26, R31, 0xff, RZ, 0xc0, !PT ;  /* 0x000000ff1f1a7812 */ /* 0x000fe400078ec0ff */
[----:B------:R-:W-:Y:S02]  /*15fc0*/  LOP3.LUT R27, R27, 0xff, RZ, 0xc0, !PT ;  /* 0x000000ff1b1b7812 */ /* 0x000fe400078ec0ff */
[----:B------:R-:W-:Y:S02]  /*15fd0*/  PRMT R20, R3, 0x7604, R20 ;  /* 0x0000760403147816 */ /* 0x000fe40000000014 */
[----:B------:R-:W-:-:S02]  /*15fe0*/  SHF.R.U32.HI R3, RZ, 0x10, R41 ;  /* 0x00000010ff037819 */ /* 0x000fc40000011629 */
[----:B------:R-:W-:Y:S02]  /*15ff0*/  PRMT R26, R27, 0x7604, R26 ;  /* 0x000076041b1a7816 */ /* 0x000fe4000000001a */
[----:B------:R-:W-:Y:S01]  /*16000*/  SHF.R.U32.HI R27, RZ, 0x10, R29 ;  /* 0x00000010ff1b7819 */ /* 0x000fe2000001161d */
[----:B------:R-:W-:Y:S01]  /*16010*/  IMAD.U32 R3, R3, 0x10000, RZ ;  /* 0x0001000003037824 */ /* 0x000fe200078e00ff */
[----:B------:R-:W-:Y:S02]  /*16020*/  SHF.R.U32.HI R24, RZ, 0x8, R30 ;  /* 0x00000008ff187819 */ /* 0x000fe4000001161e */
[----:B------:R-:W-:Y:S01]  /*16030*/  LOP3.LUT R21, R30, 0xff, RZ, 0xc0, !PT ;  /* 0x000000ff1e157812 */ /* 0x000fe200078ec0ff */
[----:B------:R-:W-:Y:S01]  /*16040*/  IMAD.U32 R27, R27, 0x10000, RZ ;  /* 0x000100001b1b7824 */ /* 0x000fe200078e00ff */
[----:B------:R-:W-:Y:S02]  /*16050*/  LOP3.LUT R24, R24, 0xff, RZ, 0xc0, !PT ;  /* 0x000000ff18187812 */ /* 0x000fe400078ec0ff */
[----:B------:R-:W-:-:S02]  /*16060*/  LOP3.LUT R13, R13, 0xff0000, R40, 0xf8, !PT ;  /* 0x00ff00000d0d7812 */ /* 0x000fc400078ef828 */
[----:B------:R-:W-:Y:S02]  /*16070*/  SHF.R.U32.HI R37, RZ, 0x10, R31 ;  /* 0x00000010ff257819 */ /* 0x000fe4000001161f */
[----:B------:R-:W-:Y:S02]  /*16080*/  LOP3.LUT R3, R12, 0xff0000, R3, 0xf8, !PT ;  /* 0x00ff00000c037812 */ /* 0x000fe400078ef803 */
[----:B------:R-:W-:Y:S01]  /*16090*/  PRMT R33, R24, 0x7604, R21 ;  /* 0x0000760418217816 */ /* 0x000fe20000000015 */
[----:B------:R-:W-:Y:S01]  /*160a0*/  IMAD.U32 R37, R37, 0x10000, RZ ;  /* 0x0001000025257824 */ /* 0x000fe200078e00ff */
[----:B------:R-:W-:Y:S02]  /*160b0*/  LOP3.LUT R35, R20, 0xff0000, R27, 0xf8, !PT ;  /* 0x00ff000014237812 */ /* 0x000fe400078ef81b */
[----:B------:R-:W-:Y:S02]  /*160c0*/  LOP3.LUT R27, R13, 0xff000000, R40, 0xf8, !PT ;  /* 0xff0000000d1b7812 */ /* 0x000fe400078ef828 */
[----:B------:R-:W-:-:S02]  /*160d0*/  LOP3.LUT R40, R3, 0xff000000, R41, 0xf8, !PT ;  /* 0xff00000003287812 */ /* 0x000fc400078ef829 */
[----:B------:R-:W-:Y:S02]  /*160e0*/  LOP3.LUT R3, R33, 0xff0000, R30, 0xf8, !PT ;  /* 0x00ff000021037812 */ /* 0x000fe400078ef81e */
[----:B------:R-:W-:Y:S02]  /*160f0*/  LOP3.LUT R35, R35, 0xff000000, R29, 0xf8, !PT ;  /* 0xff00000023237812 */ /* 0x000fe400078ef81d */
[----:B------:R-:W-:Y:S02]  /*16100*/  SHF.R.U32.HI R21, RZ, 0x10, R43 ;  /* 0x00000010ff157819 */ /* 0x000fe4000001162b */
[----:B------:R-:W-:Y:S02]  /*16110*/  LOP3.LUT R25, R25, 0xff0000, R28, 0xf8, !PT ;  /* 0x00ff000019197812 */ /* 0x000fe400078ef81c */
[----:B------:R-:W-:Y:S02]  /*16120*/  LOP3.LUT R34, R3, 0xff000000, R30, 0xf8, !PT ;  /* 0xff00000003227812 */ /* 0x000fe400078ef81e */
[----:B------:R-:W-:-:S02]  /*16130*/  LOP3.LUT R37, R26, 0xff0000, R37, 0xf8, !PT ;  /* 0x00ff00001a257812 */ /* 0x000fc400078ef825 */
[----:B------:R-:W-:Y:S02]  /*16140*/  F2FP.F16.E4M3.UNPACK_B R30, R35 ;  /* 0x00000023ff1e723e */ /* 0x000fe400020006ff */
[----:B--2---:R-:W-:Y:S02]  /*16150*/  F2FP.F16.E4M3.UNPACK_B R20, R9 ;  /* 0x00000009ff14723e */ /* 0x004fe400020006ff */
[----:B------:R-:W-:Y:S02]  /*16160*/  SHF.L.U32 R21, R21, 0x10, RZ ;  /* 0x0000001015157819 */ /* 0x000fe400000006ff */
[----:B------:R-:W-:Y:S01]  /*16170*/  LOP3.LUT R15, R15, 0xff0000, R42, 0xf8, !PT ;  /* 0x00ff00000f0f7812 */ /* 0x000fe200078ef82a */
[--C-:B------:R-:W-:Y:S01]  /*16180*/  HADD2.F32 R24, -RZ, R20.reuse.H0_H0 ;  /* 0x20000014ff187230 */ /* 0x100fe20000004100 */
[----:B------:R-:W-:Y:S01]  /*16190*/  LOP3.LUT R33, R25, 0xff000000, R28, 0xf8, !PT ;  /* 0xff00000019217812 */ /* 0x000fe200078ef81c */
[----:B------:R-:W-:Y:S01]  /*161a0*/  HADD2.F32 R20, -RZ, R20.H1_H1 ;  /* 0x30000014ff147230 */ /* 0x000fe20000004100 */
[----:B------:R-:W-:Y:S01]  /*161b0*/  LOP3.LUT R36, R37, 0xff000000, R31, 0xf8, !PT ;  /* 0xff00000025247812 */ /* 0x000fe200078ef81f */
[----:B------:R-:W-:Y:S01]  /*161c0*/  HADD2.F32 R31, -RZ, R30.H0_H0 ;  /* 0x2000001eff1f7230 */ /* 0x000fe20000004100 */
[----:B---3--:R-:W-:-:S02]  /*161d0*/  F2FP.F16.E4M3.UNPACK_B R12, R5 ;  /* 0x00000005ff0c723e */ /* 0x008fc400020006ff */
[----:B------:R-:W-:Y:S02]  /*161e0*/  F2FP.F16.E4M3.UNPACK_B R28, R40 ;  /* 0x00000028ff1c723e */ /* 0x000fe400020006ff */
[----:B------:R-:W-:Y:S01]  /*161f0*/  LOP3.LUT R21, R14, 0xff0000, R21, 0xf8, !PT ;  /* 0x00ff00000e157812 */ /* 0x000fe200078ef815 */
[C---:B------:R-:W-:Y:S01]  /*16200*/  FMUL.FTZ R37, R24.reuse, R31 ;  /* 0x0000001f18257220 */ /* 0x040fe20000410000 */
[----:B------:R-:W-:Y:S01]  /*16210*/  LOP3.LUT R32, R15, 0xff000000, R42, 0xf8, !PT ;  /* 0xff0000000f207812 */ /* 0x000fe200078ef82a */
[----:B------:R-:W-:Y:S01]  /*16220*/  HADD2.F32 R29, -RZ, R28.H0_H0 ;  /* 0x2000001cff1d7230 */ /* 0x000fe20000004100 */
[-C--:B------:R-:W-:Y:S02]  /*16230*/  F2FP.F16.E4M3.UNPACK_B R14, R7.reuse ;  /* 0x00000007ff0e723e */ /* 0x080fe400020006ff */
[----:B------:R-:W-:Y:S02]  /*16240*/  F2FP.F16.E4M3.UNPACK_B R15, R7.H1 ;  /* 0x00000007ff0f723e */ /* 0x000fe400030006ff */
[-C--:B------:R-:W-:Y:S01]  /*16250*/  F2FP.F16.E4M3.UNPACK_B R7, R6.reuse ;  /* 0x00000006ff07723e */ /* 0x080fe200020006ff */
[----:B------:R-:W-:Y:S01]  /*16260*/  FMUL.FTZ R44, R24, R29 ;  /* 0x0000001d182c7220 */ /* 0x000fe20000410000 */
[----:B------:R-:W-:Y:S01]  /*16270*/  F2FP.F16.E4M3.UNPACK_B R13, R6.H1 ;  /* 0x00000006ff0d723e */ /* 0x000fe200030006ff */
[--C-:B------:R-:W-:Y:S01]  /*16280*/  HADD2.F32 R6, -RZ, R12.reuse.H0_H0 ;  /* 0x2000000cff067230 */ /* 0x100fe20000004100 */
[----:B------:R-:W-:Y:S01]  /*16290*/  LOP3.LUT R42, R21, 0xff000000, R43, 0xf8, !PT ;  /* 0xff000000152a7812 */ /* 0x000fe200078ef82b */
[----:B------:R-:W-:Y:S01]  /*162a0*/  HADD2.F32 R12, -RZ, R12.H1_H1 ;  /* 0x3000000cff0c7230 */ /* 0x000fe20000004100 */
[----:B------:R-:W-:-:S02]  /*162b0*/  F2FP.F16.E4M3.UNPACK_B R21, R9.H1 ;  /* 0x00000009ff15723e */ /* 0x000fc400030006ff */
[C---:B------:R-:W-:Y:S01]  /*162c0*/  FFMA.FTZ R38, R6.reuse, R29, -R37 ;  /* 0x0000001d06267223 */ /* 0x040fe20000010825 */
[----:B------:R-:W-:Y:S01]  /*162d0*/  F2FP.F16.E4M3.UNPACK_B R35, R35.H1 ;  /* 0x00000023ff23723e */ /* 0x000fe200030006ff */
[----:B------:R-:W-:Y:S01]  /*162e0*/  HADD2.F32 R37, -RZ, R30.H1_H1 ;  /* 0x3000001eff257230 */ /* 0x000fe20000004100 */
[----:B------:R-:W-:Y:S01]  /*162f0*/  F2FP.F16.E4M3.UNPACK_B R40, R40.H1 ;  /* 0x00000028ff28723e */ /* 0x000fe200030006ff */
[----:B------:R-:W-:Y:S01]  /*16300*/  HADD2.F32 R29, -RZ, R28.H1_H1 ;  /* 0x3000001cff1d7230 */ /* 0x000fe20000004100 */
[----:B------:R-:W-:Y:S01]  /*16310*/  F2FP.F16.E4M3.UNPACK_B R25, R11 ;  /* 0x0000000bff19723e */ /* 0x000fe200020006ff */
[----:B------:R-:W-:Y:S01]  /*16320*/  FFMA.FTZ R44, R6, R31, R44 ;  /* 0x0000001f062c7223 */ /* 0x000fe2000001002c */
[----:B------:R-:W-:Y:S01]  /*16330*/  F2FP.F16.E4M3.UNPACK_B R26, R11.H1 ;  /* 0x0000000bff1a723e */ /* 0x000fe200030006ff */
[----:B------:R-:W-:Y:S01]  /*16340*/  HADD2.F32 R39, -RZ, R35.H0_H0 ;  /* 0x20000023ff277230 */ /* 0x000fe20000004100 */
[-C--:B------:R-:W-:Y:S01]  /*16350*/  F2FP.F16.E4M3.UNPACK_B R11, R10.reuse ;  /* 0x0000000aff0b723e */ /* 0x080fe200020006ff */
[----:B------:R-:W-:Y:S01]  /*16360*/  HADD2.F32 R31, -RZ, R40.H0_H0 ;  /* 0x20000028ff1f7230 */ /* 0x000fe20000004100 */
[----:B------:R-:W-:Y:S01]  /*16370*/  F2FP.F16.E4M3.UNPACK_B R24, R10.H1 ;  /* 0x0000000aff18723e */ /* 0x000fe200030006ff */
[----:B------:R-:W-:Y:S01]  /*16380*/  HADD2.F32 R10, -RZ, R21.H0_H0 ;  /* 0x20000015ff0a7230 */ /* 0x000fe20000004100 */
[----:B------:R-:W-:Y:S01]  /*16390*/  F2FP.F16.E4M3.UNPACK_B R5, R5.H1 ;  /* 0x00000005ff05723e */ /* 0x000fe200030006ff */
[C---:B------:R-:W-:Y:S01]  /*163a0*/  FMUL.FTZ R41, R20.reuse, R37 ;  /* 0x0000002514297220 */ /* 0x040fe20000410000 */
[----:B------:R-:W-:Y:S01]  /*163b0*/  FMUL.FTZ R20, R20, R29 ;  /* 0x0000001d14147220 */ /* 0x000fe20000410000 */
[----:B------:R-:W-:Y:S01]  /*163c0*/  F2FP.F16.E4M3.UNPACK_B R28, R36 ;  /* 0x00000024ff1c723e */ /* 0x000fe200020006ff */
[----:B------:R-:W-:Y:S01]  /*163d0*/  FMUL.FTZ R43, R10, R39 ;  /* 0x000000270a2b7220 */ /* 0x000fe20000410000 */
[----:B------:R-:W-:-:S02]  /*163e0*/  HADD2.F32 R6, -RZ, R5.H0_H0 ;  /* 0x20000005ff067230 */ /* 0x000fc40000004100 */
[----:B------:R-:W-:Y:S01]  /*163f0*/  FMUL.FTZ R10, R10, R31 ;  /* 0x0000001f0a0a7220 */ /* 0x000fe20000410000 */
[C---:B------:R-:W-:Y:S01]  /*16400*/  FFMA.FTZ R41, R12.reuse, R29, -R41 ;  /* 0x0000001d0c297223 */ /* 0x040fe20000010829 */
[----:B------:R-:W-:Y:S01]  /*16410*/  FFMA.FTZ R37, R12, R37, R20 ;  /* 0x000000250c257223 */ /* 0x000fe20000010014 */
[----:B------:R-:W-:Y:S01]  /*16420*/  F2FP.F16.E4M3.UNPACK_B R12, R42 ;  /* 0x0000002aff0c723e */ /* 0x000fe200020006ff */
[C---:B------:R-:W-:Y:S01]  /*16430*/  FFMA.FTZ R43, R6.reuse, R31, -R43 ;  /* 0x0000001f062b7223 */ /* 0x040fe2000001082b */
[----:B------:R-:W-:Y:S01]  /*16440*/  FFMA.FTZ R39, R6, R39, R10 ;  /* 0x0000002706277223 */ /* 0x000fe2000001000a */
[----:B------:R-:W-:Y:S01]  /*16450*/  HADD2.F32 R20, -RZ, R35.H1_H1 ;  /* 0x30000023ff147230 */ /* 0x000fe20000004100 */
[----:B------:R-:W-:Y:S01]  /*16460*/  F2FP.F16.E4M3.UNPACK_B R36, R36.H1 ;  /* 0x00000024ff24723e */ /* 0x000fe200030006ff */
[----:B------:R-:W-:Y:S01]  /*16470*/  HADD2.F32 R21, -RZ, R21.H1_H1 ;  /* 0x30000015ff157230 */ /* 0x000fe20000004100 */
[----:B------:R-:W-:Y:S01]  /*16480*/  F2FP.F16.E4M3.UNPACK_B R42, R42.H1 ;  /* 0x0000002aff2a723e */ /* 0x000fe200030006ff */
[----:B------:R-:W-:Y:S01]  /*16490*/  HADD2.F32 R31, -RZ, R28.H0_H0 ;  /* 0x2000001cff1f7230 */ /* 0x000fe20000004100 */
[----:B------:R-:W-:Y:S01]  /*164a0*/  F2FP.F16.E4M3.UNPACK_B R9, R8 ;  /* 0x00000008ff09723e */ /* 0x000fe200020006ff */
[----:B------:R-:W-:-:S02]  /*164b0*/  HADD2.F32 R10, -RZ, R25.H0_H0 ;  /* 0x20000019ff0a7230 */ /* 0x000fc40000004100 */
[C---:B------:R-:W-:Y:S01]  /*164c0*/  FMUL.FTZ R30, R21.reuse, R20 ;  /* 0x00000014151e7220 */ /* 0x040fe20000410000 */
[----:B------:R-:W-:Y:S01]  /*164d0*/  HADD2.F32 R40, -RZ, R40.H1_H1 ;  /* 0x30000028ff287230 */ /* 0x000fe20000004100 */
[----:B------:R-:W-:Y:S01]  /*164e0*/  F2FP.F16.E4M3.UNPACK_B R8, R8.H1 ;  /* 0x00000008ff08723e */ /* 0x000fe200030006ff */
[----:B------:R-:W-:Y:S02]  /*164f0*/  HADD2.F32 R29, -RZ, R12.H0_H0 ;  /* 0x2000000cff1d7230 */ /* 0x000fe40000004100 */
[C---:B------:R-:W-:Y:S01]  /*16500*/  FMUL.FTZ R35, R10.reuse, R31 ;  /* 0x0000001f0a237220 */ /* 0x040fe20000410000 */
[----:B------:R-:W-:Y:S02]  /*16510*/  HADD2.F32 R5, -RZ, R5.H1_H1 ;  /* 0x30000005ff057230 */ /* 0x000fe40000004100 */
[----:B------:R-:W-:Y:S01]  /*16520*/  FMUL.FTZ R21, R21, R40 ;  /* 0x0000002815157220 */ /* 0x000fe20000410000 */
[----:B------:R-:W-:Y:S02]  /*16530*/  HADD2.F32 R6, -RZ, R14.H0_H0 ;  /* 0x2000000eff067230 */ /* 0x000fe40000004100 */
[----:B------:R-:W-:Y:S01]  /*16540*/  FMUL.FTZ R10, R10, R29 ;  /* 0x0000001d0a0a7220 */ /* 0x000fe20000410000 */
[----:B------:R-:W-:-:S02]  /*16550*/  HADD2.F32 R28, -RZ, R28.H1_H1 ;  /* 0x3000001cff1c7230 */ /* 0x000fc40000004100 */
[C---:B------:R-:W-:Y:S01]  /*16560*/  FFMA.FTZ R30, R5.reuse, R40, -R30 ;  /* 0x00000028051e7223 */ /* 0x040fe2000001081e */
[----:B------:R-:W-:Y:S01]  /*16570*/  FFMA.FTZ R40, R5, R20, R21 ;  /* 0x0000001405287223 */ /* 0x000fe20000010015 */
[C---:B------:R-:W-:Y:S01]  /*16580*/  FFMA.FTZ R35, R6.reuse, R29, -R35 ;  /* 0x0000001d06237223 */ /* 0x040fe20000010823 */
[----:B------:R-:W-:Y:S01]  /*16590*/  FFMA.FTZ R45, R6, R31, R10 ;  /* 0x0000001f062d7223 */ /* 0x000fe2000001000a */
[----:B------:R-:W-:Y:S01]  /*165a0*/  HADD2.F32 R20, -RZ, R36.H0_H0 ;  /* 0x20000024ff147230 */ /* 0x000fe20000004100 */
[-C--:B------:R-:W-:Y:S01]  /*165b0*/  F2FP.F16.E4M3.UNPACK_B R3, R4.reuse ;  /* 0x00000004ff03723e */ /* 0x080fe200020006ff */
[----:B------:R-:W-:Y:S01]  /*165c0*/  HADD2.F32 R6, -RZ, R26.H0_H0 ;  /* 0x2000001aff067230 */ /* 0x000fe20000004100 */
[----:B------:R-:W-:Y:S01]  /*165d0*/  F2FP.F16.E4M3.UNPACK_B R4, R4.H1 ;  /* 0x00000004ff04723e */ /* 0x000fe200030006ff */
[----:B------:R-:W-:Y:S02]  /*165e0*/  HADD2.F32 R25, -RZ, R25.H1_H1 ;  /* 0x30000019ff197230 */ /* 0x000fe40000004100 */
[----:B------:R-:W-:-:S02]  /*165f0*/  HADD2.F32 R12, -RZ, R12.H1_H1 ;  /* 0x3000000cff0c7230 */ /* 0x000fc40000004100 */
[C---:B------:R-:W-:Y:S01]  /*16600*/  FMUL.FTZ R52, R6.reuse, R20 ;  /* 0x0000001406347220 */ /* 0x040fe20000410000 */
[----:B------:R-:W-:Y:S02]  /*16610*/  HADD2.F32 R10, -RZ, R42.H0_H0 ;  /* 0x2000002aff0a7230 */ /* 0x000fe40000004100 */
[C---:B------:R-:W-:Y:S01]  /*16620*/  FMUL.FTZ R21, R25.reuse, R28 ;  /* 0x0000001c19157220 */ /* 0x040fe20000410000 */
[----:B------:R-:W-:Y:S02]  /*16630*/  HADD2.F32 R5, -RZ, R15.H0_H0 ;  /* 0x2000000fff057230 */ /* 0x000fe40000004100 */
[----:B------:R-:W-:Y:S01]  /*16640*/  FMUL.FTZ R25, R25, R12 ;  /* 0x0000000c19197220 */ /* 0x000fe20000410000 */
[----:B------:R-:W-:Y:S02]  /*16650*/  HADD2.F32 R14, -RZ, R14.H1_H1 ;  /* 0x3000000eff0e7230 */ /* 0x000fe40000004100 */
[----:B------:R-:W-:Y:S01]  /*16660*/  FMUL.FTZ R29, R6, R10 ;  /* 0x0000000a061d7220 */ /* 0x000fe20000410000 */
[----:B------:R-:W-:-:S02]  /*16670*/  HADD2.F32 R36, -RZ, R36.H1_H1 ;  /* 0x30000024ff247230 */ /* 0x000fc40000004100 */
[C---:B------:R-:W-:Y:S01]  /*16680*/  FFMA.FTZ R52, R5.reuse, R10, -R52 ;  /* 0x0000000a05347223 */ /* 0x040fe20000010834 */
[----:B------:R-:W-:Y:S01]  /*16690*/  F2FP.F16.E4M3.UNPACK_B R10, R27.H1 ;  /* 0x0000001bff0a723e */ /* 0x000fe200030006ff */
[C---:B------:R-:W-:Y:S01]  /*166a0*/  FFMA.FTZ R46, R14.reuse, R12, -R21 ;  /* 0x0000000c0e2e7223 */ /* 0x040fe20000010815 */
[----:B------:R-:W-:Y:S01]  /*166b0*/  FFMA.FTZ R48, R14, R28, R25 ;  /* 0x0000001c0e307223 */ /* 0x000fe20000010019 */
[----:B------:R-:W-:Y:S01]  /*166c0*/  HADD2.F32 R26, -RZ, R26.H1_H1 ;  /* 0x3000001aff1a7230 */ /* 0x000fe20000004100 */
[----:B------:R-:W-:Y:S01]  /*166d0*/  F2FP.F16.E4M3.UNPACK_B R14, R33.H1 ;  /* 0x00000021ff0e723e */ /* 0x000fe200030006ff */
[----:B------:R-:W-:Y:S02]  /*166e0*/  HADD2.F32 R42, -RZ, R42.H1_H1 ;  /* 0x3000002aff2a7230 */ /* 0x000fe40000004100 */
[----:B------:R-:W-:Y:S01]  /*166f0*/  FFMA.FTZ R47, R5, R20, R29 ;  /* 0x00000014052f7223 */ /* 0x000fe2000001001d */
[----:B------:R-:W-:Y:S02]  /*16700*/  HADD2.F32 R6, -RZ, R8.H0_H0 ;  /* 0x20000008ff067230 */ /* 0x000fe40000004100 */
[----:B------:R-:W-:Y:S01]  /*16710*/  FMUL.FTZ R28, R26, R36 ;  /* 0x000000241a1c7220 */ /* 0x000fe20000410000 */
[----:B------:R-:W-:-:S02]  /*16720*/  HADD2.F32 R12, -RZ, R10.H0_H0 ;  /* 0x2000000aff0c7230 */ /* 0x000fc40000004100 */
[----:B------:R-:W-:Y:S01]  /*16730*/  FMUL.FTZ R25, R26, R42 ;  /* 0x0000002a1a197220 */ /* 0x000fe20000410000 */
[----:B------:R-:W-:Y:S01]  /*16740*/  HADD2.F32 R15, -RZ, R15.H1_H1 ;  /* 0x3000000fff0f7230 */ /* 0x000fe20000004100 */
[----:B------:R-:W-:Y:S01]  /*16750*/  F2FP.F16.E4M3.UNPACK_B R33, R33 ;  /* 0x00000021ff21723e */ /* 0x000fe200020006ff */
[----:B------:R-:W-:Y:S02]  /*16760*/  HADD2.F32 R20, -RZ, R14.H0_H0 ;  /* 0x2000000eff147230 */ /* 0x000fe40000004100 */
[----:B------:R-:W-:Y:S01]  /*16770*/  FMUL.FTZ R21, R6, R12 ;  /* 0x0000000c06157220 */ /* 0x000fe20000410000 */
[----:B------:R-:W-:Y:S02]  /*16780*/  HADD2.F32 R5, -RZ, R4.H0_H0 ;  /* 0x20000004ff057230 */ /* 0x000fe40000004100 */
[C---:B------:R-:W-:Y:S01]  /*16790*/  FFMA.FTZ R49, R15.reuse, R42, -R28 ;  /* 0x0000002a0f317223 */ /* 0x040fe2000001081c */
[----:B------:R-:W-:Y:S01]  /*167a0*/  FFMA.FTZ R42, R15, R36, R25 ;  /* 0x000000240f2a7223 */ /* 0x000fe20000010019 */
[----:B------:R-:W-:-:S02]  /*167b0*/  HADD2.F32 R8, -RZ, R8.H1_H1 ;  /* 0x30000008ff087230 */ /* 0x000fc40000004100 */
[-C--:B------:R-:W-:Y:S01]  /*167c0*/  FMUL.FTZ R26, R6, R20.reuse ;  /* 0x00000014061a7220 */ /* 0x080fe20000410000 */
[C---:B------:R-:W-:Y:S01]  /*167d0*/  FFMA.FTZ R25, R5.reuse, R20, R21 ;  /* 0x0000001405197223 */ /* 0x040fe20000010015 */
[----:B------:R-:W-:Y:S01]  /*167e0*/  HADD2.F32 R21, -RZ, R14.H1_H1 ;  /* 0x3000000eff157230 */ /* 0x000fe20000004100 */
[----:B------:R-:W-:Y:S01]  /*167f0*/  F2FP.F16.E4M3.UNPACK_B R27, R27 ;  /* 0x0000001bff1b723e */ /* 0x000fe200020006ff */
[----:B------:R-:W-:Y:S02]  /*16800*/  HADD2.F32 R15, -RZ, R10.H1_H1 ;  /* 0x3000000aff0f7230 */ /* 0x000fe40000004100 */
[----:B------:R-:W-:Y:S01]  /*16810*/  FFMA.FTZ R26, R5, R12, -R26 ;  /* 0x0000000c051a7223 */ /* 0x000fe2000001081a */
[----:B------:R-:W-:Y:S02]  /*16820*/  HADD2.F32 R4, -RZ, R4.H1_H1 ;  /* 0x30000004ff047230 */ /* 0x000fe40000004100 */
[----:B------:R-:W-:Y:S01]  /*16830*/  FMUL.FTZ R29, R8, R21 ;  /* 0x00000015081d7220 */ /* 0x000fe20000410000 */
[----:B------:R-:W-:-:S02]  /*16840*/  HADD2.F32 R5, -RZ, R9.H0_H0 ;  /* 0x20000009ff057230 */ /* 0x000fc40000004100 */
[-C--:B------:R-:W-:Y:S01]  /*16850*/  FMUL.FTZ R6, R8, R15.reuse ;  /* 0x0000000f08067220 */ /* 0x080fe20000410000 */
[--C-:B------:R-:W-:Y:S02]  /*16860*/  HADD2.F32 R8, -RZ, R33.reuse.H0_H0 ;  /* 0x20000021ff087230 */ /* 0x100fe40000004100 */
[C---:B------:R-:W-:Y:S01]  /*16870*/  FFMA.FTZ R29, R4.reuse, R15, -R29 ;  /* 0x0000000f041d7223 */ /* 0x040fe2000001081d */
[----:B------:R-:W-:Y:S02]  /*16880*/  HADD2.F32 R10, -RZ, R33.H1_H1 ;  /* 0x30000021ff0a7230 */ /* 0x000fe40000004100 */
[----:B------:R-:W-:Y:S01]  /*16890*/  FFMA.FTZ R28, R4, R21, R6 ;  /* 0x00000015041c7223 */ /* 0x000fe20000010006 */
[----:B------:R-:W-:Y:S02]  /*168a0*/  HADD2.F32 R6, -RZ, R27.H0_H0 ;  /* 0x2000001bff067230 */ /* 0x000fe40000004100 */
[----:B------:R-:W-:Y:S01]  /*168b0*/  FMUL.FTZ R15, R5, R8 ;  /* 0x00000008050f7220 */ /* 0x000fe20000410000 */
[----:B------:R-:W-:Y:S01]  /*168c0*/  HADD2.F32 R4, -RZ, R3.H0_H0 ;  /* 0x20000003ff047230 */ /* 0x000fe20000004100 */
[----:B------:R-:W-:Y:S01]  /*168d0*/  F2FP.F16.E4M3.UNPACK_B R12, R34.H1 ;  /* 0x00000022ff0c723e */ /* 0x000fe200030006ff */
[----:B------:R-:W-:-:S02]  /*168e0*/  HADD2.F32 R9, -RZ, R9.H1_H1 ;  /* 0x30000009ff097230 */ /* 0x000fc40000004100 */
[-C--:B------:R-:W-:Y:S01]  /*168f0*/  FMUL.FTZ R5, R5, R6.reuse ;  /* 0x0000000605057220 */ /* 0x080fe20000410000 */
[----:B------:R-:W-:Y:S02]  /*16900*/  HADD2.F32 R3, -RZ, R3.H1_H1 ;  /* 0x30000003ff037230 */ /* 0x000fe40000004100 */
[C---:B------:R-:W-:Y:S01]  /*16910*/  FFMA.FTZ R15, R4.reuse, R6, -R15 ;  /* 0x00000006040f7223 */ /* 0x040fe2000001080f */
[----:B------:R-:W-:Y:S02]  /*16920*/  HADD2.F32 R6, -RZ, R27.H1_H1 ;  /* 0x3000001bff067230 */ /* 0x000fe40000004100 */
[C---:B------:R-:W-:Y:S01]  /*16930*/  FMUL.FTZ R20, R9.reuse, R10 ;  /* 0x0000000a09147220 */ /* 0x040fe20000410000 */
[----:B------:R-:W-:Y:S01]  /*16940*/  FFMA.FTZ R14, R4, R8, R5 ;  /* 0x00000008040e7223 */ /* 0x000fe20000010005 */
[----:B------:R-:W-:Y:S01]  /*16950*/  F2FP.F16.E4M3.UNPACK_B R5, R32.H1 ;  /* 0x00000020ff05723e */ /* 0x000fe200030006ff */
[----:B------:R-:W-:Y:S02]  /*16960*/  HADD2.F32 R8, -RZ, R12.H0_H0 ;  /* 0x2000000cff087230 */ /* 0x000fe40000004100 */
[----:B------:R-:W-:Y:S01]  /*16970*/  FMUL.FTZ R9, R9, R6 ;  /* 0x0000000609097220 */ /* 0x000fe20000410000 */
        /* <DEDUP_REMOVED lines=10> */
[----:B------:R-:W-:Y:S01]  /*16a20*/  HADD2.F32 R5, -RZ, R5.H1_H1 ;  /* 0x30000005ff057230 */ /* 0x000fe20000004100 */
[----:B------:R-:W-:Y:S01]  /*16a30*/  F2FP.F16.E4M3.UNPACK_B R32, R32 ;  /* 0x00000020ff20723e */ /* 0x000fe200020006ff */
[----:B------:R-:W-:Y:S02]  /*16a40*/  HADD2.F32 R13, -RZ, R13.H1_H1 ;  /* 0x3000000dff0d7230 */ /* 0x000fe40000004100 */
[C---:B------:R-:W-:Y:S01]  /*16a50*/  FMUL.FTZ R6, R24.reuse, R12 ;  /* 0x0000000c18067220 */ /* 0x040fe20000410000 */
[----:B------:R-:W-:Y:S01]  /*16a60*/  F2FP.F16.E4M3.UNPACK_B R34, R34 ;  /* 0x00000022ff22723e */ /* 0x000fe200020006ff */
[-C--:B------:R-:W-:Y:S01]  /*16a70*/  FMUL.FTZ R9, R24, R5.reuse ;  /* 0x0000000518097220 */ /* 0x080fe20000410000 */
[----:B------:R-:W-:Y:S01]  /*16a80*/  FFMA.FTZ R24, R3, R8, R4 ;  /* 0x0000000803187223 */ /* 0x000fe20000010004 */
[----:B------:R-:W-:Y:S01]  /*16a90*/  FFMA.FTZ R36, R13, R5, -R6 ;  /* 0x000000050d247223 */ /* 0x000fe20000010806 */
[----:B------:R-:W-:-:S02]  /*16aa0*/  HADD2.F32 R5, -RZ, R32.H0_H0 ;  /* 0x20000020ff057230 */ /* 0x000fc40000004100 */
[----:B------:R-:W-:Y:S01]  /*16ab0*/  FFMA.FTZ R31, R13, R12, R9 ;  /* 0x0000000c0d1f7223 */ /* 0x000fe20000010009 */
[--C-:B------:R-:W-:Y:S02]  /*16ac0*/  HADD2.F32 R6, -RZ, R34.reuse.H0_H0 ;  /* 0x20000022ff067230 */ /* 0x100fe40000004100 */
[--C-:B------:R-:W-:Y:S02]  /*16ad0*/  HADD2.F32 R4, -RZ, R11.reuse.H0_H0 ;  /* 0x2000000bff047230 */ /* 0x100fe40000004100 */
[----:B------:R-:W-:Y:S01]  /*16ae0*/  HADD2.F32 R34, -RZ, R34.H1_H1 ;  /* 0x30000022ff227230 */ /* 0x000fe20000004100 */
[----:B------:R-:W-:Y:S01]  /*16af0*/  F2FP.SATFINITE.E4M3.F32.PACK_AB_MERGE_C R24, R31, R24, RZ ;  /* 0x000000181f18723e */ /* 0x000fe200048070ff */
[----:B------:R-:W-:Y:S02]  /*16b00*/  HADD2.F32 R11, -RZ, R11.H1_H1 ;  /* 0x3000000bff0b7230 */ /* 0x000fe40000004100 */
[----:B------:R-:W-:Y:S01]  /*16b10*/  FMUL.FTZ R8, R4, R6 ;  /* 0x0000000604087220 */ /* 0x000fe20000410000 */
[----:B------:R-:W-:-:S02]  /*16b20*/  HADD2.F32 R32, -RZ, R32.H1_H1 ;  /* 0x30000020ff207230 */ /* 0x000fc40000004100 */
[-C--:B------:R-:W-:Y:S01]  /*16b30*/  FMUL.FTZ R9, R4, R5.reuse ;  /* 0x0000000504097220 */ /* 0x080fe20000410000 */
[--C-:B------:R-:W-:Y:S02]  /*16b40*/  HADD2.F32 R3, -RZ, R7.reuse.H0_H0 ;  /* 0x20000007ff037230 */ /* 0x100fe40000004100 */
[C---:B------:R-:W-:Y:S01]  /*16b50*/  FMUL.FTZ R4, R11.reuse, R34 ;  /* 0x000000220b047220 */ /* 0x040fe20000410000 */
[----:B------:R-:W-:Y:S02]  /*16b60*/  HADD2.F32 R7, -RZ, R7.H1_H1 ;  /* 0x30000007ff077230 */ /* 0x000fe40000004100 */
[----:B------:R-:W-:Y:S01]  /*16b70*/  FMUL.FTZ R11, R11, R32 ;  /* 0x000000200b0b7220 */ /* 0x000fe20000410000 */
        /* <DEDUP_REMOVED lines=9> */
[----:B------:R-:W-:Y:S02]  /*16c10*/  F2FP.SATFINITE.E4M3.F32.PACK_AB_MERGE_C R11, R42, R47, RZ ;  /* 0x0000002f2a0b723e */ /* 0x000fe400048070ff */
[----:B------:R-:W-:-:S02]  /*16c20*/  F2FP.SATFINITE.E4M3.F32.PACK_AB_MERGE_C R8, R28, R25, RZ ;  /* 0x000000191c08723e */ /* 0x000fc400048070ff */
[----:B------:R-:W-:Y:S02]  /*16c30*/  F2FP.SATFINITE.E4M3.F32.PACK_AB_MERGE_C R5, R41, R38, R5 ;  /* 0x000000262905723e */ /* 0x000fe40004807005 */
[----:B------:R-:W-:Y:S02]  /*16c40*/  F2FP.SATFINITE.E4M3.F32.PACK_AB_MERGE_C R7, R46, R35, R7 ;  /* 0x000000232e07723e */ /* 0x000fe40004807007 */
[----:B------:R-:W-:Y:S02]  /*16c50*/  F2FP.SATFINITE.E4M3.F32.PACK_AB_MERGE_C R4, R20, R15, R4 ;  /* 0x0000000f1404723e */ /* 0x000fe40004807004 */
[----:B------:R-:W-:Y:S02]  /*16c60*/  F2FP.SATFINITE.E4M3.F32.PACK_AB_MERGE_C R6, R13, R10, R6 ;  /* 0x0000000a0d06723e */ /* 0x000fe40004807006 */
[----:B------:R-:W-:Y:S02]  /*16c70*/  F2FP.SATFINITE.E4M3.F32.PACK_AB_MERGE_C R9, R37, R44, R9 ;  /* 0x0000002c2509723e */ /* 0x000fe40004807009 */
[----:B------:R-:W-:Y:S01]  /*16c80*/  F2FP.SATFINITE.E4M3.F32.PACK_AB_MERGE_C R11, R48, R45, R11 ;  /* 0x0000002d300b723e */ /* 0x000fe2000480700b */
[----:B------:R4:W-:Y:S01]  /*16c90*/  STS.128 [R216+0x14400], R4 ;  /* 0x01440004d8007388 */ /* 0x0009e20000000c00 */
[----:B------:R-:W-:-:S02]  /*16ca0*/  F2FP.SATFINITE.E4M3.F32.PACK_AB_MERGE_C R8, R21, R14, R8 ;  /* 0x0000000e1508723e */ /* 0x000fc40004807008 */
[----:B------:R-:W-:-:S05]  /*16cb0*/  F2FP.SATFINITE.E4M3.F32.PACK_AB_MERGE_C R10, R34, R3, R24 ;  /* 0x00000003220a723e */ /* 0x000fca0004807018 */
[----:B------:R4:W-:Y:S02]  /*16cc0*/  STS.128 [R0+0x14400], R8 ;  /* 0x0144000800007388 */ /* 0x0009e40000000c00 */
.L_x_543:
[----:B------:R-:W-:Y:S05]  /*16cd0*/  BSYNC B0 ;  /* 0x0000000000007941 */ /* 0x000fea0003800000 */
.L_x_533:
[----:B------:R-:W-:Y:S01]  /*16ce0*/  @!PT LDS RZ, [RZ] ;  /* 0x00000000fffff984 */ /* 0x000fe20000000800 */
[----:B------:R-:W-:Y:S01]  /*16cf0*/  @!PT LDS RZ, [RZ] ;  /* 0x00000000fffff984 */ /* 0x000fe20000000800 */
[----:B------:R-:W-:Y:S01]  /*16d00*/  @!PT LDS RZ, [RZ] ;  /* 0x00000000fffff984 */ /* 0x000fe20000000800 */
[----:B------:R-:W-:Y:S01]  /*16d10*/  @!PT LDS RZ, [RZ] ;  /* 0x00000000fffff984 */ /* 0x000fe20000000800 */
[----:B------:R0:W-:Y:S06]  /*16d20*/  MEMBAR.ALL.CTA ;  /* 0x0000000000007992 */ /* 0x0001ec0000008000 */
[----:B0-----:R-:W0:Y:S01]  /*16d30*/  FENCE.VIEW.ASYNC.S ;  /* 0x00000000000073c6 */ /* 0x001e220000000000 */
[----:B------:R-:W-:Y:S05]  /*16d40*/  WARPSYNC.ALL ;  /* 0x0000000000007948 */ /* 0x000fea0003800000 */
[----:B0-----:R-:W-:Y:S06]  /*16d50*/  BAR.SYNC.DEFER_BLOCKING 0xd, 0x100 ;  /* 0x0344000000007b1d */ /* 0x001fec0000010000 */
.L_x_531:
[----:B--234-:R-:W-:-:S05]  /*16d60*/  IMAD.U32 R0, RZ, RZ, UR53 ;  /* 0x00000035ff007e24 */ /* 0x01cfca000f8e00ff */
[----:B------:R-:W-:-:S13]  /*16d70*/  ISETP.NE.AND P0, PT, R0, 0x3, PT ;  /* 0x000000030000780c */ /* 0x000fda0003f05270 */
[----:B------:R-:W-:Y:S05]  /*16d80*/  @!P0 BRA `(.L_x_566) ;  /* 0x0000000000048947 */ /* 0x000fea0003800000 */
[----:B------:R-:W-:Y:S01]  /*16d90*/  BPT.TRAP 0x1 ;  /* 0x000000040000795c */ /* 0x000fe20000300000 */
.L_x_566:
[----:B-1----:R-:W-:Y:S02]  /*16da0*/  LEA R3, R148, R18, 0x3 ;  /* 0x0000001294037211 */ /* 0x002fe400078e18ff */
[----:B------:R-:W-:-:S04]  /*16db0*/  SHF.L.U32 R0, R175, 0x1f, RZ ;  /* 0x0000001faf007819 */ /* 0x000fc800000006ff */
[----:B------:R1:W2:Y:S01]  /*16dc0*/  SYNCS.PHASECHK.TRANS64.TRYWAIT P2, [R3+URZ+0x29830], R0 ;  /* 0x02983000030075a7 */ /* 0x0002a2000804017f */
[----:B------:R-:W-:Y:S05]  /*16dd0*/  @!P0 BRA `(.L_x_567) ;  /* 0x0000000000048947 */ /* 0x000fea0003800000 */
[----:B------:R-:W-:Y:S01]  /*16de0*/  BPT.TRAP 0x1 ;  /* 0x000000040000795c */ /* 0x000fe20000300000 */
.L_x_567:
[----:B-----5:R-:W3:Y:S01]  /*16df0*/  S2R R4, SR_TID.X ;  /* 0x0000000000047919 */ /* 0x020ee20000002100 */
[----:B------:R-:W-:Y:S01]  /*16e00*/  IMAD.MOV.U32 R87, RZ, RZ, RZ ;  /* 0x000000ffff577224 */ /* 0x000fe200078e00ff */
[----:B---3--:R-:W-:-:S04]  /*16e10*/  LOP3.LUT R4, R4, 0x7f, RZ, 0xc0, !PT ;  /* 0x0000007f04047812 */ /* 0x008fc800078ec0ff */
[----:B------:R-:W-:Y:S01]  /*16e20*/  ISETP.NE.AND P1, PT, R4, RZ, PT ;  /* 0x000000ff0400720c */ /* 0x000fe20003f25270 */
[----:B--2---:R-:W-:-:S12]  /*16e30*/  @P2 BRA `(.L_x_568) ;  /* 0x0000000000082947 */ /* 0x004fd80003800000 */
[----:B------:R-:W2:Y:S02]  /*16e40*/  SYNCS.PHASECHK.TRANS64.TRYWAIT P2, [R3+URZ+0x29830], R0 ;  /* 0x02983000030075a7 */ /* 0x000ea4000804017f */
[----:B--2---:R-:W-:Y:S05]  /*16e50*/  @!P2 BRA `(.L_x_569) ;  /* 0x0000010000d4a947 */ /* 0x004fea0003800000 */
.L_x_568:
[----:B------:R-:W-:Y:S05]  /*16e60*/  WARPSYNC.ALL ;  /* 0x0000000000007948 */ /* 0x000fea0003800000 */
[----:B-12---:R-:W-:Y:S01]  /*16e70*/  VIADD R0, R18, 0x1a400 ;  /* 0x0001a40012007836 */ /* 0x006fe20000000000 */
[----:B------:R-:W-:Y:S01]  /*16e80*/  R2UR UR24, R50 ;  /* 0x00000000321872ca */ /* 0x000fe200000e0000 */
[----:B------:R-:W-:Y:S01]  /*16e90*/  IMAD.MOV.U32 R7, RZ, RZ, -0x7fffffe0 ;  /* 0x80000020ff077424 */ /* 0x000fe200078e00ff */
[----:B------:R-:W-:Y:S01]  /*16ea0*/  WARPGROUP.ARRIVE ;  /* 0x00000000000079c5 */ /* 0x000fe20000000000 */
[----:B------:R-:W-:Y:S01]  /*16eb0*/  UMOV UR25, 0x80000020 ;  /* 0x8000002000197882 */ /* 0x000fe20000000000 */
[----:B------:R-:W-:Y:S01]  /*16ec0*/  SHF.R.U32.HI R0, RZ, 0x4, R0 ;  /* 0x00000004ff007819 */ /* 0x000fe20000011600 */
[----:B------:R-:W-:Y:S01]  /*16ed0*/  IMAD.MOV.U32 R5, RZ, RZ, -0x7fffffe0 ;  /* 0x80000020ff057424 */ /* 0x000fe200078e00ff */
[----:B------:R-:W-:Y:S01]  /*16ee0*/  R2UR UR27, R7 ;  /* 0x00000000071b72ca */ /* 0x000fe200000e0000 */
[----:B------:R-:W-:Y:S01]  /*16ef0*/  UMOV UR5, UR25 ;  /* 0x0000001900057c82 */ /* 0x000fe20008000000 */
[----:B------:R-:W-:Y:S01]  /*16f00*/  LOP3.LUT R0, R0, 0x3fff, RZ, 0xc0, !PT ;  /* 0x00003fff00007812 */ /* 0x000fe200078ec0ff */
[----:B------:R-:W-:Y:S01]  /*16f10*/  UMOV UR9, UR25 ;  /* 0x0000001900097c82 */ /* 0x000fe20008000000 */
[----:B------:R-:W-:Y:S01]  /*16f20*/  R2UR UR7, R5 ;  /* 0x00000000050772ca */ /* 0x000fe200000e0000 */
[----:B------:R-:W-:Y:S01]  /*16f30*/  IMAD.MOV.U32 R9, RZ, RZ, -0x7fffffe0 ;  /* 0x80000020ff097424 */ /* 0x000fe200078e00ff */
[----:B------:R-:W-:Y:S01]  /*16f40*/  LOP3.LUT R0, R0, 0x10000, RZ, 0xfc, !PT ;  /* 0x0001000000007812 */ /* 0x000fe200078efcff */
[----:B------:R-:W-:Y:S01]  /*16f50*/  ULOP3.LUT UR24, UR24, 0x10000, URZ, 0xfc, !UPT ;  /* 0x0001000018187892 */ /* 0x000fe2000f8efc3f */
[----:B------:R-:W-:Y:S01]  /*16f60*/  MOV R5, 0x80000020 ;  /* 0x8000002000057802 */ /* 0x000fe20000000f00 */
[----:B------:R-:W-:Y:S01]  /*16f70*/  UMOV UR13, UR25 ;  /* 0x00000019000d7c82 */ /* 0x000fe20008000000 */
[----:B------:R-:W-:Y:S01]  /*16f80*/  R2UR UR15, R9 ;  /* 0x00000000090f72ca */ /* 0x000fe200000e0000 */
[----:B------:R-:W-:Y:S01]  /*16f90*/  IMAD R6, R148, 0x780, R0 ;  /* 0x0000078094067824 */ /* 0x000fe200078e0200 */
[----:B------:R-:W-:Y:S01]  /*16fa0*/  R2UR UR11, R5 ;  /* 0x00000000050b72ca */ /* 0x000fe200000e0000 */
[----:B------:R-:W-:Y:S01]  /*16fb0*/  UMOV UR17, UR25 ;  /* 0x0000001900117c82 */ /* 0x000fe20008000000 */
[----:B------:R-:W-:Y:S01]  /*16fc0*/  UMOV UR4, UR24 ;  /* 0x0000001800047c82 */ /* 0x000fe20008000000 */
[----:B------:R-:W-:Y:S01]  /*16fd0*/  UMOV UR8, UR24 ;  /* 0x0000001800087c82 */ /* 0x000fe20008000000 */
[C---:B------:R-:W-:Y:S01]  /*16fe0*/  R2UR UR26, R6.reuse ;  /* 0x00000000061a72ca */ /* 0x040fe200000e0000 */
[C---:B------:R-:W-:Y:S01]  /*16ff0*/  VIADD R8, R6.reuse, 0x180 ;  /* 0x0000018006087836 */ /* 0x040fe20000000000 */
[----:B------:R-:W-:Y:S01]  /*17000*/  IADD3 R4, R6, 0x80, RZ ;  /* 0x0000008006047810 */ /* 0x000fe20007ffe0ff */
[----:B------:R-:W-:Y:S01]  /*17010*/  UMOV UR12, UR24 ;  /* 0x00000018000c7c82 */ /* 0x000fe20008000000 */
[----:B------:R-:W-:Y:S01]  /*17020*/  MOV R5, 0x80000020 ;  /* 0x8000002000057802 */ /* 0x000fe20000000f00 */
[----:B------:R-:W-:Y:S01]  /*17030*/  UMOV UR16, UR24 ;  /* 0x0000001800107c82 */ /* 0x000fe20008000000 */
[----:B------:R-:W-:Y:S01]  /*17040*/  R2UR UR6, R4 ;  /* 0x00000000040672ca */ /* 0x000fe200000e0000 */
[----:B------:R-:W-:Y:S01]  /*17050*/  VIADD R4, R6, 0x100 ;  /* 0x0000010006047836 */ /* 0x000fe20000000000 */
[----:B------:R-:W-:Y:S01]  /*17060*/  R2UR UR14, R8 ;  /* 0x00000000080e72ca */ /* 0x000fe200000e0000 */
[----:B------:R-:W-:Y:S01]  /*17070*/  VIADD R10, R6, 0x2 ;  /* 0x00000002060a7836 */ /* 0x000fe20000000000 */
[----:B------:R-:W-:Y:S01]  /*17080*/  R2UR UR19, R5 ;  /* 0x00000000051372ca */ /* 0x000fe200000e0000 */
[----:B------:R-:W-:Y:S01]  /*17090*/  IMAD.MOV.U32 R11, RZ, RZ, -0x7fffffe0 ;  /* 0x80000020ff0b7424 */ /* 0x000fe200078e00ff */
[----:B------:R-:W-:Y:S01]  /*170a0*/  R2UR UR10, R4 ;  /* 0x00000000040a72ca */ /* 0x000fe200000e0000 */
[----:B------:R-:W-:Y:S01]  /*170b0*/  QGMMA.64x32x32.F32.E4M3.E4M3 R104, gdesc[UR24], RZ, !UPT, gsb0 ;  /* 0x00600000186879f3 */ /* 0x000fe2000c0008ff */
[C---:B------:R-:W-:Y:S01]  /*170c0*/  VIADD R4, R6.reuse, 0x200 ;  /* 0x0000020006047836 */ /* 0x040fe20000000000 */
[----:B------:R-:W-:Y:S01]  /*170d0*/  P2R R20, PR, RZ, 0x2 ;  /* 0x00000002ff147803 */ /* 0x000fe20000000000 */
[----:B------:R-:W-:Y:S01]  /*170e0*/  IMAD.MOV.U32 R5, RZ, RZ, -0x7fffffe0 ;  /* 0x80000020ff057424 */ /* 0x000fe200078e00ff */
[----:B------:R-:W-:Y:S01]  /*170f0*/  P2R R12, PR, RZ, 0x1 ;  /* 0x00000001ff0c7803 */ /* 0x000fe20000000000 */
[----:B------:R-:W-:Y:S01]  /*17100*/  VIADD R8, R6, 0x182 ;  /* 0x0000018206087836 */ /* 0x000fe20000000000 */
[----:B------:R-:W-:Y:S01]  /*17110*/  R2UR UR18, R4 ;  /* 0x00000000041272ca */ /* 0x000fe200000e0000 */
[----:B------:R-:W-:Y:S01]  /*17120*/  VIADD R4, R6, 0x82 ;  /* 0x0000008206047836 */ /* 0x000fe20000000000 */
[----:B------:R-:W-:Y:S01]  /*17130*/  MOV R86, R87 ;  /* 0x0000005700567202 */ /* 0x000fe20000000f00 */
[----:B------:R-:W-:-:S02]  /*17140*/  IMAD.MOV.U32 R9, RZ, RZ, -0x7fffffe0 ;  /* 0x80000020ff097424 */ /* 0x000fc400078e00ff */
[----:B------:R-:W-:Y:S02]  /*17150*/  VIADD R72, R6, 0x682 ;  /* 0x0000068206487836 */ /* 0x000fe40000000000 */
[----:B------:R-:W-:Y:S01]  /*17160*/  IMAD.MOV.U32 R73, RZ, RZ, -0x7fffffe0 ;  /* 0x80000020ff497424 */ /* 0x000fe200078e00ff */
[----:B------:R-:W-:Y:S02]  /*17170*/  WARPGROUP.DEPBAR.LE gsb0, 0x0 ;  /* 0x00008000000079c5 */ /* 0x000fe40000010000 */
[----:B------:R-:W-:-:S06]  /*17180*/  WARPGROUP.ARRIVE ;  /* 0x00000000000079c5 */ /* 0x000fcc0000000000 */
[----:B------:R-:W-:Y:S01]  /*17190*/  QGMMA.64x32x32.F32.E4M3.E4M3 R88, gdesc[UR4], RZ, !UPT, gsb0 ;  /* 0x00600000045879f3 */ /* 0x000fe2000c0008ff */
[----:B------:R-:W-:Y:S01]  /*171a0*/  R2UR UR6, R10 ;  /* 0x000000000a0672ca */ /* 0x000fe200000e0000 */
[----:B------:R-:W-:Y:S01]  /*171b0*/  UIADD3 UR4, UR24, 0x2, URZ ;  /* 0x0000000218047890 */ /* 0x000fe2000fffe03f */
[----:B------:R-:W-:Y:S01]  /*171c0*/  R2UR UR7, R11 ;  /* 0x000000000b0772ca */ /* 0x000fe200000e0000 */
[----:B------:R-:W-:Y:S01]  /*171d0*/  UMOV UR5, 0x80000020 ;  /* 0x8000002000057882 */ /* 0x000fe20000000000 */
[----:B------:R-:W-:Y:S01]  /*171e0*/  IMAD.MOV.U32 R11, RZ, RZ, -0x7fffffe0 ;  /* 0x80000020ff0b7424 */ /* 0x000fe200078e00ff */
[----:B------:R-:W-:Y:S01]  /*171f0*/  IADD3 R10, R6, 0x280, RZ ;  /* 0x00000280060a7810 */ /* 0x000fe20007ffe0ff */
[----:B------:R-:W-:Y:S02]  /*17200*/  WARPGROUP.DEPBAR.LE gsb0, 0x0 ;  /* 0x00008000000079c5 */ /* 0x000fe40000010000 */
[----:B------:R-:W-:-:S06]  /*17210*/  WARPGROUP.ARRIVE ;  /* 0x00000000000079c5 */ /* 0x000fcc0000000000 */
[----:B------:R-:W-:Y:S01]  /*17220*/  QGMMA.64x32x32.F32.E4M3.E4M3 R56, gdesc[UR8], RZ, !UPT, gsb0 ;  /* 0x00600000083879f3 */ /* 0x000fe2000c0008ff */
[----:B------:R-:W-:Y:S01]  /*17230*/  R2UR UR10, R4 ;  /* 0x00000000040a72ca */ /* 0x000fe200000e0000 */
[----:B------:R-:W-:Y:S01]  /*17240*/  UMOV UR8, UR4 ;  /* 0x0000000400087c82 */ /* 0x000fe20008000000 */
[----:B------:R-:W-:Y:S01]  /*17250*/  R2UR UR11, R5 ;  /* 0x00000000050b72ca */ /* 0x000fe200000e0000 */
[----:B------:R-:W-:Y:S01]  /*17260*/  UMOV UR9, UR5 ;  /* 0x0000000500097c82 */ /* 0x000fe20008000000 */
        /* <DEDUP_REMOVED lines=9> */
[----:B------:R-:W-:Y:S02]  /*17300*/  VIADD R8, R6, 0x400 ;  /* 0x0000040006087836 */ /* 0x000fe40000000000 */
[----:B------:R-:W-:Y:S01]  /*17310*/  IMAD.MOV.U32 R9, RZ, RZ, -0x7fffffe0 ;  /* 0x80000020ff097424 */ /* 0x000fe200078e00ff */
[----:B------:R-:W-:Y:S02]  /*17320*/  WARPGROUP.DEPBAR.LE gsb0, 0x0 ;  /* 0x00008000000079c5 */ /* 0x000fe40000010000 */
[----:B------:R-:W-:-:S06]  /*17330*/  WARPGROUP.ARRIVE ;  /* 0x00000000000079c5 */ /* 0x000fcc0000000000 */
[----:B------:R-:W-:Y:S01]  /*17340*/  QGMMA.64x32x32.F32.E4M3.E4M3 R24, gdesc[UR16], RZ, !UPT, gsb0 ;  /* 0x00600000101879f3 */ /* 0x000fe2000c0008ff */
[----:B------:R-:W-:Y:S01]  /*17350*/  UMOV UR16, UR4 ;  /* 0x0000000400107c82 */ /* 0x000fe20008000000 */
[----:B------:R-:W-:Y:S01]  /*17360*/  UMOV UR17, UR5 ;  /* 0x0000000500117c82 */ /* 0x000fe20008000000 */
[----:B------:R-:W-:Y:S02]  /*17370*/  WARPGROUP.DEPBAR.LE gsb0, 0x0 ;  /* 0x00008000000079c5 */ /* 0x000fe40000010000 */
[----:B------:R-:W-:-:S06]  /*17380*/  WARPGROUP.ARRIVE ;  /* 0x00000000000079c5 */ /* 0x000fcc0000000000 */
[----:B------:R-:W-:Y:S01]  /*17390*/  QGMMA.64x32x32.F32.E4M3.E4M3 R104, gdesc[UR4], R104, gsb0 ;  /* 0x00600000046879f3 */ /* 0x000fe20008000868 */
[----:B------:R-:W-:Y:S01]  /*173a0*/  R2UR UR6, R4 ;  /* 0x00000000040672ca */ /* 0x000fe200000e0000 */
[----:B------:R-:W-:Y:S01]  /*173b0*/  VIADD R4, R6, 0x202 ;  /* 0x0000020206047836 */ /* 0x000fe20000000000 */
[----:B------:R-:W-:Y:S01]  /*173c0*/  R2UR UR7, R5 ;  /* 0x00000000050772ca */ /* 0x000fe200000e0000 */
[----:B------:R-:W-:-:S03]  /*173d0*/  IMAD.MOV.U32 R5, RZ, RZ, -0x7fffffe0 ;  /* 0x80000020ff057424 */ /* 0x000fc600078e00ff */
[----:B------:R-:W-:Y:S02]  /*173e0*/  R2UR UR18, R4 ;  /* 0x00000000041272ca */ /* 0x000fe400000e0000 */
[----:B------:R-:W-:Y:S01]  /*173f0*/  R2UR UR19, R5 ;  /* 0x00000000051372ca */ /* 0x000fe200000e0000 */
[----:B------:R-:W-:Y:S01]  /*17400*/  IMAD.MOV.U32 R5, RZ, RZ, -0x7fffffe0 ;  /* 0x80000020ff057424 */ /* 0x000fe200078e00ff */
[----:B------:R-:W-:Y:S01]  /*17410*/  IADD3 R4, R6, 0x300, RZ ;  /* 0x0000030006047810 */ /* 0x000fe20007ffe0ff */
[----:B------:R-:W-:Y:S02]  /*17420*/  WARPGROUP.DEPBAR.LE gsb0, 0x0 ;  /* 0x00008000000079c5 */ /* 0x000fe40000010000 */
[----:B------:R-:W-:-:S06]  /*17430*/  WARPGROUP.ARRIVE ;  /* 0x00000000000079c5 */ /* 0x000fcc0000000000 */
[----:B------:R-:W-:Y:S01]  /*17440*/  QGMMA.64x32x32.F32.E4M3.E4M3 R88, gdesc[UR8], R88, gsb0 ;  /* 0x00600000085879f3 */ /* 0x000fe20008000858 */
[----:B------:R-:W-:Y:S01]  /*17450*/  R2UR UR10, R10 ;  /* 0x000000000a0a72ca */ /* 0x000fe200000e0000 */
[----:B------:R-:W-:Y:S01]  /*17460*/  UIADD3 UR8, UR24, 0x200, URZ ;  /* 0x0000020018087890 */ /* 0x000fe2000fffe03f */
[----:B------:R-:W-:Y:S01]  /*17470*/  R2UR UR11, R11 ;  /* 0x000000000b0b72ca */ /* 0x000fe200000e0000 */
[----:B------:R-:W-:Y:S01]  /*17480*/  UMOV UR9, 0x80000020 ;  /* 0x8000002000097882 */ /* 0x000fe20000000000 */
[----:B------:R-:W-:Y:S01]  /*17490*/  VIADD R10, R6, 0x282 ;  /* 0x00000282060a7836 */ /* 0x000fe20000000000 */
[----:B------:R-:W-:Y:S01]  /*174a0*/  UMOV UR21, UR9 ;  /* 0x0000000900157c82 */ /* 0x000fe20008000000 */
[----:B------:R-:W-:Y:S02]  /*174b0*/  IMAD.MOV.U32 R11, RZ, RZ, -0x7fffffe0 ;  /* 0x80000020ff0b7424 */ /* 0x000fe400078e00ff */
[----:B------:R-:W-:Y:S01]  /*174c0*/  UMOV UR20, UR8 ;  /* 0x0000000800147c82 */ /* 0x000fe20008000000 */
[----:B------:R-:W-:-:S02]  /*174d0*/  WARPGROUP.DEPBAR.LE gsb0, 0x0 ;  /* 0x00008000000079c5 */ /* 0x000fc40000010000 */
[----:B------:R-:W-:-:S06]  /*174e0*/  WARPGROUP.ARRIVE ;  /* 0x00000000000079c5 */ /* 0x000fcc0000000000 */
[----:B------:R-:W-:Y:S03]  /*174f0*/  QGMMA.64x32x32.F32.E4M3.E4M3 R56, gdesc[UR4], R56, gsb0 ;  /* 0x00600000043879f3 */ /* 0x000fe60008000838 */
[----:B------:R-:W-:Y:S02]  /*17500*/  WARPGROUP.DEPBAR.LE gsb0, 0x0 ;  /* 0x00008000000079c5 */ /* 0x000fe40000010000 */
[----:B------:R-:W-:-:S06]  /*17510*/  WARPGROUP.ARRIVE ;  /* 0x00000000000079c5 */ /* 0x000fcc0000000000 */
[----:B------:R-:W-:Y:S01]  /*17520*/  QGMMA.64x32x32.F32.E4M3.E4M3 R40, gdesc[UR12], R40, gsb0 ;  /* 0x006000000c2879f3 */ /* 0x000fe20008000828 */
[----:B------:R-:W-:Y:S01]  /*17530*/  R2UR UR14, R4 ;  /* 0x00000000040e72ca */ /* 0x000fe200000e0000 */
[----:B------:R-:W-:Y:S01]  /*17540*/  UMOV UR12, UR8 ;  /* 0x00000008000c7c82 */ /* 0x000fe20008000000 */
[----:B------:R-:W-:Y:S01]  /*17550*/  R2UR UR15, R5 ;  /* 0x00000000050f72ca */ /* 0x000fe200000e0000 */
[----:B------:R-:W-:Y:S01]  /*17560*/  UMOV UR13, UR9 ;  /* 0x00000009000d7c82 */ /* 0x000fe20008000000 */
[----:B------:R-:W-:Y:S01]  /*17570*/  VIADD R4, R6, 0x380 ;  /* 0x0000038006047836 */ /* 0x000fe20000000000 */
[----:B------:R-:W-:Y:S01]  /*17580*/  MOV R5, 0x80000020 ;  /* 0x8000002000057802 */ /* 0x000fe20000000f00 */
[----:B------:R-:W-:Y:S02]  /*17590*/  WARPGROUP.DEPBAR.LE gsb0, 0x0 ;  /* 0x00008000000079c5 */ /* 0x000fe40000010000 */
[----:B------:R-:W-:-:S06]  /*175a0*/  WARPGROUP.ARRIVE ;  /* 0x00000000000079c5 */ /* 0x000fcc0000000000 */
[----:B------:R-:W-:Y:S01]  /*175b0*/  QGMMA.64x32x32.F32.E4M3.E4M3 R24, gdesc[UR16], R24, gsb0 ;  /* 0x00600000101879f3 */ /* 0x000fe20008000818 */
        /* <DEDUP_REMOVED lines=8> */
[----:B------:R-:W-:Y:S01]  /*17640*/  QGMMA.64x32x32.F32.E4M3.E4M3 R104, gdesc[UR8], R104, gsb0 ;  /* 0x00600000086879f3 */ /* 0x000fe20008000868 */
[----:B------:R-:W-:Y:S01]  /*17650*/  R2UR UR10, R4 ;  /* 0x00000000040a72ca */ /* 0x000fe200000e0000 */
[----:B------:R-:W-:Y:S01]  /*17660*/  VIADD R4, R6, 0x480 ;  /* 0x0000048006047836 */ /* 0x000fe20000000000 */
[----:B------:R-:W-:Y:S02]  /*17670*/  R2UR UR11, R5 ;  /* 0x00000000050b72ca */ /* 0x000fe400000e0000 */
[----:B------:R-:W-:Y:S02]  /*17680*/  MOV R5, 0x80000020 ;  /* 0x8000002000057802 */ /* 0x000fe40000000f00 */
[----:B------:R-:W-:Y:S01]  /*17690*/  R2UR UR22, R4 ;  /* 0x00000000041672ca */ /* 0x000fe200000e0000 */
[----:B------:R-:W-:Y:S01]  /*176a0*/  VIADD R4, R6, 0x302 ;  /* 0x0000030206047836 */ /* 0x000fe20000000000 */
[----:B------:R-:W-:Y:S01]  /*176b0*/  R2UR UR23, R5 ;  /* 0x00000000051772ca */ /* 0x000fe200000e0000 */
[----:B------:R-:W-:Y:S01]  /*176c0*/  IMAD.MOV.U32 R5, RZ, RZ, -0x7fffffe0 ;  /* 0x80000020ff057424 */ /* 0x000fe200078e00ff */
[----:B------:R-:W-:-:S02]  /*176d0*/  WARPGROUP.DEPBAR.LE gsb0, 0x0 ;  /* 0x00008000000079c5 */ /* 0x000fc40000010000 */
[----:B------:R-:W-:-:S06]  /*176e0*/  WARPGROUP.ARRIVE ;  /* 0x00000000000079c5 */ /* 0x000fcc0000000000 */
[----:B------:R-:W-:Y:S01]  /*176f0*/  QGMMA.64x32x32.F32.E4M3.E4M3 R88, gdesc[UR12], R88, gsb0 ;  /* 0x006000000c5879f3 */ /* 0x000fe20008000858 */
[----:B------:R-:W-:Y:S01]  /*17700*/  R2UR UR14, R10 ;  /* 0x000000000a0e72ca */ /* 0x000fe200000e0000 */
[----:B------:R-:W-:Y:S01]  /*17710*/  UIADD3 UR12, UR24, 0x202, URZ ;  /* 0x00000202180c7890 */ /* 0x000fe2000fffe03f */
[----:B------:R-:W-:Y:S01]  /*17720*/  R2UR UR15, R11 ;  /* 0x000000000b0f72ca */ /* 0x000fe200000e0000 */
[----:B------:R-:W-:Y:S01]  /*17730*/  UMOV UR13, 0x80000020 ;  /* 0x80000020000d7882 */ /* 0x000fe20000000000 */
[----:B------:R-:W-:Y:S01]  /*17740*/  IMAD.MOV.U32 R11, RZ, RZ, -0x7fffffe0 ;  /* 0x80000020ff0b7424 */ /* 0x000fe200078e00ff */
[----:B------:R-:W-:Y:S01]  /*17750*/  UMOV UR29, UR13 ;  /* 0x0000000d001d7c82 */ /* 0x000fe20008000000 */
[----:B------:R-:W-:Y:S02]  /*17760*/  IADD3 R10, R6, 0x500, RZ ;  /* 0x00000500060a7810 */ /* 0x000fe40007ffe0ff */
        /* <DEDUP_REMOVED lines=95> */
[----:B------:R-:W-:Y:S02]  /*17d60*/  WARPGROUP.DEPBAR.LE gsb0, 0x0 ;  /* 0x00008000000079c5 */ /* 0x000fe40000010000 */
[----:B------:R-:W-:-:S06]  /*17d70*/  WARPGROUP.ARRIVE ;  /* 0x00000000000079c5 */ /* 0x000fcc0000000000 */
[----:B------:R-:W-:Y:S03]  /*17d80*/  QGMMA.64x32x32.F32.E4M3.E4M3 R24, gdesc[UR32], R24, gsb0 ;  /* 0x00600000201879f3 */ /* 0x000fe60008000818 */
[----:B------:R-:W-:Y:S02]  /*17d90*/  WARPGROUP.DEPBAR.LE gsb0, 0x0 ;  /* 0x00008000000079c5 */ /* 0x000fe40000010000 */
[----:B------:R-:W-:-:S06]  /*17da0*/  WARPGROUP.ARRIVE ;  /* 0x00000000000079c5 */ /* 0x000fcc0000000000 */
[----:B------:R-:W-:Y:S01]  /*17db0*/  QGMMA.64x32x32.F32.E4M3.E4M3 R104, gdesc[UR20], R104, gsb0 ;  /* 0x00600000146879f3 */ /* 0x000fe20008000868 */
[----:B------:R-:W-:Y:S02]  /*17dc0*/  R2UR UR22, R4 ;  /* 0x00000000041672ca */ /* 0x000fe400000e0000 */
[----:B------:R-:W-:Y:S02]  /*17dd0*/  R2UR UR23, R5 ;  /* 0x00000000051772ca */ /* 0x000fe400000e0000 */
[----:B------:R-:W-:-:S05]  /*17de0*/  IADD3 R4, R223, R147, RZ ;  /* 0x00000093df047210 */ /* 0x000fca0007ffe0ff */
[----:B------:R-:W-:-:S05]  /*17df0*/  IMAD R4, R161, -0xa0, R4 ;  /* 0xffffff60a1047824 */ /* 0x000fca00078e0204 */
[C---:B------:R-:W-:Y:S02]  /*17e00*/  ISETP.GT.AND P4, PT, R4.reuse, RZ, PT ;  /* 0x000000ff0400720c */ /* 0x040fe40003f84270 */
[C---:B------:R-:W-:Y:S02]  /*17e10*/  ISETP.GT.AND P5, PT, R4.reuse, 0x1, PT ;  /* 0x000000010400780c */ /* 0x040fe40003fa4270 */
[C---:B------:R-:W-:Y:S02]  /*17e20*/  ISETP.GT.AND P2, PT, R4.reuse, 0x8, PT ;  /* 0x000000080400780c */ /* 0x040fe40003f44270 */
[C---:B------:R-:W-:Y:S02]  /*17e30*/  ISETP.GT.AND P3, PT, R4.reuse, 0x9, PT ;  /* 0x000000090400780c */ /* 0x040fe40003f64270 */
[C---:B------:R-:W-:Y:S02]  /*17e40*/  ISETP.GT.AND P6, PT, R4.reuse, 0x80, PT ;  /* 0x000000800400780c */ /* 0x040fe40003fc4270 */
[----:B------:R-:W-:-:S02]  /*17e50*/  ISETP.GT.AND P1, PT, R4, 0x81, PT ;  /* 0x000000810400780c */ /* 0x000fc40003f24270 */
[----:B------:R-:W-:-:S04]  /*17e60*/  ISETP.GT.AND P0, PT, R4, 0x88, PT ;  /* 0x000000880400780c */ /* 0x000fc80003f04270 */
[----:B------:R-:W-:Y:S01]  /*17e70*/  P2R R10, PR, RZ, 0x1 ;  /* 0x00000001ff0a7803 */ /* 0x000fe20000000000 */
[----:B------:R-:W-:Y:S02]  /*17e80*/  WARPGROUP.DEPBAR.LE gsb0, 0x0 ;  /* 0x00008000000079c5 */ /* 0x000fe40000010000 */
[----:B------:R-:W-:Y:S01]  /*17e90*/  WARPGROUP.ARRIVE ;  /* 0x00000000000079c5 */ /* 0x000fe20000000000 */
[----:B------:R-:W-:Y:S02]  /*17ea0*/  FSEL R13, R104, -INF , P4 ;  /* 0xff800000680d7808 */ /* 0x000fe40002000000 */
[----:B------:R-:W-:Y:S02]  /*17eb0*/  FSEL R105, R105, -INF , P5 ;  /* 0xff80000069697808 */ /* 0x000fe40002800000 */
[----:B------:R-:W-:Y:S01]  /*17ec0*/  FSEL R79, R108, -INF , P2 ;  /* 0xff8000006c4f7808 */ /* 0x000fe20001000000 */
[----:B------:R-:W-:Y:S01]  /*17ed0*/  QGMMA.64x32x32.F32.E4M3.E4M3 R88, gdesc[UR20], R88, gsb0 ;  /* 0x00600000145879f3 */ /* 0x000fe20008000858 */
[----:B------:R-:W-:-:S02]  /*17ee0*/  R2UR UR22, R8 ;  /* 0x00000000081672ca */ /* 0x000fc400000e0000 */
[----:B------:R-:W-:Y:S02]  /*17ef0*/  R2UR UR23, R9 ;  /* 0x00000000091772ca */ /* 0x000fe400000e0000 */
        /* <DEDUP_REMOVED lines=18> */
[----:B------:R-:W-:Y:S02]  /*18020*/  FSEL R117, R117, -INF , P3 ;  /* 0xff80000075757808 */ /* 0x000fe40001800000 */
[----:B------:R-:W-:Y:S02]  /*18030*/  ISETP.GT.AND P5, PT, R4, 0x20, PT ;  /* 0x000000200400780c */ /* 0x000fe40003fa4270 */
[----:B------:R-:W-:Y:S02]  /*18040*/  FMNMX.FTZ R8, R83, R8, !PT ;  /* 0x0000000853087209 */ /* 0x000fe40007810000 */
[----:B------:R-:W-:Y:S02]  /*18050*/  FSEL R9, R114, -INF , P4 ;  /* 0xff80000072097808 */ /* 0x000fe40002000000 */
[----:B------:R-:W-:-:S02]  /*18060*/  ISETP.GT.AND P4, PT, R4, 0x21, PT ;  /* 0x000000210400780c */ /* 0x000fc40003f84270 */
[----:B------:R-:W-:Y:S02]  /*18070*/  FMNMX.FTZ R8, R117, R8, !PT ;  /* 0x0000000875087209 */ /* 0x000fe40007810000 */
[----:B------:R-:W-:Y:S02]  /*18080*/  FSEL R119, R119, -INF , P3 ;  /* 0xff80000077777808 */ /* 0x000fe40001800000 */
[----:B------:R-:W-:Y:S02]  /*18090*/  ISETP.GT.AND P3, PT, R4, 0x28, PT ;  /* 0x000000280400780c */ /* 0x000fe40003f64270 */
[----:B------:R-:W-:Y:S02]  /*180a0*/  FSEL R15, R118, -INF , P2 ;  /* 0xff800000760f7808 */ /* 0x000fe40001000000 */
[----:B------:R-:W-:Y:S01]  /*180b0*/  ISETP.GT.AND P2, PT, R4, 0x29, PT ;  /* 0x000000290400780c */ /* 0x000fe20003f44270 */
[----:B------:R-:W-:Y:S02]  /*180c0*/  WARPGROUP.DEPBAR.LE gsb0, 0x0 ;  /* 0x00008000000079c5 */ /* 0x000fe40000010000 */
[----:B------:R-:W-:Y:S01]  /*180d0*/  WARPGROUP.ARRIVE ;  /* 0x00000000000079c5 */ /* 0x000fe20000000000 */
[----:B------:R-:W-:-:S02]  /*180e0*/  FSEL R149, R88, -INF , P5 ;  /* 0xff80000058957808 */ /* 0x000fc40002800000 */
[----:B------:R-:W-:Y:S02]  /*180f0*/  FSEL R133, R89, -INF , P4 ;  /* 0xff80000059857808 */ /* 0x000fe40002000000 */
[----:B------:R-:W-:Y:S01]  /*18100*/  FMNMX.FTZ R8, R149, R8, !PT ;  /* 0x0000000895087209 */ /* 0x000fe20007810000 */
[----:B------:R-:W-:Y:S01]  /*18110*/  QGMMA.64x32x32.F32.E4M3.E4M3 R56, gdesc[UR20], R56, gsb0 ;  /* 0x00600000143879f3 */ /* 0x000fe20008000838 */
[----:B------:R-:W-:Y:S02]  /*18120*/  R2UR UR22, R72 ;  /* 0x00000000481672ca */ /* 0x000fe400000e0000 */
[----:B------:R-:W-:Y:S02]  /*18130*/  R2UR UR23, R73 ;  /* 0x00000000491772ca */ /* 0x000fe400000e0000 */
[----:B------:R-:W-:Y:S02]  /*18140*/  FSEL R123, R92, -INF , P3 ;  /* 0xff8000005c7b7808 */ /* 0x000fe40001800000 */
[----:B------:R-:W-:-:S02]  /*18150*/  FMNMX.FTZ R8, R133, R8, !PT ;  /* 0x0000000885087209 */ /* 0x000fc40007810000 */
[----:B------:R-:W-:Y:S02]  /*18160*/  FSEL R21, R90, -INF , P5 ;  /* 0xff8000005a157808 */ /* 0x000fe40002800000 */
[C---:B------:R-:W-:Y:S02]  /*18170*/  ISETP.GT.AND P5, PT, R4.reuse, 0x30, PT ;  /* 0x000000300400780c */ /* 0x040fe40003fa4270 */
        /* <DEDUP_REMOVED lines=20> */
[----:B------:R-:W-:Y:S02]  /*182c0*/  FMNMX.FTZ R8, R137, R8, !PT ;  /* 0x0000000889087209 */ /* 0x000fe40007810000 */
[----:B------:R-:W-:-:S02]  /*182d0*/  FSEL R77, R102, -INF , P3 ;  /* 0xff800000664d7808 */ /* 0x000fc40001800000 */
[----:B------:R-:W-:Y:S02]  /*182e0*/  ISETP.GT.AND P3, PT, R4, 0x48, PT ;  /* 0x000000480400780c */ /* 0x000fe40003f64270 */
[----:B------:R-:W-:Y:S01]  /*182f0*/  FSEL R103, R103, -INF , P2 ;  /* 0xff80000067677808 */ /* 0x000fe20001000000 */
[----:B------:R-:W-:Y:S02]  /*18300*/  WARPGROUP.DEPBAR.LE gsb0, 0x0 ;  /* 0x00008000000079c5 */ /* 0x000fe40000010000 */
[----:B------:R-:W-:Y:S01]  /*18310*/  WARPGROUP.ARRIVE ;  /* 0x00000000000079c5 */ /* 0x000fe20000000000 */
[----:B------:R-:W-:Y:S02]  /*18320*/  FSEL R127, R56, -INF , P5 ;  /* 0xff800000387f7808 */ /* 0x000fe40002800000 */
[----:B------:R-:W-:Y:S02]  /*18330*/  FSEL R101, R57, -INF , P4 ;  /* 0xff80000039657808 */ /* 0x000fe40002000000 */
[----:B------:R-:W-:Y:S01]  /*18340*/  FMNMX.FTZ R8, R127, R8, !PT ;  /* 0x000000087f087209 */ /* 0x000fe20007810000 */
[----:B------:R-:W-:Y:S01]  /*18350*/  QGMMA.64x32x32.F32.E4M3.E4M3 R40, gdesc[UR20], R40, gsb0 ;  /* 0x00600000142879f3 */ /* 0x000fe20008000828 */
        /* <DEDUP_REMOVED lines=25> */
[----:B------:R-:W-:Y:S02]  /*184f0*/  FMNMX.FTZ R8, R135, R8, !PT ;  /* 0x0000000887087209 */ /* 0x000fe40007810000 */
[----:B------:R-:W-:Y:S02]  /*18500*/  FSEL R69, R70, -INF , P3 ;  /* 0xff80000046457808 */ /* 0x000fe40001800000 */
[C---:B------:R-:W-:Y:S02]  /*18510*/  ISETP.GT.AND P3, PT, R4.reuse, 0x68, PT ;  /* 0x000000680400780c */ /* 0x040fe40003f64270 */
        /* <DEDUP_REMOVED lines=27> */
[----:B------:R-:W-:Y:S02]  /*186d0*/  FMNMX.FTZ R8, R157, R8, !PT ;  /* 0x000000089d087209 */ /* 0x000fe40007810000 */
[----:B------:R-:W-:Y:S02]  /*186e0*/  FSEL R55, R55, -INF , P2 ;  /* 0xff80000037377808 */ /* 0x000fe40001000000 */
[----:B------:R-:W-:-:S02]  /*186f0*/  FMNMX.FTZ R8, R159, R8, !PT ;  /* 0x000000089f087209 */ /* 0x000fc40007810000 */
[----:B------:R-:W-:Y:S02]  /*18700*/  ISETP.GT.AND P2, PT, R4, 0x89, PT ;  /* 0x000000890400780c */ /* 0x000fe40003f44270 */
[----:B------:R-:W-:Y:S02]  /*18710*/  FSEL R53, R54, -INF , P3 ;  /* 0xff80000036357808 */ /* 0x000fe40001800000 */
[C---:B------:R-:W-:Y:S02]  /*18720*/  ISETP.GT.AND P3, PT, R4.reuse, 0x90, PT ;  /* 0x000000900400780c */ /* 0x040fe40003f64270 */
[----:B------:R-:W-:Y:S02]  /*18730*/  FSEL R51, R51, -INF , P4 ;  /* 0xff80000033337808 */ /* 0x000fe40002000000 */
[----:B------:R-:W-:Y:S02]  /*18740*/  ISETP.GT.AND P4, PT, R4, 0x91, PT ;  /* 0x000000910400780c */ /* 0x000fe40003f84270 */
[----:B------:R-:W-:-:S02]  /*18750*/  FSEL R49, R50, -INF , P5 ;  /* 0xff80000032317808 */ /* 0x000fc40002800000 */
[----:B------:R-:W-:Y:S01]  /*18760*/  ISETP.GT.AND P5, PT, R4, 0x98, PT ;  /* 0x000000980400780c */ /* 0x000fe20003fa4270 */
[----:B------:R-:W-:Y:S02]  /*18770*/  WARPGROUP.DEPBAR.LE gsb0, 0x0 ;  /* 0x00008000000079c5 */ /* 0x000fe40000010000 */
[----:B------:R-:W-:Y:S02]  /*18780*/  FSEL R163, R24, -INF , P6 ;  /* 0xff80000018a37808 */ /* 0x000fe40003000000 */
[----:B------:R-:W-:Y:S02]  /*18790*/  FSEL R165, R25, -INF , P1 ;  /* 0xff80000019a57808 */ /* 0x000fe40000800000 */
[----:B------:R-:W-:Y:S02]  /*187a0*/  FMNMX.FTZ R8, R163, R8, !PT ;  /* 0x00000008a3087209 */ /* 0x000fe40007810000 */
[----:B------:R-:W-:Y:S02]  /*187b0*/  FSEL R167, R28, -INF , P0 ;  /* 0xff8000001ca77808 */ /* 0x000fe40000000000 */
[----:B------:R-:W-:-:S02]  /*187c0*/  FMNMX.FTZ R8, R165, R8, !PT ;  /* 0x00000008a5087209 */ /* 0x000fc40007810000 */
[----:B------:R-:W-:Y:S02]  /*187d0*/  FSEL R177, R29, -INF , P2 ;  /* 0xff8000001db17808 */ /* 0x000fe40001000000 */
[----:B------:R-:W-:Y:S02]  /*187e0*/  FMNMX.FTZ R8, R167, R8, !PT ;  /* 0x00000008a7087209 */ /* 0x000fe40007810000 */
[----:B------:R-:W-:Y:S02]  /*187f0*/  FSEL R179, R32, -INF , P3 ;  /* 0xff80000020b37808 */ /* 0x000fe40001800000 */
[----:B------:R-:W-:Y:S02]  /*18800*/  FMNMX.FTZ R8, R177, R8, !PT ;  /* 0x00000008b1087209 */ /* 0x000fe40007810000 */
[----:B------:R-:W-:Y:S02]  /*18810*/  FSEL R183, R33, -INF , P4 ;  /* 0xff80000021b77808 */ /* 0x000fe40002000000 */
[----:B------:R-:W-:-:S02]  /*18820*/  FMNMX.FTZ R8, R179, R8, !PT ;  /* 0x00000008b3087209 */ /* 0x000fc40007810000 */
[----:B------:R-:W-:Y:S02]  /*18830*/  FSEL R181, R36, -INF , P5 ;  /* 0xff80000024b57808 */ /* 0x000fe40002800000 */
[----:B------:R-:W-:Y:S02]  /*18840*/  FMNMX.FTZ R8, R183, R8, !PT ;  /* 0x00000008b7087209 */ /* 0x000fe40007810000 */
[----:B------:R-:W-:Y:S02]  /*18850*/  ISETP.GT.AND P6, PT, R4, 0x99, PT ;  /* 0x000000990400780c */ /* 0x000fe40003fc4270 */
[----:B------:R-:W-:Y:S02]  /*18860*/  FMNMX.FTZ R8, R181, R8, !PT ;  /* 0x00000008b5087209 */ /* 0x000fe40007810000 */
[----:B------:R-:W-:Y:S02]  /*18870*/  FSEL R185, R37, -INF , P6 ;  /* 0xff80000025b97808 */ /* 0x000fe40003000000 */
[----:B------:R-:W-:-:S02]  /*18880*/  P2R R24, PR, RZ, 0x2 ;  /* 0x00000002ff187803 */ /* 0x000fc40000000000 */
[----:B------:R-:W-:Y:S02]  /*18890*/  FMNMX.FTZ R8, R185, R8, !PT ;  /* 0x00000008b9087209 */ /* 0x000fe40007810000 */
[----:B------:R-:W-:Y:S02]  /*188a0*/  ISETP.GT.AND P1, PT, R4, 0x80, PT ;  /* 0x000000800400780c */ /* 0x000fe40003f24270 */
[----:B------:R-:W-:Y:S01]  /*188b0*/  FSEL R31, R31, -INF , P2 ;  /* 0xff8000001f1f7808 */ /* 0x000fe20001000000 */
[----:B------:R-:W1:Y:S01]  /*188c0*/  SHFL.BFLY PT, R11, R8, 0x2, 0x1f ;  /* 0x0c401f00080b7f89 */ /* 0x000e6200000e0000 */
[----:B------:R-:W-:Y:S02]  /*188d0*/  FSEL R25, R26, -INF , P1 ;  /* 0xff8000001a197808 */ /* 0x000fe40000800000 */
[----:B------:R-:W-:Y:S02]  /*188e0*/  ISETP.NE.AND P1, PT, R24, RZ, PT ;  /* 0x000000ff1800720c */ /* 0x000fe40003f25270 */
[----:B------:R-:W-:-:S02]  /*188f0*/  FSEL R35, R35, -INF , P4 ;  /* 0xff80000023237808 */ /* 0x000fc40002000000 */
[----:B------:R-:W-:Y:S02]  /*18900*/  FSEL R27, R27, -INF , P1 ;  /* 0xff8000001b1b7808 */ /* 0x000fe40000800000 */
[----:B------:R-:W-:Y:S02]  /*18910*/  ISETP.NE.AND P1, PT, R20, RZ, PT ;  /* 0x000000ff1400720c */ /* 0x000fe40003f25270 */
[----:B-1----:R-:W-:-:S05]  /*18920*/  FMNMX.FTZ R6, R8, R11, !PT ;  /* 0x0000000b08067209 */ /* 0x002fca0007810000 */
[----:B------:R-:W1:Y:S02]  /*18930*/  SHFL.BFLY PT, R11, R6, 0x1, 0x1f ;  /* 0x0c201f00060b7f89 */ /* 0x000e6400000e0000 */
[----:B-1----:R-:W-:-:S04]  /*18940*/  FMNMX.FTZ R11, R6, R11, !PT ;  /* 0x0000000b060b7209 */ /* 0x002fc80007810000 */
[----:B------:R-:W-:Y:S01]  /*18950*/  FSETP.NEU.FTZ.AND P0, PT, R11, -INF , PT ;  /* 0xff8000000b00780b */ /* 0x000fe20003f1d000 */
[----:B------:R-:W-:-:S05]  /*18960*/  FFMA.FTZ R14, R2, R11, -8 ;  /* 0xc1000000020e7423 */ /* 0x000fca000001000b */
[----:B------:R-:W-:Y:S02]  /*18970*/  FSEL R14, R14, RZ, P0 ;  /* 0x000000ff0e0e7208 */ /* 0x000fe40000000000 */
[----:B------:R-:W-:-:S03]  /*18980*/  ISETP.NE.AND P0, PT, R10, RZ, PT ;  /* 0x000000ff0a00720c */ /* 0x000fc60003f05270 */
[--C-:B------:R-:W-:Y:S01]  /*18990*/  FFMA.FTZ R97, R2, R97, -R14.reuse ;  /* 0x0000006102617223 */ /* 0x100fe2000001080e */
[----:B------:R-:W-:Y:S01]  /*189a0*/  FSEL R29, R30, -INF , P0 ;  /* 0xff8000001e1d7808 */ /* 0x000fe20000000000 */
[--C-:B------:R-:W-:Y:S01]  /*189b0*/  FFMA.FTZ R4, R2, R13, -R14.reuse ;  /* 0x0000000d02047223 */ /* 0x100fe2000001080e */
[----:B------:R-:W-:Y:S01]  /*189c0*/  ISETP.NE.AND P0, PT, R12, RZ, PT ;  /* 0x000000ff0c00720c */ /* 0x000fe20003f05270 */
[C-C-:B------:R-:W-:Y:S01]  /*189d0*/  FFMA.FTZ R8, R2.reuse, R81, -R14.reuse ;  /* 0x0000005102087223 */ /* 0x140fe2000001080e */
[----:B------:R-:W-:Y:S01]  /*189e0*/  FMNMX.FTZ R12, R5, R107, !PT ;  /* 0x0000006b050c7209 */ /* 0x000fe20007810000 */
[C-C-:B------:R-:W-:Y:S01]  /*189f0*/  FFMA.FTZ R13, R2.reuse, R85, -R14.reuse ;  /* 0x00000055020d7223 */ /* 0x140fe2000001080e */
[----:B------:R-:W-:-:S01]  /*18a00*/  FFMA.FTZ R81, R2, R117, -R14 ;  /* 0x0000007502517223 */ /* 0x000fc2000001080e */
[----:B------:R-:W-:Y:S01]  /*18a10*/  FSEL R117, R38, -INF , P5 ;  /* 0xff80000026757808 */ /* 0x000fe20002800000 */
[----:B------:R-:W-:-:S01]  /*18a20*/  FFMA.FTZ R85, R2, R121, -R14 ;  /* 0x0000007902557223 */ /* 0x000fc2000001080e */
[----:B------:R-:W-:Y:S01]  /*18a30*/  FMNMX.FTZ R12, R7, R12, !PT ;  /* 0x0000000c070c7209 */ /* 0x000fe20007810000 */
[----:B------:R-:W-:-:S01]  /*18a40*/  FFMA.FTZ R123, R2, R123, -R14 ;  /* 0x0000007b027b7223 */ /* 0x000fc2000001080e */
[----:B------:R-:W-:Y:S01]  /*18a50*/  FSEL R121, R39, -INF , P6 ;  /* 0xff80000027797808 */ /* 0x000fe20003000000 */
[----:B------:R-:W-:-:S01]  /*18a60*/  FFMA.FTZ R131, R2, R131, -R14 ;  /* 0x0000008302837223 */ /* 0x000fc2000001080e */
[----:B------:R-:W-:Y:S01]  /*18a70*/  FMNMX.FTZ R20, R111, R12, !PT ;  /* 0x0000000c6f147209 */ /* 0x000fe20007810000 */
[----:B------:R-:W-:-:S01]  /*18a80*/  FFMA.FTZ R125, R2, R125, -R14 ;  /* 0x0000007d027d7223 */ /* 0x000fc2000001080e */
[C-C-:B------:R-:W-:Y:S01]  /*18a90*/  FFMA.FTZ R127, R2.reuse, R127, -R14.reuse ;  /* 0x0000007f027f7223 */ /* 0x140fe2000001080e */
        /* <DEDUP_REMOVED lines=15> */
[----:B------:R1:W-:Y:S01]  /*18b90*/  MUFU.EX2 R20, R123 ;  /* 0x0000007b00147308 */ /* 0x0003e20000000800 */
        /* <DEDUP_REMOVED lines=8> */
[----:B-1----:R-:W-:-:S01]  /*18c20*/  FFMA.FTZ R123, R2, R151, -R14 ;  /* 0x00000097027b7223 */ /* 0x002fc2000001080e */
[----:B------:R-:W-:Y:S01]  /*18c30*/  FMNMX.FTZ R24, R73, R24, !PT ;  /* 0x0000001849187209 */ /* 0x000fe20007810000 */
[----:B------:R-:W-:-:S01]  /*18c40*/  FFMA.FTZ R48, R2, R179, -R14 ;  /* 0x000000b302307223 */ /* 0x000fc2000001080e */
[----:B------:R-:W-:Y:S01]  /*18c50*/  FFMA.FTZ R133, R2, R183, -R14 ;  /* 0x000000b702857223 */ /* 0x000fe2000001080e */
[----:B------:R-:W-:Y:S01]  /*18c60*/  MUFU.EX2 R4, R4 ;  /* 0x0000000400047308 */ /* 0x000fe20000000800 */
[----:B------:R-:W-:-:S04]  /*18c70*/  FMNMX.FTZ R26, R95, R24, !PT ;  /* 0x000000185f1a7209 */ /* 0x000fc80007810000 */
[----:B------:R-:W-:-:S03]  /*18c80*/  FMNMX.FTZ R26, R75, R26, !PT ;  /* 0x0000001a4b1a7209 */ /* 0x000fc60007810000 */
[----:B------:R1:W-:Y:S01]  /*18c90*/  MUFU.EX2 R24, R131 ;  /* 0x0000008300187308 */ /* 0x0003e20000000800 */
[----:B------:R-:W-:-:S04]  /*18ca0*/  FMNMX.FTZ R26, R99, R26, !PT ;  /* 0x0000001a631a7209 */ /* 0x000fc80007810000 */
[----:B------:R-:W-:-:S03]  /*18cb0*/  FMNMX.FTZ R26, R77, R26, !PT ;  /* 0x0000001a4d1a7209 */ /* 0x000fc60007810000 */
[----:B------:R-:W-:Y:S01]  /*18cc0*/  MUFU.EX2 R33, R33 ;  /* 0x0000002100217308 */ /* 0x000fe20000000800 */
[----:B------:R-:W-:Y:S01]  /*18cd0*/  FMNMX.FTZ R28, R103, R26, !PT ;  /* 0x0000001a671c7209 */ /* 0x000fe20007810000 */
[----:B-1----:R-:W-:-:S03]  /*18ce0*/  FFMA.FTZ R131, R2, R177, -R14 ;  /* 0x000000b102837223 */ /* 0x002fc6000001080e */
        /* <DEDUP_REMOVED lines=11> */
[----:B------:R-:W2:Y:S01]  /*18da0*/  MUFU.EX2 R37, R37 ;  /* 0x0000002500257308 */ /* 0x000ea20000000800 */
        /* <DEDUP_REMOVED lines=8> */
[C-C-:B-1----:R-:W-:Y:S01]  /*18e30*/  FFMA.FTZ R13, R2.reuse, R89, -R14.reuse ;  /* 0x00000059020d7223 */ /* 0x142fe2000001080e */
[----:B------:R-:W-:-:S01]  /*18e40*/  FFMA.FTZ R89, R2, R135, -R14 ;  /* 0x0000008702597223 */ /* 0x000fc2000001080e */
[----:B------:R-:W-:Y:S01]  /*18e50*/  FFMA.FTZ R135, R2, R185, -R14 ;  /* 0x000000b902877223 */ /* 0x000fe2000001080e */
[----:B------:R-:W-:Y:S02]  /*18e60*/  FMNMX.FTZ R36, R49, R36, !PT ;  /* 0x0000002431247209 */ /* 0x000fe40007810000 */
[----:B--2---:R-:W-:Y:S01]  /*18e70*/  F2FP.SATFINITE.E4M3.F32.PACK_AB_MERGE_C R176, R37, R6, RZ ;  /* 0x0000000625b0723e */ /* 0x004fe200048070ff */
[----:B------:R1:W-:Y:S01]  /*18e80*/  MUFU.EX2 R32, R97 ;  /* 0x0000006100207308 */ /* 0x0003e20000000800 */
[----:B------:R-:W-:Y:S02]  /*18e90*/  FMNMX.FTZ R36, R51, R36, !PT ;  /* 0x0000002433247209 */ /* 0x000fe40007810000 */
[----:B------:R-:W-:-:S02]  /*18ea0*/  F2FP.SATFINITE.E4M3.F32.PACK_AB_MERGE_C R176, R33, R4, R176 ;  /* 0x0000000421b0723e */ /* 0x000fc400048070b0 */
[----:B------:R-:W-:-:S03]  /*18eb0*/  FMNMX.FTZ R36, R53, R36, !PT ;  /* 0x0000002435247209 */ /* 0x000fc60007810000 */
[----:B------:R-:W-:Y:S01]  /*18ec0*/  MUFU.EX2 R79, R79 ;  /* 0x0000004f004f7308 */ /* 0x000fe20000000800 */
[----:B------:R-:W-:Y:S02]  /*18ed0*/  FMNMX.FTZ R40, R55, R36, !PT ;  /* 0x0000002437287209 */ /* 0x000fe40007810000 */
[----:B-1----:R-:W-:Y:S01]  /*18ee0*/  FSEL R97, R34, -INF , P3 ;  /* 0xff80000022617808 */ /* 0x002fe20001800000 */
[----:B------:R-:W-:-:S01]  /*18ef0*/  FFMA.FTZ R34, R2, R141, -R14 ;  /* 0x0000008d02227223 */ /* 0x000fc2000001080e */
[----:B------:R-:W-:-:S03]  /*18f00*/  FMNMX.FTZ R40, R25, R40, !PT ;  /* 0x0000002819287209 */ /* 0x000fc60007810000 */
[----:B------:R1:W-:Y:S01]  /*18f10*/  MUFU.EX2 R36, R13 ;  /* 0x0000000d00247308 */ /* 0x0003e20000000800 */
[----:B------:R-:W-:-:S04]  /*18f20*/  FMNMX.FTZ R40, R27, R40, !PT ;  /* 0x000000281b287209 */ /* 0x000fc80007810000 */
[----:B------:R-:W-:-:S03]  /*18f30*/  FMNMX.FTZ R40, R29, R40, !PT ;  /* 0x000000281d287209 */ /* 0x000fc60007810000 */
[----:B------:R-:W-:Y:S01]  /*18f40*/  MUFU.EX2 R10, R10 ;  /* 0x0000000a000a7308 */ /* 0x000fe20000000800 */
[----:B------:R-:W-:-:S04]  /*18f50*/  FMNMX.FTZ R40, R31, R40, !PT ;  /* 0x000000281f287209 */ /* 0x000fc80007810000 */
[----:B------:R-:W-:-:S03]  /*18f60*/  FMNMX.FTZ R40, R97, R40, !PT ;  /* 0x0000002861287209 */ /* 0x000fc60007810000 */
[----:B------:R-:W2:Y:S01]  /*18f70*/  MUFU.EX2 R81, R81 ;  /* 0x0000005100517308 */ /* 0x000ea20000000800 */
[----:B------:R-:W-:-:S04]  /*18f80*/  FMNMX.FTZ R40, R35, R40, !PT ;  /* 0x0000002823287209 */ /* 0x000fc80007810000 */
[----:B------:R-:W-:-:S03]  /*18f90*/  FMNMX.FTZ R40, R117, R40, !PT ;  /* 0x0000002875287209 */ /* 0x000fc60007810000 */
[----:B------:R-:W-:Y:S01]  /*18fa0*/  MUFU.EX2 R12, R149 ;  /* 0x00000095000c7308 */ /* 0x000fe20000000800 */
[----:B-1----:R-:W-:Y:S01]  /*18fb0*/  FMNMX.FTZ R13, R121, R40, !PT ;  /* 0x00000028790d7209 */ /* 0x002fe20007810000 */
[----:B------:R-:W-:-:S04]  /*18fc0*/  FFMA.FTZ R40, R2, R153, -R14 ;  /* 0x0000009902287223 */ /* 0x000fc8000001080e */
[----:B------:R-:W1:Y:S02]  /*18fd0*/  SHFL.BFLY PT, R44, R13, 0x2, 0x1f ;  /* 0x0c401f000d2c7f89 */ /* 0x000e6400000e0000 */
[----:B------:R-:W-:Y:S01]  /*18fe0*/  MUFU.EX2 R83, R83 ;  /* 0x0000005300537308 */ /* 0x000fe20000000800 */
[----:B--2---:R-:W-:-:S04]  /*18ff0*/  F2FP.SATFINITE.E4M3.F32.PACK_AB_MERGE_C R178, R81, R10, RZ ;  /* 0x0000000a51b2723e */ /* 0x004fc800048070ff */
[----:B------:R-:W-:-:S03]  /*19000*/  F2FP.SATFINITE.E4M3.F32.PACK_AB_MERGE_C R178, R79, R8, R178 ;  /* 0x000000084fb2723e */ /* 0x000fc600048070b2 */
[----:B------:R-:W2:Y:S08]  /*19010*/  MUFU.EX2 R105, R105 ;  /* 0x0000006900697308 */ /* 0x000eb00000000800 */
[----:B------:R-:W-:Y:S01]  /*19020*/  MUFU.EX2 R109, R109 ;  /* 0x0000006d006d7308 */ /* 0x000fe20000000800 */
[----:B-1----:R-:W-:Y:S01]  /*19030*/  FMNMX.FTZ R50, R13, R44, !PT ;  /* 0x0000002c0d327209 */ /* 0x002fe20007810000 */
[----:B------:R-:W-:-:S06]  /*19040*/  FFMA.FTZ R44, R2, R163, -R14 ;  /* 0x000000a3022c7223 */ /* 0x000fcc000001080e */
[----:B------:R-:W1:Y:S01]  /*19050*/  MUFU.EX2 R113, R113 ;  /* 0x0000007100717308 */ /* 0x000e620000000800 */
[----:B--2---:R-:W-:Y:S01]  /*19060*/  F2FP.SATFINITE.E4M3.F32.PACK_AB_MERGE_C R180, R105, R20, RZ ;  /* 0x0000001469b4723e */ /* 0x004fe200048070ff */
[----:B------:R-:W2:Y:S03]  /*19070*/  SHFL.BFLY PT, R13, R50, 0x1, 0x1f ;  /* 0x0c201f00320d7f89 */ /* 0x000ea600000e0000 */
[----:B------:R-:W-:-:S03]  /*19080*/  F2FP.SATFINITE.E4M3.F32.PACK_AB_MERGE_C R180, R83, R12, R180 ;  /* 0x0000000c53b4723e */ /* 0x000fc600048070b4 */
[----:B------:R-:W-:Y:S08]  /*19090*/  MUFU.EX2 R101, R101 ;  /* 0x0000006500657308 */ /* 0x000ff00000000800 */
[----:B------:R-:W-:Y:S01]  /*190a0*/  MUFU.EX2 R85, R85 ;  /* 0x0000005500557308 */ /* 0x000fe20000000800 */
[----:B-1----:R-:W-:-:S04]  /*190b0*/  F2FP.SATFINITE.E4M3.F32.PACK_AB_MERGE_C R182, R113, R26, RZ ;  /* 0x0000001a71b6723e */ /* 0x002fc800048070ff */
[----:B------:R-:W-:-:S03]  /*190c0*/  F2FP.SATFINITE.E4M3.F32.PACK_AB_MERGE_C R182, R109, R24, R182 ;  /* 0x000000186db6723e */ /* 0x000fc600048070b6 */
[----:B------:R-:W-:Y:S01]  /*190d0*/  MUFU.EX2 R93, R93 ;  /* 0x0000005d005d7308 */ /* 0x000fe20000000800 */
[----:B--2---:R-:W-:Y:S01]  /*190e0*/  FMNMX.FTZ R13, R50, R13, !PT ;  /* 0x0000000d320d7209 */ /* 0x004fe20007810000 */
[----:B------:R-:W-:-:S03]  /*190f0*/  FFMA.FTZ R50, R2, R181, -R14 ;  /* 0x000000b502327223 */ /* 0x000fc6000001080e */
[----:B------:R-:W-:Y:S01]  /*19100*/  FSETP.NEU.FTZ.AND P2, PT, R13, -INF , PT ;  /* 0xff8000000d00780b */ /* 0x000fe20003f5d000 */
[----:B------:R-:W-:-:S02]  /*19110*/  FFMA.FTZ R54, R2, R13, -8 ;  /* 0xc100000002367423 */ /* 0x000fc4000001000d */
[----:B------:R-:W-:Y:S03]  /*19120*/  MUFU.EX2 R89, R89 ;  /* 0x0000005900597308 */ /* 0x000fe60000000800 */
[----:B------:R-:W-:Y:S02]  /*19130*/  FSEL R54, R54, RZ, P2 ;  /* 0x000000ff36367208 */ /* 0x000fe40001000000 */
[----:B------:R-:W-:-:S03]  /*19140*/  ISETP.GE.AND P2, PT, R147, 0xa1, PT ;  /* 0x000000a19300780c */ /* 0x000fc60003f46270 */
[----:B------:R-:W-:Y:S01]  /*19150*/  MUFU.EX2 R34, R34 ;  /* 0x0000002200227308 */ /* 0x000fe20000000800 */
[----:B------:R-:W-:-:S01]  /*19160*/  FFMA.FTZ R5, R2, R5, -R54 ;  /* 0x0000000502057223 */ /* 0x000fc20000010836 */
[C-C-:B------:R-:W-:Y:S01]  /*19170*/  FFMA.FTZ R14, R2.reuse, R107, -R54.reuse ;  /* 0x0000006b020e7223 */ /* 0x140fe20000010836 */
[----:B------:R-:W-:-:S01]  /*19180*/  FFMA.FTZ R56, R2, R7, -R54 ;  /* 0x0000000702387223 */ /* 0x000fc20000010836 */
[C-C-:B------:R-:W-:Y:S01]  /*19190*/  FFMA.FTZ R107, R2.reuse, R111, -R54.reuse ;  /* 0x0000006f026b7223 */ /* 0x140fe20000010836 */
[----:B------:R-:W-:-:S01]  /*191a0*/  FFMA.FTZ R7, R2, R9, -R54 ;  /* 0x0000000902077223 */ /* 0x000fc20000010836 */
[C-C-:B------:R-:W-:Y:S01]  /*191b0*/  FFMA.FTZ R52, R2.reuse, R115, -R54.reuse ;  /* 0x0000007302347223 */ /* 0x140fe20000010836 */
[----:B------:R-:W-:-:S01]  /*191c0*/  FFMA.FTZ R66, R2, R15, -R54 ;  /* 0x0000000f02427223 */ /* 0x000fc20000010836 */
[----:B------:R-:W-:Y:S01]  /*191d0*/  MUFU.EX2 R5, R5 ;  /* 0x0000000500057308 */ /* 0x000fe20000000800 */
[----:B------:R-:W-:-:S01]  /*191e0*/  FFMA.FTZ R9, R2, R21, -R54 ;  /* 0x0000001502097223 */ /* 0x000fc20000010836 */
[C-C-:B------:R-:W-:Y:S01]  /*191f0*/  FFMA.FTZ R21, R2.reuse, R57, -R54.reuse ;  /* 0x0000003902157223 */ /* 0x140fe20000010836 */
[----:B------:R-:W-:-:S01]  /*19200*/  FFMA.FTZ R62, R2, R59, -R54 ;  /* 0x0000003b023e7223 */ /* 0x000fc20000010836 */
[----:B------:R-:W-:Y:S01]  /*19210*/  FFMA.FTZ R57, R2, R65, -R54 ;  /* 0x0000004102397223 */ /* 0x000fe20000010836 */
[----:B------:R-:W-:-:S01]  /*19220*/  FADD.FTZ R59, R4, R33 ;  /* 0x00000021043b7221 */ /* 0x000fc20000010000 */
[C-C-:B------:R-:W-:Y:S01]  /*19230*/  FFMA.FTZ R111, R2.reuse, R119, -R54.reuse ;  /* 0x00000077026f7223 */ /* 0x140fe20000010836 */
[----:B------:R-:W-:-:S01]  /*19240*/  FFMA.FTZ R63, R2, R63, -R54 ;  /* 0x0000003f023f7223 */ /* 0x000fc20000010836 */
[----:B------:R-:W1:Y:S01]  /*19250*/  MUFU.EX2 R14, R14 ;  /* 0x0000000e000e7308 */ /* 0x000e620000000800 */
[----:B------:R-:W-:-:S01]  /*19260*/  FADD.FTZ R68, R6, R59 ;  /* 0x0000003b06447221 */ /* 0x000fc20000010000 */
[C-C-:B------:R-:W-:Y:S01]  /*19270*/  FFMA.FTZ R58, R2.reuse, R91, -R54.reuse ;  /* 0x0000005b023a7223 */ /* 0x140fe20000010836 */
[----:B------:R-:W-:-:S01]  /*19280*/  FFMA.FTZ R59, R2, R41, -R54 ;  /* 0x00000029023b7223 */ /* 0x000fc20000010836 */
[----:B------:R-:W-:Y:S01]  /*19290*/  FFMA.FTZ R70, R2, R73, -R54 ;  /* 0x0000004902467223 */ /* 0x000fe20000010836 */
[----:B------:R-:W-:-:S02]  /*192a0*/  @!P1 VIADD R41, R3, 0x29840 ;  /* 0x0002984003299836 */ /* 0x000fc40000000000 */
[C-C-:B------:R-:W-:Y:S01]  /*192b0*/  FFMA.FTZ R95, R2.reuse, R95, -R54.reuse ;  /* 0x0000005f025f7223 */ /* 0x140fe20000010836 */
[----:B------:R-:W-:-:S01]  /*192c0*/  FFMA.FTZ R15, R2, R75, -R54 ;  /* 0x0000004b020f7223 */ /* 0x000fc20000010836 */
[----:B------:R-:W2:Y:S01]  /*192d0*/  MUFU.EX2 R56, R56 ;  /* 0x0000003800387308 */ /* 0x000ea20000000800 */
[----:B------:R-:W-:-:S01]  /*192e0*/  FFMA.FTZ R60, R2, R99, -R54 ;  /* 0x00000063023c7223 */ /* 0x000fc20000010836 */
[----:B------:R-:W-:Y:S01]  /*192f0*/  @!P1 PRMT R41, RZ, 0x654, R41 ;  /* 0x00000654ff299816 */ /* 0x000fe20000000029 */
[----:B------:R-:W-:-:S01]  /*19300*/  FFMA.FTZ R77, R2, R77, -R54 ;  /* 0x0000004d024d7223 */ /* 0x000fc20000010836 */
[C-C-:B------:R-:W-:Y:S01]  /*19310*/  FFMA.FTZ R103, R2.reuse, R103, -R54.reuse ;  /* 0x0000006702677223 */ /* 0x140fe20000010836 */
[----:B------:R-:W-:-:S01]  /*19320*/  FFMA.FTZ R47, R2, R47, -R54 ;  /* 0x0000002f022f7223 */ /* 0x000fc20000010836 */
[----:B------:R3:W-:Y:S01]  /*19330*/  @!P1 SYNCS.ARRIVE.TRANS64.RED.A1T0 RZ, [R41+URZ], RZ ;  /* 0x000000ff29ff99a7 */ /* 0x0007e2000810043f */
[----:B------:R-:W-:-:S01]  /*19340*/  FFMA.FTZ R61, R2, R61, -R54 ;  /* 0x0000003d023d7223 */ /* 0x000fc20000010836 */
[----:B------:R-:W4:Y:S01]  /*19350*/  MUFU.EX2 R107, R107 ;  /* 0x0000006b006b7308 */ /* 0x000f220000000800 */
[----:B-1----:R-:W-:-:S01]  /*19360*/  FADD.FTZ R65, R5, R14 ;  /* 0x0000000e05417221 */ /* 0x002fc20000010000 */
[C-C-:B------:R-:W-:Y:S01]  /*19370*/  FFMA.FTZ R64, R2.reuse, R67, -R54.reuse ;  /* 0x0000004302407223 */ /* 0x140fe20000010836 */
[----:B------:R-:W-:-:S01]  /*19380*/  FFMA.FTZ R69, R2, R69, -R54 ;  /* 0x0000004502457223 */ /* 0x000fc20000010836 */
[C-C-:B------:R-:W-:Y:S01]  /*19390*/  FFMA.FTZ R71, R2.reuse, R71, -R54.reuse ;  /* 0x0000004702477223 */ /* 0x140fe20000010836 */
[----:B------:R-:W-:-:S01]  /*193a0*/  FFMA.FTZ R45, R2, R45, -R54 ;  /* 0x0000002d022d7223 */ /* 0x000fc20000010836 */
[C-C-:B------:R-:W-:Y:S01]  /*193b0*/  FFMA.FTZ R49, R2.reuse, R49, -R54.reuse ;  /* 0x0000003102317223 */ /* 0x140fe20000010836 */
[----:B------:R-:W-:-:S01]  /*193c0*/  FFMA.FTZ R27, R2, R27, -R54 ;  /* 0x0000001b021b7223 */ /* 0x000fc20000010836 */
[----:B------:R-:W1:Y:S01]  /*193d0*/  MUFU.EX2 R7, R7 ;  /* 0x0000000700077308 */ /* 0x000e620000000800 */
[----:B--2---:R-:W-:-:S01]  /*193e0*/  FADD.FTZ R78, R56, R65 ;  /* 0x00000041384e7221 */ /* 0x004fc20000010000 */
[C-C-:B------:R-:W-:Y:S01]  /*193f0*/  FFMA.FTZ R51, R2.reuse, R51, -R54.reuse ;  /* 0x0000003302337223 */ /* 0x140fe20000010836 */
[----:B------:R-:W-:-:S01]  /*19400*/  FFMA.FTZ R53, R2, R53, -R54 ;  /* 0x0000003502357223 */ /* 0x000fc20000010836 */
[C-C-:B------:R-:W-:Y:S01]  /*19410*/  FFMA.FTZ R55, R2.reuse, R55, -R54.reuse ;  /* 0x0000003702377223 */ /* 0x140fe20000010836 */
[----:B------:R-:W-:-:S01]  /*19420*/  FFMA.FTZ R31, R2, R31, -R54 ;  /* 0x0000001f021f7223 */ /* 0x000fc20000010836 */
[C-C-:B------:R-:W-:Y:S01]  /*19430*/  FFMA.FTZ R29, R2.reuse, R29, -R54.reuse ;  /* 0x0000001d021d7223 */ /* 0x140fe20000010836 */
[----:B------:R-:W-:-:S01]  /*19440*/  FFMA.FTZ R97, R2, R97, -R54 ;  /* 0x0000006102617223 */ /* 0x000fc20000010836 */
[----:B------:R-:W2:Y:S01]  /*19450*/  MUFU.EX2 R52, R52 ;  /* 0x0000003400347308 */ /* 0x000ea20000000800 */
[----:B----4-:R-:W-:-:S01]  /*19460*/  FADD.FTZ R78, R107, R78 ;  /* 0x0000004e6b4e7221 */ /* 0x010fc20000010000 */
[----:B------:R-:W-:Y:S01]  /*19470*/  F2FP.SATFINITE.E4M3.F32.PACK_AB_MERGE_C R56, R107, R56, RZ ;  /* 0x000000386b38723e */ /* 0x000fe200048070ff */
[----:B------:R-:W-:-:S01]  /*19480*/  FFMA.FTZ R35, R2, R35, -R54 ;  /* 0x0000002302237223 */ /* 0x000fc20000010836 */
[----:B------:R-:W-:Y:S01]  /*19490*/  FFMA.FTZ R117, R2, R117, -R54 ;  /* 0x0000007502757223 */ /* 0x000fe20000010836 */
[--C-:B------:R-:W-:Y:S01]  /*194a0*/  IMAD.MOV.U32 R75, RZ, RZ, R87.reuse ;  /* 0x000000ffff4b7224 */ /* 0x100fe200078e0057 */
[----:B------:R-:W-:Y:S01]  /*194b0*/  F2FP.SATFINITE.E4M3.F32.PACK_AB_MERGE_C R177, R14, R5, R56 ;  /* 0x000000050eb1723e */ /* 0x000fe20004807038 */
[--C-:B------:R-:W-:Y:S01]  /*194c0*/  IMAD.MOV.U32 R73, RZ, RZ, R87.reuse ;  /* 0x000000ffff497224 */ /* 0x100fe200078e0057 */
[----:B------:R-:W4:Y:S01]  /*194d0*/  MUFU.EX2 R66, R66 ;  /* 0x0000004200427308 */ /* 0x000f220000000800 */
[----:B------:R-:W-:-:S02]  /*194e0*/  IMAD.MOV.U32 R67, RZ, RZ, R87 ;  /* 0x000000ffff437224 */ /* 0x000fc400078e0057 */
[--C-:B------:R-:W-:Y:S02]  /*194f0*/  IMAD.MOV.U32 R65, RZ, RZ, R87.reuse ;  /* 0x000000ffff417224 */ /* 0x100fe400078e0057 */
[----:B------:R-:W-:-:S03]  /*19500*/  IMAD.MOV.U32 R56, RZ, RZ, R87 ;  /* 0x000000ffff387224 */ /* 0x000fc600078e0057 */
[----:B------:R5:W-:Y:S08]  /*19510*/  MUFU.EX2 R74, R63 ;  /* 0x0000003f004a7308 */ /* 0x000bf00000000800 */
[----:B------:R-:W0:Y:S01]  /*19520*/  MUFU.EX2 R111, R111 ;  /* 0x0000006f006f7308 */ /* 0x000e220000000800 */
[----:B-----5:R-:W-:-:S01]  /*19530*/  FADD.FTZ R63, R37, R68 ;  /* 0x00000044253f7221 */ /* 0x020fc20000010000 */
[----:B------:R-:W-:-:S03]  /*19540*/  FFMA.FTZ R68, R2, R43, -R54 ;  /* 0x0000002b02447223 */ /* 0x000fc60000010836 */
[----:B------:R-:W-:Y:S01]  /*19550*/  FADD.FTZ R80, R8, R63 ;  /* 0x0000003f08507221 */ /* 0x000fe20000010000 */
[----:B-1----:R-:W-:-:S02]  /*19560*/  FADD.FTZ R63, R7, R78 ;  /* 0x0000004e073f7221 */ /* 0x002fc40000010000 */
[----:B------:R-:W1:Y:S01]  /*19570*/  MUFU.EX2 R9, R9 ;  /* 0x0000000900097308 */ /* 0x000e620000000800 */
[----:B------:R-:W-:-:S01]  /*19580*/  FADD.FTZ R43, R79, R80 ;  /* 0x000000504f2b7221 */ /* 0x000fc20000010000 */
[----:B--2---:R-:W-:Y:S01]  /*19590*/  FADD.FTZ R63, R52, R63 ;  /* 0x0000003f343f7221 */ /* 0x004fe20000010000 */
[----:B------:R-:W-:Y:S02]  /*195a0*/  IMAD.MOV.U32 R79, RZ, RZ, R87 ;  /* 0x000000ffff4f7224 */ /* 0x000fe400078e0057 */
[----:B------:R-:W-:Y:S01]  /*195b0*/  FADD.FTZ R78, R10, R43 ;  /* 0x0000002b0a4e7221 */ /* 0x000fe20000010000 */
[----:B----4-:R-:W-:-:S01]  /*195c0*/  FADD.FTZ R80, R66, R63 ;  /* 0x0000003f42507221 */ /* 0x010fc20000010000 */
[----:B------:R-:W-:Y:S01]  /*195d0*/  IMAD.MOV.U32 R63, RZ, RZ, R87 ;  /* 0x000000ffff3f7224 */ /* 0x000fe200078e0057 */
[----:B------:R-:W2:Y:S01]  /*195e0*/  MUFU.EX2 R58, R58 ;  /* 0x0000003a003a7308 */ /* 0x000ea20000000800 */
[----:B---3--:R-:W-:-:S01]  /*195f0*/  FADD.FTZ R41, R81, R78 ;  /* 0x0000004e51297221 */ /* 0x008fc20000010000 */
[C---:B0-----:R-:W-:Y:S01]  /*19600*/  FADD.FTZ R80, R111.reuse, R80 ;  /* 0x000000506f507221 */ /* 0x041fe20000010000 */
[----:B------:R-:W-:Y:S01]  /*19610*/  F2FP.SATFINITE.E4M3.F32.PACK_AB_MERGE_C R66, R111, R66, RZ ;  /* 0x000000426f42723e */ /* 0x000fe200048070ff */
[----:B------:R-:W-:-:S02]  /*19620*/  IMAD.MOV.U32 R81, RZ, RZ, R87 ;  /* 0x000000ffff517224 */ /* 0x000fc400078e0057 */
[----:B------:R-:W-:-:S01]  /*19630*/  FADD.FTZ R78, R12, R41 ;  /* 0x000000290c4e7221 */ /* 0x000fc20000010000 */
[----:B------:R-:W-:Y:S01]  /*19640*/  F2FP.SATFINITE.E4M3.F32.PACK_AB_MERGE_C R179, R52, R7, R66 ;  /* 0x0000000734b3723e */ /* 0x000fe20004807042 */
[----:B------:R-:W0:Y:S01]  /*19650*/  MUFU.EX2 R70, R70 ;  /* 0x0000004600467308 */ /* 0x000e220000000800 */
[----:B-1----:R-:W-:-:S01]  /*19660*/  FADD.FTZ R41, R9, R80 ;  /* 0x0000005009297221 */ /* 0x002fc20000010000 */
[----:B------:R-:W-:Y:S01]  /*19670*/  FADD.FTZ R43, R83, R78 ;  /* 0x0000004e532b7221 */ /* 0x000fe20000010000 */
[--C-:B------:R-:W-:Y:S01]  /*19680*/  IMAD.MOV.U32 R83, RZ, RZ, R87.reuse ;  /* 0x000000ffff537224 */ /* 0x100fe200078e0057 */
[----:B------:R-:W-:Y:S01]  /*19690*/  MOV R66, R87 ;  /* 0x0000005700427202 */ /* 0x000fe20000000f00 */
[----:B------:R-:W-:Y:S02]  /*196a0*/  IMAD.MOV.U32 R52, RZ, RZ, R87 ;  /* 0x000000ffff347224 */ /* 0x000fe400078e0057 */
[----:B------:R-:W-:Y:S01]  /*196b0*/  FADD.FTZ R80, R20, R43 ;  /* 0x0000002b14507221 */ /* 0x000fe20000010000 */
[----:B------:R-:W1:Y:S03]  /*196c0*/  MUFU.EX2 R95, R95 ;  /* 0x0000005f005f7308 */ /* 0x000e660000000800 */
[----:B------:R-:W-:-:S04]  /*196d0*/  FADD.FTZ R43, R105, R80 ;  /* 0x00000050692b7221 */ /* 0x000fc80000010000 */
[----:B------:R-:W-:Y:S01]  /*196e0*/  FADD.FTZ R80, R24, R43 ;  /* 0x0000002b18507221 */ /* 0x000fe20000010000 */
[----:B------:R-:W-:Y:S01]  /*196f0*/  IMAD.MOV.U32 R24, RZ, RZ, R87 ;  /* 0x000000ffff187224 */ /* 0x000fe200078e0057 */
[----:B------:R-:W3:Y:S08]  /*19700*/  MUFU.EX2 R15, R15 ;  /* 0x0000000f000f7308 */ /* 0x000ef00000000800 */
[----:B------:R-:W4:Y:S08]  /*19710*/  MUFU.EX2 R60, R60 ;  /* 0x0000003c003c7308 */ /* 0x000f300000000800 */
[----:B------:R2:W-:Y:S08]  /*19720*/  MUFU.EX2 R3, R59 ;  /* 0x0000003b00037308 */ /* 0x0005f00000000800 */
[----:B------:R-:W5:Y:S01]  /*19730*/  MUFU.EX2 R77, R77 ;  /* 0x0000004d004d7308 */ /* 0x000f620000000800 */
[----:B--2---:R-:W-:-:S01]  /*19740*/  FADD.FTZ R59, R58, R41 ;  /* 0x000000293a3b7221 */ /* 0x004fc20000010000 */
[C-C-:B------:R-:W-:Y:S01]  /*19750*/  FFMA.FTZ R41, R2.reuse, R25, -R54.reuse ;  /* 0x0000001902297223 */ /* 0x140fe20000010836 */
[----:B------:R-:W-:-:S02]  /*19760*/  FFMA.FTZ R54, R2, R121, -R54 ;  /* 0x0000007902367223 */ /* 0x000fc40000010836 */
[----:B0-----:R-:W-:Y:S01]  /*19770*/  FADD.FTZ R82, R70, R59 ;  /* 0x0000003b46527221 */ /* 0x001fe20000010000 */
[C---:B-1----:R-:W-:Y:S01]  /*19780*/  F2FP.SATFINITE.E4M3.F32.PACK_AB_MERGE_C R70, R95.reuse, R70, RZ ;  /* 0x000000465f46723e */ /* 0x042fe200048070ff */
[----:B------:R-:W-:Y:S01]  /*19790*/  IMAD.MOV.U32 R59, RZ, RZ, R87 ;  /* 0x000000ffff3b7224 */ /* 0x000fe200078e0057 */
[----:B------:R-:W0:Y:S01]  /*197a0*/  MUFU.EX2 R72, R103 ;  /* 0x0000006700487308 */ /* 0x000e220000000800 */
[----:B------:R-:W-:-:S01]  /*197b0*/  FADD.FTZ R82, R95, R82 ;  /* 0x000000525f527221 */ /* 0x000fc20000010000 */
[----:B------:R-:W-:Y:S02]  /*197c0*/  F2FP.SATFINITE.E4M3.F32.PACK_AB_MERGE_C R181, R58, R9, R70 ;  /* 0x000000093ab5723e */ /* 0x000fe40004807046 */
[-C--:B------:R-:W-:Y:S01]  /*197d0*/  MOV R70, R87.reuse ;  /* 0x0000005700467202 */ /* 0x080fe20000000f00 */
[----:B---3--:R-:W-:Y:S01]  /*197e0*/  FADD.FTZ R43, R15, R82 ;  /* 0x000000520f2b7221 */ /* 0x008fe20000010000 */
[----:B------:R-:W-:Y:S02]  /*197f0*/  MOV R58, R87 ;  /* 0x00000057003a7202 */ /* 0x000fe40000000f00 */
[----:B------:R-:W1:Y:S01]  /*19800*/  MUFU.EX2 R21, R21 ;  /* 0x0000001500157308 */ /* 0x000e620000000800 */
[----:B----4-:R-:W-:-:S04]  /*19810*/  FADD.FTZ R82, R60, R43 ;  /* 0x0000002b3c527221 */ /* 0x010fc80000010000 */
[----:B-----5:R-:W-:-:S03]  /*19820*/  FADD.FTZ R43, R77, R82 ;  /* 0x000000524d2b7221 */ /* 0x020fc60000010000 */
[----:B------:R2:W-:Y:S01]  /*19830*/  MUFU.EX2 R78, R47 ;  /* 0x0000002f004e7308 */ /* 0x0005e20000000800 */
[----:B0-----:R-:W-:-:S01]  /*19840*/  FADD.FTZ R6, R72, R43 ;  /* 0x0000002b48067221 */ /* 0x001fc20000010000 */
[----:B------:R-:W-:Y:S01]  /*19850*/  F2FP.SATFINITE.E4M3.F32.PACK_AB_MERGE_C R72, R72, R77, RZ ;  /* 0x0000004d4848723e */ /* 0x000fe200048070ff */
[----:B------:R-:W-:-:S03]  /*19860*/  IMAD.MOV.U32 R77, RZ, RZ, R87 ;  /* 0x000000ffff4d7224 */ /* 0x000fc600078e0057 */
[----:B------:R-:W-:Y:S01]  /*19870*/  F2FP.SATFINITE.E4M3.F32.PACK_AB_MERGE_C R183, R60, R15, R72 ;  /* 0x0000000f3cb7723e */ /* 0x000fe20004807048 */
[----:B------:R-:W-:Y:S01]  /*19880*/  IMAD.MOV.U32 R72, RZ, RZ, R87 ;  /* 0x000000ffff487224 */ /* 0x000fe200078e0057 */
[----:B------:R-:W0:Y:S01]  /*19890*/  MUFU.EX2 R62, R62 ;  /* 0x0000003e003e7308 */ /* 0x000e220000000800 */
[----:B--2---:R-:W-:-:S01]  /*198a0*/  FADD.FTZ R47, R109, R80 ;  /* 0x000000506d2f7221 */ /* 0x004fc20000010000 */
[----:B-1----:R-:W-:Y:S01]  /*198b0*/  FADD.FTZ R37, R21, R6 ;  /* 0x0000000615257221 */ /* 0x002fe20000010000 */
[----:B------:R-:W-:Y:S02]  /*198c0*/  IMAD.MOV.U32 R60, RZ, RZ, R87 ;  /* 0x000000ffff3c7224 */ /* 0x000fe400078e0057 */
[----:B------:R-:W-:-:S03]  /*198d0*/  FADD.FTZ R84, R26, R47 ;  /* 0x0000002f1a547221 */ /* 0x000fc60000010000 */
[----:B------:R-:W1:Y:S01]  /*198e0*/  MUFU.EX2 R61, R61 ;  /* 0x0000003d003d7308 */ /* 0x000e620000000800 */
[----:B------:R-:W-:-:S01]  /*198f0*/  FADD.FTZ R47, R113, R84 ;  /* 0x00000054712f7221 */ /* 0x000fc20000010000 */
[----:B------:R-:W-:-:S03]  /*19900*/  IMAD.MOV.U32 R84, RZ, RZ, R87 ;  /* 0x000000ffff547224 */ /* 0x000fc600078e0057 */
[----:B------:R-:W-:Y:S01]  /*19910*/  FADD.FTZ R82, R28, R47 ;  /* 0x0000002f1c527221 */ /* 0x000fe20000010000 */
[----:B------:R-:W-:Y:S02]  /*19920*/  IMAD.MOV.U32 R47, RZ, RZ, R87 ;  /* 0x000000ffff2f7224 */ /* 0x000fe400078e0057 */
[----:B------:R-:W2:Y:S01]  /*19930*/  MUFU.EX2 R57, R57 ;  /* 0x0000003900397308 */ /* 0x000ea20000000800 */
[----:B------:R-:W-:-:S01]  /*19940*/  FADD.FTZ R43, R101, R82 ;  /* 0x00000052652b7221 */ /* 0x000fc20000010000 */
[----:B0-----:R-:W-:Y:S01]  /*19950*/  FADD.FTZ R10, R62, R37 ;  /* 0x000000253e0a7221 */ /* 0x001fe20000010000 */
[----:B------:R-:W-:Y:S02]  /*19960*/  MOV R82, R87 ;  /* 0x0000005700527202 */ /* 0x000fe40000000f00 */
[----:B------:R-:W-:Y:S01]  /*19970*/  FADD.FTZ R20, R30, R43 ;  /* 0x0000002b1e147221 */ /* 0x000fe20000010000 */
[----:B------:R-:W-:Y:S02]  /*19980*/  F2FP.SATFINITE.E4M3.F32.PACK_AB_MERGE_C R30, R85, R30, RZ ;  /* 0x0000001e551e723e */ /* 0x000fe400048070ff */
[----:B------:R-:W0:Y:S01]  /*19990*/  MUFU.EX2 R64, R64 ;  /* 0x0000004000407308 */ /* 0x000e220000000800 */
[----:B-1----:R-:W-:-:S01]  /*199a0*/  FADD.FTZ R37, R61, R10 ;  /* 0x0000000a3d257221 */ /* 0x002fc20000010000 */
[----:B------:R-:W-:Y:S01]  /*199b0*/  FADD.FTZ R85, R85, R20 ;  /* 0x0000001455557221 */ /* 0x000fe20000010000 */
[----:B------:R-:W-:-:S02]  /*199c0*/  F2FP.SATFINITE.E4M3.F32.PACK_AB_MERGE_C R61, R74, R61, RZ ;  /* 0x0000003d4a3d723e */ /* 0x000fc400048070ff */
[----:B------:R-:W-:Y:S01]  /*199d0*/  FADD.FTZ R10, R74, R37 ;  /* 0x000000254a0a7221 */ /* 0x000fe20000010000 */
[----:B------:R-:W-:-:S01]  /*199e0*/  FADD.FTZ R20, R32, R85 ;  /* 0x0000005520147221 */ /* 0x000fc20000010000 */
[----:B------:R-:W-:Y:S01]  /*199f0*/  F2FP.SATFINITE.E4M3.F32.PACK_AB_MERGE_C R184, R101, R28, R30 ;  /* 0x0000001c65b8723e */ /* 0x000fe2000480701e */
[----:B------:R-:W1:Y:S01]  /*19a00*/  MUFU.EX2 R69, R69 ;  /* 0x0000004500457308 */ /* 0x000e620000000800 */
[----:B--2---:R-:W-:-:S01]  /*19a10*/  FADD.FTZ R37, R57, R10 ;  /* 0x0000000a39257221 */ /* 0x004fc20000010000 */
[----:B------:R-:W-:Y:S01]  /*19a20*/  FADD.FTZ R43, R93, R20 ;  /* 0x000000145d2b7221 */ /* 0x000fe20000010000 */
[----:B------:R-:W-:Y:S01]  /*19a30*/  F2FP.SATFINITE.E4M3.F32.PACK_AB_MERGE_C R185, R62, R21, R61 ;  /* 0x000000153eb9723e */ /* 0x000fe2000480703d */
[----:B------:R-:W-:Y:S01]  /*19a40*/  IMAD.MOV.U32 R85, RZ, RZ, R87 ;  /* 0x000000ffff557224 */ /* 0x000fe200078e0057 */
[----:B------:R-:W-:Y:S01]  /*19a50*/  MOV R74, R87 ;  /* 0x00000057004a7202 */ /* 0x000fe20000000f00 */
[----:B------:R-:W-:Y:S01]  /*19a60*/  FADD.FTZ R26, R36, R43 ;  /* 0x0000002b241a7221 */ /* 0x000fe20000010000 */
[----:B------:R-:W-:Y:S01]  /*19a70*/  F2FP.SATFINITE.E4M3.F32.PACK_AB_MERGE_C R36, R89, R36, RZ ;  /* 0x000000245924723e */ /* 0x000fe200048070ff */
[----:B------:R2:W3:Y:S01]  /*19a80*/  MUFU.EX2 R76, R71 ;  /* 0x00000047004c7308 */ /* 0x0004e20000000800 */
[----:B0-----:R-:W-:-:S01]  /*19a90*/  FADD.FTZ R20, R64, R37 ;  /* 0x0000002540147221 */ /* 0x001fc20000010000 */
[----:B------:R-:W-:Y:S01]  /*19aa0*/  FADD.FTZ R89, R89, R26 ;  /* 0x0000001a59597221 */ /* 0x000fe20000010000 */
[----:B------:R-:W-:Y:S01]  /*19ab0*/  F2FP.SATFINITE.E4M3.F32.PACK_AB_MERGE_C R186, R93, R32, R36 ;  /* 0x000000205dba723e */ /* 0x000fe20004807024 */
[----:B------:R-:W-:Y:S01]  /*19ac0*/  IMAD.MOV.U32 R61, RZ, RZ, R87 ;  /* 0x000000ffff3d7224 */ /* 0x000fe200078e0057 */
[----:B------:R-:W-:Y:S01]  /*19ad0*/  MOV R62, R87 ;  /* 0x00000057003e7202 */ /* 0x000fe20000000f00 */
[----:B------:R-:W-:Y:S01]  /*19ae0*/  FADD.FTZ R4, R34, R89 ;  /* 0x0000005922047221 */ /* 0x000fe20000010000 */
[----:B------:R-:W-:Y:S01]  /*19af0*/  IMAD.MOV.U32 R43, RZ, RZ, R87 ;  /* 0x000000ffff2b7224 */ /* 0x000fe200078e0057 */
[----:B------:R-:W0:Y:S01]  /*19b00*/  MUFU.EX2 R39, R143 ;  /* 0x0000008f00277308 */ /* 0x000e220000000800 */
[----:B-1----:R-:W-:-:S01]  /*19b10*/  FADD.FTZ R33, R69, R20 ;  /* 0x0000001445217221 */ /* 0x002fc20000010000 */
[--C-:B--2---:R-:W-:Y:S01]  /*19b20*/  IMAD.MOV.U32 R71, RZ, RZ, R87.reuse ;  /* 0x000000ffff477224 */ /* 0x104fe200078e0057 */
[-C--:B------:R-:W-:Y:S01]  /*19b30*/  MOV R30, R87.reuse ;  /* 0x00000057001e7202 */ /* 0x080fe20000000f00 */
[--C-:B------:R-:W-:Y:S01]  /*19b40*/  IMAD.MOV.U32 R37, RZ, RZ, R87.reuse ;  /* 0x000000ffff257224 */ /* 0x100fe200078e0057 */
[----:B------:R-:W-:Y:S01]  /*19b50*/  MOV R26, R87 ;  /* 0x00000057001a7202 */ /* 0x000fe20000000f00 */
[----:B------:R-:W-:-:S02]  /*19b60*/  IMAD.MOV.U32 R36, RZ, RZ, R87 ;  /* 0x000000ffff247224 */ /* 0x000fc400078e0057 */
[----:B------:R-:W-:Y:S01]  /*19b70*/  MUFU.EX2 R68, R68 ;  /* 0x0000004400447308 */ /* 0x000fe20000000800 */
[C---:B---3--:R-:W-:Y:S01]  /*19b80*/  F2FP.SATFINITE.E4M3.F32.PACK_AB_MERGE_C R69, R76.reuse, R69, RZ ;  /* 0x000000454c45723e */ /* 0x048fe200048070ff */
[----:B------:R-:W-:Y:S01]  /*19b90*/  FADD.FTZ R76, R76, R33 ;  /* 0x000000214c4c7221 */ /* 0x000fe20000010000 */
[----:B------:R-:W-:Y:S02]  /*19ba0*/  IMAD.MOV.U32 R32, RZ, RZ, R87 ;  /* 0x000000ffff207224 */ /* 0x000fe400078e0057 */
[----:B------:R-:W-:Y:S01]  /*19bb0*/  F2FP.SATFINITE.E4M3.F32.PACK_AB_MERGE_C R187, R64, R57, R69 ;  /* 0x0000003940bb723e */ /* 0x000fe20004807045 */
[----:B------:R-:W-:Y:S02]  /*19bc0*/  IMAD.MOV.U32 R69, RZ, RZ, R87 ;  /* 0x000000ffff457224 */ /* 0x000fe400078e0057 */
[----:B------:R-:W1:Y:S01]  /*19bd0*/  MUFU.EX2 R38, R38 ;  /* 0x0000002600267308 */ /* 0x000e620000000800 */
[----:B0-----:R-:W-:-:S01]  /*19be0*/  FADD.FTZ R33, R39, R4 ;  /* 0x0000000427217221 */ /* 0x001fc20000010000 */
[----:B------:R-:W-:-:S02]  /*19bf0*/  IMAD.MOV.U32 R64, RZ, RZ, R87 ;  /* 0x000000ffff407224 */ /* 0x000fc400078e0057 */
[--C-:B------:R-:W-:Y:S02]  /*19c00*/  IMAD.MOV.U32 R57, RZ, RZ, R87.reuse ;  /* 0x000000ffff397224 */ /* 0x100fe400078e0057 */
[----:B------:R-:W-:Y:S02]  /*19c10*/  IMAD.MOV.U32 R28, RZ, RZ, R87 ;  /* 0x000000ffff1c7224 */ /* 0x000fe400078e0057 */
[----:B------:R-:W-:Y:S08]  /*19c20*/  MUFU.EX2 R45, R45 ;  /* 0x0000002d002d7308 */ /* 0x000ff00000000800 */
[----:B------:R-:W0:Y:S01]  /*19c30*/  MUFU.EX2 R123, R123 ;  /* 0x0000007b007b7308 */ /* 0x000e220000000800 */
[----:B-1----:R-:W-:-:S01]  /*19c40*/  FADD.FTZ R12, R38, R33 ;  /* 0x00000021260c7221 */ /* 0x002fc20000010000 */
[----:B------:R-:W-:-:S06]  /*19c50*/  IMAD.MOV.U32 R33, RZ, RZ, R87 ;  /* 0x000000ffff217224 */ /* 0x000fcc00078e0057 */
[----:B------:R-:W1:Y:S08]  /*19c60*/  MUFU.EX2 R40, R40 ;  /* 0x0000002800287308 */ /* 0x000e700000000800 */
[----:B------:R2:W3:Y:S01]  /*19c70*/  MUFU.EX2 R25, R49 ;  /* 0x0000003100197308 */ /* 0x0004e20000000800 */
[C---:B0-----:R-:W-:Y:S01]  /*19c80*/  F2FP.SATFINITE.E4M3.F32.PACK_AB_MERGE_C R38, R123.reuse, R38, RZ ;  /* 0x000000267b26723e */ /* 0x041fe200048070ff */
[----:B------:R-:W-:-:S03]  /*19c90*/  FADD.FTZ R123, R123, R12 ;  /* 0x0000000c7b7b7221 */ /* 0x000fc60000010000 */
[----:B------:R-:W-:Y:S01]  /*19ca0*/  F2FP.SATFINITE.E4M3.F32.PACK_AB_MERGE_C R188, R39, R34, R38 ;  /* 0x0000002227bc723e */ /* 0x000fe20004807026 */
[--C-:B------:R-:W-:Y:S01]  /*19cb0*/  IMAD.MOV.U32 R39, RZ, RZ, R87.reuse ;  /* 0x000000ffff277224 */ /* 0x100fe200078e0057 */
[-C--:B------:R-:W-:Y:S01]  /*19cc0*/  MOV R38, R87.reuse ;  /* 0x0000005700267202 */ /* 0x080fe20000000f00 */
[----:B------:R0:W-:Y:S01]  /*19cd0*/  MUFU.EX2 R10, R27 ;  /* 0x0000001b000a7308 */ /* 0x0001e20000000800 */
[----:B--2---:R-:W-:Y:S01]  /*19ce0*/  IMAD.MOV.U32 R49, RZ, RZ, R87 ;  /* 0x000000ffff317224 */ /* 0x004fe200078e0057 */
[----:B------:R-:W-:-:S06]  /*19cf0*/  MOV R34, R87 ;  /* 0x0000005700227202 */ /* 0x000fcc0000000f00 */
[----:B------:R-:W-:Y:S01]  /*19d00*/  MUFU.EX2 R125, R125 ;  /* 0x0000007d007d7308 */ /* 0x000fe20000000800 */
[----:B0-----:R-:W-:-:S01]  /*19d10*/  FADD.FTZ R27, R3, R76 ;  /* 0x0000004c031b7221 */ /* 0x001fc20000010000 */
[----:B------:R-:W-:-:S03]  /*19d20*/  IMAD.MOV.U32 R76, RZ, RZ, R87 ;  /* 0x000000ffff4c7224 */ /* 0x000fc600078e0057 */
[----:B------:R-:W-:-:S03]  /*19d30*/  FADD.FTZ R8, R68, R27 ;  /* 0x0000001b44087221 */ /* 0x000fc60000010000 */
[----:B------:R0:W2:Y:S01]  /*19d40*/  MUFU.EX2 R80, R51 ;  /* 0x0000003300507308 */ /* 0x0000a20000000800 */
[----:B------:R-:W-:-:S01]  /*19d50*/  FADD.FTZ R27, R45, R8 ;  /* 0x000000082d1b7221 */ /* 0x000fc20000010000 */
[----:B------:R-:W-:Y:S01]  /*19d60*/  F2FP.SATFINITE.E4M3.F32.PACK_AB_MERGE_C R45, R78, R45, RZ ;  /* 0x0000002d4e2d723e */ /* 0x000fe200048070ff */
[----:B-1----:R-:W-:-:S02]  /*19d70*/  FADD.FTZ R8, R40, R123 ;  /* 0x0000007b28087221 */ /* 0x002fc40000010000 */
[----:B------:R-:W-:Y:S01]  /*19d80*/  FADD.FTZ R78, R78, R27 ;  /* 0x0000001b4e4e7221 */ /* 0x000fe20000010000 */
[----:B------:R-:W-:Y:S01]  /*19d90*/  F2FP.SATFINITE.E4M3.F32.PACK_AB_MERGE_C R189, R68, R3, R45 ;  /* 0x0000000344bd723e */ /* 0x000fe2000480702d */
[----:B------:R-:W-:Y:S01]  /*19da0*/  IMAD.MOV.U32 R68, RZ, RZ, R87 ;  /* 0x000000ffff447224 */ /* 0x000fe200078e0057 */
[----:B------:R-:W-:Y:S01]  /*19db0*/  MUFU.EX2 R42, R42 ;  /* 0x0000002a002a7308 */ /* 0x000fe20000000800 */
[----:B---3--:R-:W-:-:S01]  /*19dc0*/  FADD.FTZ R27, R25, R78 ;  /* 0x0000004e191b7221 */ /* 0x008fc20000010000 */
[----:B------:R-:W-:Y:S01]  /*19dd0*/  MOV R78, R87 ;  /* 0x00000057004e7202 */ /* 0x000fe20000000f00 */
[----:B0-----:R-:W-:-:S02]  /*19de0*/  IMAD.MOV.U32 R51, RZ, RZ, R87 ;  /* 0x000000ffff337224 */ /* 0x001fc400078e0057 */
[----:B------:R-:W-:-:S03]  /*19df0*/  IMAD.MOV.U32 R45, RZ, RZ, R87 ;  /* 0x000000ffff2d7224 */ /* 0x000fc600078e0057 */
[----:B------:R-:W0:Y:S01]  /*19e00*/  MUFU.EX2 R127, R127 ;  /* 0x0000007f007f7308 */ /* 0x000e220000000800 */
[----:B--2---:R-:W-:-:S07]  /*19e10*/  FADD.FTZ R12, R80, R27 ;  /* 0x0000001b500c7221 */ /* 0x004fce0000010000 */
[----:B------:R-:W1:Y:S08]  /*19e20*/  MUFU.EX2 R53, R53 ;  /* 0x0000003500357308 */ /* 0x000e700000000800 */
[----:B------:R2:W3:Y:S01]  /*19e30*/  MUFU.EX2 R6, R55 ;  /* 0x0000003700067308 */ /* 0x0004e20000000800 */
[----:B0-----:R-:W-:-:S04]  /*19e40*/  F2FP.SATFINITE.E4M3.F32.PACK_AB_MERGE_C R20, R127, R42, RZ ;  /* 0x0000002a7f14723e */ /* 0x001fc800048070ff */
[----:B------:R-:W-:Y:S01]  /*19e50*/  F2FP.SATFINITE.E4M3.F32.PACK_AB_MERGE_C R190, R125, R40, R20 ;  /* 0x000000287dbe723e */ /* 0x000fe20004807014 */
[----:B------:R-:W-:Y:S02]  /*19e60*/  IMAD.MOV.U32 R40, RZ, RZ, R87 ;  /* 0x000000ffff287224 */ /* 0x000fe400078e0057 */
[----:B------:R-:W-:Y:S01]  /*19e70*/  MUFU.EX2 R46, R46 ;  /* 0x0000002e002e7308 */ /* 0x000fe20000000800 */
[----:B-1----:R-:W-:-:S01]  /*19e80*/  FADD.FTZ R27, R53, R12 ;  /* 0x0000000c351b7221 */ /* 0x002fc20000010000 */
[----:B--2---:R-:W-:-:S06]  /*19e90*/  IMAD.MOV.U32 R55, RZ, RZ, R87 ;  /* 0x000000ffff377224 */ /* 0x004fcc00078e0057 */
[----:B------:R-:W0:Y:S01]  /*19ea0*/  MUFU.EX2 R131, R131 ;  /* 0x0000008300837308 */ /* 0x000e220000000800 */
[C---:B---3--:R-:W-:Y:S01]  /*19eb0*/  F2FP.SATFINITE.E4M3.F32.PACK_AB_MERGE_C R53, R6.reuse, R53, RZ ;  /* 0x000000350635723e */ /* 0x048fe200048070ff */
[----:B------:R-:W-:Y:S01]  /*19ec0*/  FADD.FTZ R6, R6, R27 ;  /* 0x0000001b06067221 */ /* 0x000fe20000010000 */
[----:B------:R-:W-:Y:S02]  /*19ed0*/  IMAD.MOV.U32 R27, RZ, RZ, R87 ;  /* 0x000000ffff1b7224 */ /* 0x000fe400078e0057 */
[----:B------:R-:W-:Y:S01]  /*19ee0*/  F2FP.SATFINITE.E4M3.F32.PACK_AB_MERGE_C R191, R80, R25, R53 ;  /* 0x0000001950bf723e */ /* 0x000fe20004807035 */
[--C-:B------:R-:W-:Y:S02]  /*19ef0*/  IMAD.MOV.U32 R80, RZ, RZ, R87.reuse ;  /* 0x000000ffff507224 */ /* 0x100fe400078e0057 */
[----:B------:R-:W-:Y:S01]  /*19f00*/  MUFU.EX2 R44, R44 ;  /* 0x0000002c002c7308 */ /* 0x000fe20000000800 */
[--C-:B------:R-:W-:Y:S02]  /*19f10*/  IMAD.MOV.U32 R53, RZ, RZ, R87.reuse ;  /* 0x000000ffff357224 */ /* 0x100fe400078e0057 */
[----:B------:R-:W-:-:S05]  /*19f20*/  IMAD.MOV.U32 R25, RZ, RZ, R87 ;  /* 0x000000ffff197224 */ /* 0x000fca00078e0057 */
[----:B------:R-:W1:Y:S01]  /*19f30*/  MUFU.EX2 R41, R41 ;  /* 0x0000002900297308 */ /* 0x000e620000000800 */
[----:B0-----:R-:W-:-:S07]  /*19f40*/  F2FP.SATFINITE.E4M3.F32.PACK_AB_MERGE_C R14, R131, R46, RZ ;  /* 0x0000002e830e723e */ /* 0x001fce00048070ff */
[----:B------:R-:W0:Y:S08]  /*19f50*/  MUFU.EX2 R129, R129 ;  /* 0x0000008100817308 */ /* 0x000e300000000800 */
[----:B------:R2:W-:Y:S01]  /*19f60*/  MUFU.EX2 R4, R31 ;  /* 0x0000001f00047308 */ /* 0x0005e20000000800 */
[----:B-1----:R-:W-:-:S04]  /*19f70*/  FADD.FTZ R5, R41, R6 ;  /* 0x0000000629057221 */ /* 0x002fc80000010000 */
[----:B------:R-:W-:-:S03]  /*19f80*/  FADD.FTZ R6, R10, R5 ;  /* 0x000000050a067221 */ /* 0x000fc60000010000 */
[----:B------:R-:W1:Y:S01]  /*19f90*/  MUFU.EX2 R29, R29 ;  /* 0x0000001d001d7308 */ /* 0x000e620000000800 */
[----:B--2---:R-:W-:-:S01]  /*19fa0*/  FADD.FTZ R31, R125, R8 ;  /* 0x000000087d1f7221 */ /* 0x004fc20000010000 */
[----:B0-----:R-:W-:-:S03]  /*19fb0*/  F2FP.SATFINITE.E4M3.F32.PACK_AB_MERGE_C R192, R129, R44, R14 ;  /* 0x0000002c81c0723e */ /* 0x001fc6000480700e */
[----:B------:R-:W-:Y:S01]  /*19fc0*/  FADD.FTZ R42, R42, R31 ;  /* 0x0000001f2a2a7221 */ /* 0x000fe20000010000 */
[----:B------:R-:W-:Y:S02]  /*19fd0*/  IMAD.MOV.U32 R31, RZ, RZ, R87 ;  /* 0x000000ffff1f7224 */ /* 0x000fe400078e0057 */
[----:B------:R-:W-:Y:S01]  /*19fe0*/  MUFU.EX2 R50, R50 ;  /* 0x0000003200327308 */ /* 0x000fe20000000800 */
[----:B------:R-:W-:-:S01]  /*19ff0*/  FADD.FTZ R127, R127, R42 ;  /* 0x0000002a7f7f7221 */ /* 0x000fc20000010000 */
[----:B------:R-:W-:-:S03]  /*1a000*/  MOV R42, R87 ;  /* 0x00000057002a7202 */ /* 0x000fc60000000f00 */
[----:B------:R-:W-:Y:S01]  /*1a010*/  FADD.FTZ R12, R44, R127 ;  /* 0x0000007f2c0c7221 */ /* 0x000fe20000010000 */
[----:B------:R-:W-:Y:S02]  /*1a020*/  IMAD.MOV.U32 R44, RZ, RZ, R87 ;  /* 0x000000ffff2c7224 */ /* 0x000fe400078e0057 */
[----:B------:R-:W0:Y:S01]  /*1a030*/  MUFU.EX2 R135, R135 ;  /* 0x0000008700877308 */ /* 0x000e220000000800 */
[----:B------:R-:W-:-:S01]  /*1a040*/  FADD.FTZ R129, R129, R12 ;  /* 0x0000000c81817221 */ /* 0x000fc20000010000 */
[----:B-1----:R-:W-:Y:S01]  /*1a050*/  FADD.FTZ R5, R29, R6 ;  /* 0x000000061d057221 */ /* 0x002fe20000010000 */
[----:B------:R-:W-:Y:S02]  /*1a060*/  F2FP.SATFINITE.E4M3.F32.PACK_AB_MERGE_C R29, R4, R29, RZ ;  /* 0x0000001d041d723e */ /* 0x000fe400048070ff */
[----:B------:R-:W-:Y:S01]  /*1a070*/  FADD.FTZ R46, R46, R129 ;  /* 0x000000812e2e7221 */ /* 0x000fe20000010000 */
[----:B------:R-:W-:-:S01]  /*1a080*/  FADD.FTZ R4, R4, R5 ;  /* 0x0000000504047221 */ /* 0x000fc20000010000 */
[----:B------:R-:W-:Y:S01]  /*1a090*/  F2FP.SATFINITE.E4M3.F32.PACK_AB_MERGE_C R193, R10, R41, R29 ;  /* 0x000000290ac1723e */ /* 0x000fe2000480701d */
[----:B------:R-:W1:Y:S01]  /*1a0a0*/  MUFU.EX2 R48, R48 ;  /* 0x0000003000307308 */ /* 0x000e620000000800 */
[----:B------:R-:W-:-:S01]  /*1a0b0*/  FADD.FTZ R131, R131, R46 ;  /* 0x0000002e83837221 */ /* 0x000fc20000010000 */
[----:B------:R-:W-:Y:S01]  /*1a0c0*/  MOV R46, R87 ;  /* 0x00000057002e7202 */ /* 0x000fe20000000f00 */
[----:B------:R-:W-:-:S02]  /*1a0d0*/  IMAD.MOV.U32 R41, RZ, RZ, R87 ;  /* 0x000000ffff297224 */ /* 0x000fc400078e0057 */
[----:B------:R-:W-:-:S03]  /*1a0e0*/  IMAD.MOV.U32 R29, RZ, RZ, R87 ;  /* 0x000000ffff1d7224 */ /* 0x000fc600078e0057 */
[----:B------:R-:W2:Y:S01]  /*1a0f0*/  MUFU.EX2 R97, R97 ;  /* 0x0000006100617308 */ /* 0x000ea20000000800 */
[----:B0-----:R-:W-:-:S07]  /*1a100*/  F2FP.SATFINITE.E4M3.F32.PACK_AB_MERGE_C R7, R135, R50, RZ ;  /* 0x000000328707723e */ /* 0x001fce00048070ff */
[----:B------:R-:W0:Y:S01]  /*1a110*/  MUFU.EX2 R133, R133 ;  /* 0x0000008500857308 */ /* 0x000e220000000800 */
[----:B-1----:R-:W-:-:S07]  /*1a120*/  FADD.FTZ R6, R48, R131 ;  /* 0x0000008330067221 */ /* 0x002fce0000010000 */
[----:B------:R1:W3:Y:S01]  /*1a130*/  MUFU.EX2 R8, R35 ;  /* 0x0000002300087308 */ /* 0x0002e20000000800 */
[----:B--2---:R-:W-:-:S07]  /*1a140*/  FADD.FTZ R5, R97, R4 ;  /* 0x0000000461057221 */ /* 0x004fce0000010000 */
[----:B------:R-:W-:Y:S01]  /*1a150*/  MUFU.EX2 R117, R117 ;  /* 0x0000007500757308 */ /* 0x000fe20000000800 */
[C---:B0-----:R-:W-:Y:S01]  /*1a160*/  F2FP.SATFINITE.E4M3.F32.PACK_AB_MERGE_C R194, R133.reuse, R48, R7 ;  /* 0x0000003085c2723e */ /* 0x041fe20004807007 */
[----:B------:R-:W-:Y:S01]  /*1a170*/  FADD.FTZ R133, R133, R6 ;  /* 0x0000000685857221 */ /* 0x000fe20000010000 */
[--C-:B------:R-:W-:Y:S02]  /*1a180*/  IMAD.MOV.U32 R48, RZ, RZ, R87.reuse ;  /* 0x000000ffff307224 */ /* 0x100fe400078e0057 */
[----:B-1----:R-:W-:Y:S02]  /*1a190*/  IMAD.MOV.U32 R35, RZ, RZ, R87 ;  /* 0x000000ffff237224 */ /* 0x002fe400078e0057 */
[----:B------:R-:W-:-:S01]  /*1a1a0*/  FADD.FTZ R50, R50, R133 ;  /* 0x0000008532327221 */ /* 0x000fc20000010000 */
[----:B------:R-:W0:Y:S01]  /*1a1b0*/  MUFU.EX2 R54, R54 ;  /* 0x0000003600367308 */ /* 0x000e220000000800 */
[----:B---3--:R-:W-:-:S01]  /*1a1c0*/  FADD.FTZ R4, R8, R5 ;  /* 0x0000000508047221 */ /* 0x008fc20000010000 */
[----:B0-----:R-:W-:-:S03]  /*1a1d0*/  F2FP.SATFINITE.E4M3.F32.PACK_AB_MERGE_C R3, R54, R117, RZ ;  /* 0x000000753603723e */ /* 0x001fc600048070ff */
[----:B------:R-:W-:Y:S01]  /*1a1e0*/  FADD.FTZ R117, R117, R4 ;  /* 0x0000000475757221 */ /* 0x000fe20000010000 */
[----:B------:R-:W-:Y:S01]  /*1a1f0*/  F2FP.SATFINITE.E4M3.F32.PACK_AB_MERGE_C R195, R8, R97, R3 ;  /* 0x0000006108c3723e */ /* 0x000fe20004807003 */
[----:B------:R-:W-:Y:S02]  /*1a200*/  FADD.FTZ R3, R135, R50 ;  /* 0x0000003287037221 */ /* 0x000fe40000010000 */
[----:B------:R-:W-:-:S01]  /*1a210*/  FADD.FTZ R4, R54, R117 ;  /* 0x0000007536047221 */ /* 0x000fc20000010000 */
[-C--:B------:R-:W-:Y:S02]  /*1a220*/  MOV R54, R87.reuse ;  /* 0x0000005700367202 */ /* 0x080fe40000000f00 */
[----:B------:R-:W-:Y:S01]  /*1a230*/  MOV R50, R87 ;  /* 0x0000005700327202 */ /* 0x000fe20000000f00 */
[----:B------:R-:W-:Y:S06]  /*1a240*/  @!P2 BRA `(.L_x_570) ;  /* 0x000000340024a947 */ /* 0x000fec0003800000 */
[----:B------:R-:W-:Y:S01]  /*1a250*/  VIADD R5, R161, 0xfffffffe ;  /* 0xfffffffea1057836 */ /* 0x000fe20000000000 */
[----:B------:R-:W-:Y:S01]  /*1a260*/  MOV R6, R13 ;  /* 0x0000000d00067202 */ /* 0x000fe20000000f00 */
[----:B------:R-:W-:Y:S01]  /*1a270*/  IMAD.MOV.U32 R7, RZ, RZ, R11 ;  /* 0x000000ffff077224 */ /* 0x000fe200078e000b */
[----:B------:R-:W-:Y:S01]  /*1a280*/  CS2R R86, SRZ ;  /* 0x0000000000567805 */ /* 0x000fe2000001ff00 */
[----:B------:R-:W-:Y:S01]  /*1a290*/  IMAD.MOV.U32 R8, RZ, RZ, R175 ;  /* 0x000000ffff087224 */ /* 0x000fe200078e00af */
[----:B------:R-:W-:Y:S01]  /*1a2a0*/  CS2R R84, SRZ ;  /* 0x0000000000547805 */ /* 0x000fe2000001ff00 */
[----:B------:R-:W-:Y:S01]  /*1a2b0*/  IMAD.MOV.U32 R9, RZ, RZ, R148 ;  /* 0x000000ffff097224 */ /* 0x000fe200078e0094 */
        /* <DEDUP_REMOVED lines=29> */
[----:B------:R-:W-:-:S07]  /*1a490*/  CS2R R24, SRZ ;  /* 0x0000000000187805 */ /* 0x000fce000001ff00 */
.L_x_582:
[----:B------:R-:W-:Y:S01]  /*1a4a0*/  ISETP.NE.AND P1, PT, R9, 0x1, PT ;  /* 0x000000010900780c */ /* 0x000fe20003f25270 */
[----:B------:R-:W-:Y:S05]  /*1a4b0*/  YIELD ;  /* 0x0000000000007946 */ /* 0x000fea0003800000 */
[----:B------:R-:W-:Y:S02]  /*1a4c0*/  SEL R175, RZ, 0x1, P1 ;  /* 0x00000001ffaf7807 */ /* 0x000fe40000800000 */
[----:B------:R-:W-:Y:S02]  /*1a4d0*/  ISETP.NE.AND P1, PT, R198, RZ, PT ;  /* 0x000000ffc600720c */ /* 0x000fe40003f25270 */
[----:B------:R-:W-:-:S11]  /*1a4e0*/  LOP3.LUT R175, R8, R175, RZ, 0x3c, !PT ;  /* 0x000000af08af7212 */ /* 0x000fd600078e3cff */
[----:B------:R-:W-:Y:S05]  /*1a4f0*/  @P1 BRA `(.L_x_571) ;  /* 0x00000000003c1947 */ /* 0x000fea0003800000 */
[----:B------:R-:W-:Y:S05]  /*1a500*/  @!P0 BRA `(.L_x_572) ;  /* 0x0000000000048947 */ /* 0x000fea0003800000 */
[----:B------:R-:W-:Y:S01]  /*1a510*/  BPT.TRAP 0x1 ;  /* 0x000000040000795c */ /* 0x000fe20000300000 */
.L_x_572:
[----:B------:R-:W-:-:S04]  /*1a520*/  IADD3 R10, R9, 0x1, RZ ;  /* 0x00000001090a7810 */ /* 0x000fc80007ffe0ff */
[----:B------:R-:W-:-:S04]  /*1a530*/  ISETP.NE.AND P2, PT, R10, 0x2, PT ;  /* 0x000000020a00780c */ /* 0x000fc80003f45270 */
[----:B------:R-:W-:Y:S02]  /*1a540*/  SEL R11, R10, RZ, P2 ;  /* 0x000000ff0a0b7207 */ /* 0x000fe40001000000 */
[----:B------:R-:W-:-:S03]  /*1a550*/  SHF.L.U32 R10, R175, 0x1f, RZ ;  /* 0x0000001faf0a7819 */ /* 0x000fc600000006ff */
[----:B------:R-:W-:-:S04]  /*1a560*/  IMAD R11, R11, 0x8, R18 ;  /* 0x000000080b0b7824 */ /* 0x000fc800078e0212 */
[----:B------:R0:W1:Y:S01]  /*1a570*/  SYNCS.PHASECHK.TRANS64.TRYWAIT P2, [R11+URZ+0x29830], R10 ;  /* 0x0298300a0b0075a7 */ /* 0x000062000804017f */
[----:B------:R-:W-:Y:S05]  /*1a580*/  @!P0 BRA `(.L_x_573) ;  /* 0x0000000000048947 */ /* 0x000fea0003800000 */
[----:B------:R-:W-:Y:S01]  /*1a590*/  BPT.TRAP 0x1 ;  /* 0x000000040000795c */ /* 0x000fe20000300000 */
.L_x_573:
[----:B------:R-:W-:Y:S04]  /*1a5a0*/  BSSY B0, `(.L_x_571) ;  /* 0x0000004000007945 */ /* 0x000fe80003800000 */
[----:B-1----:R-:W-:Y:S05]  /*1a5b0*/  @P2 BRA `(.L_x_574) ;  /* 0x0000000000082947 */ /* 0x002fea0003800000 */
[----:B------:R-:W1:Y:S02]  /*1a5c0*/  SYNCS.PHASECHK.TRANS64.TRYWAIT P2, [R11+URZ+0x29830], R10 ;  /* 0x0298300a0b0075a7 */ /* 0x000e64000804017f */
[----:B-1----:R-:W-:Y:S05]  /*1a5d0*/  @!P2 BRA `(.L_x_575) ;  /* 0x000000cc0008a947 */ /* 0x002fea0003800000 */
.L_x_574:
[----:B------:R-:W-:Y:S05]  /*1a5e0*/  BSYNC B0 ;  /* 0x0000000000007941 */ /* 0x000fea0003800000 */
.L_x_571:
[----:B01----:R-:W0:Y:S01]  /*1a5f0*/  S2R R11, SR_TID.X ;  /* 0x00000000000b7919 */ /* 0x003e220000002100 */
[----:B------:R-:W-:Y:S01]  /*1a600*/  VIADD R10, R9, 0x1 ;  /* 0x00000001090a7836 */ /* 0x000fe20000000000 */
[----:B------:R-:W-:Y:S05]  /*1a610*/  WARPSYNC.ALL ;  /* 0x0000000000007948 */ /* 0x000fea0003800000 */
[C---:B------:R-:W-:Y:S01]  /*1a620*/  ISETP.NE.AND P2, PT, R10.reuse, 0x2, PT ;  /* 0x000000020a00780c */ /* 0x040fe20003f45270 */
[----:B------:R-:W-:Y:S01]  /*1a630*/  IMAD.MOV.U32 R13, RZ, RZ, -0x7fffffe0 ;  /* 0x80000020ff0d7424 */ /* 0x000fe200078e00ff */
[----:B------:R-:W-:Y:S01]  /*1a640*/  UMOV UR28, UR24 ;  /* 0x00000018001c7c82 */ /* 0x000fe20008000000 */
[----:B------:R-:W-:Y:S01]  /*1a650*/  IMAD.MOV.U32 R15, RZ, RZ, -0x7fffffe0 ;  /* 0x80000020ff0f7424 */ /* 0x000fe200078e00ff */
[----:B------:R-:W-:Y:S01]  /*1a660*/  SEL R10, R10, RZ, P2 ;  /* 0x000000ff0a0a7207 */ /* 0x000fe20001000000 */
[----:B------:R-:W-:Y:S01]  /*1a670*/  UMOV UR29, UR25 ;  /* 0x00000019001d7c82 */ /* 0x000fe20008000000 */
[----:B------:R-:W-:Y:S01]  /*1a680*/  R2UR UR27, R13 ;  /* 0x000000000d1b72ca */ /* 0x000fe200000e0000 */
[----:B------:R-:W-:Y:S01]  /*1a690*/  IMAD.MOV.U32 R21, RZ, RZ, -0x7fffffe0 ;  /* 0x80000020ff157424 */ /* 0x000fe200078e00ff */
[----:B------:R-:W-:Y:S01]  /*1a6a0*/  R2UR UR31, R15 ;  /* 0x000000000f1f72ca */ /* 0x000fe200000e0000 */
[----:B------:R-:W-:Y:S01]  /*1a6b0*/  IMAD R12, R10, 0x780, R0 ;  /* 0x000007800a0c7824 */ /* 0x000fe200078e0200 */
[----:B------:R-:W-:Y:S01]  /*1a6c0*/  UMOV UR32, UR24 ;  /* 0x0000001800207c82 */ /* 0x000fe20008000000 */
[----:B------:R-:W-:Y:S01]  /*1a6d0*/  UMOV UR33, UR25 ;  /* 0x0000001900217c82 */ /* 0x000fe20008000000 */
[----:B------:R-:W-:Y:S01]  /*1a6e0*/  R2UR UR35, R21 ;  /* 0x00000000152372ca */ /* 0x000fe200000e0000 */
[C---:B------:R-:W-:Y:S01]  /*1a6f0*/  VIADD R14, R12.reuse, 0x80 ;  /* 0x000000800c0e7836 */ /* 0x040fe20000000000 */
[C---:B------:R-:W-:Y:S01]  /*1a700*/  R2UR UR26, R12.reuse ;  /* 0x000000000c1a72ca */ /* 0x040fe200000e0000 */
[----:B------:R-:W-:Y:S01]  /*1a710*/  UMOV UR44, UR24 ;  /* 0x00000018002c7c82 */ /* 0x000fe20008000000 */
[----:B------:R-:W-:Y:S01]  /*1a720*/  IADD3 R20, R12, 0x100, RZ ;  /* 0x000001000c147810 */ /* 0x000fe20007ffe0ff */
[----:B------:R-:W-:Y:S01]  /*1a730*/  UMOV UR45, UR25 ;  /* 0x00000019002d7c82 */ /* 0x000fe20008000000 */
[----:B------:R-:W-:Y:S01]  /*1a740*/  R2UR UR30, R14 ;  /* 0x000000000e1e72ca */ /* 0x000fe200000e0000 */
[----:B------:R-:W-:Y:S01]  /*1a750*/  UMOV UR48, UR24 ;  /* 0x0000001800307c82 */ /* 0x000fe20008000000 */
[----:B------:R-:W-:Y:S01]  /*1a760*/  R2UR UR34, R20 ;  /* 0x00000000142272ca */ /* 0x000fe200000e0000 */
[C---:B------:R-:W-:Y:S01]  /*1a770*/  VIADD R20, R12.reuse, 0x200 ;  /* 0x000002000c147836 */ /* 0x040fe20000000000 */
[----:B------:R-:W-:Y:S01]  /*1a780*/  IADD3 R14, R12, 0x180, RZ ;  /* 0x000001800c0e7810 */ /* 0x000fe20007ffe0ff */
[----:B------:R-:W-:Y:S01]  /*1a790*/  UMOV UR49, UR25 ;  /* 0x0000001900317c82 */ /* 0x000fe20008000000 */
[----:B------:R-:W-:-:S02]  /*1a7a0*/  R2UR UR47, R15 ;  /* 0x000000000f2f72ca */ /* 0x000fc400000e0000 */
[----:B0-----:R-:W-:Y:S02]  /*1a7b0*/  SHF.R.U32.HI R11, RZ, 0x7, R11 ;  /* 0x00000007ff0b7819 */ /* 0x001fe4000001160b */
[----:B------:R-:W-:Y:S01]  /*1a7c0*/  R2UR UR46, R14 ;  /* 0x000000000e2e72ca */ /* 0x000fe200000e0000 */
[----:B------:R-:W-:Y:S01]  /*1a7d0*/  VIADD R14, R12, 0x2 ;  /* 0x000000020c0e7836 */ /* 0x000fe20000000000 */
[----:B------:R-:W-:Y:S01]  /*1a7e0*/  R2UR UR50, R20 ;  /* 0x00000000143272ca */ /* 0x000fe200000e0000 */
[----:B------:R-:W-:Y:S01]  /*1a7f0*/  VIADD R11, R11, 0x8 ;  /* 0x000000080b0b7836 */ /* 0x000fe20000000000 */
[----:B------:R-:W-:Y:S02]  /*1a800*/  R2UR UR51, R21 ;  /* 0x00000000153372ca */ /* 0x000fe400000e0000 */
[----:B------:R-:W-:Y:S02]  /*1a810*/  MOV R15, 0x80000020 ;  /* 0x80000020000f7802 */ /* 0x000fe40000000f00 */
[----:B------:R0:W-:Y:S01]  /*1a820*/  BAR.SYNC.DEFER_BLOCKING R11, 0x100 ;  /* 0x0004000b0000751d */ /* 0x0001e20000010000 */
[----:B------:R-:W-:Y:S01]  /*1a830*/  R2UR UR6, R14 ;  /* 0x000000000e0672ca */ /* 0x000fe200000e0000 */
[----:B------:R-:W-:Y:S01]  /*1a840*/  VIADD R14, R12, 0x82 ;  /* 0x000000820c0e7836 */ /* 0x000fe20000000000 */
[----:B------:R-:W-:Y:S01]  /*1a850*/  R2UR UR7, R15 ;  /* 0x000000000f0772ca */ /* 0x000fe200000e0000 */
[----:B------:R-:W-:Y:S01]  /*1a860*/  IMAD.MOV.U32 R15, RZ, RZ, -0x7fffffe0 ;  /* 0x80000020ff0f7424 */ /* 0x000fe200078e00ff */
[----:B------:R-:W-:Y:S01]  /*1a870*/  MOV R13, 0x80000020 ;  /* 0x80000020000d7802 */ /* 0x000fe20000000f00 */
[----:B------:R-:W-:-:S06]  /*1a880*/  WARPGROUP.ARRIVE ;  /* 0x00000000000079c5 */ /* 0x000fcc0000000000 */
[----:B------:R-:W-:Y:S03]  /*1a890*/  QGMMA.64x32x32.F32.E4M3.E4M3 R152, gdesc[UR24], RZ, !UPT, gsb0 ;  /* 0x00600000189879f3 */ /* 0x000fe6000c0008ff */
[----:B------:R-:W-:Y:S02]  /*1a8a0*/  WARPGROUP.DEPBAR.LE gsb0, 0x0 ;  /* 0x00008000000079c5 */ /* 0x000fe40000010000 */
[----:B------:R-:W-:-:S06]  /*1a8b0*/  WARPGROUP.ARRIVE ;  /* 0x00000000000079c5 */ /* 0x000fcc0000000000 */
[----:B------:R-:W-:Y:S01]  /*1a8c0*/  QGMMA.64x32x32.F32.E4M3.E4M3 R136, gdesc[UR28], RZ, !UPT, gsb0 ;  /* 0x006000001c8879f3 */ /* 0x000fe2000c0008ff */
        /* <DEDUP_REMOVED lines=32> */
[----:B------:R-:W-:-:S03]  /*1aad0*/  IMAD.MOV.U32 R15, RZ, RZ, -0x7fffffe0 ;  /* 0x80000020ff0f7424 */ /* 0x000fc600078e00ff */
[----:B------:R-:W-:Y:S01]  /*1aae0*/  R2UR UR10, R14 ;  /* 0x000000000e0a72ca */ /* 0x000fe200000e0000 */
[----:B------:R-:W-:Y:S01]  /*1aaf0*/  VIADD R14, R12, 0x300 ;  /* 0x000003000c0e7836 */ /* 0x000fe20000000000 */
[----:B------:R-:W-:Y:S02]  /*1ab00*/  R2UR UR11, R15 ;  /* 0x000000000f0b72ca */ /* 0x000fe400000e0000 */
[----:B------:R-:W-:Y:S01]  /*1ab10*/  MOV R15, 0x80000020 ;  /* 0x80000020000f7802 */ /* 0x000fe20000000f00 */
        /* <DEDUP_REMOVED lines=38> */
[----:B------:R-:W-:-:S04]  /*1ad80*/  MOV R15, 0x80000020 ;  /* 0x80000020000f7802 */ /* 0x000fc80000000f00 */
[----:B------:R-:W-:Y:S01]  /*1ad90*/  R2UR UR14, R14 ;  /* 0x000000000e0e72ca */ /* 0x000fe200000e0000 */
[----:B------:R-:W-:Y:S01]  /*1ada0*/  VIADD R14, R12, 0x302 ;  /* 0x000003020c0e7836 */ /* 0x000fe20000000000 */
[----:B------:R-:W-:Y:S01]  /*1adb0*/  R2UR UR15, R15 ;  /* 0x000000000f0f72ca */ /* 0x000fe200000e0000 */
[----:B------:R-:W-:Y:S01]  /*1adc0*/  IMAD.MOV.U32 R15, RZ, RZ, -0x7fffffe0 ;  /* 0x80000020ff0f7424 */ /* 0x000fe200078e00ff */
        /* <DEDUP_REMOVED lines=105> */
[C---:B------:R-:W-:Y:S02]  /*1b460*/  VIADD R14, R12.reuse, 0x682 ;  /* 0x000006820c0e7836 */ /* 0x040fe40000000000 */
[----:B------:R-:W-:Y:S02]  /*1b470*/  IMAD.MOV.U32 R15, RZ, RZ, -0x7fffffe0 ;  /* 0x80000020ff0f7424 */ /* 0x000fe400078e00ff */
[----:B------:R-:W-:Y:S01]  /*1b480*/  VIADD R12, R12, 0x702 ;  /* 0x000007020c0c7836 */ /* 0x000fe20000000000 */
[----:B------:R-:W-:-:S02]  /*1b490*/  WARPGROUP.DEPBAR.LE gsb0, 0x0 ;  /* 0x00008000000079c5 */ /* 0x000fc40000010000 */
        /* <DEDUP_REMOVED lines=29> */
[----:B0-----:R-:W-:Y:S05]  /*1b670*/  @P1 BRA `(.L_x_576) ;  /* 0x0000000000301947 */ /* 0x001fea0003800000 */
[----:B------:R-:W-:Y:S05]  /*1b680*/  @!P0 BRA `(.L_x_577) ;  /* 0x0000000000048947 */ /* 0x000fea0003800000 */
[----:B------:R-:W-:Y:S01]  /*1b690*/  BPT.TRAP 0x1 ;  /* 0x000000040000795c */ /* 0x000fe20000300000 */
.L_x_577:
[----:B------:R-:W-:Y:S01]  /*1b6a0*/  SHF.L.U32 R8, R8, 0x1f, RZ ;  /* 0x0000001f08087819 */ /* 0x000fe200000006ff */
[----:B------:R-:W-:-:S04]  /*1b6b0*/  IMAD R11, R9, 0x8, R18 ;  /* 0x00000008090b7824 */ /* 0x000fc800078e0212 */
[----:B------:R0:W1:Y:S01]  /*1b6c0*/  SYNCS.PHASECHK.TRANS64.TRYWAIT P1, [R11+URZ+0x29850], R8 ;  /* 0x029850080b0075a7 */ /* 0x000062000802017f */
[----:B------:R-:W-:Y:S05]  /*1b6d0*/  @!P0 BRA `(.L_x_578) ;  /* 0x0000000000048947 */ /* 0x000fea0003800000 */
[----:B------:R-:W-:Y:S01]  /*1b6e0*/  BPT.TRAP 0x1 ;  /* 0x000000040000795c */ /* 0x000fe20000300000 */
.L_x_578:
[----:B------:R-:W-:Y:S04]  /*1b6f0*/  BSSY B0, `(.L_x_576) ;  /* 0x0000004000007945 */ /* 0x000fe80003800000 */
[----:B-1----:R-:W-:Y:S05]  /*1b700*/  @P1 BRA `(.L_x_579) ;  /* 0x0000000000081947 */ /* 0x002fea0003800000 */
[----:B------:R-:W1:Y:S02]  /*1b710*/  SYNCS.PHASECHK.TRANS64.TRYWAIT P1, [R11+URZ+0x29850], R8 ;  /* 0x029850080b0075a7 */ /* 0x000e64000802017f */
[----:B-1----:R-:W-:Y:S05]  /*1b720*/  @!P1 BRA `(.L_x_580) ;  /* 0x000000b800c89947 */ /* 0x002fea0003800000 */
.L_x_579:
[----:B------:R-:W-:Y:S05]  /*1b730*/  BSYNC B0 ;  /* 0x0000000000007941 */ /* 0x000fea0003800000 */
.L_x_576:
[----:B01----:R-:W-:Y:S01]  /*1b740*/  FMNMX.FTZ R8, R152, R7, !PT ;  /* 0x0000000798087209 */ /* 0x003fe20007810000 */
[----:B------:R-:W-:Y:S05]  /*1b750*/  WARPSYNC.ALL ;  /* 0x0000000000007948 */ /* 0x000fea0003800000 */
[----:B------:R-:W-:Y:S01]  /*1b760*/  FMNMX.FTZ R12, R154, R6, !PT ;  /* 0x000000069a0c7209 */ /* 0x000fe20007810000 */
[----:B------:R-:W-:Y:S01]  /*1b770*/  WARPGROUP.ARRIVE ;  /* 0x00000000000079c5 */ /* 0x000fe20000000000 */
[----:B------:R-:W-:-:S05]  /*1b780*/  FMNMX.FTZ R11, R153, R8, !PT ;  /* 0x00000008990b7209 */ /* 0x000fca0007810000 */
[----:B------:R-:W0:Y:S01]  /*1b790*/  S2R R225, SR_TID.X ;  /* 0x0000000000e17919 */ /* 0x000e220000002100 */
        /* <DEDUP_REMOVED lines=75> */
[----:B------:R-:W-:Y:S01]  /*1bc50*/  FMNMX.FTZ R11, R101, R8, !PT ;  /* 0x00000008650b7209 */ /* 0x000fe20007810000 */
[----:B------:R-:W-:Y:S01]  /*1bc60*/  VIADD R8, R18, 0x400 ;  /* 0x0000040012087836 */ /* 0x000fe20000000000 */
[----:B------:R-:W-:Y:S02]  /*1bc70*/  FMNMX.FTZ R14, R103, R12, !PT ;  /* 0x0000000c670e7209 */ /* 0x000fe40007810000 */
[----:B0-----:R-:W-:Y:S01]  /*1bc80*/  LOP3.LUT R226, R225, 0x7f, RZ, 0xc0, !PT ;  /* 0x0000007fe1e27812 */ /* 0x001fe200078ec0ff */
[----:B------:R-:W0:Y:S01]  /*1bc90*/  SHFL.BFLY PT, R12, R11, 0x2, 0x1f ;  /* 0x0c401f000b0c7f89 */ /* 0x000e2200000e0000 */
[----:B------:R-:W-:-:S02]  /*1bca0*/  SHF.R.U32.HI R8, RZ, 0x4, R8 ;  /* 0x00000004ff087819 */ /* 0x000fc40000011608 */
[----:B------:R-:W-:Y:S01]  /*1bcb0*/  ISETP.NE.AND P1, PT, R226, RZ, PT ;  /* 0x000000ffe200720c */ /* 0x000fe20003f25270 */
[----:B------:R-:W1:Y:S01]  /*1bcc0*/  SHFL.BFLY PT, R13, R14, 0x2, 0x1f ;  /* 0x0c401f000e0d7f89 */ /* 0x000e6200000e0000 */
[----:B------:R-:W-:Y:S01]  /*1bcd0*/  LOP3.LUT R8, R8, 0x3fff, RZ, 0xc0, !PT ;  /* 0x00003fff08087812 */ /* 0x000fe200078ec0ff */
[----:B------:R-:W2:Y:S01]  /*1bce0*/  S2R R225, SR_TID.X ;  /* 0x0000000000e17919 */ /* 0x000ea20000002100 */
[----:B0-----:R-:W-:Y:S02]  /*1bcf0*/  FMNMX.FTZ R15, R11, R12, !PT ;  /* 0x0000000c0b0f7209 */ /* 0x001fe40007810000 */
[----:B------:R-:W-:Y:S02]  /*1bd00*/  LOP3.LUT R12, R8, 0x10000, RZ, 0xfc, !PT ;  /* 0x00010000080c7812 */ /* 0x000fe400078efcff */
[----:B-1----:R-:W-:Y:S01]  /*1bd10*/  FMNMX.FTZ R20, R14, R13, !PT ;  /* 0x0000000d0e147209 */ /* 0x002fe20007810000 */
[----:B------:R-:W-:Y:S01]  /*1bd20*/  IMAD.MOV.U32 R13, RZ, RZ, -0x3ffffff0 ;  /* 0xc0000010ff0d7424 */ /* 0x000fe200078e00ff */
[----:B------:R-:W0:Y:S01]  /*1bd30*/  SHFL.BFLY PT, R8, R15, 0x1, 0x1f ;  /* 0x0c201f000f087f89 */ /* 0x000e2200000e0000 */
[----:B------:R-:W-:-:S03]  /*1bd40*/  IMAD R12, R9, 0x500, R12 ;  /* 0x00000500090c7824 */ /* 0x000fc600078e020c */
[----:B------:R-:W-:Y:S01]  /*1bd50*/  R2UR UR7, R13 ;  /* 0x000000000d0772ca */ /* 0x000fe200000e0000 */
[----:B------:R-:W1:Y:S01]  /*1bd60*/  SHFL.BFLY PT, R21, R20, 0x1, 0x1f ;  /* 0x0c201f0014157f89 */ /* 0x000e6200000e0000 */
[----:B------:R-:W-:Y:S02]  /*1bd70*/  R2UR UR6, R12 ;  /* 0x000000000c0672ca */ /* 0x000fe400000e0000 */
[----:B--2---:R-:W-:-:S11]  /*1bd80*/  SHF.R.U32.HI R225, RZ, 0x7, R225 ;  /* 0x00000007ffe17819 */ /* 0x004fd600000116e1 */
[----:B------:R-:W-:Y:S01]  /*1bd90*/  QGMMA.64x128x32.F32.E4M3.E4M3 R24, R176, gdesc[UR4], R24, gsb0 ;  /* 0x01e00004b0187df3 */ /* 0x000fe20008000818 */
[----:B0-----:R-:W-:-:S05]  /*1bda0*/  FMNMX.FTZ R11, R15, R8, !PT ;  /* 0x000000080f0b7209 */ /* 0x001fca0007810000 */
[----:B------:R-:W-:Y:S01]  /*1bdb0*/  FADD.FTZ R7, -R11, R7 ;  /* 0x000000070b077221 */ /* 0x000fe20000010100 */
[----:B-1----:R-:W-:-:S03]  /*1bdc0*/  FMNMX.FTZ R13, R20, R21, !PT ;  /* 0x00000015140d7209 */ /* 0x002fc60007810000 */
[----:B------:R-:W-:Y:S02]  /*1bdd0*/  FMUL.FTZ R7, R2, R7 ;  /* 0x0000000702077220 */ /* 0x000fe40000410000 */
[----:B------:R-:W-:-:S01]  /*1bde0*/  FADD.FTZ R21, -R13, R6 ;  /* 0x000000060d157221 */ /* 0x000fc20000010100 */
[----:B------:R-:W-:Y:S01]  /*1bdf0*/  IADD3 R6, R12, 0x100, RZ ;  /* 0x000001000c067810 */ /* 0x000fe20007ffe0ff */
[----:B------:R0:W-:Y:S02]  /*1be00*/  MUFU.EX2 R8, R7 ;  /* 0x0000000700087308 */ /* 0x0001e40000000800 */
[----:B------:R-:W-:Y:S01]  /*1be10*/  FMUL.FTZ R15, R2, R21 ;  /* 0x00000015020f7220 */ /* 0x000fe20000410000 */
[----:B------:R-:W-:Y:S01]  /*1be20*/  R2UR UR6, R6 ;  /* 0x00000000060672ca */ /* 0x000fe200000e0000 */
[----:B------:R-:W-:-:S04]  /*1be30*/  VIADD R6, R12, 0x200 ;  /* 0x000002000c067836 */ /* 0x000fc80000000000 */
[----:B------:R-:W-:Y:S01]  /*1be40*/  MUFU.EX2 R15, R15 ;  /* 0x0000000f000f7308 */ /* 0x000fe20000000800 */
[----:B0-----:R-:W-:-:S05]  /*1be50*/  IMAD.MOV.U32 R7, RZ, RZ, -0x3ffffff0 ;  /* 0xc0000010ff077424 */ /* 0x001fca00078e00ff */
[----:B------:R-:W-:Y:S01]  /*1be60*/  R2UR UR7, R7 ;  /* 0x00000000070772ca */ /* 0x000fe200000e0000 */
[----:B------:R-:W-:Y:S01]  /*1be70*/  IMAD.MOV.U32 R7, RZ, RZ, -0x3ffffff0 ;  /* 0xc0000010ff077424 */ /* 0x000fe200078e00ff */
[----:B------:R-:W-:Y:S02]  /*1be80*/  WARPGROUP.DEPBAR.LE gsb0, 0x0 ;  /* 0x00008000000079c5 */ /* 0x000fe40000010000 */
[----:B------:R-:W-:Y:S01]  /*1be90*/  WARPGROUP.ARRIVE ;  /* 0x00000000000079c5 */ /* 0x000fe20000000000 */
[----:B------:R-:W-:-:S04]  /*1bea0*/  FFMA.FTZ R177, R2, R11, -8 ;  /* 0xc100000002b17423 */ /* 0x000fc8000001000b */
[----:B------:R-:W-:-:S04]  /*1beb0*/  FFMA.FTZ R14, R2, R153, -R177 ;  /* 0x00000099020e7223 */ /* 0x000fc800000108b1 */
[----:B------:R-:W-:Y:S01]  /*1bec0*/  QGMMA.64x128x32.F32.E4M3.E4M3 R24, R180, gdesc[UR4], R24, gsb0 ;  /* 0x01e00004b4187df3 */ /* 0x000fe20008000818 */
[----:B------:R-:W-:Y:S01]  /*1bed0*/  R2UR UR6, R6 ;  /* 0x00000000060672ca */ /* 0x000fe200000e0000 */
[--C-:B------:R-:W-:Y:S01]  /*1bee0*/  FFMA.FTZ R153, R2, R157, -R177.reuse ;  /* 0x0000009d02997223 */ /* 0x100fe200000108b1 */
[----:B------:R-:W-:Y:S01]  /*1bef0*/  R2UR UR7, R7 ;  /* 0x00000000070772ca */ /* 0x000fe200000e0000 */
[----:B------:R-:W-:Y:S01]  /*1bf00*/  IMAD.MOV.U32 R7, RZ, RZ, -0x3ffffff0 ;  /* 0xc0000010ff077424 */ /* 0x000fe200078e00ff */
[----:B------:R-:W-:Y:S01]  /*1bf10*/  IADD3 R6, R12, 0x300, RZ ;  /* 0x000003000c067810 */ /* 0x000fe20007ffe0ff */
[C-C-:B------:R-:W-:Y:S01]  /*1bf20*/  FFMA.FTZ R157, R2.reuse, R161, -R177.reuse ;  /* 0x000000a1029d7223 */ /* 0x140fe200000108b1 */
[----:B------:R-:W-:-:S01]  /*1bf30*/  FFMA.FTZ R161, R2, R165, -R177 ;  /* 0x000000a502a17223 */ /* 0x000fc200000108b1 */
[C---:B------:R-:W-:Y:S01]  /*1bf40*/  FFMA.FTZ R165, R2.reuse, R13, -8 ;  /* 0xc100000002a57423 */ /* 0x040fe2000001000d */
[----:B------:R-:W-:-:S01]  /*1bf50*/  FFMA.FTZ R21, R2, R152, -R177 ;  /* 0x0000009802157223 */ /* 0x000fc200000108b1 */
[C-C-:B------:R-:W-:Y:S01]  /*1bf60*/  FFMA.FTZ R152, R2.reuse, R160, -R177.reuse ;  /* 0x000000a002987223 */ /* 0x140fe200000108b1 */
[----:B------:R-:W-:-:S01]  /*1bf70*/  FFMA.FTZ R20, R2, R156, -R177 ;  /* 0x0000009c02147223 */ /* 0x000fc200000108b1 */
[C-C-:B------:R-:W-:Y:S01]  /*1bf80*/  FFMA.FTZ R154, R2.reuse, R154, -R165.reuse ;  /* 0x0000009a029a7223 */ /* 0x140fe200000108a5 */
[----:B------:R-:W-:-:S01]  /*1bf90*/  FFMA.FTZ R155, R2, R155, -R165 ;  /* 0x0000009b029b7223 */ /* 0x000fc200000108a5 */
[C-C-:B------:R-:W-:Y:S01]  /*1bfa0*/  FFMA.FTZ R158, R2.reuse, R158, -R165.reuse ;  /* 0x0000009e029e7223 */ /* 0x140fe200000108a5 */
[----:B------:R-:W-:-:S01]  /*1bfb0*/  FFMA.FTZ R159, R2, R159, -R165 ;  /* 0x0000009f029f7223 */ /* 0x000fc200000108a5 */
[C-C-:B------:R-:W-:Y:S01]  /*1bfc0*/  FFMA.FTZ R160, R2.reuse, R162, -R165.reuse ;  /* 0x000000a202a07223 */ /* 0x140fe200000108a5 */
[----:B------:R-:W-:-:S01]  /*1bfd0*/  FFMA.FTZ R163, R2, R163, -R165 ;  /* 0x000000a302a37223 */ /* 0x000fc200000108a5 */
[----:B------:R-:W0:Y:S01]  /*1bfe0*/  MUFU.EX2 R154, R154 ;  /* 0x0000009a009a7308 */ /* 0x000e220000000800 */
        /* <DEDUP_REMOVED lines=16> */
[----:B0-----:R-:W-:-:S01]  /*1c0f0*/  FFMA.FTZ R4, R15, R4, R154 ;  /* 0x000000040f047223 */ /* 0x001fc2000001009a */
[C---:B------:R-:W-:Y:S01]  /*1c100*/  FFMA.FTZ R147, R2.reuse, R147, -R165 ;  /* 0x0000009302937223 */ /* 0x040fe200000108a5 */
[----:B------:R-:W-:-:S01]  /*1c110*/  FFMA.FTZ R148, R2, R148, -R177 ;  /* 0x0000009402947223 */ /* 0x000fc200000108b1 */
[C---:B------:R-:W-:Y:S01]  /*1c120*/  FFMA.FTZ R150, R2.reuse, R150, -R165 ;  /* 0x0000009602967223 */ /* 0x040fe200000108a5 */
[----:B------:R-:W-:-:S01]  /*1c130*/  FFMA.FTZ R149, R2, R149, -R177 ;  /* 0x0000009502957223 */ /* 0x000fc200000108b1 */
[C---:B------:R-:W-:Y:S01]  /*1c140*/  FFMA.FTZ R151, R2.reuse, R151, -R165 ;  /* 0x0000009702977223 */ /* 0x040fe200000108a5 */
[----:B------:R-:W-:-:S01]  /*1c150*/  FFMA.FTZ R120, R2, R120, -R177 ;  /* 0x0000007802787223 */ /* 0x000fc200000108b1 */
[----:B------:R-:W-:Y:S01]  /*1c160*/  MUFU.EX2 R159, R159 ;  /* 0x0000009f009f7308 */ /* 0x000fe20000000800 */
[----:B------:R-:W-:-:S01]  /*1c170*/  FFMA.FTZ R122, R2, R122, -R165 ;  /* 0x0000007a027a7223 */ /* 0x000fc200000108a5 */
[C---:B------:R-:W-:Y:S01]  /*1c180*/  FFMA.FTZ R121, R2.reuse, R121, -R177 ;  /* 0x0000007902797223 */ /* 0x040fe200000108b1 */
[----:B------:R-:W-:-:S01]  /*1c190*/  FFMA.FTZ R123, R2, R123, -R165 ;  /* 0x0000007b027b7223 */ /* 0x000fc200000108a5 */
[C---:B------:R-:W-:Y:S01]  /*1c1a0*/  FFMA.FTZ R124, R2.reuse, R124, -R177 ;  /* 0x0000007c027c7223 */ /* 0x040fe200000108b1 */
        /* <DEDUP_REMOVED lines=45> */
[----:B------:R-:W-:-:S06]  /*1c480*/  FFMA.FTZ R103, R2, R103, -R165 ;  /* 0x0000006702677223 */ /* 0x000fcc00000108a5 */
[----:B------:R-:W-:Y:S08]  /*1c490*/  MUFU.EX2 R139, R139 ;  /* 0x0000008b008b7308 */ /* 0x000ff00000000800 */
[----:B------:R-:W1:Y:S01]  /*1c4a0*/  MUFU.EX2 R14, R14 ;  /* 0x0000000e000e7308 */ /* 0x000e620000000800 */
[----:B0-----:R-:W-:-:S07]  /*1c4b0*/  FFMA.FTZ R3, R8, R3, R21 ;  /* 0x0000000308037223 */ /* 0x001fce0000010015 */
[----:B------:R-:W-:Y:S08]  /*1c4c0*/  MUFU.EX2 R142, R142 ;  /* 0x0000008e008e7308 */ /* 0x000ff00000000800 */
[----:B------:R-:W0:Y:S01]  /*1c4d0*/  MUFU.EX2 R20, R20 ;  /* 0x0000001400147308 */ /* 0x000e220000000800 */
[----:B-1----:R-:W-:-:S07]  /*1c4e0*/  FADD.FTZ R3, R14, R3 ;  /* 0x000000030e037221 */ /* 0x002fce0000010000 */
[----:B------:R-:W-:Y:S08]  /*1c4f0*/  MUFU.EX2 R143, R143 ;  /* 0x0000008f008f7308 */ /* 0x000ff00000000800 */
[----:B------:R-:W1:Y:S01]  /*1c500*/  MUFU.EX2 R153, R153 ;  /* 0x0000009900997308 */ /* 0x000e620000000800 */
[----:B------:R-:W-:Y:S02]  /*1c510*/  WARPGROUP.DEPBAR.LE gsb0, 0x0 ;  /* 0x00008000000079c5 */ /* 0x000fe40000010000 */
[----:B------:R-:W-:-:S05]  /*1c520*/  WARPGROUP.ARRIVE ;  /* 0x00000000000079c5 */ /* 0x000fca0000000000 */
[----:B------:R-:W-:Y:S01]  /*1c530*/  MUFU.EX2 R146, R146 ;  /* 0x0000009200927308 */ /* 0x000fe20000000800 */
[----:B------:R-:W-:Y:S01]  /*1c540*/  QGMMA.64x128x32.F32.E4M3.E4M3 R24, R184, gdesc[UR4], R24, gsb0 ;  /* 0x01e00004b8187df3 */ /* 0x000fe20008000818 */
[----:B------:R-:W-:Y:S02]  /*1c550*/  R2UR UR6, R6 ;  /* 0x00000000060672ca */ /* 0x000fe400000e0000 */
[----:B------:R-:W-:Y:S01]  /*1c560*/  R2UR UR7, R7 ;  /* 0x00000000070772ca */ /* 0x000fe200000e0000 */
[----:B------:R-:W-:-:S03]  /*1c570*/  FADD.FTZ R7, R155, R4 ;  /* 0x000000049b077221 */ /* 0x000fc60000010000 */
[----:B------:R-:W2:Y:S01]  /*1c580*/  MUFU.EX2 R152, R152 ;  /* 0x0000009800987308 */ /* 0x000ea20000000800 */
[----:B0-----:R-:W-:-:S01]  /*1c590*/  FADD.FTZ R4, R20, R3 ;  /* 0x0000000314047221 */ /* 0x001fc20000010000 */
[----:B------:R-:W-:-:S03]  /*1c5a0*/  FADD.FTZ R6, R158, R7 ;  /* 0x000000079e067221 */ /* 0x000fc60000010000 */
[----:B-1----:R-:W-:Y:S01]  /*1c5b0*/  FADD.FTZ R3, R153, R4 ;  /* 0x0000000499037221 */ /* 0x002fe20000010000 */
[----:B------:R-:W-:-:S02]  /*1c5c0*/  FADD.FTZ R7, R159, R6 ;  /* 0x000000069f077221 */ /* 0x000fc40000010000 */
[----:B------:R-:W0:Y:S02]  /*1c5d0*/  MUFU.EX2 R157, R157 ;  /* 0x0000009d009d7308 */ /* 0x000e240000000800 */
[----:B------:R-:W-:-:S04]  /*1c5e0*/  FADD.FTZ R6, R160, R7 ;  /* 0x00000007a0067221 */ /* 0x000fc80000010000 */
[----:B------:R-:W-:Y:S02]  /*1c5f0*/  FADD.FTZ R7, R163, R6 ;  /* 0x00000006a3077221 */ /* 0x000fe40000010000 */
[----:B------:R-:W1:Y:S01]  /*1c600*/  MUFU.EX2 R156, R156 ;  /* 0x0000009c009c7308 */ /* 0x000e620000000800 */
[----:B--2---:R-:W-:-:S01]  /*1c610*/  FADD.FTZ R4, R152, R3 ;  /* 0x0000000398047221 */ /* 0x004fc20000010000 */
[----:B------:R-:W-:-:S04]  /*1c620*/  FADD.FTZ R6, R162, R7 ;  /* 0x00000007a2067221 */ /* 0x000fc80000010000 */
[----:B------:R-:W-:Y:S02]  /*1c630*/  FADD.FTZ R7, R167, R6 ;  /* 0x00000006a7077221 */ /* 0x000fe40000010000 */
[----:B------:R-:W2:Y:S01]  /*1c640*/  MUFU.EX2 R161, R161 ;  /* 0x000000a100a17308 */ /* 0x000ea20000000800 */
[----:B0-----:R-:W-:-:S01]  /*1c650*/  FADD.FTZ R3, R157, R4 ;  /* 0x000000049d037221 */ /* 0x001fc20000010000 */
[----:B------:R-:W-:-:S04]  /*1c660*/  FADD.FTZ R6, R138, R7 ;  /* 0x000000078a067221 */ /* 0x000fc80000010000 */
[----:B------:R-:W-:Y:S01]  /*1c670*/  FADD.FTZ R7, R139, R6 ;  /* 0x000000068b077221 */ /* 0x000fe20000010000 */
[----:B------:R-:W-:Y:S01]  /*1c680*/  VIADD R6, R12, 0x400 ;  /* 0x000004000c067836 */ /* 0x000fe20000000000 */
[----:B------:R-:W0:Y:S01]  /*1c690*/  MUFU.EX2 R136, R136 ;  /* 0x0000008800887308 */ /* 0x000e220000000800 */
[----:B-1----:R-:W-:-:S01]  /*1c6a0*/  FADD.FTZ R4, R156, R3 ;  /* 0x000000039c047221 */ /* 0x002fc20000010000 */
[----:B------:R-:W-:-:S04]  /*1c6b0*/  FADD.FTZ R164, R142, R7 ;  /* 0x000000078ea47221 */ /* 0x000fc80000010000 */
[----:B------:R-:W-:Y:S02]  /*1c6c0*/  FADD.FTZ R7, R143, R164 ;  /* 0x000000a48f077221 */ /* 0x000fe40000010000 */
[----:B------:R-:W1:Y:S01]  /*1c6d0*/  MUFU.EX2 R137, R137 ;  /* 0x0000008900897308 */ /* 0x000e620000000800 */
[----:B--2---:R-:W-:-:S01]  /*1c6e0*/  FADD.FTZ R3, R161, R4 ;  /* 0x00000004a1037221 */ /* 0x004fc20000010000 */
[----:B------:R-:W-:Y:S01]  /*1c6f0*/  FADD.FTZ R12, R146, R7 ;  /* 0x00000007920c7221 */ /* 0x000fe20000010000 */
[----:B------:R-:W-:-:S05]  /*1c700*/  IMAD.MOV.U32 R7, RZ, RZ, -0x3ffffff0 ;  /* 0xc0000010ff077424 */ /* 0x000fca00078e00ff */
        /* <DEDUP_REMOVED lines=16> */
[----:B------:R-:W-:Y:S01]  /*1c810*/  MUFU.EX2 R151, R151 ;  /* 0x0000009700977308 */ /* 0x000fe20000000800 */
[----:B--2---:R-:W-:-:S07]  /*1c820*/  FADD.FTZ R12, R150, R177 ;  /* 0x000000b1960c7221 */ /* 0x004fce0000010000 */
[----:B------:R-:W1:Y:S01]  /*1c830*/  MUFU.EX2 R120, R120 ;  /* 0x0000007800787308 */ /* 0x000e620000000800 */
[----:B0-----:R-:W-:-:S07]  /*1c840*/  FADD.FTZ R3, R149, R4 ;  /* 0x0000000495037221 */ /* 0x001fce0000010000 */
[----:B------:R-:W0:Y:S01]  /*1c850*/  MUFU.EX2 R122, R122 ;  /* 0x0000007a007a7308 */ /* 0x000e220000000800 */
[----:B------:R-:W-:Y:S02]  /*1c860*/  WARPGROUP.DEPBAR.LE gsb0, 0x0 ;  /* 0x00008000000079c5 */ /* 0x000fe40000010000 */
[----:B------:R-:W-:-:S05]  /*1c870*/  WARPGROUP.ARRIVE ;  /* 0x00000000000079c5 */ /* 0x000fca0000000000 */
[----:B------:R-:W2:Y:S01]  /*1c880*/  MUFU.EX2 R121, R121 ;  /* 0x0000007900797308 */ /* 0x000ea20000000800 */
[----:B-1----:R-:W-:-:S01]  /*1c890*/  FADD.FTZ R4, R120, R3 ;  /* 0x0000000378047221 */ /* 0x002fc20000010000 */
[----:B------:R-:W-:Y:S01]  /*1c8a0*/  QGMMA.64x128x32.F32.E4M3.E4M3 R24, R188, gdesc[UR4], R24, gsb0 ;  /* 0x01e00004bc187df3 */ /* 0x000fe20008000818 */
[----:B------:R-:W-:Y:S02]  /*1c8b0*/  R2UR UR6, R6 ;  /* 0x00000000060672ca */ /* 0x000fe400000e0000 */
[----:B------:R-:W-:-:S03]  /*1c8c0*/  R2UR UR7, R7 ;  /* 0x00000000070772ca */ /* 0x000fc600000e0000 */
[----:B------:R-:W1:Y:S01]  /*1c8d0*/  MUFU.EX2 R123, R123 ;  /* 0x0000007b007b7308 */ /* 0x000e620000000800 */
[----:B------:R-:W-:-:S01]  /*1c8e0*/  FFMA.FTZ R7, R2, R115, -R165 ;  /* 0x0000007302077223 */ /* 0x000fc200000108a5 */
[----:B------:R-:W-:Y:S01]  /*1c8f0*/  FADD.FTZ R115, R151, R12 ;  /* 0x0000000c97737221 */ /* 0x000fe20000010000 */
[----:B------:R-:W-:-:S03]  /*1c900*/  FFMA.FTZ R12, R2, R118, -R165 ;  /* 0x00000076020c7223 */ /* 0x000fc600000108a5 */
[----:B0-----:R-:W-:Y:S02]  /*1c910*/  FADD.FTZ R164, R122, R115 ;  /* 0x000000737aa47221 */ /* 0x001fe40000010000 */
[----:B------:R-:W0:Y:S01]  /*1c920*/  MUFU.EX2 R124, R124 ;  /* 0x0000007c007c7308 */ /* 0x000e220000000800 */
[----:B--2---:R-:W-:-:S07]  /*1c930*/  FADD.FTZ R3, R121, R4 ;  /* 0x0000000479037221 */ /* 0x004fce0000010000 */
[----:B------:R-:W-:Y:S01]  /*1c940*/  MUFU.EX2 R126, R126 ;  /* 0x0000007e007e7308 */ /* 0x000fe20000000800 */
[----:B-1----:R-:W-:-:S07]  /*1c950*/  FADD.FTZ R115, R123, R164 ;  /* 0x000000a47b737221 */ /* 0x002fce0000010000 */
[----:B------:R-:W1:Y:S01]  /*1c960*/  MUFU.EX2 R125, R125 ;  /* 0x0000007d007d7308 */ /* 0x000e620000000800 */
[----:B0-----:R-:W-:-:S07]  /*1c970*/  FADD.FTZ R4, R124, R3 ;  /* 0x000000037c047221 */ /* 0x001fce0000010000 */
[----:B------:R-:W-:Y:S08]  /*1c980*/  MUFU.EX2 R127, R127 ;  /* 0x0000007f007f7308 */ /* 0x000ff00000000800 */
[----:B------:R-:W0:Y:S01]  /*1c990*/  MUFU.EX2 R128, R128 ;  /* 0x0000008000807308 */ /* 0x000e220000000800 */
[----:B-1----:R-:W-:-:S07]  /*1c9a0*/  FADD.FTZ R3, R125, R4 ;  /* 0x000000047d037221 */ /* 0x002fce0000010000 */
[----:B------:R-:W-:Y:S08]  /*1c9b0*/  MUFU.EX2 R130, R130 ;  /* 0x0000008200827308 */ /* 0x000ff00000000800 */
[----:B------:R-:W1:Y:S01]  /*1c9c0*/  MUFU.EX2 R129, R129 ;  /* 0x0000008100817308 */ /* 0x000e620000000800 */
[----:B0-----:R-:W-:-:S07]  /*1c9d0*/  FADD.FTZ R4, R128, R3 ;  /* 0x0000000380047221 */ /* 0x001fce0000010000 */
[----:B------:R-:W-:Y:S08]  /*1c9e0*/  MUFU.EX2 R131, R131 ;  /* 0x0000008300837308 */ /* 0x000ff00000000800 */
[----:B------:R-:W0:Y:S01]  /*1c9f0*/  MUFU.EX2 R132, R132 ;  /* 0x0000008400847308 */ /* 0x000e220000000800 */
[----:B-1----:R-:W-:-:S07]  /*1ca00*/  FADD.FTZ R3, R129, R4 ;  /* 0x0000000481037221 */ /* 0x002fce0000010000 */
[----:B------:R-:W1:Y:S08]  /*1ca10*/  MUFU.EX2 R134, R134 ;  /* 0x0000008600867308 */ /* 0x000e700000000800 */
[----:B------:R2:W-:Y:S01]  /*1ca20*/  MUFU.EX2 R6, R114 ;  /* 0x0000007200067308 */ /* 0x0005e20000000800 */
[----:B0-----:R-:W-:-:S07]  /*1ca30*/  FADD.FTZ R4, R132, R3 ;  /* 0x0000000384047221 */ /* 0x001fce0000010000 */
[----:B------:R-:W0:Y:S01]  /*1ca40*/  MUFU.EX2 R133, R133 ;  /* 0x0000008500857308 */ /* 0x000e220000000800 */
[----:B--2---:R-:W-:-:S01]  /*1ca50*/  FADD.FTZ R114, R126, R115 ;  /* 0x000000737e727221 */ /* 0x004fc20000010000 */
[----:B------:R-:W-:-:S03]  /*1ca60*/  FFMA.FTZ R115, R2, R119, -R165 ;  /* 0x0000007702737223 */ /* 0x000fc600000108a5 */
[----:B------:R-:W-:-:S03]  /*1ca70*/  FADD.FTZ R119, R127, R114 ;  /* 0x000000727f777221 */ /* 0x000fc60000010000 */
[----:B------:R-:W2:Y:S01]  /*1ca80*/  MUFU.EX2 R135, R135 ;  /* 0x0000008700877308 */ /* 0x000ea20000000800 */
[----:B------:R-:W-:-:S04]  /*1ca90*/  FADD.FTZ R114, R130, R119 ;  /* 0x0000007782727221 */ /* 0x000fc80000010000 */
[----:B------:R-:W-:-:S03]  /*1caa0*/  FADD.FTZ R119, R131, R114 ;  /* 0x0000007283777221 */ /* 0x000fc60000010000 */
[----:B------:R-:W3:Y:S01]  /*1cab0*/  MUFU.EX2 R104, R104 ;  /* 0x0000006800687308 */ /* 0x000ee20000000800 */
[----:B-1----:R-:W-:-:S01]  /*1cac0*/  FADD.FTZ R114, R134, R119 ;  /* 0x0000007786727221 */ /* 0x002fc20000010000 */
[----:B0-----:R-:W-:-:S06]  /*1cad0*/  FADD.FTZ R3, R133, R4 ;  /* 0x0000000485037221 */ /* 0x001fcc0000010000 */
[----:B------:R-:W0:Y:S01]  /*1cae0*/  MUFU.EX2 R106, R106 ;  /* 0x0000006a006a7308 */ /* 0x000e220000000800 */
[----:B--2---:R-:W-:-:S07]  /*1caf0*/  FADD.FTZ R119, R135, R114 ;  /* 0x0000007287777221 */ /* 0x004fce0000010000 */
[----:B------:R-:W1:Y:S01]  /*1cb00*/  MUFU.EX2 R105, R105 ;  /* 0x0000006900697308 */ /* 0x000e620000000800 */
[----:B---3--:R-:W-:-:S07]  /*1cb10*/  FADD.FTZ R4, R104, R3 ;  /* 0x0000000368047221 */ /* 0x008fce0000010000 */
[----:B------:R-:W2:Y:S01]  /*1cb20*/  MUFU.EX2 R107, R107 ;  /* 0x0000006b006b7308 */ /* 0x000ea20000000800 */
[----:B0-----:R-:W-:-:S01]  /*1cb30*/  FADD.FTZ R114, R106, R119 ;  /* 0x000000776a727221 */ /* 0x001fc20000010000 */
[----:B------:R-:W-:Y:S02]  /*1cb40*/  WARPGROUP.DEPBAR.LE gsb0, 0x0 ;  /* 0x00008000000079c5 */ /* 0x000fe40000010000 */
[----:B------:R-:W-:-:S04]  /*1cb50*/  WARPGROUP.ARRIVE ;  /* 0x00000000000079c5 */ /* 0x000fc80000000000 */
[----:B------:R-:W0:Y:S01]  /*1cb60*/  MUFU.EX2 R108, R108 ;  /* 0x0000006c006c7308 */ /* 0x000e220000000800 */
[----:B-1----:R-:W-:-:S01]  /*1cb70*/  FADD.FTZ R3, R105, R4 ;  /* 0x0000000469037221 */ /* 0x002fc20000010000 */
[----:B------:R-:W-:Y:S06]  /*1cb80*/  QGMMA.64x128x32.F32.E4M3.E4M3 R24, R192, gdesc[UR4], R24, gsb0 ;  /* 0x01e00004c0187df3 */ /* 0x000fec0008000818 */
        /* <DEDUP_REMOVED lines=9> */
[----:B0-----:R-:W-:-:S04]  /*1cc20*/  FADD.FTZ R119, R111, R114 ;  /* 0x000000726f777221 */ /* 0x001fc80000010000 */
[----:B------:R-:W-:-:S03]  /*1cc30*/  FADD.FTZ R114, R6, R119 ;  /* 0x0000007706727221 */ /* 0x000fc60000010000 */
        /* <DEDUP_REMOVED lines=13> */
[----:B------:R-:W-:-:S05]  /*1cd10*/  @!P1 LEA R4, R10, R18, 0x3 ;  /* 0x000000120a049211 */ /* 0x000fca00078e18ff */
[----:B------:R-:W-:Y:S01]  /*1cd20*/  @!P1 VIADD R4, R4, 0x29840 ;  /* 0x0002984004049836 */ /* 0x000fe20000000000 */
[----:B------:R-:W0:Y:S01]  /*1cd30*/  MUFU.EX2 R90, R90 ;  /* 0x0000005a005a7308 */ /* 0x000e220000000800 */
[----:B-1----:R-:W-:-:S03]  /*1cd40*/  FADD.FTZ R177, R115, R114 ;  /* 0x0000007273b17221 */ /* 0x002fc60000010000 */
[----:B------:R-:W-:-:S04]  /*1cd50*/  @!P1 PRMT R4, RZ, 0x654, R4 ;  /* 0x00000654ff049816 */ /* 0x000fc80000000004 */
[----:B------:R-:W1:Y:S01]  /*1cd60*/  MUFU.EX2 R89, R89 ;  /* 0x0000005900597308 */ /* 0x000e620000000800 */
[----:B--2---:R-:W-:-:S07]  /*1cd70*/  FADD.FTZ R114, R88, R119 ;  /* 0x0000007758727221 */ /* 0x004fce0000010000 */
[----:B------:R-:W-:Y:S01]  /*1cd80*/  MUFU.EX2 R91, R91 ;  /* 0x0000005b005b7308 */ /* 0x000fe20000000800 */
[----:B0-----:R-:W-:-:S07]  /*1cd90*/  FADD.FTZ R118, R90, R177 ;  /* 0x000000b15a767221 */ /* 0x001fce0000010000 */
[----:B------:R-:W0:Y:S01]  /*1cda0*/  MUFU.EX2 R92, R92 ;  /* 0x0000005c005c7308 */ /* 0x000e220000000800 */
[----:B-1----:R-:W-:-:S07]  /*1cdb0*/  FADD.FTZ R119, R89, R114 ;  /* 0x0000007259777221 */ /* 0x002fce0000010000 */
[----:B------:R-:W1:Y:S08]  /*1cdc0*/  MUFU.EX2 R94, R94 ;  /* 0x0000005e005e7308 */ /* 0x000e700000000800 */
[----:B------:R-:W2:Y:S01]  /*1cdd0*/  MUFU.EX2 R93, R93 ;  /* 0x0000005d005d7308 */ /* 0x000ea20000000800 */
[----:B0-----:R-:W-:-:S07]  /*1cde0*/  FADD.FTZ R114, R92, R119 ;  /* 0x000000775c727221 */ /* 0x001fce0000010000 */
[----:B------:R-:W0:Y:S01]  /*1cdf0*/  MUFU.EX2 R95, R95 ;  /* 0x0000005f005f7308 */ /* 0x000e220000000800 */
[----:B------:R-:W-:Y:S02]  /*1ce00*/  WARPGROUP.DEPBAR.LE gsb0, 0x0 ;  /* 0x00008000000079c5 */ /* 0x000fe40000010000 */
[----:B------:R3:W-:Y:S06]  /*1ce10*/  BAR.ARV R3, 0x100 ;  /* 0x000400030000751d */ /* 0x0007ec0000002000 */
[----:B------:R-:W4:Y:S01]  /*1ce20*/  MUFU.EX2 R96, R96 ;  /* 0x0000006000607308 */ /* 0x000f220000000800 */
[----:B------:R4:W-:Y:S01]  /*1ce30*/  @!P1 SYNCS.ARRIVE.TRANS64.RED.A1T0 RZ, [R4+URZ], RZ ;  /* 0x000000ff04ff99a7 */ /* 0x0009e2000810043f */
[----:B---3--:R-:W-:-:S04]  /*1ce40*/  FADD.FTZ R3, R91, R118 ;  /* 0x000000765b037221 */ /* 0x008fc80000010000 */
[----:B-1----:R-:W-:Y:S01]  /*1ce50*/  FADD.FTZ R118, R94, R3 ;  /* 0x000000035e767221 */ /* 0x002fe20000010000 */
[----:B--2---:R-:W-:-:S01]  /*1ce60*/  FADD.FTZ R3, R93, R114 ;  /* 0x000000725d037221 */ /* 0x004fc20000010000 */
[----:B------:R-:W1:Y:S02]  /*1ce70*/  MUFU.EX2 R98, R98 ;  /* 0x0000006200627308 */ /* 0x000e640000000800 */
[----:B0-----:R-:W-:-:S06]  /*1ce80*/  FADD.FTZ R119, R95, R118 ;  /* 0x000000765f777221 */ /* 0x001fcc0000010000 */
[----:B------:R-:W0:Y:S01]  /*1ce90*/  MUFU.EX2 R97, R97 ;  /* 0x0000006100617308 */ /* 0x000e220000000800 */
[----:B----4-:R-:W-:-:S07]  /*1cea0*/  FADD.FTZ R4, R96, R3 ;  /* 0x0000000360047221 */ /* 0x010fce0000010000 */
[----:B------:R-:W2:Y:S01]  /*1ceb0*/  MUFU.EX2 R99, R99 ;  /* 0x0000006300637308 */ /* 0x000ea20000000800 */
[----:B-1----:R-:W-:-:S07]  /*1cec0*/  FADD.FTZ R114, R98, R119 ;  /* 0x0000007762727221 */ /* 0x002fce0000010000 */
[----:B------:R-:W1:Y:S01]  /*1ced0*/  MUFU.EX2 R100, R100 ;  /* 0x0000006400647308 */ /* 0x000e620000000800 */
[----:B0-----:R-:W-:-:S07]  /*1cee0*/  FADD.FTZ R3, R97, R4 ;  /* 0x0000000461037221 */ /* 0x001fce0000010000 */
[----:B------:R-:W0:Y:S01]  /*1cef0*/  MUFU.EX2 R102, R102 ;  /* 0x0000006600667308 */ /* 0x000e220000000800 */
[----:B--2---:R-:W-:-:S07]  /*1cf00*/  FADD.FTZ R119, R99, R114 ;  /* 0x0000007263777221 */ /* 0x004fce0000010000 */
[----:B------:R-:W2:Y:S01]  /*1cf10*/  MUFU.EX2 R101, R101 ;  /* 0x0000006500657308 */ /* 0x000ea20000000800 */
[----:B-1----:R-:W-:-:S07]  /*1cf20*/  FADD.FTZ R4, R100, R3 ;  /* 0x0000000364047221 */ /* 0x002fce0000010000 */
[----:B------:R-:W1:Y:S01]  /*1cf30*/  MUFU.EX2 R103, R103 ;  /* 0x0000006700677308 */ /* 0x000e620000000800 */
[----:B0-----:R-:W-:-:S01]  /*1cf40*/  FADD.FTZ R119, R102, R119 ;  /* 0x0000007766777221 */ /* 0x001fc20000010000 */
[----:B--2---:R-:W-:-:S03]  /*1cf50*/  FADD.FTZ R3, R101, R4 ;  /* 0x0000000465037221 */ /* 0x004fc60000010000 */
[----:B-1----:R-:W-:Y:S01]  /*1cf60*/  FADD.FTZ R4, R103, R119 ;  /* 0x0000007767047221 */ /* 0x002fe20000010000 */
[----:B------:R-:W-:Y:S06]  /*1cf70*/  @!P0 BRA `(.L_x_581) ;  /* 0x0000000000048947 */ /* 0x000fec0003800000 */
[----:B------:R-:W-:Y:S01]  /*1cf80*/  BPT.TRAP 0x1 ;  /* 0x000000040000795c */ /* 0x000fe20000300000 */
.L_x_581:
[----:B------:R-:W-:Y:S01]  /*1cf90*/  F2FP.SATFINITE.E4M3.F32.PACK_AB_MERGE_C R20, R153, R20, RZ ;  /* 0x000000149914723e */ /* 0x000fe200048070ff */
[----:B------:R-:W-:Y:S01]  /*1cfa0*/  IMAD R9, R9, 0x8, R18 ;  /* 0x0000000809097824 */ /* 0x000fe200078e0212 */
[----:B------:R-:W-:Y:S01]  /*1cfb0*/  ISETP.GT.AND P1, PT, R5, RZ, PT ;  /* 0x000000ff0500720c */ /* 0x000fe20003f24270 */
[-C--:B------:R-:W-:Y:S01]  /*1cfc0*/  FMUL.FTZ R24, R24, R8.reuse ;  /* 0x0000000818187220 */ /* 0x080fe20000410000 */
[----:B------:R-:W-:Y:S01]  /*1cfd0*/  F2FP.SATFINITE.E4M3.F32.PACK_AB_MERGE_C R176, R14, R21, R20 ;  /* 0x000000150eb0723e */ /* 0x000fe20004807014 */
[----:B------:R-:W-:Y:S01]  /*1cfe0*/  IMAD.U32 R14, RZ, RZ, UR37 ;  /* 0x00000025ff0e7e24 */ /* 0x000fe2000f8e00ff */
[----:B------:R-:W-:Y:S01]  /*1cff0*/  IADD3 R9, R9, 0x29860, RZ ;  /* 0x0002986009097810 */ /* 0x000fe20007ffe0ff */
        /* <DEDUP_REMOVED lines=41> */
[----:B------:R-:W-:Y:S01]  /*1d290*/  F2FP.SATFINITE.E4M3.F32.PACK_AB_MERGE_C R191, R7, R6, R12 ;  /* 0x0000000607bf723e */ /* 0x000fe2000480700c */
        /* <DEDUP_REMOVED lines=12> */
[-C--:B------:R-:W-:Y:S01]  /*1d360*/  FMUL.FTZ R26, R26, R15.reuse ;  /* 0x0000000f1a1a7220 */ /* 0x080fe20000410000 */
        /* <DEDUP_REMOVED lines=48> */
[----:B------:R-:W-:Y:S01]  /*1d670*/  VIADD R5, R5, 0xffffffff ;  /* 0xffffffff05057836 */ /* 0x000fe20000000000 */
[----:B------:R-:W-:Y:S01]  /*1d680*/  MOV R8, R175 ;  /* 0x000000af00087202 */ /* 0x000fe20000000f00 */
[----:B------:R-:W-:-:S02]  /*1d690*/  IMAD.MOV.U32 R6, RZ, RZ, R13 ;  /* 0x000000ffff067224 */ /* 0x000fc400078e000d */
[----:B------:R-:W-:Y:S02]  /*1d6a0*/  IMAD.MOV.U32 R7, RZ, RZ, R11 ;  /* 0x000000ffff077224 */ /* 0x000fe400078e000b */
[----:B0-----:R-:W-:Y:S01]  /*1d6b0*/  IMAD.MOV.U32 R9, RZ, RZ, R10 ;  /* 0x000000ffff097224 */ /* 0x001fe200078e000a */
[----:B------:R-:W-:Y:S06]  /*1d6c0*/  @P1 BRA `(.L_x_582) ;  /* 0xffffffcc00741947 */ /* 0x000fec000383ffff */
[----:B------:R-:W-:-:S07]  /*1d6d0*/  IMAD.MOV.U32 R148, RZ, RZ, R10 ;  /* 0x000000ffff947224 */ /* 0x000fce00078e000a */
.L_x_570:
[----:B------:R-:W-:Y:S05]  /*1d6e0*/  WARPSYNC.ALL ;  /* 0x0000000000007948 */ /* 0x000fea0003800000 */
[----:B------:R-:W-:Y:S06]  /*1d6f0*/  BAR.ARV 0x8, 0x120 ;  /* 0x0204800000007b1d */ /* 0x000fec0000002000 */
[----:B------:R-:W-:Y:S05]  /*1d700*/  @!P0 BRA `(.L_x_583) ;  /* 0x0000000000048947 */ /* 0x000fea0003800000 */
[----:B------:R-:W-:Y:S01]  /*1d710*/  BPT.TRAP 0x1 ;  /* 0x000000040000795c */ /* 0x000fe20000300000 */
.L_x_583:
[----:B------:R-:W-:Y:S01]  /*1d720*/  IMAD R21, R148, 0x8, R18 ;  /* 0x0000000894157824 */ /* 0x000fe200078e0212 */
[----:B------:R-:W-:-:S04]  /*1d730*/  SHF.L.U32 R0, R175, 0x1f, RZ ;  /* 0x0000001faf007819 */ /* 0x000fc800000006ff */
[----:B------:R0:W1:Y:S01]  /*1d740*/  SYNCS.PHASECHK.TRANS64.TRYWAIT P1, [R21+URZ+0x29850], R0 ;  /* 0x02985000150075a7 */ /* 0x000062000802017f */
[----:B------:R-:W-:Y:S05]  /*1d750*/  @!P0 BRA `(.L_x_584) ;  /* 0x0000000000048947 */ /* 0x000fea0003800000 */
[----:B------:R-:W-:Y:S01]  /*1d760*/  BPT.TRAP 0x1 ;  /* 0x000000040000795c */ /* 0x000fe20000300000 */
.L_x_584:
[----:B------:R-:W-:-:S04]  /*1d770*/  IADD3 R18, R18, 0x400, RZ ;  /* 0x0000040012127810 */ /* 0x000fc80007ffe0ff */
[----:B------:R-:W-:-:S04]  /*1d780*/  SHF.R.U32.HI R18, RZ, 0x4, R18 ;  /* 0x00000004ff127819 */ /* 0x000fc80000011612 */
[----:B------:R-:W-:-:S04]  /*1d790*/  LOP3.LUT R18, R18, 0x3fff, RZ, 0xc0, !PT ;  /* 0x00003fff12127812 */ /* 0x000fc800078ec0ff */
[----:B------:R-:W-:Y:S01]  /*1d7a0*/  LOP3.LUT R7, R18, 0x10000, RZ, 0xfc, !PT ;  /* 0x0001000012077812 */ /* 0x000fe200078efcff */
[----:B-1----:R-:W-:Y:S06]  /*1d7b0*/  @P1 BRA `(.L_x_585) ;  /* 0x0000000000081947 */ /* 0x002fec0003800000 */
[----:B------:R-:W1:Y:S02]  /*1d7c0*/  SYNCS.PHASECHK.TRANS64.TRYWAIT P1, [R21+URZ+0x29850], R0 ;  /* 0x02985000150075a7 */ /* 0x000e64000802017f */
[----:B-1----:R-:W-:Y:S05]  /*1d7d0*/  @!P1 BRA `(.L_x_586) ;  /* 0x0000009800b09947 */ /* 0x002fea0003800000 */
.L_x_585:
[----:B------:R-:W-:Y:S01]  /*1d7e0*/  IMAD R6, R148, 0x500, R7 ;  /* 0x0000050094067824 */ /* 0x000fe200078e0207 */
[----:B------:R-:W-:Y:S05]  /*1d7f0*/  WARPSYNC.ALL ;  /* 0x0000000000007948 */ /* 0x000fea0003800000 */
[----:B------:R-:W-:Y:S01]  /*1d800*/  IMAD.MOV.U32 R7, RZ, RZ, -0x3ffffff0 ;  /* 0xc0000010ff077424 */ /* 0x000fe200078e00ff */
[C---:B------:R-:W-:Y:S01]  /*1d810*/  R2UR UR6, R6.reuse ;  /* 0x00000000060672ca */ /* 0x040fe200000e0000 */
[----:B------:R-:W-:Y:S01]  /*1d820*/  WARPGROUP.ARRIVE ;  /* 0x00000000000079c5 */ /* 0x000fe20000000000 */
[C---:B------:R-:W-:Y:S01]  /*1d830*/  VIADD R8, R6.reuse, 0x100 ;  /* 0x0000010006087836 */ /* 0x040fe20000000000 */
[----:B------:R-:W-:Y:S01]  /*1d840*/  ULDC.64 UR4, c[0x0][0x9a0] ;  /* 0x0002680000047ab9 */ /* 0x000fe20000000a00 */
[----:B------:R-:W-:Y:S01]  /*1d850*/  R2UR UR7, R7 ;  /* 0x00000000070772ca */ /* 0x000fe200000e0000 */
[----:B------:R-:W-:Y:S01]  /*1d860*/  IMAD.MOV.U32 R9, RZ, RZ, -0x3ffffff0 ;  /* 0xc0000010ff097424 */ /* 0x000fe200078e00ff */
[----:B------:R-:W-:Y:S01]  /*1d870*/  ISETP.NE.U32.AND P1, PT, RZ, UR4, PT ;  /* 0x00000004ff007c0c */ /* 0x000fe2000bf25070 */
[----:B------:R-:W-:Y:S01]  /*1d880*/  VIADD R88, R6, 0x200 ;  /* 0x0000020006587836 */ /* 0x000fe20000000000 */
[----:B------:R-:W-:-:S02]  /*1d890*/  MOV R89, 0xc0000010 ;  /* 0xc000001000597802 */ /* 0x000fc40000000f00 */
[----:B------:R-:W-:-:S07]  /*1d8a0*/  ISETP.NE.AND.EX P1, PT, RZ, UR5, PT, P1 ;  /* 0x00000005ff007c0c */ /* 0x000fce000bf25310 */
[----:B------:R-:W-:Y:S01]  /*1d8b0*/  QGMMA.64x128x32.F32.E4M3.E4M3 R24, R176, gdesc[UR4], R24, gsb0 ;  /* 0x01e00004b0187df3 */ /* 0x000fe20008000818 */
[----:B------:R-:W-:Y:S02]  /*1d8c0*/  R2UR UR6, R8 ;  /* 0x00000000080672ca */ /* 0x000fe400000e0000 */
[----:B------:R-:W-:-:S03]  /*1d8d0*/  R2UR UR7, R9 ;  /* 0x00000000090772ca */ /* 0x000fc600000e0000 */
[----:B------:R-:W0:Y:S01]  /*1d8e0*/  @P1 LDC.64 R8, c[0x0][0x9c8] ;  /* 0x00027200ff081b82 */ /* 0x000e220000000a00 */
[----:B------:R-:W-:-:S07]  /*1d8f0*/  @P1 SHF.R.S32.HI R5, RZ, 0x1f, R206 ;  /* 0x0000001fff051819 */ /* 0x000fce00000114ce */
[----:B------:R-:W2:Y:S01]  /*1d900*/  @P1 LDC.64 R14, c[0x0][0x9d0] ;  /* 0x00027400ff0e1b82 */ /* 0x000ea20000000a00 */
[----:B01----:R-:W-:-:S04]  /*1d910*/  @P1 IMAD R0, R210, R8, RZ ;  /* 0x00000008d2001224 */ /* 0x003fc800078e02ff */
[C---:B------:R-:W-:Y:S02]  /*1d920*/  @P1 IMAD R7, R205.reuse, R9, R0 ;  /* 0x00000009cd071224 */ /* 0x040fe400078e0200 */
[----:B------:R-:W-:-:S04]  /*1d930*/  @P1 IMAD.WIDE.U32 R8, R205, R8, RZ ;  /* 0x00000008cd081225 */ /* 0x000fc800078e00ff */
[-C--:B--2---:R-:W-:Y:S01]  /*1d940*/  @P1 IMAD R5, R5, R14.reuse, RZ ;  /* 0x0000000e05051224 */ /* 0x084fe200078e02ff */
[----:B------:R-:W-:Y:S01]  /*1d950*/  @P1 IADD3 R9, R9, R7, RZ ;  /* 0x0000000709091210 */ /* 0x000fe20007ffe0ff */
[----:B------:R-:W-:Y:S02]  /*1d960*/  IMAD.MOV.U32 R0, RZ, RZ, 0x3f800000 ;  /* 0x3f800000ff007424 */ /* 0x000fe400078e00ff */
[C---:B------:R-:W-:Y:S02]  /*1d970*/  @P1 IMAD R5, R206.reuse, R15, R5 ;  /* 0x0000000fce051224 */ /* 0x040fe400078e0205 */
[----:B------:R-:W-:-:S04]  /*1d980*/  @P1 IMAD.WIDE.U32 R8, R206, R14, R8 ;  /* 0x0000000ece081225 */ /* 0x000fc800078e0008 */
[----:B------:R-:W-:Y:S01]  /*1d990*/  @P1 IMAD.IADD R5, R9, 0x1, R5 ;  /* 0x0000000109051824 */ /* 0x000fe200078e0205 */
[----:B------:R-:W-:-:S04]  /*1d9a0*/  @P1 LEA R14, P2, R8, UR4, 0x2 ;  /* 0x00000004080e1c11 */ /* 0x000fc8000f8410ff */
[----:B------:R-:W-:-:S05]  /*1d9b0*/  @P1 LEA.HI.X R15, R8, UR5, R5, 0x2, P2 ;  /* 0x00000005080f1c11 */ /* 0x000fca00090f1405 */
[----:B------:R0:W2:Y:S01]  /*1d9c0*/  @P1 LDG.E R0, desc[UR54][R14.64] ;  /* 0x000000360e001981 */ /* 0x0000a2000c1e1900 */
[----:B------:R-:W-:Y:S02]  /*1d9d0*/  WARPGROUP.DEPBAR.LE gsb0, 0x0 ;  /* 0x00008000000079c5 */ /* 0x000fe40000010000 */
[----:B------:R-:W-:-:S06]  /*1d9e0*/  WARPGROUP.ARRIVE ;  /* 0x00000000000079c5 */ /* 0x000fcc0000000000 */
[----:B------:R-:W-:Y:S01]  /*1d9f0*/  QGMMA.64x128x32.F32.E4M3.E4M3 R24, R180, gdesc[UR4], R24, gsb0 ;  /* 0x01e00004b4187df3 */ /* 0x000fe20008000818 */
[----:B------:R-:W-:Y:S02]  /*1da00*/  R2UR UR6, R88 ;  /* 0x00000000580672ca */ /* 0x000fe400000e0000 */
[----:B------:R-:W-:Y:S01]  /*1da10*/  R2UR UR7, R89 ;  /* 0x00000000590772ca */ /* 0x000fe200000e0000 */
[----:B------:R-:W-:Y:S02]  /*1da20*/  VIADD R8, R6, 0x300 ;  /* 0x0000030006087836 */ /* 0x000fe40000000000 */
[----:B------:R-:W-:Y:S01]  /*1da30*/  IMAD.MOV.U32 R9, RZ, RZ, -0x3ffffff0 ;  /* 0xc0000010ff097424 */ /* 0x000fe200078e00ff */
[----:B------:R-:W-:Y:S02]  /*1da40*/  WARPGROUP.DEPBAR.LE gsb0, 0x0 ;  /* 0x00008000000079c5 */ /* 0x000fe40000010000 */
[----:B------:R-:W-:-:S07]  /*1da50*/  WARPGROUP.ARRIVE ;  /* 0x00000000000079c5 */ /* 0x000fce0000000000 */
[----:B------:R-:W-:Y:S01]  /*1da60*/  QGMMA.64x128x32.F32.E4M3.E4M3 R24, R184, gdesc[UR4], R24, gsb0 ;  /* 0x01e00004b8187df3 */ /* 0x000fe20008000818 */
[----:B------:R-:W-:Y:S02]  /*1da70*/  R2UR UR6, R8 ;  /* 0x00000000080672ca */ /* 0x000fe400000e0000 */
[----:B------:R-:W-:Y:S01]  /*1da80*/  R2UR UR7, R9 ;  /* 0x00000000090772ca */ /* 0x000fe200000e0000 */
[----:B------:R-:W-:Y:S01]  /*1da90*/  VIADD R6, R6, 0x400 ;  /* 0x0000040006067836 */ /* 0x000fe20000000000 */
[----:B------:R-:W-:Y:S01]  /*1daa0*/  MOV R7, 0xc0000010 ;  /* 0xc000001000077802 */ /* 0x000fe20000000f00 */
[----:B------:R-:W1:Y:S01]  /*1dab0*/  SHFL.BFLY PT, R8, R3, 0x2, 0x1f ;  /* 0x0c401f0003087f89 */ /* 0x000e6200000e0000 */
[----:B------:R-:W-:Y:S02]  /*1dac0*/  WARPGROUP.DEPBAR.LE gsb0, 0x0 ;  /* 0x00008000000079c5 */ /* 0x000fe40000010000 */
[----:B------:R-:W-:-:S07]  /*1dad0*/  WARPGROUP.ARRIVE ;  /* 0x00000000000079c5 */ /* 0x000fce0000000000 */
[----:B------:R-:W-:Y:S01]  /*1dae0*/  QGMMA.64x128x32.F32.E4M3.E4M3 R24, R188, gdesc[UR4], R24, gsb0 ;  /* 0x01e00004bc187df3 */ /* 0x000fe20008000818 */
[----:B------:R-:W-:Y:S02]  /*1daf0*/  R2UR UR6, R6 ;  /* 0x00000000060672ca */ /* 0x000fe400000e0000 */
[----:B------:R-:W-:Y:S02]  /*1db00*/  R2UR UR7, R7 ;  /* 0x00000000070772ca */ /* 0x000fe400000e0000 */
[----:B------:R-:W3:Y:S01]  /*1db10*/  SHFL.BFLY PT, R7, R4, 0x2, 0x1f ;  /* 0x0c401f0004077f89 */ /* 0x000ee200000e0000 */
[----:B-1----:R-:W-:-:S05]  /*1db20*/  FADD.FTZ R8, R8, R3 ;  /* 0x0000000308087221 */ /* 0x002fca0000010000 */
[----:B------:R-:W1:Y:S01]  /*1db30*/  SHFL.BFLY PT, R5, R8, 0x1, 0x1f ;  /* 0x0c201f0008057f89 */ /* 0x000e6200000e0000 */
[----:B---3--:R-:W-:-:S05]  /*1db40*/  FADD.FTZ R7, R7, R4 ;  /* 0x0000000407077221 */ /* 0x008fca0000010000 */
[----:B------:R-:W3:Y:S01]  /*1db50*/  SHFL.BFLY PT, R6, R7, 0x1, 0x1f ;  /* 0x0c201f0007067f89 */ /* 0x000ee200000e0000 */
[----:B-1----:R-:W-:-:S05]  /*1db60*/  FADD.FTZ R9, R8, R5 ;  /* 0x0000000508097221 */ /* 0x002fca0000010000 */
[C---:B------:R-:W-:Y:S01]  /*1db70*/  FSETP.NE.FTZ.AND P1, PT, R9.reuse, RZ, PT ;  /* 0x000000ff0900720b */ /* 0x040fe20003f35000 */
[----:B------:R-:W-:Y:S01]  /*1db80*/  FMUL.FTZ R12, R9, 0.00390625 ;  /* 0x3b800000090c7820 */ /* 0x000fe20000410000 */
[----:B------:R-:W-:-:S04]  /*1db90*/  IMAD.MOV.U32 R3, RZ, RZ, RZ ;  /* 0x000000ffff037224 */ /* 0x000fc800078e00ff */
[----:B------:R-:W-:Y:S01]  /*1dba0*/  FSETP.NE.FTZ.AND P2, PT, R12, RZ, PT ;  /* 0x000000ff0c00720b */ /* 0x000fe20003f55000 */
[----:B---3--:R-:W-:-:S04]  /*1dbb0*/  FADD.FTZ R10, R7, R6 ;  /* 0x00000006070a7221 */ /* 0x008fc80000010000 */
[----:B0-----:R-:W-:Y:S02]  /*1dbc0*/  FMUL.FTZ R14, R10, 0.00390625 ;  /* 0x3b8000000a0e7820 */ /* 0x001fe40000410000 */
[----:B------:R-:W-:Y:S03]  /*1dbd0*/  @P1 MUFU.RCP R3, R9 ;  /* 0x0000000900031308 */ /* 0x000fe60000001000 */
[----:B------:R-:W-:Y:S01]  /*1dbe0*/  FSETP.NE.FTZ.AND P3, PT, R14, RZ, PT ;  /* 0x000000ff0e00720b */ /* 0x000fe20003f75000 */
[----:B------:R-:W-:Y:S02]  /*1dbf0*/  WARPGROUP.DEPBAR.LE gsb0, 0x0 ;  /* 0x00008000000079c5 */ /* 0x000fe40000010000 */
[----:B------:R-:W-:-:S06]  /*1dc00*/  WARPGROUP.ARRIVE ;  /* 0x00000000000079c5 */ /* 0x000fcc0000000000 */
[----:B------:R-:W-:Y:S01]  /*1dc10*/  QGMMA.64x128x32.F32.E4M3.E4M3 R24, R192, gdesc[UR4], R24, gsb0 ;  /* 0x01e00004c0187df3 */ /* 0x000fe20008000818 */
[----:B------:R-:W-:Y:S01]  /*1dc20*/  FSETP.NE.FTZ.AND P1, PT, R10, RZ, PT ;  /* 0x000000ff0a00720b */ /* 0x000fe20003f35000 */
[----:B------:R-:W-:Y:S01]  /*1dc30*/  IMAD.MOV.U32 R7, RZ, RZ, RZ ;  /* 0x000000ffff077224 */ /* 0x000fe200078e00ff */
[----:B------:R-:W0:Y:S08]  /*1dc40*/  @P2 MUFU.LG2 R5, R12 ;  /* 0x0000000c00052308 */ /* 0x000e300000000c00 */
[----:B------:R-:W1:Y:S08]  /*1dc50*/  @P3 MUFU.LG2 R6, R14 ;  /* 0x0000000e00063308 */ /* 0x000e700000000c00 */
[----:B------:R-:W3:Y:S01]  /*1dc60*/  @P1 MUFU.RCP R7, R10 ;  /* 0x0000000a00071308 */ /* 0x000ee20000001000 */
[C---:B------:R-:W-:Y:S01]  /*1dc70*/  @P2 FMUL.FTZ R4, R2.reuse, 0.69314718246459960938 ;  /* 0x3f31721802042820 */ /* 0x040fe20000410000 */
[----:B------:R-:W-:Y:S01]  /*1dc80*/  @P3 FMUL.FTZ R15, R2, 0.69314718246459960938 ;  /* 0x3f317218020f3820 */ /* 0x000fe20000410000 */
[----:B0-----:R-:W-:Y:S01]  /*1dc90*/  @P2 FMUL.FTZ R5, R5, 0.69314718246459960938 ;  /* 0x3f31721805052820 */ /* 0x001fe20000410000 */
[----:B------:R-:W-:Y:S01]  /*1dca0*/  IMAD.MOV.U32 R89, RZ, RZ, -0x800000 ;  /* 0xff800000ff597424 */ /* 0x000fe200078e00ff */
[----:B------:R-:W-:Y:S01]  /*1dcb0*/  MOV R88, 0xff800000 ;  /* 0xff80000000587802 */ /* 0x000fe20000000f00 */
[----:B-1----:R-:W-:Y:S01]  /*1dcc0*/  @P3 FMUL.FTZ R6, R6, 0.69314718246459960938 ;  /* 0x3f31721806063820 */ /* 0x002fe20000410000 */
[----:B------:R-:W-:-:S01]  /*1dcd0*/  @P2 FFMA.FTZ R89, R4, R11, R5 ;  /* 0x0000000b04592223 */ /* 0x000fc20000010005 */
[----:B--2---:R-:W-:-:S02]  /*1dce0*/  FMUL.FTZ R3, R3, R0 ;  /* 0x0000000003037220 */ /* 0x004fc40000410000 */
[----:B------:R-:W-:-:S01]  /*1dcf0*/  @P3 FFMA.FTZ R88, R15, R13, R6 ;  /* 0x0000000d0f583223 */ /* 0x000fc20000010006 */
[----:B---3--:R-:W-:Y:S01]  /*1dd00*/  FMUL.FTZ R2, R7, R0 ;  /* 0x0000000007027220 */ /* 0x008fe20000410000 */
[----:B------:R-:W-:Y:S02]  /*1dd10*/  WARPGROUP.DEPBAR.LE gsb0, 0x0 ;  /* 0x00008000000079c5 */ /* 0x000fe40000010000 */
[----:B------:R-:W-:Y:S05]  /*1dd20*/  @!P0 BRA `(.L_x_587) ;  /* 0x0000000000048947 */ /* 0x000fea0003800000 */
[----:B------:R-:W-:Y:S01]  /*1dd30*/  BPT.TRAP 0x1 ;  /* 0x000000040000795c */ /* 0x000fe20000300000 */
.L_x_587:
[----:B------:R-:W-:Y:S02]  /*1dd40*/  VIADD R0, R21, 0x29860 ;  /* 0x0002986015007836 */ /* 0x000fe40000000000 */
[-C--:B------:R-:W-:Y:S01]  /*1dd50*/  FMUL.FTZ R103, R24, R3.reuse ;  /* 0x0000000318677220 */ /* 0x080fe20000410000 */
[----:B------:R-:W-:Y:S02]  /*1dd60*/  IMAD.U32 R5, RZ, RZ, UR37 ;  /* 0x00000025ff057e24 */ /* 0x000fe4000f8e00ff */
[-C--:B------:R-:W-:Y:S01]  /*1dd70*/  FMUL.FTZ R98, R29, R3.reuse ;  /* 0x000000031d627220 */ /* 0x080fe20000410000 */
[----:B------:R-:W-:Y:S02]  /*1dd80*/  VIADD R148, R148, 0x1 ;  /* 0x0000000194947836 */ /* 0x000fe40000000000 */
[-C--:B------:R-:W-:Y:S01]  /*1dd90*/  FMUL.FTZ R99, R32, R3.reuse ;  /* 0x0000000320637220 */ /* 0x080fe20000410000 */
[-C--:B------:R-:W-:Y:S01]  /*1dda0*/  FMUL.FTZ R97, R33, R3.reuse ;  /* 0x0000000321617220 */ /* 0x080fe20000410000 */
[----:B------:R-:W-:Y:S01]  /*1ddb0*/  PRMT R0, R5, 0x654, R0 ;  /* 0x0000065405007816 */ /* 0x000fe20000000000 */
[-C--:B------:R-:W-:Y:S01]  /*1ddc0*/  FMUL.FTZ R96, R36, R3.reuse ;  /* 0x0000000324607220 */ /* 0x080fe20000410000 */
[----:B------:R-:W-:Y:S01]  /*1ddd0*/  ISETP.NE.AND P1, PT, R148, 0x2, PT ;  /* 0x000000029400780c */ /* 0x000fe20003f25270 */
        /* <DEDUP_REMOVED lines=9> */
[----:B0-----:R-:W-:Y:S01]  /*1de70*/  SEL R0, RZ, 0x1, P1 ;  /* 0x00000001ff007807 */ /* 0x001fe20000800000 */
        /* <DEDUP_REMOVED lines=51> */
[----:B------:R-:W-:Y:S01]  /*1e1b0*/  FMUL.FTZ R87, R87, R2 ;  /* 0x0000000257577220 */ /* 0x000fe20000410000 */
[----:B------:R-:W-:Y:S01]  /*1e1c0*/  LOP3.LUT R175, R175, R0, RZ, 0x3c, !PT ;  /* 0x00000000afaf7212 */ /* 0x000fe200078e3cff */
[----:B------:R-:W-:Y:S01]  /*1e1d0*/  UIADD3 UR43, UR43, 0x1, URZ ;  /* 0x000000012b2b7890 */ /* 0x000fe2000fffe03f */
[----:B------:R-:W-:-:S11]  /*1e1e0*/  SEL R148, R148, RZ, P1 ;  /* 0x000000ff94947207 */ /* 0x000fd60000800000 */
.L_x_524:
[----:B------:R-:W-:Y:S05]  /*1e1f0*/  WARPSYNC.ALL ;  /* 0x0000000000007948 */ /* 0x000fea0003800000 */
[----:B------:R-:W0:Y:S08]  /*1e200*/  S2UR UR37, SR_CgaCtaId ;  /* 0x00000000002579c3 */ /* 0x000e300000008800 */
[----:B------:R-:W-:Y:S06]  /*1e210*/  BAR.SYNC.DEFER_BLOCKING 0x5, 0x180 ;  /* 0x0146000000007b1d */ /* 0x000fec0000010000 */
[----:B------:R-:W-:Y:S01]  /*1e220*/  UMOV UR4, 0x400 ;  /* 0x0000040000047882 */ /* 0x000fe20000000000 */
[----:B------:R-:W-:Y:S01]  /*1e230*/  BSSY B0, `(.L_x_588) ;  /* 0x0000242000007945 */ /* 0x000fe20003800000 */
[----:B0-----:R-:W-:-:S06]  /*1e240*/  ULEA UR4, UR37, UR4, 0x18 ;  /* 0x0000000425047291 */ /* 0x001fcc000f8ec03f */
[----:B------:R-:W-:-:S05]  /*1e250*/  MOV R18, UR4 ;  /* 0x0000000400127c02 */ /* 0x000fca0008000f00 */
[----:B------:R0:W1:Y:S01]  /*1e260*/  LDS.128 R144, [R18+0x298d0] ;  /* 0x0298d00012907984 */ /* 0x0000620000000c00 */
[----:B------:R-:W-:Y:S06]  /*1e270*/  BAR.ARV 0x4, 0x180 ;  /* 0x0106000000007b1d */ /* 0x000fec0000002000 */
[----:B------:R-:W-:Y:S05]  /*1e280*/  @P0 BRA `(.L_x_589) ;  /* 0x0000001800740947 */ /* 0x000fea0003800000 */
[----:B------:R-:W2:Y:S01]  /*1e290*/  S2R R54, SR_TID.X ;  /* 0x0000000000367919 */ /* 0x000ea20000002100 */
[----:B------:R-:W-:Y:S01]  /*1e2a0*/  ULDC.64 UR4, c[0x4][0x40] ;  /* 0x0100100000047ab9 */ /* 0x000fe20000000a00 */
[----:B--2---:R-:W-:-:S05]  /*1e2b0*/  IMAD.SHL.U32 R0, R54, 0x4, RZ ;  /* 0x0000000436007824 */ /* 0x004fca00078e00ff */
[----:B------:R-:W-:-:S04]  /*1e2c0*/  LOP3.LUT R0, R0, 0xc, RZ, 0xc0, !PT ;  /* 0x0000000c00007812 */ /* 0x000fc800078ec0ff */
[----:B------:R-:W-:-:S05]  /*1e2d0*/  IADD3 R2, P0, R0, UR4, RZ ;  /* 0x0000000400027c10 */ /* 0x000fca000ff1e0ff */
[----:B------:R-:W-:-:S05]  /*1e2e0*/  IMAD.X R3, RZ, RZ, UR5, P0 ;  /* 0x00000005ff037e24 */ /* 0x000fca00080e06ff */
[----:B------:R2:W3:Y:S01]  /*1e2f0*/  LDG.E.CONSTANT R0, desc[UR54][R2.64] ;  /* 0x0000003602007981 */ /* 0x0004e2000c1e9900 */
[----:B------:R-:W-:Y:S01]  /*1e300*/  F2FP.BF16.F32.PACK_AB R68, R61, R68 ;  /* 0x000000443d44723e */ /* 0x000fe200000010ff */
[----:B------:R-:W-:Y:S01]  /*1e310*/  UMOV UR4, 0xffffffff ;  /* 0xffffffff00047882 */ /* 0x000fe20000000000 */
[----:B------:R-:W-:Y:S01]  /*1e320*/  F2FP.BF16.F32.PACK_AB R50, R53, R60 ;  /* 0x0000003c3532723e */ /* 0x000fe200000010ff */
[----:B------:R-:W4:Y:S01]  /*1e330*/  S2R R63, SR_SWINHI ;  /* 0x00000000003f7919 */ /* 0x000f220000002f00 */
[----:B------:R-:W-:Y:S02]  /*1e340*/  F2FP.BF16.F32.PACK_AB R46, R43, R46 ;  /* 0x0000002e2b2e723e */ /* 0x000fe400000010ff */
[----:B------:R-:W-:Y:S02]  /*1e350*/  F2FP.BF16.F32.PACK_AB R43, R4, R5 ;  /* 0x00000005042b723e */ /* 0x000fe400000010ff */
[----:B------:R-:W-:Y:S02]  /*1e360*/  F2FP.BF16.F32.PACK_AB R37, R36, R37 ;  /* 0x000000252425723e */ /* 0x000fe400000010ff */
[----:B------:R-:W-:-:S02]  /*1e370*/  F2FP.BF16.F32.PACK_AB R77, R9, R10 ;  /* 0x0000000a094d723e */ /* 0x000fc400000010ff */
[----:B------:R-:W-:Y:S02]  /*1e380*/  F2FP.BF16.F32.PACK_AB R36, R7, R8 ;  /* 0x000000080724723e */ /* 0x000fe400000010ff */
[----:B------:R-:W-:Y:S02]  /*1e390*/  F2FP.BF16.F32.PACK_AB R59, R39, R42 ;  /* 0x0000002a273b723e */ /* 0x000fe400000010ff */
        /* <DEDUP_REMOVED lines=10> */
[----:B------:R-:W-:Y:S02]  /*1e440*/  MOV R60, R18 ;  /* 0x00000012003c7202 */ /* 0x000fe40000000f00 */
[----:B----4-:R-:W-:Y:S02]  /*1e450*/  MOV R61, R63 ;  /* 0x0000003f003d7202 */ /* 0x010fe40000000f00 */
[----:B--2---:R-:W-:Y:S02]  /*1e460*/  LOP3.LUT P0, R2, R54, 0x3, RZ, 0xc0, !PT ;  /* 0x0000000336027812 */ /* 0x004fe4000780c0ff */
[----:B------:R-:W-:Y:S01]  /*1e470*/  F2FP.BF16.F32.PACK_AB R100, R100, R103 ;  /* 0x000000676464723e */ /* 0x000fe200000010ff */
[----:B------:R-:W-:Y:S01]  /*1e480*/  IMAD.WIDE R4, R234, 0x2, R60 ;  /* 0x00000002ea047825 */ /* 0x000fe200078e023c */
[----:B------:R-:W-:Y:S02]  /*1e490*/  F2FP.BF16.F32.PACK_AB R101, R98, R101 ;  /* 0x000000656265723e */ /* 0x000fe400000010ff */
[----:B------:R-:W-:-:S02]  /*1e4a0*/  ISETP.EQ.OR P0, PT, R2, 0x3, !P0 ;  /* 0x000000030200780c */ /* 0x000fc40004702670 */
[C---:B------:R-:W-:Y:S02]  /*1e4b0*/  IADD3 R9, P1, R4.reuse, 0x4040, RZ ;  /* 0x0000404004097810 */ /* 0x040fe40007f3e0ff */
[C---:B------:R-:W-:Y:S02]  /*1e4c0*/  IADD3 R7, P5, R4.reuse, 0x4060, RZ ;  /* 0x0000406004077810 */ /* 0x040fe40007fbe0ff */
[----:B------:R-:W-:Y:S02]  /*1e4d0*/  LOP3.LUT R8, R9, 0x380, RZ, 0xc0, !PT ;  /* 0x0000038009087812 */ /* 0x000fe400078ec0ff */
[----:B------:R-:W-:Y:S02]  /*1e4e0*/  LOP3.LUT R6, R7, 0x380, RZ, 0xc0, !PT ;  /* 0x0000038007067812 */ /* 0x000fe400078ec0ff */
[----:B------:R-:W-:Y:S02]  /*1e4f0*/  IADD3 R15, P3, R4, 0x4000, RZ ;  /* 0x00004000040f7810 */ /* 0x000fe40007f7e0ff */
[----:B------:R-:W-:-:S02]  /*1e500*/  SHF.R.U64 R8, R8, 0x3, RZ ;  /* 0x0000000308087819 */ /* 0x000fc400000012ff */
[----:B------:R-:W-:Y:S02]  /*1e510*/  SHF.R.U64 R6, R6, 0x3, RZ ;  /* 0x0000000306067819 */ /* 0x000fe400000012ff */
[----:B------:R-:W-:Y:S02]  /*1e520*/  LOP3.LUT R14, R15, 0x380, RZ, 0xc0, !PT ;  /* 0x000003800f0e7812 */ /* 0x000fe400078ec0ff */
[----:B------:R-:W-:Y:S02]  /*1e530*/  LOP3.LUT R8, R8, R9, RZ, 0x3c, !PT ;  /* 0x0000000908087212 */ /* 0x000fe400078e3cff */
[----:B------:R-:W-:Y:S01]  /*1e540*/  LOP3.LUT R6, R6, R7, RZ, 0x3c, !PT ;  /* 0x0000000706067212 */ /* 0x000fe200078e3cff */
[----:B------:R-:W-:Y:S01]  /*1e550*/  IMAD.X R7, RZ, RZ, R5, P5 ;  /* 0x000000ffff077224 */ /* 0x000fe200028e0605 */
[----:B------:R-:W-:Y:S02]  /*1e560*/  SHF.R.U64 R14, R14, 0x3, RZ ;  /* 0x000000030e0e7819 */ /* 0x000fe400000012ff */
[----:B------:R-:W-:-:S02]  /*1e570*/  IADD3.X R9, RZ, R5, RZ, P1, !PT ;  /* 0x00000005ff097210 */ /* 0x000fc40000ffe4ff */
[C---:B------:R-:W-:Y:S02]  /*1e580*/  IADD3 R11, P2, R4.reuse, 0x4020, RZ ;  /* 0x00004020040b7810 */ /* 0x040fe40007f5e0ff */
[C---:B------:R-:W-:Y:S02]  /*1e590*/  IADD3 R21, P4, R4.reuse, 0x60, RZ ;  /* 0x0000006004157810 */ /* 0x040fe40007f9e0ff */
[C---:B------:R-:W-:Y:S02]  /*1e5a0*/  IADD3 R27, P1, R4.reuse, 0x20, RZ ;  /* 0x00000020041b7810 */ /* 0x040fe40007f3e0ff */
[----:B------:R-:W-:Y:S02]  /*1e5b0*/  IADD3 R25, P5, R4, 0x40, RZ ;  /* 0x0000004004197810 */ /* 0x000fe40007fbe0ff */
[----:B------:R-:W-:Y:S02]  /*1e5c0*/  LOP3.LUT R14, R14, R15, RZ, 0x3c, !PT ;  /* 0x0000000f0e0e7212 */ /* 0x000fe400078e3cff */
[----:B------:R-:W-:-:S02]  /*1e5d0*/  LOP3.LUT R10, R11, 0x380, RZ, 0xc0, !PT ;  /* 0x000003800b0a7812 */ /* 0x000fc400078ec0ff */
[----:B------:R-:W-:Y:S02]  /*1e5e0*/  LOP3.LUT R20, R21, 0x380, RZ, 0xc0, !PT ;  /* 0x0000038015147812 */ /* 0x000fe400078ec0ff */
[----:B------:R-:W-:Y:S02]  /*1e5f0*/  LOP3.LUT R26, R27, 0x380, RZ, 0xc0, !PT ;  /* 0x000003801b1a7812 */ /* 0x000fe400078ec0ff */
[----:B------:R-:W-:Y:S02]  /*1e600*/  LOP3.LUT R15, R4, 0x380, RZ, 0xc0, !PT ;  /* 0x00000380040f7812 */ /* 0x000fe400078ec0ff */
[----:B------:R-:W-:Y:S02]  /*1e610*/  LOP3.LUT R24, R25, 0x380, RZ, 0xc0, !PT ;  /* 0x0000038019187812 */ /* 0x000fe400078ec0ff */
[----:B------:R-:W-:Y:S02]  /*1e620*/  SHF.R.U64 R10, R10, 0x3, RZ ;  /* 0x000000030a0a7819 */ /* 0x000fe400000012ff */
[----:B------:R-:W-:-:S02]  /*1e630*/  SHF.R.U64 R20, R20, 0x3, RZ ;  /* 0x0000000314147819 */ /* 0x000fc400000012ff */
[----:B------:R-:W-:Y:S02]  /*1e640*/  SHF.R.U64 R26, R26, 0x3, RZ ;  /* 0x000000031a1a7819 */ /* 0x000fe400000012ff */
[----:B------:R-:W-:Y:S02]  /*1e650*/  SHF.R.U64 R15, R15, 0x3, RZ ;  /* 0x000000030f0f7819 */ /* 0x000fe400000012ff */
[----:B------:R-:W-:Y:S02]  /*1e660*/  SHF.R.U64 R24, R24, 0x3, RZ ;  /* 0x0000000318187819 */ /* 0x000fe400000012ff */
        /* <DEDUP_REMOVED lines=8> */
[----:B------:R-:W-:-:S02]  /*1e6f0*/  LOP3.LUT R24, R24, R25, RZ, 0x3c, !PT ;  /* 0x0000001918187212 */ /* 0x000fc400078e3cff */
[----:B------:R-:W-:Y:S02]  /*1e700*/  IADD3.X R25, RZ, R5, RZ, P5, !PT ;  /* 0x00000005ff197210 */ /* 0x000fe40002ffe4ff */
        /* <DEDUP_REMOVED lines=12> */
[----:B------:R-:W-:Y:S02]  /*1e7d0*/  SEL R13, R100, R101, P0 ;  /* 0x00000065640d7207 */ /* 0x000fe40000000000 */
[----:B------:R-:W-:Y:S02]  /*1e7e0*/  SEL R3, R101, R100, P0 ;  /* 0x0000006465037207 */ /* 0x000fe40000000000 */
[----:B------:R-:W-:Y:S02]  /*1e7f0*/  MOV R79, R4 ;  /* 0x00000004004f7202 */ /* 0x000fe40000000f00 */
[----:B------:R-:W-:Y:S02]  /*1e800*/  MOV R64, R6 ;  /* 0x0000000600407202 */ /* 0x000fe40000000f00 */
[----:B------:R-:W-:-:S02]  /*1e810*/  MOV R66, R8 ;  /* 0x0000000800427202 */ /* 0x000fc40000000f00 */
[----:B------:R-:W-:Y:S02]  /*1e820*/  MOV R70, R10 ;  /* 0x0000000a00467202 */ /* 0x000fe40000000f00 */
[----:B------:R-:W-:Y:S02]  /*1e830*/  MOV R72, R14 ;  /* 0x0000000e00487202 */ /* 0x000fe40000000f00 */
[----:B------:R-:W-:Y:S02]  /*1e840*/  MOV R74, R20 ;  /* 0x00000014004a7202 */ /* 0x000fe40000000f00 */
[----:B------:R-:W-:Y:S02]  /*1e850*/  MOV R76, R24 ;  /* 0x00000018004c7202 */ /* 0x000fe40000000f00 */
[----:B------:R-:W-:Y:S02]  /*1e860*/  MOV R78, R26 ;  /* 0x0000001a004e7202 */ /* 0x000fe40000000f00 */
[----:B---3--:R-:W-:Y:S01]  /*1e870*/  LOP3.LUT R2, R0, 0x2, RZ, 0x3c, !PT ;  /* 0x0000000200027812 */ /* 0x008fe200078e3cff */
[----:B------:R-:W-:Y:S06]  /*1e880*/  BRA.DIV UR4, `(.L_x_590) ;  /* 0x0000008a04987947 */ /* 0x000fec000b800000 */
[----:B------:R-:W-:Y:S01]  /*1e890*/  SEL R25, R48, R45, P0 ;  /* 0x0000002d30197207 */ /* 0x000fe20000000000 */
[----:B------:R-:W-:Y:S01]  /*1e8a0*/  SHFL.IDX PT, R6, R13, R0, 0x1c1f ;  /* 0x001c1f000d067589 */ /* 0x000fe200000e0000 */
[----:B------:R-:W-:Y:S02]  /*1e8b0*/  SEL R27, R45, R48, P0 ;  /* 0x000000302d1b7207 */ /* 0x000fe40000000000 */
[----:B------:R-:W-:Y:S01]  /*1e8c0*/  SEL R33, R32, R35, P0 ;  /* 0x0000002320217207 */ /* 0x000fe20000000000 */
[----:B------:R-:W-:Y:S01]  /*1e8d0*/  SHFL.IDX PT, R3, R3, R2, 0x1c1f ;  /* 0x001c1f0203037589 */ /* 0x000fe200000e0000 */
[----:B------:R-:W-:Y:S02]  /*1e8e0*/  SEL R7, R97, R96, P0 ;  /* 0x0000006061077207 */ /* 0x000fe40000000000 */
[----:B------:R-:W-:Y:S01]  /*1e8f0*/  SEL R29, R40, R37, P0 ;  /* 0x00000025281d7207 */ /* 0x000fe20000000000 */
[----:B------:R-:W-:Y:S01]  /*1e900*/  SHFL.IDX PT, R27, R27, R2, 0x1c1f ;  /* 0x001c1f021b1b7589 */ /* 0x000fe200000e0000 */
[----:B------:R-:W-:-:S02]  /*1e910*/  SEL R31, R37, R40, P0 ;  /* 0x00000028251f7207 */ /* 0x000fc40000000000 */
        /* <DEDUP_REMOVED lines=10> */
[----:B------:R-:W2:Y:S01]  /*1e9c0*/  SHFL.IDX PT, R10, R5, R0, 0x1c1f ;  /* 0x001c1f00050a7589 */ /* 0x000ea200000e0000 */
[----:B------:R-:W-:Y:S02]  /*1e9d0*/  SEL R65, R67, R38, P0 ;  /* 0x0000002643417207 */ /* 0x000fe40000000000 */
[----:B------:R-:W-:Y:S01]  /*1e9e0*/  SEL R9, R92, R93, P0 ;  /* 0x0000005d5c097207 */ /* 0x000fe20000000000 */
[----:B------:R-:W3:Y:S01]  /*1e9f0*/  SHFL.IDX PT, R38, R33, R0, 0x1c1f ;  /* 0x001c1f0021267589 */ /* 0x000ee200000e0000 */
[----:B------:R-:W-:Y:S02]  /*1ea00*/  SEL R39, R28, R39, P0 ;  /* 0x000000271c277207 */ /* 0x000fe40000000000 */
[----:B------:R-:W-:Y:S01]  /*1ea10*/  SEL R41, R43, R36, P0 ;  /* 0x000000242b297207 */ /* 0x000fe20000000000 */
[----:B------:R-:W-:Y:S01]  /*1ea20*/  SHFL.IDX PT, R26, R9, R0, 0x1c1f ;  /* 0x001c1f00091a7589 */ /* 0x000fe200000e0000 */
[----:B------:R-:W-:-:S02]  /*1ea30*/  SEL R49, R51, R50, P0 ;  /* 0x0000003233317207 */ /* 0x000fc40000000000 */
[----:B------:R-:W-:Y:S01]  /*1ea40*/  SEL R53, R55, R52, P0 ;  /* 0x0000003437357207 */ /* 0x000fe20000000000 */
[----:B------:R-:W4:Y:S01]  /*1ea50*/  SHFL.IDX PT, R21, R21, R2, 0x1c1f ;  /* 0x001c1f0215157589 */ /* 0x000f2200000e0000 */
[----:B------:R-:W-:Y:S02]  /*1ea60*/  SEL R57, R46, R59, P0 ;  /* 0x0000003b2e397207 */ /* 0x000fe40000000000 */
[----:B------:R-:W-:Y:S01]  /*1ea70*/  SEL R67, R30, R69, P0 ;  /* 0x000000451e437207 */ /* 0x000fe20000000000 */
[----:B------:R-:W-:Y:S01]  /*1ea80*/  SHFL.IDX PT, R37, R37, R0, 0x1c1f ;  /* 0x001c1f0025257589 */ /* 0x000fe200000e0000 */
[----:B------:R-:W-:Y:S02]  /*1ea90*/  SEL R71, R73, R34, P0 ;  /* 0x0000002249477207 */ /* 0x000fe40000000000 */
[----:B------:R-:W-:Y:S01]  /*1eaa0*/  SEL R43, R36, R43, P0 ;  /* 0x0000002b242b7207 */ /* 0x000fe20000000000 */
[----:B------:R-:W0:Y:S01]  /*1eab0*/  SHFL.IDX PT, R20, R39, R2, 0x1c1f ;  /* 0x001c1f0227147589 */ /* 0x000e2200000e0000 */
[----:B------:R-:W-:-:S02]  /*1eac0*/  SEL R51, R50, R51, P0 ;  /* 0x0000003332337207 */ /* 0x000fc40000000000 */
[----:B------:R-:W-:Y:S01]  /*1ead0*/  SEL R55, R52, R55, P0 ;  /* 0x0000003734377207 */ /* 0x000fe20000000000 */
[----:B------:R-:W-:Y:S01]  /*1eae0*/  SHFL.IDX PT, R41, R41, R0, 0x1c1f ;  /* 0x001c1f0029297589 */ /* 0x000fe200000e0000 */
[----:B------:R-:W-:Y:S02]  /*1eaf0*/  SEL R59, R59, R46, P0 ;  /* 0x0000002e3b3b7207 */ /* 0x000fe40000000000 */
[----:B------:R-:W-:Y:S01]  /*1eb00*/  SEL R69, R69, R30, P0 ;  /* 0x0000001e45457207 */ /* 0x000fe20000000000 */
[----:B------:R-:W1:Y:S01]  /*1eb10*/  SHFL.IDX PT, R40, R43, R2, 0x1c1f ;  /* 0x001c1f022b287589 */ /* 0x000e6200000e0000 */
[----:B------:R-:W-:Y:S02]  /*1eb20*/  SEL R73, R34, R73, P0 ;  /* 0x0000004922497207 */ /* 0x000fe40000000000 */
[----:B------:R-:W-:Y:S01]  /*1eb30*/  SEL R75, R77, R42, P0 ;  /* 0x0000002a4d4b7207 */ /* 0x000fe20000000000 */
[----:B------:R-:W1:Y:S01]  /*1eb40*/  SHFL.IDX PT, R30, R25, R0, 0x1c1f ;  /* 0x001c1f00191e7589 */ /* 0x000e6200000e0000 */
[----:B------:R-:W-:-:S02]  /*1eb50*/  SEL R77, R42, R77, P0 ;  /* 0x0000004d2a4d7207 */ /* 0x000fc40000000000 */
[----:B--2---:R-:W-:Y:S01]  /*1eb60*/  SEL R8, R10, R7, P0 ;  /* 0x000000070a087207 */ /* 0x004fe20000000000 */
[----:B------:R-:W2:Y:S01]  /*1eb70*/  SHFL.IDX PT, R34, R29, R0, 0x1c1f ;  /* 0x001c1f001d227589 */ /* 0x000ea200000e0000 */
[----:B---3--:R-:W-:Y:S02]  /*1eb80*/  SEL R36, R38, R35, P0 ;  /* 0x0000002326247207 */ /* 0x008fe40000000000 */
[----:B------:R-:W-:Y:S01]  /*1eb90*/  SEL R4, R6, R3, P0 ;  /* 0x0000000306047207 */ /* 0x000fe20000000000 */
[----:B------:R-:W-:Y:S01]  /*1eba0*/  SHFL.IDX PT, R45, R45, R0, 0x1c1f ;  /* 0x001c1f002d2d7589 */ /* 0x000fe200000e0000 */
[----:B------:R-:W-:Y:S02]  /*1ebb0*/  SEL R10, R7, R10, P0 ;  /* 0x0000000a070a7207 */ /* 0x000fe40000000000 */
[----:B----4-:R-:W-:Y:S01]  /*1ebc0*/  SEL R24, R26, R21, P0 ;  /* 0x000000151a187207 */ /* 0x010fe20000000000 */
[----:B------:R-:W-:Y:S01]  /*1ebd0*/  SHFL.IDX PT, R49, R49, R0, 0x1c1f ;  /* 0x001c1f0031317589 */ /* 0x000fe200000e0000 */
[----:B------:R-:W-:-:S02]  /*1ebe0*/  SEL R38, R35, R38, P0 ;  /* 0x0000002623267207 */ /* 0x000fc40000000000 */
[----:B0-----:R-:W-:Y:S01]  /*1ebf0*/  SEL R12, R37, R20, P0 ;  /* 0x00000014250c7207 */ /* 0x001fe20000000000 */
[----:B------:R-:W-:Y:S01]  /*1ec00*/  SHFL.IDX PT, R53, R53, R0, 0x1c1f ;  /* 0x001c1f0035357589 */ /* 0x000fe200000e0000 */
[----:B------:R-:W-:Y:S01]  /*1ec10*/  SEL R14, R20, R37, P0 ;  /* 0x00000025140e7207 */ /* 0x000fe20000000000 */
[----:B------:R-:W-:Y:S01]  /*1ec20*/  IMAD.MOV.U32 R20, RZ, RZ, RZ ;  /* 0x000000ffff147224 */ /* 0x000fe200078e00ff */
[----:B------:R-:W-:Y:S01]  /*1ec30*/  SEL R6, R3, R6, P0 ;  /* 0x0000000603067207 */ /* 0x000fe20000000000 */
[----:B------:R-:W-:Y:S01]  /*1ec40*/  SHFL.IDX PT, R57, R57, R0, 0x1c1f ;  /* 0x001c1f0039397589 */ /* 0x000fe200000e0000 */
[----:B------:R-:W-:Y:S02]  /*1ec50*/  SEL R26, R21, R26, P0 ;  /* 0x0000001a151a7207 */ /* 0x000fe40000000000 */
[----:B-1----:R-:W-:Y:S01]  /*1ec60*/  SEL R44, R41, R40, P0 ;  /* 0x00000028292c7207 */ /* 0x002fe20000000000 */
[----:B------:R-:W-:Y:S01]  /*1ec70*/  SHFL.IDX PT, R63, R63, R0, 0x1c1f ;  /* 0x001c1f003f3f7589 */ /* 0x000fe200000e0000 */
[----:B------:R-:W-:-:S02]  /*1ec80*/  SEL R28, R30, R27, P0 ;  /* 0x0000001b1e1c7207 */ /* 0x000fc40000000000 */
[----:B------:R-:W-:Y:S01]  /*1ec90*/  SEL R30, R27, R30, P0 ;  /* 0x0000001e1b1e7207 */ /* 0x000fe20000000000 */
[----:B------:R-:W-:Y:S01]  /*1eca0*/  SHFL.IDX PT, R67, R67, R0, 0x1c1f ;  /* 0x001c1f0043437589 */ /* 0x000fe200000e0000 */
[----:B--2---:R-:W-:Y:S02]  /*1ecb0*/  SEL R32, R34, R31, P0 ;  /* 0x0000001f22207207 */ /* 0x004fe40000000000 */
[----:B------:R-:W-:Y:S01]  /*1ecc0*/  SEL R34, R31, R34, P0 ;  /* 0x000000221f227207 */ /* 0x000fe20000000000 */
[----:B------:R-:W-:Y:S01]  /*1ecd0*/  SHFL.IDX PT, R71, R71, R0, 0x1c1f ;  /* 0x001c1f0047477589 */ /* 0x000fe200000e0000 */
[----:B------:R-:W-:-:S03]  /*1ece0*/  SEL R46, R40, R41, P0 ;  /* 0x00000029282e7207 */ /* 0x000fc60000000000 */
[----:B------:R-:W0:Y:S04]  /*1ecf0*/  SHFL.IDX PT, R42, R47, R2, 0x1c1f ;  /* 0x001c1f022f2a7589 */ /* 0x000e2800000e0000 */
[----:B------:R-:W1:Y:S04]  /*1ed00*/  SHFL.IDX PT, R48, R51, R2, 0x1c1f ;  /* 0x001c1f0233307589 */ /* 0x000e6800000e0000 */
[----:B------:R-:W2:Y:S04]  /*1ed10*/  SHFL.IDX PT, R50, R55, R2, 0x1c1f ;  /* 0x001c1f0237327589 */ /* 0x000ea800000e0000 */
[----:B------:R-:W3:Y:S04]  /*1ed20*/  SHFL.IDX PT, R52, R59, R2, 0x1c1f ;  /* 0x001c1f023b347589 */ /* 0x000ee800000e0000 */
[----:B------:R-:W4:Y:S04]  /*1ed30*/  SHFL.IDX PT, R54, R65, R2, 0x1c1f ;  /* 0x001c1f0241367589 */ /* 0x000f2800000e0000 */
[----:B------:R-:W4:Y:S04]  /*1ed40*/  SHFL.IDX PT, R56, R69, R2, 0x1c1f ;  /* 0x001c1f0245387589 */ /* 0x000f2800000e0000 */
[----:B------:R-:W4:Y:S01]  /*1ed50*/  SHFL.IDX PT, R58, R73, R2, 0x1c1f ;  /* 0x001c1f02493a7589 */ /* 0x000f2200000e0000 */
[----:B0-----:R-:W-:-:S02]  /*1ed60*/  SEL R5, R45, R42, P0 ;  /* 0x0000002a2d057207 */ /* 0x001fc40000000000 */
[----:B------:R-:W-:Y:S01]  /*1ed70*/  SEL R7, R42, R45, P0 ;  /* 0x0000002d2a077207 */ /* 0x000fe20000000000 */
[----:B------:R0:W0:Y:S01]  /*1ed80*/  SHFL.IDX PT, R75, R75, R0, 0x1c1f ;  /* 0x001c1f004b4b7589 */ /* 0x00002200000e0000 */
[----:B-1----:R-:W-:Y:S02]  /*1ed90*/  SEL R9, R49, R48, P0 ;  /* 0x0000003031097207 */ /* 0x002fe40000000000 */
[----:B------:R-:W-:Y:S01]  /*1eda0*/  SEL R11, R48, R49, P0 ;  /* 0x00000031300b7207 */ /* 0x000fe20000000000 */
[----:B------:R1:W0:Y:S01]  /*1edb0*/  SHFL.IDX PT, R62, R77, R2, 0x1c1f ;  /* 0x001c1f024d3e7589 */ /* 0x00022200000e0000 */
[----:B--2---:R-:W-:Y:S02]  /*1edc0*/  SEL R25, R53, R50, P0 ;  /* 0x0000003235197207 */ /* 0x004fe40000000000 */
[----:B------:R-:W-:Y:S02]  /*1edd0*/  SEL R27, R50, R53, P0 ;  /* 0x00000035321b7207 */ /* 0x000fe40000000000 */
[----:B---3--:R-:W-:-:S02]  /*1ede0*/  SEL R29, R57, R52, P0 ;  /* 0x00000034391d7207 */ /* 0x008fc40000000000 */
[----:B------:R-:W-:Y:S02]  /*1edf0*/  SEL R31, R52, R57, P0 ;  /* 0x00000039341f7207 */ /* 0x000fe40000000000 */
[----:B----4-:R-:W-:Y:S02]  /*1ee00*/  SEL R33, R63, R54, P0 ;  /* 0x000000363f217207 */ /* 0x010fe40000000000 */
[----:B------:R-:W-:Y:S02]  /*1ee10*/  SEL R35, R54, R63, P0 ;  /* 0x0000003f36237207 */ /* 0x000fe40000000000 */
[----:B------:R-:W-:Y:S02]  /*1ee20*/  SEL R37, R67, R56, P0 ;  /* 0x0000003843257207 */ /* 0x000fe40000000000 */
[----:B------:R-:W-:Y:S02]  /*1ee30*/  SEL R39, R56, R67, P0 ;  /* 0x0000004338277207 */ /* 0x000fe40000000000 */
[----:B------:R-:W-:-:S02]  /*1ee40*/  SEL R13, R71, R58, P0 ;  /* 0x0000003a470d7207 */ /* 0x000fc40000000000 */
[----:B-1----:R-:W-:-:S07]  /*1ee50*/  SEL R15, R58, R71, P0 ;  /* 0x000000473a0f7207 */ /* 0x002fce0000000000 */
.L_x_801:
[----:B------:R-:W-:Y:S05]  /*1ee60*/  WARPSYNC.ALL ;  /* 0x0000000000007948 */ /* 0x000fea0003800000 */
[----:B------:R-:W-:Y:S01]  /*1ee70*/  BAR.SYNC.DEFER_BLOCKING 0x1, 0x100 ;  /* 0x0044000000007b1d */ /* 0x000fe20000010000 */
[----:B0-----:R-:W-:Y:S02]  /*1ee80*/  SEL R45, R75, R62, P0 ;  /* 0x0000003e4b2d7207 */ /* 0x001fe40000000000 */
[----:B------:R-:W-:-:S03]  /*1ee90*/  SEL R47, R62, R75, P0 ;  /* 0x0000004b3e2f7207 */ /* 0x000fc60000000000 */
[----:B------:R-:W-:Y:S02]  /*1eea0*/  ULDC.64 UR4, c[0x0][0xbd8] ;  /* 0x0002f60000047ab9 */ /* 0x000fe40000000a00 */
[----:B------:R-:W-:Y:S02]  /*1eeb0*/  ISETP.NE.U32.AND P2, PT, RZ, UR4, PT ;  /* 0x00000004ff007c0c */ /* 0x000fe4000bf45070 */
[----:B------:R-:W-:Y:S02]  /*1eec0*/  IADD3 R2, P1, R208, UR4, RZ ;  /* 0x00000004d0027c10 */ /* 0x000fe4000ff3e0ff */
[----:B------:R-:W-:Y:S02]  /*1eed0*/  ISETP.NE.AND.EX P2, PT, RZ, UR5, PT, P2 ;  /* 0x00000005ff007c0c */ /* 0x000fe4000bf45320 */
[----:B------:R-:W-:Y:S01]  /*1eee0*/  IADD3.X R3, R209, UR5, RZ, P1, !PT ;  /* 0x00000005d1037c10 */ /* 0x000fe20008ffe4ff */
[----:B------:R-:W-:Y:S02]  /*1eef0*/  ULDC.64 UR4, c[0x0][0xbe0] ;  /* 0x0002f80000047ab9 */ /* 0x000fe40000000a00 */
[----:B------:R-:W-:Y:S01]  /*1ef00*/  ISETP.NE.U32.AND P0, PT, RZ, UR4, PT ;  /* 0x00000004ff007c0c */ /* 0x000fe2000bf05070 */
[----:B------:R0:W-:Y:S04]  /*1ef10*/  STSM.16.M88.4 [R79], R4 ;  /* 0x000000044f007844 */ /* 0x0001e80000000200 */
[----:B------:R1:W-:Y:S04]  /*1ef20*/  STSM.16.M88.4 [R78], R8 ;  /* 0x000000084e007844 */ /* 0x0003e80000000200 */
[----:B------:R1:W-:Y:S04]  /*1ef30*/  STSM.16.M88.4 [R76], R24 ;  /* 0x000000184c007844 */ /* 0x0003e80000000200 */
[----:B------:R1:W-:Y:S04]  /*1ef40*/  STSM.16.M88.4 [R74], R28 ;  /* 0x0000001c4a007844 */ /* 0x0003e80000000200 */
[----:B------:R1:W-:Y:S04]  /*1ef50*/  STSM.16.M88.4 [R72], R32 ;  /* 0x0000002048007844 */ /* 0x0003e80000000200 */
[----:B------:R1:W-:Y:S04]  /*1ef60*/  STSM.16.M88.4 [R70], R36 ;  /* 0x0000002446007844 */ /* 0x0003e80000000200 */
[----:B------:R1:W-:Y:S01]  /*1ef70*/  STSM.16.M88.4 [R66], R12 ;  /* 0x0000000c42007844 */ /* 0x0003e20000000200 */
[----:B------:R-:W-:-:S03]  /*1ef80*/  ISETP.NE.AND.EX P0, PT, RZ, UR5, PT, P0 ;  /* 0x00000005ff007c0c */ /* 0x000fc6000bf05300 */
[----:B------:R1:W-:Y:S01]  /*1ef90*/  STSM.16.M88.4 [R64], R44 ;  /* 0x0000002c40007844 */ /* 0x0003e20000000200 */
[----:B------:R-:W-:Y:S09]  /*1efa0*/  BAR.SYNC.DEFER_BLOCKING 0x1, 0x100 ;  /* 0x0044000000007b1d */ /* 0x000ff20000010000 */
[----:B------:R-:W-:Y:S01]  /*1efb0*/  @P0 IADD3 R208, P1, R208, UR4, RZ ;  /* 0x00000004d0d00c10 */ /* 0x000fe2000ff3e0ff */
[----:B------:R-:W-:-:S02]  /*1efc0*/  ULDC UR4, c[0x0][0xa88] ;  /* 0x0002a20000047ab9 */ /* 0x000fc40000000800 */
[----:B------:R-:W-:Y:S02]  /*1efd0*/  MOV R49, UR4 ;  /* 0x0000000400317c02 */ /* 0x000fe40008000f00 */
[----:B------:R-:W-:Y:S01]  /*1efe0*/  @P0 IADD3.X R209, R209, UR5, RZ, P1, !PT ;  /* 0x00000005d1d10c10 */ /* 0x000fe20008ffe4ff */
[----:B------:R1:W5:Y:S01]  /*1eff0*/  @P2 LDG.E R20, desc[UR54][R2.64] ;  /* 0x0000003602142981 */ /* 0x000362000c1e1900 */
[----:B0-----:R-:W-:-:S03]  /*1f000*/  IMAD R5, R200, 0x40, R199 ;  /* 0x00000040c8057824 */ /* 0x001fc600078e02c7 */
[----:B------:R1:W5:Y:S01]  /*1f010*/  @P0 LDG.E R49, desc[UR54][R208.64] ;  /* 0x00000036d0310981 */ /* 0x000362000c1e1900 */
[----:B------:R-:W-:Y:S01]  /*1f020*/  IMAD.WIDE R60, R5, 0x2, R60 ;  /* 0x00000002053c7825 */ /* 0x000fe200078e023c */
[----:B------:R-:W-:Y:S06]  /*1f030*/  @P0 BRA `(.L_x_591) ;  /* 0x0000000000100947 */ /* 0x000fec0003800000 */
[----:B------:R-:W-:Y:S05]  /*1f040*/  @!P2 BRA `(.L_x_591) ;  /* 0x00000000000ca947 */ /* 0x000fea0003800000 */
[----:B------:R-:W2:Y:S04]  /*1f050*/  LDG.E R0, desc[UR54][R2.64] ;  /* 0x0000003602007981 */ /* 0x000ea8000c1e1900 */
[----:B-----5:R-:W2:Y:S02]  /*1f060*/  LDG.E R49, desc[UR54][R2.64+0x4] ;  /* 0x0000043602317981 */ /* 0x020ea4000c1e1900 */
[----:B--2---:R-:W-:-:S07]  /*1f070*/  IMAD.IADD R49, R49, 0x1, -R0 ;  /* 0x0000000131317824 */ /* 0x004fce00078e0a00 */
.L_x_591:
[----:B-1----:R-:W-:Y:S01]  /*1f080*/  SHF.R.S32.HI R46, RZ, 0x1f, R207 ;  /* 0x0000001fff2e7819 */ /* 0x002fe200000114cf */
[----:B------:R-:W-:Y:S01]  /*1f090*/  ULDC.64 UR4, c[0x0][0xb70] ;  /* 0x0002dc0000047ab9 */ /* 0x000fe20000000a00 */
[----:B-----5:R-:W-:Y:S01]  /*1f0a0*/  SHF.R.S32.HI R21, RZ, 0x1f, R20 ;  /* 0x0000001fff157819 */ /* 0x020fe20000011414 */
[----:B------:R-:W-:Y:S01]  /*1f0b0*/  IMAD R6, R212, 0x80, R224 ;  /* 0x00000080d4067824 */ /* 0x000fe200078e02e0 */
[----:B------:R-:W-:Y:S01]  /*1f0c0*/  SEL R210, R210, RZ, !P2 ;  /* 0x000000ffd2d27207 */ /* 0x000fe20005000000 */
[----:B------:R-:W-:Y:S01]  /*1f0d0*/  IMAD R0, R46, UR4, RZ ;  /* 0x000000042e007c24 */ /* 0x000fe2000f8e02ff */
[----:B------:R-:W-:Y:S01]  /*1f0e0*/  SEL R205, R205, RZ, !P2 ;  /* 0x000000ffcdcd7207 */ /* 0x000fe20005000000 */
[C---:B------:R-:W-:Y:S01]  /*1f0f0*/  IMAD.WIDE.U32 R2, R207.reuse, UR4, R20 ;  /* 0x00000004cf027c25 */ /* 0x040fe2000f8e0014 */
[C---:B------:R-:W-:Y:S02]  /*1f100*/  IADD3 R9, P0, R60.reuse, 0x1000, RZ ;  /* 0x000010003c097810 */ /* 0x040fe40007f1e0ff */
[----:B------:R-:W-:Y:S01]  /*1f110*/  IADD3 R25, P2, R60, 0x3000, RZ ;  /* 0x000030003c197810 */ /* 0x000fe20007f5e0ff */
[----:B------:R-:W-:Y:S01]  /*1f120*/  IMAD R5, R207, UR5, R0 ;  /* 0x00000005cf057c24 */ /* 0x000fe2000f8e0200 */
[----:B------:R-:W-:Y:S01]  /*1f130*/  ULDC.64 UR4, c[0x0][0xb78] ;  /* 0x0002de0000047ab9 */ /* 0x000fe20000000a00 */
[----:B------:R-:W-:Y:S01]  /*1f140*/  LOP3.LUT R8, R9, 0x380, RZ, 0xc0, !PT ;  /* 0x0000038009087812 */ /* 0x000fe200078ec0ff */
[----:B------:R-:W-:Y:S01]  /*1f150*/  IMAD R0, R210, UR4, RZ ;  /* 0x00000004d2007c24 */ /* 0x000fe2000f8e02ff */
[----:B------:R-:W-:Y:S01]  /*1f160*/  IADD3 R13, P1, R60, 0x2000, RZ ;  /* 0x000020003c0d7810 */ /* 0x000fe20007f3e0ff */
[----:B------:R-:W-:Y:S01]  /*1f170*/  IMAD.IADD R3, R3, 0x1, R5 ;  /* 0x0000000103037824 */ /* 0x000fe200078e0205 */
[----:B------:R-:W-:Y:S01]  /*1f180*/  SHF.R.S32.HI R5, RZ, 0x1f, R6 ;  /* 0x0000001fff057819 */ /* 0x000fe20000011406 */
[----:B------:R-:W-:Y:S01]  /*1f190*/  IMAD R4, R205, UR5, R0 ;  /* 0x00000005cd047c24 */ /* 0x000fe2000f8e0200 */
[----:B------:R-:W-:Y:S01]  /*1f1a0*/  LOP3.LUT R24, R25, 0x380, RZ, 0xc0, !PT ;  /* 0x0000038019187812 */ /* 0x000fe200078ec0ff */
[----:B------:R-:W-:Y:S01]  /*1f1b0*/  IMAD.WIDE.U32 R2, R205, UR4, R2 ;  /* 0x00000004cd027c25 */ /* 0x000fe2000f8e0002 */
[----:B------:R-:W-:Y:S01]  /*1f1c0*/  ULDC.64 UR4, c[0x0][0xb40] ;  /* 0x0002d00000047ab9 */ /* 0x000fe20000000a00 */
[----:B------:R-:W-:-:S02]  /*1f1d0*/  SHF.R.U64 R8, R8, 0x3, RZ ;  /* 0x0000000308087819 */ /* 0x000fc400000012ff */
[----:B------:R-:W-:Y:S02]  /*1f1e0*/  LOP3.LUT R12, R13, 0x380, RZ, 0xc0, !PT ;  /* 0x000003800d0c7812 */ /* 0x000fe400078ec0ff */
[----:B------:R-:W-:Y:S02]  /*1f1f0*/  IADD3 R0, P4, R6, R2, RZ ;  /* 0x0000000206007210 */ /* 0x000fe40007f9e0ff */
[----:B------:R-:W-:Y:S02]  /*1f200*/  SHF.R.U64 R24, R24, 0x3, RZ ;  /* 0x0000000318187819 */ /* 0x000fe400000012ff */
[----:B------:R-:W-:Y:S02]  /*1f210*/  IADD3.X R5, R5, R3, R4, P4, !PT ;  /* 0x0000000305057210 */ /* 0x000fe400027fe404 */
[----:B------:R-:W-:Y:S02]  /*1f220*/  LEA R44, P5, R0, UR4, 0x2 ;  /* 0x00000004002c7c11 */ /* 0x000fe4000f8a10ff */
[----:B------:R-:W-:-:S02]  /*1f230*/  LOP3.LUT R8, R8, R9, RZ, 0x3c, !PT ;  /* 0x0000000908087212 */ /* 0x000fc400078e3cff */
[----:B------:R-:W-:Y:S02]  /*1f240*/  SHF.R.U64 R12, R12, 0x3, RZ ;  /* 0x000000030c0c7819 */ /* 0x000fe400000012ff */
[----:B------:R-:W-:Y:S01]  /*1f250*/  LEA.HI.X R45, R0, UR5, R5, 0x2, P5 ;  /* 0x00000005002d7c11 */ /* 0x000fe2000a8f1405 */
[----:B------:R-:W-:Y:S01]  /*1f260*/  VIADD R0, R6, 0x8 ;  /* 0x0000000806007836 */ /* 0x000fe20000000000 */
[----:B------:R-:W-:Y:S01]  /*1f270*/  IADD3.X R9, RZ, R61, RZ, P0, !PT ;  /* 0x0000003dff097210 */ /* 0x000fe200007fe4ff */
[----:B------:R-:W-:Y:S01]  /*1f280*/  ULDC.64 UR4, c[0x0][0xaa0] ;  /* 0x0002a80000047ab9 */ /* 0x000fe20000000a00 */
[----:B------:R-:W-:Y:S01]  /*1f290*/  LOP3.LUT R24, R24, R25, RZ, 0x3c, !PT ;  /* 0x0000001918187212 */ /* 0x000fe200078e3cff */
[----:B------:R-:W-:Y:S01]  /*1f2a0*/  IMAD.X R25, RZ, RZ, R61, P2 ;  /* 0x000000ffff197224 */ /* 0x000fe200010e063d */
[----:B------:R-:W-:Y:S02]  /*1f2b0*/  LOP3.LUT P0, RZ, R215, 0x3, RZ, 0xc0, !PT ;  /* 0x00000003d7ff7812 */ /* 0x000fe4000780c0ff */
[----:B------:R-:W-:-:S02]  /*1f2c0*/  IADD3 R29, P3, R60, 0x4000, RZ ;  /* 0x000040003c1d7810 */ /* 0x000fc40007f7e0ff */
[C---:B------:R-:W-:Y:S02]  /*1f2d0*/  IADD3 R33, P4, R60.reuse, 0x5000, RZ ;  /* 0x000050003c217810 */ /* 0x040fe40007f9e0ff */
[----:B------:R-:W-:Y:S02]  /*1f2e0*/  IADD3 R37, P5, R60, 0x6000, RZ ;  /* 0x000060003c257810 */ /* 0x000fe40007fbe0ff */
[----:B------:R-:W-:Y:S01]  /*1f2f0*/  LOP3.LUT R12, R12, R13, RZ, 0x3c, !PT ;  /* 0x0000000d0c0c7212 */ /* 0x000fe200078e3cff */
[--C-:B------:R-:W-:Y:S01]  /*1f300*/  IMAD.X R13, RZ, RZ, R61.reuse, P1 ;  /* 0x000000ffff0d7224 */ /* 0x100fe200008e063d */
[----:B------:R-:W-:Y:S02]  /*1f310*/  IADD3 R3, P2, R60, 0x7000, RZ ;  /* 0x000070003c037810 */ /* 0x000fe40007f5e0ff */
[----:B------:R-:W-:Y:S02]  /*1f320*/  ISETP.GE.OR P1, PT, R6, R49, P0 ;  /* 0x000000310600720c */ /* 0x000fe40000726670 */
[----:B------:R-:W-:Y:S01]  /*1f330*/  LOP3.LUT R28, R29, 0x380, RZ, 0xc0, !PT ;  /* 0x000003801d1c7812 */ /* 0x000fe200078ec0ff */
[----:B------:R-:W-:Y:S01]  /*1f340*/  IMAD.X R41, RZ, RZ, R61, P2 ;  /* 0x000000ffff297224 */ /* 0x000fe200010e063d */
[----:B------:R-:W-:-:S02]  /*1f350*/  LOP3.LUT R32, R33, 0x380, RZ, 0xc0, !PT ;  /* 0x0000038021207812 */ /* 0x000fc400078ec0ff */
[----:B------:R-:W-:Y:S02]  /*1f360*/  LOP3.LUT R36, R37, 0x380, RZ, 0xc0, !PT ;  /* 0x0000038025247812 */ /* 0x000fe400078ec0ff */
[----:B------:R-:W-:Y:S02]  /*1f370*/  ISETP.GE.OR P0, PT, R0, R49, P0 ;  /* 0x000000310000720c */ /* 0x000fe40000706670 */
[----:B------:R-:W-:Y:S02]  /*1f380*/  LOP3.LUT R0, R3, 0x380, RZ, 0xc0, !PT ;  /* 0x0000038003007812 */ /* 0x000fe400078ec0ff */
[----:B------:R-:W-:Y:S01]  /*1f390*/  LOP3.LUT R5, R60, 0x380, RZ, 0xc0, !PT ;  /* 0x000003803c057812 */ /* 0x000fe200078ec0ff */
[----:B------:R-:W-:Y:S01]  /*1f3a0*/  @!P1 STG.E desc[UR54][R44.64], R89 ;  /* 0x000000592c009986 */ /* 0x000fe2000c101936 */
[----:B------:R-:W-:Y:S02]  /*1f3b0*/  SHF.R.U64 R28, R28, 0x3, RZ ;  /* 0x000000031c1c7819 */ /* 0x000fe400000012ff */
[----:B------:R-:W-:-:S02]  /*1f3c0*/  SHF.R.U64 R32, R32, 0x3, RZ ;  /* 0x0000000320207819 */ /* 0x000fc400000012ff */
[----:B------:R-:W-:Y:S02]  /*1f3d0*/  SHF.R.U64 R36, R36, 0x3, RZ ;  /* 0x0000000324247819 */ /* 0x000fe400000012ff */
[----:B------:R-:W-:Y:S01]  /*1f3e0*/  SHF.R.U64 R0, R0, 0x3, RZ ;  /* 0x0000000300007819 */ /* 0x000fe200000012ff */
[----:B------:R0:W-:Y:S01]  /*1f3f0*/  @!P0 STG.E desc[UR54][R44.64+0x20], R88 ;  /* 0x000020582c008986 */ /* 0x0001e2000c101936 */
[----:B------:R-:W-:Y:S02]  /*1f400*/  SHF.R.U64 R5, R5, 0x3, RZ ;  /* 0x0000000305057819 */ /* 0x000fe400000012ff */
[----:B------:R-:W-:Y:S01]  /*1f410*/  LOP3.LUT R28, R28, R29, RZ, 0x3c, !PT ;  /* 0x0000001d1c1c7212 */ /* 0x000fe200078e3cff */
[----:B------:R-:W5:Y:S01]  /*1f420*/  LD.E.128 R8, desc[UR54][R8.64] ;  /* 0x0000003608087980 */ /* 0x000f62000c101d00 */
[----:B------:R-:W-:Y:S01]  /*1f430*/  LOP3.LUT R32, R32, R33, RZ, 0x3c, !PT ;  /* 0x0000002120207212 */ /* 0x000fe200078e3cff */
[--C-:B------:R-:W-:Y:S01]  /*1f440*/  IMAD.X R33, RZ, RZ, R61.reuse, P4 ;  /* 0x000000ffff217224 */ /* 0x100fe200020e063d */
[----:B------:R-:W-:Y:S01]  /*1f450*/  LOP3.LUT R36, R36, R37, RZ, 0x3c, !PT ;  /* 0x0000002524247212 */ /* 0x000fe200078e3cff */
[----:B------:R-:W-:Y:S01]  /*1f460*/  IMAD.X R37, RZ, RZ, R61, P5 ;  /* 0x000000ffff257224 */ /* 0x000fe200028e063d */
[----:B------:R-:W-:Y:S01]  /*1f470*/  IADD3.X R29, RZ, R61, RZ, P3, !PT ;  /* 0x0000003dff1d7210 */ /* 0x000fe20001ffe4ff */
[----:B------:R-:W5:Y:S01]  /*1f480*/  LD.E.128 R12, desc[UR54][R12.64] ;  /* 0x000000360c0c7980 */ /* 0x000f62000c101d00 */
[----:B------:R-:W-:-:S02]  /*1f490*/  LOP3.LUT R40, R0, R3, RZ, 0x3c, !PT ;  /* 0x0000000300287212 */ /* 0x000fc400078e3cff */
[----:B------:R-:W-:Y:S01]  /*1f4a0*/  LOP3.LUT R60, R5, R60, RZ, 0x3c, !PT ;  /* 0x0000003c053c7212 */ /* 0x000fe200078e3cff */
[----:B------:R-:W5:Y:S01]  /*1f4b0*/  LD.E.128 R24, desc[UR54][R24.64] ;  /* 0x0000003618187980 */ /* 0x000f62000c101d00 */
[----:B------:R-:W-:-:S03]  /*1f4c0*/  SHF.R.S32.HI R3, RZ, 0x1f, R199 ;  /* 0x0000001fff037819 */ /* 0x000fc600000114c7 */
[----:B------:R1:W5:Y:S01]  /*1f4d0*/  LD.E.128 R4, desc[UR54][R60.64] ;  /* 0x000000363c047980 */ /* 0x000362000c101d00 */
[----:B------:R-:W-:-:S03]  /*1f4e0*/  MOV R2, R199 ;  /* 0x000000c700027202 */ /* 0x000fc60000000f00 */
[----:B------:R-:W5:Y:S04]  /*1f4f0*/  LD.E.128 R28, desc[UR54][R28.64] ;  /* 0x000000361c1c7980 */ /* 0x000f68000c101d00 */
[----:B------:R-:W5:Y:S04]  /*1f500*/  LD.E.128 R32, desc[UR54][R32.64] ;  /* 0x0000003620207980 */ /* 0x000f68000c101d00 */
[----:B------:R-:W5:Y:S04]  /*1f510*/  LD.E.128 R36, desc[UR54][R36.64] ;  /* 0x0000003624247980 */ /* 0x000f68000c101d00 */
[----:B------:R-:W5:Y:S01]  /*1f520*/  LD.E.128 R40, desc[UR54][R40.64] ;  /* 0x0000003628287980 */ /* 0x000f62000c101d00 */
[----:B------:R-:W-:Y:S01]  /*1f530*/  IMAD R21, R21, UR4, RZ ;  /* 0x0000000415157c24 */ /* 0x000fe2000f8e02ff */
[----:B------:R-:W-:Y:S01]  /*1f540*/  @!PT LDS RZ, [RZ] ;  /* 0x00000000fffff984 */ /* 0x000fe20000000800 */
[----:B------:R-:W-:Y:S01]  /*1f550*/  @!PT LDS RZ, [RZ] ;  /* 0x00000000fffff984 */ /* 0x000fe20000000800 */
[----:B------:R-:W-:Y:S01]  /*1f560*/  @!PT LDS RZ, [RZ] ;  /* 0x00000000fffff984 */ /* 0x000fe20000000800 */
[----:B------:R-:W-:Y:S01]  /*1f570*/  @!PT LDS RZ, [RZ] ;  /* 0x00000000fffff984 */ /* 0x000fe20000000800 */
[----:B------:R2:W-:Y:S06]  /*1f580*/  MEMBAR.ALL.CTA ;  /* 0x0000000000007992 */ /* 0x0005ec0000008000 */
[----:B--2---:R-:W2:Y:S01]  /*1f590*/  FENCE.VIEW.ASYNC.S ;  /* 0x00000000000073c6 */ /* 0x004ea20000000000 */
[----:B------:R-:W-:-:S04]  /*1f5a0*/  IMAD.WIDE.U32 R2, R20, UR4, R2 ;  /* 0x0000000414027c25 */ /* 0x000fc8000f8e0002 */
[----:B------:R-:W-:Y:S01]  /*1f5b0*/  IMAD R21, R20, UR5, R21 ;  /* 0x0000000514157c24 */ /* 0x000fe2000f8e0215 */
[----:B------:R-:W-:Y:S01]  /*1f5c0*/  ULDC.64 UR4, c[0x0][0xae0] ;  /* 0x0002b80000047ab9 */ /* 0x000fe20000000a00 */
[----:B------:R-:W-:Y:S02]  /*1f5d0*/  IMAD R49, R212, -0x80, R49 ;  /* 0xffffff80d4317824 */ /* 0x000fe400078e0231 */
[C---:B------:R-:W-:Y:S02]  /*1f5e0*/  VIADD R0, R200.reuse, 0x20 ;  /* 0x00000020c8007836 */ /* 0x040fe40000000000 */
[----:B------:R-:W-:Y:S01]  /*1f5f0*/  IMAD.IADD R3, R3, 0x1, R21 ;  /* 0x0000000103037824 */ /* 0x000fe200078e0215 */
[-C--:B------:R-:W-:Y:S01]  /*1f600*/  ISETP.GE.AND P3, PT, R200, R49.reuse, PT ;  /* 0x00000031c800720c */ /* 0x080fe20003f66270 */
[----:B0-----:R-:W-:Y:S01]  /*1f610*/  IMAD R44, R46, UR4, RZ ;  /* 0x000000042e2c7c24 */ /* 0x001fe2000f8e02ff */
[----:B------:R-:W-:Y:S01]  /*1f620*/  ISETP.GE.AND P0, PT, R0, R49, PT ;  /* 0x000000310000720c */ /* 0x000fe20003f06270 */
[----:B------:R-:W-:-:S02]  /*1f630*/  VIADD R20, R200, 0x40 ;  /* 0x00000040c8147836 */ /* 0x000fc40000000000 */
[C---:B------:R-:W-:Y:S02]  /*1f640*/  IMAD R45, R207.reuse, UR5, R44 ;  /* 0x00000005cf2d7c24 */ /* 0x040fe4000f8e022c */
[----:B------:R-:W-:Y:S01]  /*1f650*/  IMAD.WIDE.U32 R2, R207, UR4, R2 ;  /* 0x00000004cf027c25 */ /* 0x000fe2000f8e0002 */
[----:B------:R-:W-:-:S03]  /*1f660*/  ULDC.64 UR4, c[0x0][0xae8] ;  /* 0x0002ba0000047ab9 */ /* 0x000fc60000000a00 */
[----:B------:R-:W-:Y:S01]  /*1f670*/  VIADD R0, R18, 0x29820 ;  /* 0x0002982012007836 */ /* 0x000fe20000000000 */
[-C--:B------:R-:W-:Y:S01]  /*1f680*/  ISETP.GE.AND P1, PT, R20, R49.reuse, PT ;  /* 0x000000311400720c */ /* 0x080fe20003f26270 */
[----:B------:R-:W-:Y:S02]  /*1f690*/  IMAD.IADD R3, R3, 0x1, R45 ;  /* 0x0000000103037824 */ /* 0x000fe400078e022d */
[----:B------:R-:W-:Y:S01]  /*1f6a0*/  IMAD R20, R210, UR4, RZ ;  /* 0x00000004d2147c24 */ /* 0x000fe2000f8e02ff */
[----:B------:R-:W-:Y:S01]  /*1f6b0*/  PRMT R0, RZ, 0x654, R0 ;  /* 0x00000654ff007816 */ /* 0x000fe20000000000 */
[C---:B------:R-:W-:Y:S01]  /*1f6c0*/  IMAD.WIDE.U32 R44, R205.reuse, UR4, R2 ;  /* 0x00000004cd2c7c25 */ /* 0x040fe2000f8e0002 */
[----:B------:R-:W-:Y:S02]  /*1f6d0*/  IADD3 R21, R200, 0x60, RZ ;  /* 0x00000060c8157810 */ /* 0x000fe40007ffe0ff */
[----:B------:R-:W-:Y:S01]  /*1f6e0*/  SHF.R.S32.HI R201, RZ, 0x1f, R200 ;  /* 0x0000001fffc97819 */ /* 0x000fe200000114c8 */
[----:B------:R-:W-:Y:S01]  /*1f6f0*/  IMAD R47, R205, UR5, R20 ;  /* 0x00000005cd2f7c24 */ /* 0x000fe2000f8e0214 */
[----:B--2---:R1:W-:Y:S01]  /*1f700*/  SYNCS.ARRIVE.TRANS64.RED.A1T0 RZ, [R0+URZ], RZ ;  /* 0x000000ff00ff79a7 */ /* 0x0043e2000810043f */
[----:B------:R-:W-:Y:S01]  /*1f710*/  BSSY B1, `(.L_x_592) ;  /* 0x0000015000017945 */ /* 0x000fe20003800000 */
[----:B------:R-:W-:Y:S01]  /*1f720*/  ISETP.GE.AND P2, PT, R21, R49, PT ;  /* 0x000000311500720c */ /* 0x000fe20003f46270 */
[----:B------:R-:W-:-:S04]  /*1f730*/  IMAD.WIDE R20, R212, 0x80, R200 ;  /* 0x00000080d4147825 */ /* 0x000fc800078e02c8 */
[----:B------:R-:W-:Y:S01]  /*1f740*/  IMAD.IADD R49, R45, 0x1, R47 ;  /* 0x000000012d317824 */ /* 0x000fe200078e022f */
[----:B-1----:R-:W-:Y:S07]  /*1f750*/  @P3 BRA `(.L_x_593) ;  /* 0x0000000000403947 */ /* 0x002fee0003800000 */
[----:B------:R-:W-:Y:S01]  /*1f760*/  ULDC.64 UR4, c[0x0][0xad8] ;  /* 0x0002b60000047ab9 */ /* 0x000fe20000000a00 */
[----:B------:R-:W-:Y:S01]  /*1f770*/  IMAD.MOV.U32 R2, RZ, RZ, R44 ;  /* 0x000000ffff027224 */ /* 0x000fe200078e002c */
[----:B------:R-:W-:Y:S01]  /*1f780*/  IADD3 R0, R199, 0x40, RZ ;  /* 0x00000040c7007810 */ /* 0x000fe20007ffe0ff */
[----:B------:R-:W-:Y:S01]  /*1f790*/  IMAD.MOV.U32 R3, RZ, RZ, R49 ;  /* 0x000000ffff037224 */ /* 0x000fe200078e0031 */
[----:B------:R-:W-:Y:S01]  /*1f7a0*/  ULDC.64 UR6, c[0x0][0xa80] ;  /* 0x0002a00000067ab9 */ /* 0x000fe20000000a00 */
[----:B------:R-:W-:Y:S02]  /*1f7b0*/  IMAD R47, R21, UR4, RZ ;  /* 0x00000004152f7c24 */ /* 0x000fe4000f8e02ff */
[C---:B------:R-:W-:Y:S01]  /*1f7c0*/  IMAD.WIDE.U32 R2, R20.reuse, UR4, R2 ;  /* 0x0000000414027c25 */ /* 0x040fe2000f8e0002 */
[----:B------:R-:W-:Y:S02]  /*1f7d0*/  ULDC UR4, c[0x0][0xa8c] ;  /* 0x0002a30000047ab9 */ /* 0x000fe40000000800 */
[----:B------:R-:W-:Y:S01]  /*1f7e0*/  ISETP.GE.AND P3, PT, R199, UR4, PT ;  /* 0x00000004c7007c0c */ /* 0x000fe2000bf66270 */
[----:B------:R-:W-:Y:S01]  /*1f7f0*/  IMAD R47, R20, UR5, R47 ;  /* 0x00000005142f7c24 */ /* 0x000fe2000f8e022f */
[----:B------:R-:W-:-:S02]  /*1f800*/  ISETP.GE.AND P4, PT, R0, UR4, PT ;  /* 0x0000000400007c0c */ /* 0x000fc4000bf86270 */
[----:B------:R-:W-:Y:S01]  /*1f810*/  LEA R46, P5, R2, UR6, 0x1 ;  /* 0x00000006022e7c11 */ /* 0x000fe2000f8a08ff */
[----:B------:R-:W-:-:S05]  /*1f820*/  IMAD.IADD R3, R3, 0x1, R47 ;  /* 0x0000000103037824 */ /* 0x000fca00078e022f */
[----:B------:R-:W-:-:S05]  /*1f830*/  LEA.HI.X R47, R2, UR7, R3, 0x1, P5 ;  /* 0x00000007022f7c11 */ /* 0x000fca000a8f0c03 */
[----:B-----5:R0:W-:Y:S04]  /*1f840*/  @!P3 STG.E.128 desc[UR54][R46.64], R4 ;  /* 0x000000042e00b986 */ /* 0x0201e8000c101d36 */
[----:B------:R0:W-:Y:S02]  /*1f850*/  @!P4 STG.E.128 desc[UR54][R46.64+0x80], R28 ;  /* 0x0000801c2e00c986 */ /* 0x0001e4000c101d36 */
.L_x_593:
[----:B------:R-:W-:Y:S05]  /*1f860*/  BSYNC B1 ;  /* 0x0000000000017941 */ /* 0x000fea0003800000 */
.L_x_592:
[----:B------:R-:W-:Y:S04]  /*1f870*/  BSSY B1, `(.L_x_594) ;  /* 0x0000014000017945 */ /* 0x000fe80003800000 */
[----:B------:R-:W-:Y:S05]  /*1f880*/  @P0 BRA `(.L_x_595) ;  /* 0x0000000000480947 */ /* 0x000fea0003800000 */
[----:B0----5:R-:W-:Y:S01]  /*1f890*/  IADD3 R5, P0, R20, 0x20, RZ ;  /* 0x0000002014057810 */ /* 0x021fe20007f1e0ff */
[----:B------:R-:W-:Y:S01]  /*1f8a0*/  ULDC.64 UR4, c[0x0][0xad8] ;  /* 0x0002b60000047ab9 */ /* 0x000fe20000000a00 */
[----:B------:R-:W-:Y:S01]  /*1f8b0*/  IMAD.MOV.U32 R2, RZ, RZ, R44 ;  /* 0x000000ffff027224 */ /* 0x000fe200078e002c */
[----:B------:R-:W-:Y:S01]  /*1f8c0*/  ULDC.64 UR6, c[0x0][0xa80] ;  /* 0x0002a00000067ab9 */ /* 0x000fe20000000a00 */
[----:B------:R-:W-:Y:S01]  /*1f8d0*/  IADD3.X R0, RZ, R21, RZ, P0, !PT ;  /* 0x00000015ff007210 */ /* 0x000fe200007fe4ff */
[----:B------:R-:W-:Y:S02]  /*1f8e0*/  IMAD.MOV.U32 R3, RZ, RZ, R49 ;  /* 0x000000ffff037224 */ /* 0x000fe400078e0031 */
[----:B------:R-:W-:Y:S02]  /*1f8f0*/  VIADD R4, R199, 0x40 ;  /* 0x00000040c7047836 */ /* 0x000fe40000000000 */
[----:B------:R-:W-:Y:S02]  /*1f900*/  IMAD R0, R0, UR4, RZ ;  /* 0x0000000400007c24 */ /* 0x000fe4000f8e02ff */
[----:B------:R-:W-:Y:S01]  /*1f910*/  IMAD.WIDE.U32 R2, R5, UR4, R2 ;  /* 0x0000000405027c25 */ /* 0x000fe2000f8e0002 */
[----:B------:R-:W-:-:S02]  /*1f920*/  ULDC UR4, c[0x0][0xa8c] ;  /* 0x0002a30000047ab9 */ /* 0x000fc40000000800 */
[----:B------:R-:W-:Y:S01]  /*1f930*/  ISETP.GE.AND P3, PT, R199, UR4, PT ;  /* 0x00000004c7007c0c */ /* 0x000fe2000bf66270 */
[----:B------:R-:W-:Y:S01]  /*1f940*/  IMAD R5, R5, UR5, R0 ;  /* 0x0000000505057c24 */ /* 0x000fe2000f8e0200 */
[----:B------:R-:W-:Y:S02]  /*1f950*/  ISETP.GE.AND P4, PT, R4, UR4, PT ;  /* 0x0000000404007c0c */ /* 0x000fe4000bf86270 */
[----:B------:R-:W-:Y:S02]  /*1f960*/  LEA R4, P0, R2, UR6, 0x1 ;  /* 0x0000000602047c11 */ /* 0x000fe4000f8008ff */
[----:B------:R-:W-:-:S04]  /*1f970*/  IADD3 R3, R3, R5, RZ ;  /* 0x0000000503037210 */ /* 0x000fc80007ffe0ff */
[----:B------:R-:W-:-:S05]  /*1f980*/  LEA.HI.X R5, R2, UR7, R3, 0x1, P0 ;  /* 0x0000000702057c11 */ /* 0x000fca00080f0c03 */
[----:B------:R1:W-:Y:S04]  /*1f990*/  @!P3 STG.E.128 desc[UR54][R4.64], R8 ;  /* 0x000000080400b986 */ /* 0x0003e8000c101d36 */
[----:B------:R1:W-:Y:S02]  /*1f9a0*/  @!P4 STG.E.128 desc[UR54][R4.64+0x80], R32 ;  /* 0x000080200400c986 */ /* 0x0003e4000c101d36 */
.L_x_595:
[----:B------:R-:W-:Y:S05]  /*1f9b0*/  BSYNC B1 ;  /* 0x0000000000017941 */ /* 0x000fea0003800000 */
.L_x_594:
[----:B------:R-:W-:Y:S04]  /*1f9c0*/  BSSY B1, `(.L_x_596) ;  /* 0x0000014000017945 */ /* 0x000fe80003800000 */
[----:B------:R-:W-:Y:S05]  /*1f9d0*/  @P1 BRA `(.L_x_597) ;  /* 0x0000000000481947 */ /* 0x000fea0003800000 */
[----:B01---5:R-:W-:Y:S01]  /*1f9e0*/  IADD3 R5, P0, R20, 0x40, RZ ;  /* 0x0000004014057810 */ /* 0x023fe20007f1e0ff */
[----:B------:R-:W-:Y:S01]  /*1f9f0*/  ULDC.64 UR4, c[0x0][0xad8] ;  /* 0x0002b60000047ab9 */ /* 0x000fe20000000a00 */
[----:B------:R-:W-:Y:S01]  /*1fa00*/  MOV R3, R49 ;  /* 0x0000003100037202 */ /* 0x000fe20000000f00 */
[----:B------:R-:W-:Y:S01]  /*1fa10*/  IMAD.MOV.U32 R2, RZ, RZ, R44 ;  /* 0x000000ffff027224 */ /* 0x000fe200078e002c */
[----:B------:R-:W-:Y:S01]  /*1fa20*/  ULDC.64 UR6, c[0x0][0xa80] ;  /* 0x0002a00000067ab9 */ /* 0x000fe20000000a00 */
[----:B------:R-:W-:Y:S02]  /*1fa30*/  IMAD.X R0, RZ, RZ, R21, P0 ;  /* 0x000000ffff007224 */ /* 0x000fe400000e0615 */
[----:B------:R-:W-:Y:S02]  /*1fa40*/  VIADD R4, R199, 0x40 ;  /* 0x00000040c7047836 */ /* 0x000fe40000000000 */
[----:B------:R-:W-:Y:S02]  /*1fa50*/  IMAD R0, R0, UR4, RZ ;  /* 0x0000000400007c24 */ /* 0x000fe4000f8e02ff */
[----:B------:R-:W-:Y:S01]  /*1fa60*/  IMAD.WIDE.U32 R2, R5, UR4, R2 ;  /* 0x0000000405027c25 */ /* 0x000fe2000f8e0002 */
[----:B------:R-:W-:-:S02]  /*1fa70*/  ULDC UR4, c[0x0][0xa8c] ;  /* 0x0002a30000047ab9 */ /* 0x000fc40000000800 */
[----:B------:R-:W-:Y:S01]  /*1fa80*/  ISETP.GE.AND P1, PT, R199, UR4, PT ;  /* 0x00000004c7007c0c */ /* 0x000fe2000bf26270 */
[----:B------:R-:W-:Y:S01]  /*1fa90*/  IMAD R5, R5, UR5, R0 ;  /* 0x0000000505057c24 */ /* 0x000fe2000f8e0200 */
[----:B------:R-:W-:Y:S02]  /*1faa0*/  ISETP.GE.AND P3, PT, R4, UR4, PT ;  /* 0x0000000404007c0c */ /* 0x000fe4000bf66270 */
[----:B------:R-:W-:Y:S01]  /*1fab0*/  LEA R4, P0, R2, UR6, 0x1 ;  /* 0x0000000602047c11 */ /* 0x000fe2000f8008ff */
[----:B------:R-:W-:-:S05]  /*1fac0*/  IMAD.IADD R3, R3, 0x1, R5 ;  /* 0x0000000103037824 */ /* 0x000fca00078e0205 */
[----:B------:R-:W-:-:S05]  /*1fad0*/  LEA.HI.X R5, R2, UR7, R3, 0x1, P0 ;  /* 0x0000000702057c11 */ /* 0x000fca00080f0c03 */
[----:B------:R2:W-:Y:S04]  /*1fae0*/  @!P1 STG.E.128 desc[UR54][R4.64], R12 ;  /* 0x0000000c04009986 */ /* 0x0005e8000c101d36 */
[----:B------:R2:W-:Y:S02]  /*1faf0*/  @!P3 STG.E.128 desc[UR54][R4.64+0x80], R36 ;  /* 0x000080240400b986 */ /* 0x0005e4000c101d36 */
.L_x_597:
[----:B------:R-:W-:Y:S05]  /*1fb00*/  BSYNC B1 ;  /* 0x0000000000017941 */ /* 0x000fea0003800000 */
.L_x_596:
[----:B------:R-:W-:Y:S05]  /*1fb10*/  @P2 BRA `(.L_x_598) ;  /* 0x0000000800cc2947 */ /* 0x000fea0003800000 */
[----:B012--5:R-:W-:Y:S01]  /*1fb20*/  IADD3 R5, P0, R20, 0x60, RZ ;  /* 0x0000006014057810 */ /* 0x027fe20007f1e0ff */
[----:B------:R-:W-:Y:S01]  /*1fb30*/  ULDC.64 UR6, c[0x0][0xad8] ;  /* 0x0002b60000067ab9 */ /* 0x000fe20000000a00 */
[----:B------:R-:W-:Y:S01]  /*1fb40*/  MOV R3, R49 ;  /* 0x0000003100037202 */ /* 0x000fe20000000f00 */
[----:B------:R-:W-:Y:S01]  /*1fb50*/  IMAD.MOV.U32 R2, RZ, RZ, R44 ;  /* 0x000000ffff027224 */ /* 0x000fe200078e002c */
[----:B------:R-:W-:Y:S01]  /*1fb60*/  ULDC UR4, c[0x0][0xa8c] ;  /* 0x0002a30000047ab9 */ /* 0x000fe20000000800 */
[----:B------:R-:W-:Y:S01]  /*1fb70*/  IMAD.X R20, RZ, RZ, R21, P0 ;  /* 0x000000ffff147224 */ /* 0x000fe200000e0615 */
[----:B------:R-:W-:Y:S01]  /*1fb80*/  ISETP.GE.AND P1, PT, R199, UR4, PT ;  /* 0x00000004c7007c0c */ /* 0x000fe2000bf26270 */
        /* <DEDUP_REMOVED lines=9> */
[----:B------:R3:W-:Y:S10]  /*1fc20*/  @!P1 STG.E.128 desc[UR54][R4.64], R24 ;  /* 0x0000001804009986 */ /* 0x0007f4000c101d36 */
[----:B------:R-:W-:Y:S05]  /*1fc30*/  @P0 BRA `(.L_x_598) ;  /* 0x0000000800840947 */ /* 0x000fea0003800000 */
[----:B------:R4:W-:Y:S01]  /*1fc40*/  STG.E.128 desc[UR54][R4.64+0x80], R40 ;  /* 0x0000802804007986 */ /* 0x0009e2000c101d36 */
[----:B------:R-:W-:Y:S05]  /*1fc50*/  BRA `(.L_x_598) ;  /* 0x00000008007c7947 */ /* 0x000fea0003800000 */
.L_x_589:
[----:B------:R-:W-:Y:S01]  /*1fc60*/  ULDC.64 UR4, c[0x0][0xbd8] ;  /* 0x0002f60000047ab9 */ /* 0x000fe20000000a00 */
[----:B------:R-:W-:Y:S01]  /*1fc70*/  IMAD.MOV.U32 R9, RZ, RZ, RZ ;  /* 0x000000ffff097224 */ /* 0x000fe200078e00ff */
[----:B------:R-:W-:Y:S02]  /*1fc80*/  ISETP.NE.U32.AND P0, PT, RZ, UR4, PT ;  /* 0x00000004ff007c0c */ /* 0x000fe4000bf05070 */
[----:B------:R-:W-:Y:S02]  /*1fc90*/  IADD3 R2, P1, R208, UR4, RZ ;  /* 0x00000004d0027c10 */ /* 0x000fe4000ff3e0ff */
[----:B------:R-:W-:Y:S02]  /*1fca0*/  ISETP.NE.AND.EX P0, PT, RZ, UR5, PT, P0 ;  /* 0x00000005ff007c0c */ /* 0x000fe4000bf05300 */
[----:B------:R-:W-:Y:S01]  /*1fcb0*/  IADD3.X R3, R209, UR5, RZ, P1, !PT ;  /* 0x00000005d1037c10 */ /* 0x000fe20008ffe4ff */
[----:B------:R-:W-:Y:S02]  /*1fcc0*/  ULDC.64 UR4, c[0x0][0xbe0] ;  /* 0x0002f80000047ab9 */ /* 0x000fe40000000a00 */
[----:B------:R-:W-:-:S04]  /*1fcd0*/  ISETP.NE.U32.AND P1, PT, RZ, UR4, PT ;  /* 0x00000004ff007c0c */ /* 0x000fc8000bf25070 */
[----:B------:R-:W-:-:S04]  /*1fce0*/  ISETP.NE.AND.EX P1, PT, RZ, UR5, PT, P1 ;  /* 0x00000005ff007c0c */ /* 0x000fc8000bf25310 */
[----:B------:R2:W5:Y:S09]  /*1fcf0*/  @P0 LDG.E R9, desc[UR54][R2.64] ;  /* 0x0000003602090981 */ /* 0x000572000c1e1900 */
[----:B------:R-:W-:Y:S01]  /*1fd00*/  @P1 IADD3 R208, P2, R208, UR4, RZ ;  /* 0x00000004d0d01c10 */ /* 0x000fe2000ff5e0ff */
[----:B------:R-:W-:-:S02]  /*1fd10*/  ULDC UR4, c[0x0][0xa88] ;  /* 0x0002a20000047ab9 */ /* 0x000fc40000000800 */
[----:B------:R-:W-:Y:S02]  /*1fd20*/  MOV R7, UR4 ;  /* 0x0000000400077c02 */ /* 0x000fe40008000f00 */
[----:B------:R-:W-:-:S05]  /*1fd30*/  @P1 IADD3.X R209, R209, UR5, RZ, P2, !PT ;  /* 0x00000005d1d11c10 */ /* 0x000fca00097fe4ff */
[----:B------:R2:W5:Y:S01]  /*1fd40*/  @P1 LDG.E R7, desc[UR54][R208.64] ;  /* 0x00000036d0071981 */ /* 0x000562000c1e1900 */
[----:B------:R-:W-:Y:S01]  /*1fd50*/  ISETP.GE.AND P2, PT, R235, 0x80, PT ;  /* 0x00000080eb00780c */ /* 0x000fe20003f46270 */
[----:B------:R-:W-:-:S12]  /*1fd60*/  @P1 BRA `(.L_x_599) ;  /* 0x0000000000101947 */ /* 0x000fd80003800000 */
[----:B------:R-:W-:Y:S05]  /*1fd70*/  @!P0 BRA `(.L_x_599) ;  /* 0x00000000000c8947 */ /* 0x000fea0003800000 */
[----:B------:R-:W3:Y:S04]  /*1fd80*/  LDG.E R0, desc[UR54][R2.64] ;  /* 0x0000003602007981 */ /* 0x000ee8000c1e1900 */
[----:B-----5:R-:W3:Y:S02]  /*1fd90*/  LDG.E R7, desc[UR54][R2.64+0x4] ;  /* 0x0000043602077981 */ /* 0x020ee4000c1e1900 */
[----:B---3--:R-:W-:-:S07]  /*1fda0*/  IMAD.IADD R7, R7, 0x1, -R0 ;  /* 0x0000000107077824 */ /* 0x008fce00078e0a00 */
.L_x_599:
[----:B------:R-:W-:Y:S01]  /*1fdb0*/  BSSY B1, `(.L_x_600) ;  /* 0x000001d000017945 */ /* 0x000fe20003800000 */
[----:B------:R-:W-:Y:S02]  /*1fdc0*/  SHF.R.S32.HI R8, RZ, 0x1f, R207 ;  /* 0x0000001fff087819 */ /* 0x000fe400000114cf */
[----:B------:R-:W-:Y:S02]  /*1fdd0*/  SHF.R.S32.HI R10, RZ, 0x1f, R199 ;  /* 0x0000001fff0a7819 */ /* 0x000fe400000114c7 */
[----:B------:R-:W-:Y:S02]  /*1fde0*/  SEL R205, R205, RZ, !P0 ;  /* 0x000000ffcdcd7207 */ /* 0x000fe40004000000 */
[----:B------:R-:W-:Y:S02]  /*1fdf0*/  SEL R210, R210, RZ, !P0 ;  /* 0x000000ffd2d27207 */ /* 0x000fe40004000000 */
[----:B-----5:R-:W-:Y:S01]  /*1fe00*/  SHF.R.S32.HI R6, RZ, 0x1f, R9 ;  /* 0x0000001fff067819 */ /* 0x020fe20000011409 */
[----:B------:R-:W-:Y:S06]  /*1fe10*/  @P2 BRA `(.L_x_601) ;  /* 0x0000000000582947 */ /* 0x000fec0003800000 */
[----:B------:R-:W3:Y:S02]  /*1fe20*/  S2R R0, SR_TID.X ;  /* 0x0000000000007919 */ /* 0x000ee40000002100 */
[----:B---3--:R-:W-:-:S04]  /*1fe30*/  IMAD R0, R212, 0x80, R0 ;  /* 0x00000080d4007824 */ /* 0x008fc800078e0200 */
[----:B------:R-:W-:-:S05]  /*1fe40*/  VIADD R0, R0, 0xffffff80 ;  /* 0xffffff8000007836 */ /* 0x000fca0000000000 */
[----:B------:R-:W-:-:S13]  /*1fe50*/  ISETP.GE.AND P0, PT, R0, R7, PT ;  /* 0x000000070000720c */ /* 0x000fda0003f06270 */
[----:B------:R-:W-:Y:S05]  /*1fe60*/  @P0 BRA `(.L_x_601) ;  /* 0x0000000000440947 */ /* 0x000fea0003800000 */
[----:B--2---:R-:W-:Y:S01]  /*1fe70*/  IADD3 R2, P0, R0, R9, RZ ;  /* 0x0000000900027210 */ /* 0x004fe20007f1e0ff */
[----:B------:R-:W-:-:S03]  /*1fe80*/  ULDC.64 UR4, c[0x0][0xb70] ;  /* 0x0002dc0000047ab9 */ /* 0x000fc60000000a00 */
[----:B------:R-:W-:Y:S01]  /*1fe90*/  LEA.HI.X.SX32 R3, R0, R6, 0x1, P0 ;  /* 0x0000000600037211 */ /* 0x000fe200000f0eff */
[----:B------:R-:W-:-:S04]  /*1fea0*/  IMAD R0, R8, UR4, RZ ;  /* 0x0000000408007c24 */ /* 0x000fc8000f8e02ff */
[C---:B------:R-:W-:Y:S02]  /*1feb0*/  IMAD R5, R207.reuse, UR5, R0 ;  /* 0x00000005cf057c24 */ /* 0x040fe4000f8e0200 */
[----:B------:R-:W-:Y:S01]  /*1fec0*/  IMAD.WIDE.U32 R2, R207, UR4, R2 ;  /* 0x00000004cf027c25 */ /* 0x000fe2000f8e0002 */
[----:B------:R-:W-:-:S03]  /*1fed0*/  ULDC.64 UR4, c[0x0][0xb78] ;  /* 0x0002de0000047ab9 */ /* 0x000fc60000000a00 */
[----:B------:R-:W-:Y:S01]  /*1fee0*/  IMAD R0, R210, UR4, RZ ;  /* 0x00000004d2007c24 */ /* 0x000fe2000f8e02ff */
[----:B------:R-:W-:-:S03]  /*1fef0*/  IADD3 R3, R3, R5, RZ ;  /* 0x0000000503037210 */ /* 0x000fc60007ffe0ff */
[C---:B------:R-:W-:Y:S02]  /*1ff00*/  IMAD R5, R205.reuse, UR5, R0 ;  /* 0x00000005cd057c24 */ /* 0x040fe4000f8e0200 */
[----:B------:R-:W-:Y:S01]  /*1ff10*/  IMAD.WIDE.U32 R2, R205, UR4, R2 ;  /* 0x00000004cd027c25 */ /* 0x000fe2000f8e0002 */
[----:B------:R-:W-:-:S03]  /*1ff20*/  ULDC.64 UR4, c[0x0][0xb40] ;  /* 0x0002d00000047ab9 */ /* 0x000fc60000000a00 */
[----:B------:R-:W-:Y:S01]  /*1ff30*/  IMAD.IADD R3, R3, 0x1, R5 ;  /* 0x0000000103037824 */ /* 0x000fe200078e0205 */
[----:B------:R-:W-:-:S04]  /*1ff40*/  LEA R4, P0, R2, UR4, 0x2 ;  /* 0x0000000402047c11 */ /* 0x000fc8000f8010ff */
[----:B------:R-:W-:Y:S01]  /*1ff50*/  LEA.HI.X R5, R2, UR5, R3, 0x2, P0 ;  /* 0x0000000502057c11 */ /* 0x000fe200080f1403 */
[----:B------:R-:W-:-:S05]  /*1ff60*/  IMAD.MOV.U32 R3, RZ, RZ, -0x800000 ;  /* 0xff800000ff037424 */ /* 0x000fca00078e00ff */
[----:B------:R3:W-:Y:S03]  /*1ff70*/  STG.E desc[UR54][R4.64], R3 ;  /* 0x0000000304007986 */ /* 0x0007e6000c101936 */
.L_x_601:
[----:B------:R-:W-:Y:S05]  /*1ff80*/  BSYNC B1 ;  /* 0x0000000000017941 */ /* 0x000fea0003800000 */
.L_x_600:
[----:B------:R-:W-:Y:S01]  /*1ff90*/  ULDC.64 UR4, c[0x0][0xaa0] ;  /* 0x0002a80000047ab9 */ /* 0x000fe20000000a00 */
[----:B--23--:R-:W-:Y:S01]  /*1ffa0*/  MOV R3, R10 ;  /* 0x0000000a00037202 */ /* 0x00cfe20000000f00 */
[----:B------:R-:W-:Y:S01]  /*1ffb0*/  IMAD.MOV.U32 R2, RZ, RZ, R199 ;  /* 0x000000ffff027224 */ /* 0x000fe200078e00c7 */
[----:B------:R-:W-:Y:S01]  /*1ffc0*/  BSSY B1, `(.L_x_602) ;  /* 0x000002b000017945 */ /* 0x000fe20003800000 */
[----:B------:R-:W-:Y:S02]  /*1ffd0*/  IMAD R0, R6, UR4, RZ ;  /* 0x0000000406007c24 */ /* 0x000fe4000f8e02ff */
[----:B------:R-:W-:-:S04]  /*1ffe0*/  IMAD.WIDE.U32 R2, R9, UR4, R2 ;  /* 0x0000000409027c25 */ /* 0x000fc8000f8e0002 */
[----:B------:R-:W-:Y:S01]  /*1fff0*/  IMAD R9, R9, UR5, R0 ;  /* 0x0000000509097c24 */ /* 0x000fe2000f8e0200 */
[----:B------:R-:W-:Y:S01]  /*20000*/  ULDC.64 UR4, c[0x0][0xae0] ;  /* 0x0002b80000047ab9 */ /* 0x000fe20000000a00 */
[----:B------:R-:W-:Y:S02]  /*20010*/  IMAD R7, R212, -0x80, R7 ;  /* 0xffffff80d4077824 */ /* 0x000fe400078e0207 */
[----:B------:R-:W-:Y:S02]  /*20020*/  IMAD R0, R8, UR4, RZ ;  /* 0x0000000408007c24 */ /* 0x000fe4000f8e02ff */
[----:B------:R-:W-:Y:S01]  /*20030*/  IMAD.IADD R3, R3, 0x1, R9 ;  /* 0x0000000103037824 */ /* 0x000fe200078e0209 */
[C---:B------:R-:W-:Y:S01]  /*20040*/  ISETP.GE.AND P3, PT, R200.reuse, R7, PT ;  /* 0x00000007c800720c */ /* 0x040fe20003f66270 */
[----:B------:R-:W-:Y:S02]  /*20050*/  VIADD R4, R200, 0x20 ;  /* 0x00000020c8047836 */ /* 0x000fe40000000000 */
[----:B------:R-:W-:-:S02]  /*20060*/  IMAD R5, R207, UR5, R0 ;  /* 0x00000005cf057c24 */ /* 0x000fc4000f8e0200 */
[----:B------:R-:W-:Y:S01]  /*20070*/  VIADD R0, R200, 0x40 ;  /* 0x00000040c8007836 */ /* 0x000fe20000000000 */
[-C--:B------:R-:W-:Y:S01]  /*20080*/  ISETP.GE.AND P2, PT, R4, R7.reuse, PT ;  /* 0x000000070400720c */ /* 0x080fe20003f46270 */
[----:B------:R-:W-:Y:S01]  /*20090*/  IMAD.WIDE.U32 R2, R207, UR4, R2 ;  /* 0x00000004cf027c25 */ /* 0x000fe2000f8e0002 */
[----:B------:R-:W-:Y:S01]  /*200a0*/  IADD3 R4, R200, 0x60, RZ ;  /* 0x00000060c8047810 */ /* 0x000fe20007ffe0ff */
[----:B------:R-:W-:Y:S01]  /*200b0*/  ULDC.64 UR4, c[0x0][0xae8] ;  /* 0x0002ba0000047ab9 */ /* 0x000fe20000000a00 */
[-C--:B------:R-:W-:Y:S01]  /*200c0*/  ISETP.GE.AND P0, PT, R0, R7.reuse, PT ;  /* 0x000000070000720c */ /* 0x080fe20003f06270 */
[----:B------:R-:W-:Y:S01]  /*200d0*/  IMAD.IADD R3, R3, 0x1, R5 ;  /* 0x0000000103037824 */ /* 0x000fe200078e0205 */
[----:B------:R-:W-:Y:S01]  /*200e0*/  ISETP.GE.AND P1, PT, R4, R7, PT ;  /* 0x000000070400720c */ /* 0x000fe20003f26270 */
[----:B------:R-:W-:Y:S01]  /*200f0*/  IMAD R0, R210, UR4, RZ ;  /* 0x00000004d2007c24 */ /* 0x000fe2000f8e02ff */
[----:B------:R-:W-:Y:S01]  /*20100*/  SHF.R.S32.HI R7, RZ, 0x1f, R200 ;  /* 0x0000001fff077819 */ /* 0x000fe200000114c8 */
[----:B------:R-:W-:-:S04]  /*20110*/  IMAD.WIDE.U32 R4, R205, UR4, R2 ;  /* 0x00000004cd047c25 */ /* 0x000fc8000f8e0002 */
[----:B------:R-:W-:Y:S02]  /*20120*/  IMAD R9, R205, UR5, R0 ;  /* 0x00000005cd097c24 */ /* 0x000fe4000f8e0200 */
[----:B------:R-:W-:Y:S02]  /*20130*/  IMAD.MOV.U32 R6, RZ, RZ, R200 ;  /* 0x000000ffff067224 */ /* 0x000fe400078e00c8 */
[----:B------:R-:W-:Y:S02]  /*20140*/  IMAD.IADD R11, R5, 0x1, R9 ;  /* 0x00000001050b7824 */ /* 0x000fe400078e0209 */
[----:B------:R-:W-:Y:S01]  /*20150*/  IMAD.WIDE R6, R212, 0x80, R6 ;  /* 0x00000080d4067825 */ /* 0x000fe200078e0206 */
[----:B------:R-:W-:Y:S06]  /*20160*/  @P3 BRA `(.L_x_603) ;  /* 0x0000000000403947 */ /* 0x000fec0003800000 */
        /* <DEDUP_REMOVED lines=14> */
[----:B------:R2:W-:Y:S04]  /*20250*/  @!P4 STG.E.128 desc[UR54][R8.64], RZ ;  /* 0x000000ff0800c986 */ /* 0x0005e8000c101d36 */
[----:B------:R2:W-:Y:S02]  /*20260*/  @!P5 STG.E.128 desc[UR54][R8.64+0x80], RZ ;  /* 0x000080ff0800d986 */ /* 0x0005e4000c101d36 */
.L_x_603:
[----:B------:R-:W-:Y:S05]  /*20270*/  BSYNC B1 ;  /* 0x0000000000017941 */ /* 0x000fea0003800000 */
.L_x_602:
[----:B------:R-:W-:Y:S04]  /*20280*/  BSSY B1, `(.L_x_604) ;  /* 0x0000014000017945 */ /* 0x000fe80003800000 */
[----:B------:R-:W-:Y:S05]  /*20290*/  @P2 BRA `(.L_x_605) ;  /* 0x0000000000482947 */ /* 0x000fea0003800000 */
[----:B--2---:R-:W-:Y:S01]  /*202a0*/  IADD3 R9, P2, R6, 0x20, RZ ;  /* 0x0000002006097810 */ /* 0x004fe20007f5e0ff */
        /* <DEDUP_REMOVED lines=15> */
[----:B------:R3:W-:Y:S04]  /*203a0*/  @!P3 STG.E.128 desc[UR54][R8.64], RZ ;  /* 0x000000ff0800b986 */ /* 0x0007e8000c101d36 */
[----:B------:R3:W-:Y:S02]  /*203b0*/  @!P4 STG.E.128 desc[UR54][R8.64+0x80], RZ ;  /* 0x000080ff0800c986 */ /* 0x0007e4000c101d36 */
.L_x_605:
[----:B------:R-:W-:Y:S05]  /*203c0*/  BSYNC B1 ;  /* 0x0000000000017941 */ /* 0x000fea0003800000 */
.L_x_604:
[----:B------:R-:W-:Y:S04]  /*203d0*/  BSSY B1, `(.L_x_606) ;  /* 0x0000014000017945 */ /* 0x000fe80003800000 */
[----:B------:R-:W-:Y:S05]  /*203e0*/  @P0 BRA `(.L_x_607) ;  /* 0x0000000000480947 */ /* 0x000fea0003800000 */
[----:B--23--:R-:W-:Y:S01]  /*203f0*/  IADD3 R9, P0, R6, 0x40, RZ ;  /* 0x0000004006097810 */ /* 0x00cfe20007f1e0ff */
        /* <DEDUP_REMOVED lines=15> */
[----:B------:R4:W-:Y:S04]  /*204f0*/  @!P2 STG.E.128 desc[UR54][R8.64], RZ ;  /* 0x000000ff0800a986 */ /* 0x0009e8000c101d36 */
[----:B------:R4:W-:Y:S02]  /*20500*/  @!P3 STG.E.128 desc[UR54][R8.64+0x80], RZ ;  /* 0x000080ff0800b986 */ /* 0x0009e4000c101d36 */
.L_x_607:
[----:B------:R-:W-:Y:S05]  /*20510*/  BSYNC B1 ;  /* 0x0000000000017941 */ /* 0x000fea0003800000 */
.L_x_606:
[----:B------:R-:W-:Y:S05]  /*20520*/  @P1 BRA `(.L_x_598) ;  /* 0x0000000000481947 */ /* 0x000fea0003800000 */
[----:B------:R-:W-:Y:S01]  /*20530*/  IADD3 R5, P0, R6, 0x60, RZ ;  /* 0x0000006006057810 */ /* 0x000fe20007f1e0ff */
        /* <DEDUP_REMOVED lines=17> */
.L_x_598:
[----:B------:R-:W-:Y:S05]  /*20650*/  BSYNC B0 ;  /* 0x0000000000007941 */ /* 0x000fea0003800000 */
.L_x_588:
[----:B------:R-:W-:Y:S02]  /*20660*/  ULDC UR4, c[0x0][0xc14] ;  /* 0x0003050000047ab9 */ /* 0x000fe40000000800 */
[----:B-1----:R-:W-:-:S13]  /*20670*/  ISETP.GE.AND P0, PT, R147, UR4, PT ;  /* 0x0000000493007c0c */ /* 0x002fda000bf06270 */
[----:B------:R-:W-:Y:S05]  /*20680*/  @!P0 BRA `(.L_x_608) ;  /* 0xfffffe0c00308947 */ /* 0x000fea000383ffff */
[----:B------:R-:W-:Y:S05]  /*20690*/  BRA `(.L_x_414) ;  /* 0x0000006000d87947 */ /* 0x000fea0003800000 */
.L_x_412:
        /* <DEDUP_REMOVED lines=16> */
[----:B-1----:R1:W-:Y:S04]  /*207a0*/  STL.64 [R1], R4 ;  /* 0x0000000401007387 */ /* 0x0023e80000100a00 */
[----:B------:R1:W-:Y:S01]  /*207b0*/  STL.64 [R1+0x8], R6 ;  /* 0x0000080601007387 */ /* 0x0003e20000100a00 */
[----:B------:R-:W-:Y:S06]  /*207c0*/  BAR.ARV 0x4, 0x180 ;  /* 0x0106000000007b1d */ /* 0x000fec0000002000 */
[----:B------:R-:W-:Y:S05]  /*207d0*/  BRA `(.L_x_610) ;  /* 0x0000000800207947 */ /* 0x000fea0003800000 */
.L_x_609:
[----:B0-----:R-:W0:Y:S01]  /*207e0*/  S2R R2, SR_TID.X ;  /* 0x0000000000027919 */ /* 0x001e220000002100 */
[----:B------:R-:W-:Y:S01]  /*207f0*/  ULDC UR4, c[0x0][0xc14] ;  /* 0x0003050000047ab9 */ /* 0x000fe20000000800 */
[----:B------:R-:W1:Y:S01]  /*20800*/  S2UR UR6, SR_CTAID.X ;  /* 0x00000000000679c3 */ /* 0x000e620000002500 */
[----:B------:R-:W-:Y:S01]  /*20810*/  ULDC UR5, c[0x0][0xc10] ;  /* 0x0003040000057ab9 */ /* 0x000fe20000000800 */
        /* <DEDUP_REMOVED lines=13> */
[----:B0-----:R-:W-:-:S04]  /*208f0*/  SEL R7, R4, RZ, P1 ;  /* 0x000000ff04077207 */ /* 0x001fc80000800000 */
[----:B------:R-:W-:-:S05]  /*20900*/  IADD3 R7, R0, R7, RZ ;  /* 0x0000000700077210 */ /* 0x000fca0007ffe0ff */
[----:B------:R-:W0:Y:S02]  /*20910*/  SHFL.UP PT, R4, R7, 0x2, RZ ;  /* 0x0440000007047989 */ /* 0x000e2400000e00ff */
[----:B0-----:R-:W-:-:S05]  /*20920*/  SEL R4, R4, RZ, P2 ;  /* 0x000000ff04047207 */ /* 0x001fca0001000000 */
[----:B------:R-:W-:-:S05]  /*20930*/  IMAD.IADD R4, R7, 0x1, R4 ;  /* 0x0000000107047824 */ /* 0x000fca00078e0204 */
[----:B------:R-:W0:Y:S02]  /*20940*/  SHFL.UP PT, R6, R4, 0x4, RZ ;  /* 0x0480000004067989 */ /* 0x000e2400000e00ff */
[----:B0-----:R-:W-:-:S05]  /*20950*/  SEL R3, R6, RZ, P3 ;  /* 0x000000ff06037207 */ /* 0x001fca0001800000 */
[----:B------:R-:W-:Y:S02]  /*20960*/  IMAD.IADD R3, R4, 0x1, R3 ;  /* 0x0000000104037824 */ /* 0x000fe400078e0203 */
[----:B------:R-:W-:-:S03]  /*20970*/  IMAD.MOV.U32 R4, RZ, RZ, RZ ;  /* 0x000000ffff047224 */ /* 0x000fc600078e00ff */
[----:B------:R-:W0:Y:S02]  /*20980*/  SHFL.UP PT, R2, R3, 0x8, RZ ;  /* 0x0500000003027989 */ /* 0x000e2400000e00ff */
[----:B0-----:R-:W-:-:S05]  /*20990*/  SEL R2, R2, RZ, P4 ;  /* 0x000000ff02027207 */ /* 0x001fca0002000000 */
[----:B------:R-:W-:-:S05]  /*209a0*/  IMAD.IADD R7, R3, 0x1, R2 ;  /* 0x0000000103077824 */ /* 0x000fca00078e0202 */
[----:B------:R-:W0:Y:S02]  /*209b0*/  SHFL.UP PT, R2, R7, 0x10, RZ ;  /* 0x0600000007027989 */ /* 0x000e2400000e00ff */
[----:B0-----:R-:W-:-:S04]  /*209c0*/  SEL R2, R2, RZ, P5 ;  /* 0x000000ff02027207 */ /* 0x001fc80002800000 */
[----:B------:R-:W-:-:S05]  /*209d0*/  IADD3 R2, R7, R2, RZ ;  /* 0x0000000207027210 */ /* 0x000fca0007ffe0ff */
[----:B------:R-:W0:Y:S02]  /*209e0*/  SHFL.IDX PT, R6, R2, 0x1f, 0x1f ;  /* 0x03e01f0002067f89 */ /* 0x000e2400000e0000 */
[----:B0-----:R-:W-:-:S04]  /*209f0*/  IMAD R6, R6, UR5, RZ ;  /* 0x0000000506067c24 */ /* 0x001fc8000f8e02ff */
[----:B------:R-:W-:Y:S01]  /*20a00*/  IMAD.MOV.U32 R9, RZ, RZ, R6 ;  /* 0x000000ffff097224 */ /* 0x000fe200078e0006 */
[----:B-1----:R-:W-:-:S13]  /*20a10*/  ISETP.GT.AND P6, PT, R6, UR6, PT ;  /* 0x0000000606007c0c */ /* 0x002fda000bfc4270 */
[----:B------:R-:W-:Y:S05]  /*20a20*/  @P6 BRA `(.L_x_611) ;  /* 0x0000000000a46947 */ /* 0x000fea0003800000 */
[----:B------:R-:W0:Y:S01]  /*20a30*/  LDC R7, c[0x0][0xc14] ;  /* 0x00030500ff077b82 */ /* 0x000e220000000800 */
[----:B------:R-:W-:Y:S01]  /*20a40*/  IMAD.MOV.U32 R6, RZ, RZ, R9 ;  /* 0x000000ffff067224 */ /* 0x000fe200078e0009 */
[----:B------:R-:W-:Y:S01]  /*20a50*/  UMOV UR4, URZ ;  /* 0x0000003f00047c82 */ /* 0x000fe20008000000 */
[----:B------:R-:W-:Y:S01]  /*20a60*/  ULDC UR7, c[0x0][0xc14] ;  /* 0x0003050000077ab9 */ /* 0x000fe20000000800 */
[----:B------:R-:W-:-:S05]  /*20a70*/  ULDC UR5, c[0x0][0xc10] ;  /* 0x0003040000057ab9 */ /* 0x000fca0000000800 */
.L_x_615:
[----:B------:R-:W-:Y:S01]  /*20a80*/  MOV R0, UR7 ;  /* 0x0000000700007c02 */ /* 0x000fe20008000f00 */
[----:B------:R-:W-:-:S04]  /*20a90*/  UIADD3 UR4, UR4, 0x1f, URZ ;  /* 0x0000001f04047890 */ /* 0x000fc8000fffe03f */
[----:B------:R1:W-:Y:S02]  /*20aa0*/  STL [R1+0xc], R0 ;  /* 0x00000c0001007387 */ /* 0x0003e40000100800 */
[----:B0-----:R-:W-:-:S13]  /*20ab0*/  ISETP.LE.AND P6, PT, R7, UR4, PT ;  /* 0x0000000407007c0c */ /* 0x001fda000bfc3270 */
[----:B-1----:R-:W-:Y:S05]  /*20ac0*/  @P6 BRA `(.L_x_612) ;  /* 0x00000004002c6947 */ /* 0x002fea0003800000 */
[----:B------:R-:W-:Y:S01]  /*20ad0*/  VIADD R8, R5, UR4 ;  /* 0x0000000405087c36 */ /* 0x000fe20008000000 */
[----:B------:R-:W-:Y:S01]  /*20ae0*/  BSSY B0, `(.L_x_613) ;  /* 0x0000007000007945 */ /* 0x000fe20003800000 */
[----:B------:R-:W-:-:S03]  /*20af0*/  IMAD.MOV.U32 R0, RZ, RZ, RZ ;  /* 0x000000ffff007224 */ /* 0x000fc600078e00ff */
[----:B------:R-:W-:-:S13]  /*20b00*/  ISETP.GE.OR P6, PT, R8, R7, !P0 ;  /* 0x000000070800720c */ /* 0x000fda00047c6670 */
[----:B------:R-:W-:Y:S05]  /*20b10*/  @P6 BRA `(.L_x_614) ;  /* 0x00000000000c6947 */ /* 0x000fea0003800000 */
[----:B------:R-:W0:Y:S02]  /*20b20*/  LDC.64 R2, c[0x0][0xc58] ;  /* 0x00031600ff027b82 */ /* 0x000e240000000a00 */
[----:B0-----:R-:W-:-:S05]  /*20b30*/  IMAD.WIDE R2, R8, 0x4, R2 ;  /* 0x0000000408027825 */ /* 0x001fca00078e0202 */
[----:B------:R0:W5:Y:S02]  /*20b40*/  LDG.E R0, desc[UR54][R2.64] ;  /* 0x0000003602007981 */ /* 0x000164000c1e1900 */
.L_x_614:
[----:B------:R-:W-:Y:S05]  /*20b50*/  BSYNC B0 ;  /* 0x0000000000007941 */ /* 0x000fea0003800000 */
.L_x_613:
[----:B0----5:R-:W0:Y:S02]  /*20b60*/  SHFL.UP PT, R2, R0, 0x1, RZ ;  /* 0x0420000000027989 */ /* 0x021e2400000e00ff */
[----:B0-----:R-:W-:-:S05]  /*20b70*/  SEL R3, R2, RZ, P1 ;  /* 0x000000ff02037207 */ /* 0x001fca0000800000 */
[----:B------:R-:W-:-:S05]  /*20b80*/  IMAD.IADD R3, R0, 0x1, R3 ;  /* 0x0000000100037824 */ /* 0x000fca00078e0203 */
[----:B------:R-:W0:Y:S02]  /*20b90*/  SHFL.UP PT, R2, R3, 0x2, RZ ;  /* 0x0440000003027989 */ /* 0x000e2400000e00ff */
[----:B0-----:R-:W-:-:S04]  /*20ba0*/  SEL R2, R2, RZ, P2 ;  /* 0x000000ff02027207 */ /* 0x001fc80001000000 */
[----:B------:R-:W-:-:S05]  /*20bb0*/  IADD3 R2, R3, R2, RZ ;  /* 0x0000000203027210 */ /* 0x000fca0007ffe0ff */
        /* <DEDUP_REMOVED lines=9> */
[----:B------:R-:W0:Y:S02]  /*20c50*/  SHFL.IDX PT, R3, R11, 0x1f, 0x1f ;  /* 0x03e01f000b037f89 */ /* 0x000e2400000e0000 */
[----:B0-----:R-:W-:-:S05]  /*20c60*/  IMAD R3, R3, UR5, RZ ;  /* 0x0000000503037c24 */ /* 0x001fca000f8e02ff */
[----:B------:R-:W-:-:S04]  /*20c70*/  IADD3 R6, R3, R6, RZ ;  /* 0x0000000603067210 */ /* 0x000fc80007ffe0ff */
[----:B------:R-:W-:-:S13]  /*20c80*/  ISETP.GT.AND P6, PT, R6, UR6, PT ;  /* 0x0000000606007c0c */ /* 0x000fda000bfc4270 */
[----:B------:R-:W-:Y:S05]  /*20c90*/  @!P6 BRA `(.L_x_615) ;  /* 0xfffffffc0078e947 */ /* 0x000fea000383ffff */
[----:B------:R-:W-:Y:S02]  /*20ca0*/  IMAD.MOV.U32 R2, RZ, RZ, R11 ;  /* 0x000000ffff027224 */ /* 0x000fe400078e000b */
[----:B------:R-:W-:-:S07]  /*20cb0*/  IMAD.MOV.U32 R9, RZ, RZ, R3 ;  /* 0x000000ffff097224 */ /* 0x000fce00078e0003 */
.L_x_611:
[----:B------:R-:W-:-:S04]  /*20cc0*/  IMAD.IADD R9, R6, 0x1, -R9 ;  /* 0x0000000106097824 */ /* 0x000fc800078e0a09 */
[----:B------:R-:W-:-:S05]  /*20cd0*/  IMAD R3, R2, UR5, R9 ;  /* 0x0000000502037c24 */ /* 0x000fca000f8e0209 */
[----:B------:R-:W-:-:S13]  /*20ce0*/  ISETP.GT.AND P0, PT, R3, UR6, PT ;  /* 0x0000000603007c0c */ /* 0x000fda000bf04270 */
[----:B------:R-:W-:-:S04]  /*20cf0*/  VOTE.ANY R8, PT, !P0 ;  /* 0x0000000000087806 */ /* 0x000fc800040e0100 */
[----:B------:R-:W0:Y:S01]  /*20d00*/  POPC R7, R8 ;  /* 0x0000000800077309 */ /* 0x000e220000000000 */
[----:B------:R-:W-:Y:S01]  /*20d10*/  ISETP.NE.AND P0, PT, R8, RZ, PT ;  /* 0x000000ff0800720c */ /* 0x000fe20003f05270 */
[----:B0-----:R-:W0:Y:S02]  /*20d20*/  SHFL.IDX PT, R0, R0, R7, 0x1f ;  /* 0x00001f0700007589 */ /* 0x001e2400000e0000 */
[----:B0-----:R-:W-:-:S04]  /*20d30*/  IABS R6, R0 ;  /* 0x0000000000067213 */ /* 0x001fc80000000000 */
[----:B------:R-:W0:Y:S08]  /*20d40*/  I2F.RP R10, R6 ;  /* 0x00000006000a7306 */ /* 0x000e300000209400 */
[----:B0-----:R-:W0:Y:S02]  /*20d50*/  MUFU.RCP R10, R10 ;  /* 0x0000000a000a7308 */ /* 0x001e240000001000 */
[----:B0-----:R-:W-:-:S06]  /*20d60*/  IADD3 R3, R10, 0xffffffe, RZ ;  /* 0x0ffffffe0a037810 */ /* 0x001fcc0007ffe0ff */
[----:B------:R-:W0:Y:S02]  /*20d70*/  F2I.FTZ.U32.TRUNC.NTZ R3, R3 ;  /* 0x0000000300037305 */ /* 0x000e24000021f000 */
[----:B0-----:R-:W-:Y:S01]  /*20d80*/  IMAD.MOV R13, RZ, RZ, -R3 ;  /* 0x000000ffff0d7224 */ /* 0x001fe200078e0a03 */
[----:B------:R-:W-:Y:S06]  /*20d90*/  @!P0 BRA `(.L_x_616) ;  /* 0x0000000000088947 */ /* 0x000fec0003800000 */
[----:B------:R-:W-:-:S05]  /*20da0*/  VIADD R11, R7, 0xffffffff ;  /* 0xffffffff070b7836 */ /* 0x000fca0000000000 */
[----:B------:R0:W1:Y:S02]  /*20db0*/  SHFL.IDX PT, R4, R2, R11, 0x1f ;  /* 0x00001f0b02047589 */ /* 0x00006400000e0000 */
.L_x_616:
[----:B-1----:R-:W-:Y:S02]  /*20dc0*/  IMAD R4, R4, UR5, R9 ;  /* 0x0000000504047c24 */ /* 0x002fe4000f8e0209 */
[----:B------:R-:W-:Y:S02]  /*20dd0*/  IMAD R9, R13, R6, RZ ;  /* 0x000000060d097224 */ /* 0x000fe400078e02ff */
[----:B0-----:R-:W-:Y:S01]  /*20de0*/  IMAD.MOV.U32 R2, RZ, RZ, RZ ;  /* 0x000000ffff027224 */ /* 0x001fe200078e00ff */
[----:B------:R0:W-:Y:S03]  /*20df0*/  STL [R1], R4 ;  /* 0x0000000401007387 */ /* 0x0001e60000100800 */
[----:B------:R-:W-:Y:S01]  /*20e00*/  IMAD.HI.U32 R2, R3, R9, R2 ;  /* 0x0000000903027227 */ /* 0x000fe200078e0002 */
[----:B------:R-:W-:-:S04]  /*20e10*/  IADD3 R9, -R4, UR6, RZ ;  /* 0x0000000604097c10 */ /* 0x000fc8000fffe1ff */
[----:B------:R-:W-:Y:S02]  /*20e20*/  IABS R3, R9 ;  /* 0x0000000900037213 */ /* 0x000fe40000000000 */
[----:B0-----:R-:W-:-:S03]  /*20e30*/  IABS R4, R0 ;  /* 0x0000000000047213 */ /* 0x001fc60000000000 */
[----:B------:R-:W-:Y:S01]  /*20e40*/  IMAD.HI.U32 R2, R2, R3, RZ ;  /* 0x0000000302027227 */ /* 0x000fe200078e00ff */
[----:B------:R-:W-:-:S05]  /*20e50*/  IADD3 R4, RZ, -R4, RZ ;  /* 0x80000004ff047210 */ /* 0x000fca0007ffe0ff */
        /* <DEDUP_REMOVED lines=9> */
[----:B------:R-:W-:Y:S02]  /*20ef0*/  @!P2 IADD3 R2, -R2, RZ, RZ ;  /* 0x000000ff0202a210 */ /* 0x000fe40007ffe1ff */
[----:B------:R-:W-:-:S05]  /*20f00*/  @!P1 LOP3.LUT R2, RZ, R0, RZ, 0x33, !PT ;  /* 0x00000000ff029212 */ /* 0x000fca00078e33ff */
[----:B------:R-:W-:-:S04]  /*20f10*/  IMAD.MOV R3, RZ, RZ, -R2 ;  /* 0x000000ffff037224 */ /* 0x000fc800078e0a02 */
[----:B------:R-:W-:Y:S02]  /*20f20*/  IMAD R3, R0, R3, R9 ;  /* 0x0000000300037224 */ /* 0x000fe400078e0209 */
[----:B------:R-:W-:-:S03]  /*20f30*/  VIADD R0, R7, UR4 ;  /* 0x0000000407007c36 */ /* 0x000fc60008000000 */
[----:B------:R1:W-:Y:S04]  /*20f40*/  STL [R1+0x4], R3 ;  /* 0x0000040301007387 */ /* 0x0003e80000100800 */
[----:B------:R1:W-:Y:S04]  /*20f50*/  STL [R1+0x8], R2 ;  /* 0x0000080201007387 */ /* 0x0003e80000100800 */
[----:B------:R1:W-:Y:S01]  /*20f60*/  STL [R1+0xc], R0 ;  /* 0x00000c0001007387 */ /* 0x0003e20000100800 */
[----:B------:R-:W-:Y:S05]  /*20f70*/  BRA `(.L_x_617) ;  /* 0x0000000000107947 */ /* 0x000fea0003800000 */
.L_x_612:
[----:B------:R-:W-:Y:S01]  /*20f80*/  IMAD.U32 R0, RZ, RZ, UR6 ;  /* 0x00000006ff007e24 */ /* 0x000fe2000f8e00ff */
[----:B------:R0:W-:Y:S04]  /*20f90*/  STL [R1+0x4], RZ ;  /* 0x000004ff01007387 */ /* 0x0001e80000100800 */
[----:B------:R0:W-:Y:S04]  /*20fa0*/  STL [R1+0x8], RZ ;  /* 0x000008ff01007387 */ /* 0x0001e80000100800 */
[----:B------:R0:W-:Y:S02]  /*20fb0*/  STL [R1], R0 ;  /* 0x0000000001007387 */ /* 0x0001e40000100800 */
.L_x_617:
[----:B------:R-:W2:Y:S04]  /*20fc0*/  LDL R8, [R1] ;  /* 0x0000000001087983 */ /* 0x000ea80000100800 */
[----:B------:R-:W2:Y:S04]  /*20fd0*/  LDL R9, [R1+0x4] ;  /* 0x0000040001097983 */ /* 0x000ea80000100800 */
[----:B------:R-:W2:Y:S04]  /*20fe0*/  LDL R10, [R1+0x8] ;  /* 0x00000800010a7983 */ /* 0x000ea80000100800 */
[----:B------:R-:W2:Y:S01]  /*20ff0*/  LDL R11, [R1+0xc] ;  /* 0x00000c00010b7983 */ /* 0x000ea20000100800 */
[----:B------:R-:W-:-:S13]  /*21000*/  ISETP.NE.AND P0, PT, R5, RZ, PT ;  /* 0x000000ff0500720c */ /* 0x000fda0003f05270 */
[----:B-1----:R-:W1:Y:S01]  /*21010*/  @!P0 S2R R3, SR_CgaCtaId ;  /* 0x0000000000038919 */ /* 0x002e620000008800 */
[----:B0-----:R-:W-:-:S04]  /*21020*/  @!P0 MOV R0, 0x400 ;  /* 0x0000040000008802 */ /* 0x001fc80000000f00 */
[----:B-1----:R-:W-:-:S05]  /*21030*/  @!P0 LEA R0, R3, R0, 0x18 ;  /* 0x0000000003008211 */ /* 0x002fca00078ec0ff */
[----:B--2---:R2:W-:Y:S01]  /*21040*/  @!P0 STS.128 [R0+0x298d0], R8 ;  /* 0x0298d00800008388 */ /* 0x0045e20000000c00 */
[----:B------:R-:W-:Y:S06]  /*21050*/  BAR.ARV 0x5, 0x180 ;  /* 0x0146000000007b1d */ /* 0x000fec0000002000 */
.L_x_610:
[----:B--2---:R-:W2:Y:S01]  /*21060*/  LDL R0, [R1+0xc] ;  /* 0x00000c0001007983 */ /* 0x004ea20000100800 */
[----:B------:R-:W-:-:S03]  /*21070*/  ULDC UR4, c[0x0][0xc14] ;  /* 0x0003050000047ab9 */ /* 0x000fc60000000800 */
[----:B------:R3:W-:Y:S01]  /*21080*/  STL [R1+0x10], RZ ;  /* 0x000010ff01007387 */ /* 0x0007e20000100800 */
[----:B--2---:R-:W-:Y:S02]  /*21090*/  ISETP.GE.AND P0, PT, R0, UR4, PT ;  /* 0x0000000400007c0c */ /* 0x004fe4000bf06270 */
[----:B------:R-:W-:-:S05]  /*210a0*/  MOV R0, 0x1 ;  /* 0x0000000100007802 */ /* 0x000fca0000000f00 */
[----:B------:R3:W-:Y:S04]  /*210b0*/  STL [R1+0x1c], R0 ;  /* 0x00001c0001007387 */ /* 0x0007e80000100800 */
[----:B------:R3:W-:Y:S02]  /*210c0*/  STL [R1+0x44], RZ ;  /* 0x000044ff01007387 */ /* 0x0007e40000100800 */
[----:B------:R-:W-:Y:S05]  /*210d0*/  @P0 BRA `(.L_x_618) ;  /* 0x0000005400440947 */ /* 0x000fea0003800000 */
[----:B---3--:R-:W2:Y:S01]  /*210e0*/  S2R R0, SR_TID.X ;  /* 0x0000000000007919 */ /* 0x008ea20000002100 */
[----:B------:R-:W-:Y:S01]  /*210f0*/  BSSY B7, `(.L_x_618) ;  /* 0x000054f000077945 */ /* 0x000fe20003800000 */
[----:B------:R-:W-:Y:S01]  /*21100*/  ULDC UR38, c[0x0][0xc] ;  /* 0x0000030000267ab9 */ /* 0x000fe20000000800 */
[----:B------:R-:W-:Y:S01]  /*21110*/  ULOP3.LUT UR37, UR36, 0x1, URZ, 0xfc, !UPT ;  /* 0x0000000124257892 */ /* 0x000fe2000f8efc3f */
[----:B-1----:R-:W1:Y:S01]  /*21120*/  S2R R6, SR_TID.X ;  /* 0x0000000000067919 */ /* 0x002e620000002100 */
[----:B------:R-:W-:Y:S01]  /*21130*/  ULOP3.LUT UR39, UR36, 0x2, URZ, 0xfc, !UPT ;  /* 0x0000000224277892 */ /* 0x000fe2000f8efc3f */
[----:B------:R-:W-:Y:S01]  /*21140*/  ULDC.64 UR40, c[0x0][0x198] ;  /* 0x0000660000287ab9 */ /* 0x000fe20000000a00 */
[----:B--2---:R-:W-:Y:S01]  /*21150*/  LOP3.LUT R0, R0, 0x7f, RZ, 0xc0, !PT ;  /* 0x0000007f00007812 */ /* 0x004fe200078ec0ff */
[C---:B-1----:R-:W-:Y:S01]  /*21160*/  IMAD.SHL.U32 R4, R6.reuse, 0x20, RZ ;  /* 0x0000002006047824 */ /* 0x042fe200078e00ff */
[----:B------:R-:W-:-:S03]  /*21170*/  LOP3.LUT P0, RZ, R6, 0x4, RZ, 0xc0, !PT ;  /* 0x0000000406ff7812 */ /* 0x000fc6000780c0ff */
[----:B------:R-:W-:Y:S02]  /*21180*/  IMAD.SHL.U32 R0, R0, 0x10, RZ ;  /* 0x0000001000007824 */ /* 0x000fe400078e00ff */
[----:B------:R-:W-:-:S03]  /*21190*/  IMAD.SHL.U32 R7, R6, 0x4, RZ ;  /* 0x0000000406077824 */ /* 0x000fc600078e00ff */
[----:B------:R-:W-:Y:S01]  /*211a0*/  LOP3.LUT R3, R0, 0x600, RZ, 0xc0, !PT ;  /* 0x0000060000037812 */ /* 0x000fe200078ec0ff */
[----:B------:R-:W-:-:S03]  /*211b0*/  IMAD.SHL.U32 R0, R6, 0x80, RZ ;  /* 0x0000008006007824 */ /* 0x000fc600078e00ff */
[----:B------:R-:W-:Y:S02]  /*211c0*/  LOP3.LUT R5, R3, 0x60, R4, 0xf8, !PT ;  /* 0x0000006003057812 */ /* 0x000fe400078ef804 */
[----:B------:R-:W-:Y:S02]  /*211d0*/  SHF.R.U32.HI R3, RZ, 0x1, R6 ;  /* 0x00000001ff037819 */ /* 0x000fe40000011606 */
[----:B0-----:R-:W-:Y:S02]  /*211e0*/  LOP3.LUT R2, R0, 0x380, RZ, 0xc0, !PT ;  /* 0x0000038000027812 */ /* 0x001fe400078ec0ff */
[----:B------:R-:W-:Y:S02]  /*211f0*/  LOP3.LUT R5, R5, 0x100, R4, 0xf8, !PT ;  /* 0x0000010005057812 */ /* 0x000fe400078ef804 */
[----:B------:R-:W-:Y:S02]  /*21200*/  LOP3.LUT R4, R4, 0x80, RZ, 0xc0, !PT ;  /* 0x0000008004047812 */ /* 0x000fe400078ec0ff */
[----:B------:R-:W-:-:S02]  /*21210*/  LOP3.LUT R2, R2, 0x30, R3, 0xf8, !PT ;  /* 0x0000003002027812 */ /* 0x000fc400078ef803 */
[----:B------:R-:W-:Y:S02]  /*21220*/  SHF.L.U32 R3, R6, 0x4, RZ ;  /* 0x0000000406037819 */ /* 0x000fe400000006ff */
[----:B------:R-:W-:Y:S02]  /*21230*/  LOP3.LUT R4, R4, 0x10, R6, 0xf8, !PT ;  /* 0x0000001004047812 */ /* 0x000fe400078ef806 */
[----:B------:R-:W-:Y:S02]  /*21240*/  LOP3.LUT R3, R2, 0x70, R3, 0x78, !PT ;  /* 0x0000007002037812 */ /* 0x000fe400078e7803 */
[----:B------:R-:W-:Y:S02]  /*21250*/  LOP3.LUT R4, R4, 0x10, R7, 0x78, !PT ;  /* 0x0000001004047812 */ /* 0x000fe400078e7807 */
[----:B------:R-:W-:Y:S02]  /*21260*/  LOP3.LUT R2, R3, 0xc00, R0, 0xf8, !PT ;  /* 0x00000c0003027812 */ /* 0x000fe400078ef800 */
[----:B------:R-:W-:-:S03]  /*21270*/  LOP3.LUT R0, R5, R4, RZ, 0xfc, !PT ;  /* 0x0000000405007212 */ /* 0x000fc600078efcff */
[----:B------:R-:W-:Y:S04]  /*21280*/  STL [R1+0x34], R2 ;  /* 0x0000340201007387 */ /* 0x000fe80000100800 */
[----:B------:R0:W-:Y:S02]  /*21290*/  STL [R1+0x30], R0 ;  /* 0x0000300001007387 */ /* 0x0001e40000100800 */
[----:B0-----:R-:W-:-:S05]  /*212a0*/  IMAD.MOV.U32 R0, RZ, RZ, 0x40 ;  /* 0x00000040ff007424 */ /* 0x001fca00078e00ff */
[----:B------:R-:W-:Y:S01]  /*212b0*/  SEL R2, R0, 0xffffffc0, !P0 ;  /* 0xffffffc000027807 */ /* 0x000fe20004000000 */
[----:B------:R-:W-:-:S04]  /*212c0*/  IMAD.MOV.U32 R0, RZ, RZ, 0x1 ;  /* 0x00000001ff007424 */ /* 0x000fc800078e00ff */
[----:B------:R0:W-:Y:S04]  /*212d0*/  STL [R1+0x38], R2 ;  /* 0x0000380201007387 */ /* 0x0001e80000100800 */
[----:B------:R0:W-:Y:S04]  /*212e0*/  STL [R1+0x44], RZ ;  /* 0x000044ff01007387 */ /* 0x0001e80000100800 */
[----:B------:R0:W-:Y:S04]  /*212f0*/  STL [R1+0x20], R0 ;  /* 0x0000200001007387 */ /* 0x0001e80000100800 */
[----:B------:R0:W-:Y:S04]  /*21300*/  STL [R1+0x14], RZ ;  /* 0x000014ff01007387 */ /* 0x0001e80000100800 */
[----:B------:R0:W-:Y:S04]  /*21310*/  STL [R1+0x10], RZ ;  /* 0x000010ff01007387 */ /* 0x0001e80000100800 */
[----:B------:R0:W-:Y:S02]  /*21320*/  STL [R1+0x1c], R0 ;  /* 0x00001c0001007387 */ /* 0x0001e40000100800 */
.L_x_721:
[----:B0-----:R-:W2:Y:S01]  /*21330*/  LDL R0, [R1+0xc] ;  /* 0x00000c0001007983 */ /* 0x001ea20000100800 */
[----:B------:R-:W2:Y:S01]  /*21340*/  LDC.64 R16, c[0x0][0xc60] ;  /* 0x00031800ff107b82 */ /* 0x000ea20000000a00 */
[----:B------:R-:W-:Y:S05]  /*21350*/  YIELD ;  /* 0x0000000000007946 */ /* 0x000fea0003800000 */
[----:B------:R-:W-:Y:S01]  /*21360*/  ULDC.64 UR4, c[0x0][0xa28] ;  /* 0x00028a0000047ab9 */ /* 0x000fe20000000a00 */
[----:B------:R-:W-:Y:S01]  /*21370*/  ULDC.64 UR6, c[0x0][0xa00] ;  /* 0x0002800000067ab9 */ /* 0x000fe20000000a00 */
[----:B------:R-:W-:Y:S01]  /*21380*/  ISETP.NE.U32.AND P0, PT, RZ, UR4, PT ;  /* 0x00000004ff007c0c */ /* 0x000fe2000bf05070 */
[----:B--2---:R-:W-:-:S06]  /*21390*/  IMAD.WIDE R16, R0, 0x4, R16 ;  /* 0x0000000400107825 */ /* 0x004fcc00078e0210 */
[----:B------:R-:W2:Y:S01]  /*213a0*/  LDG.E R16, desc[UR54][R16.64] ;  /* 0x0000003610107981 */ /* 0x000ea2000c1e1900 */
[----:B------:R-:W-:Y:S02]  /*213b0*/  ISETP.NE.AND.EX P0, PT, RZ, UR5, PT, P0 ;  /* 0x00000005ff007c0c */ /* 0x000fe4000bf05300 */
[----:B------:R-:W-:Y:S02]  /*213c0*/  ISETP.NE.U32.AND P1, PT, RZ, UR6, PT ;  /* 0x00000006ff007c0c */ /* 0x000fe4000bf25070 */
[----:B------:R-:W-:Y:S02]  /*213d0*/  MOV R0, RZ ;  /* 0x000000ff00007202 */ /* 0x000fe40000000f00 */
[----:B------:R-:W-:Y:S01]  /*213e0*/  ISETP.NE.AND.EX P1, PT, RZ, UR7, PT, P1 ;  /* 0x00000007ff007c0c */ /* 0x000fe2000bf25310 */
[----:B------:R-:W-:Y:S02]  /*213f0*/  IMAD.MOV.U32 R4, RZ, RZ, RZ ;  /* 0x000000ffff047224 */ /* 0x000fe400078e00ff */
[----:B------:R-:W-:Y:S01]  /*21400*/  IMAD.MOV.U32 R10, RZ, RZ, RZ ;  /* 0x000000ffff0a7224 */ /* 0x000fe200078e00ff */
[----:B------:R-:W-:-:S02]  /*21410*/  MOV R8, RZ ;  /* 0x000000ff00087202 */ /* 0x000fc40000000f00 */
[----:B--2---:R-:W-:Y:S02]  /*21420*/  SHF.R.S32.HI R18, RZ, 0x1f, R16 ;  /* 0x0000001fff127819 */ /* 0x004fe40000011410 */
[----:B------:R-:W-:-:S04]  /*21430*/  @P0 LEA R2, P2, R16, UR4, 0x2 ;  /* 0x0000000410020c11 */ /* 0x000fc8000f8410ff */
[C---:B------:R-:W-:Y:S01]  /*21440*/  @P0 LEA.HI.X R3, R16.reuse, UR5, R18, 0x2, P2 ;  /* 0x0000000510030c11 */ /* 0x040fe200090f1412 */
[----:B------:R-:W-:Y:S01]  /*21450*/  IMAD.SHL.U32 R17, R16, 0x4, RZ ;  /* 0x0000000410117824 */ /* 0x000fe200078e00ff */
[----:B------:R-:W-:-:S03]  /*21460*/  ULDC.64 UR4, c[0x0][0xa08] ;  /* 0x0002820000047ab9 */ /* 0x000fc60000000a00 */
[----:B------:R0:W5:Y:S02]  /*21470*/  @P0 LDG.E R0, desc[UR54][R2.64] ;  /* 0x0000003602000981 */ /* 0x000164000c1e1900 */
[----:B0-----:R-:W-:-:S04]  /*21480*/  @P1 LEA R2, P0, R16, UR6, 0x2 ;  /* 0x0000000610021c11 */ /* 0x001fc8000f8010ff */
[----:B------:R-:W-:Y:S01]  /*21490*/  @P1 LEA.HI.X R3, R16, UR7, R18, 0x2, P0 ;  /* 0x0000000710031c11 */ /* 0x000fe200080f1412 */
[----:B------:R-:W-:-:S04]  /*214a0*/  ULDC.64 UR6, c[0x0][0xa10] ;  /* 0x0002840000067ab9 */ /* 0x000fc80000000a00 */
[----:B------:R0:W2:Y:S01]  /*214b0*/  @P1 LDG.E R4, desc[UR54][R2.64] ;  /* 0x0000003602041981 */ /* 0x0000a2000c1e1900 */
[----:B------:R-:W-:Y:S02]  /*214c0*/  ISETP.NE.U32.AND P1, PT, RZ, UR6, PT ;  /* 0x00000006ff007c0c */ /* 0x000fe4000bf25070 */
[----:B------:R-:W-:Y:S02]  /*214d0*/  SHF.L.U64.HI R18, R16, 0x2, R18 ;  /* 0x0000000210127819 */ /* 0x000fe40000010212 */
[----:B------:R-:W-:Y:S02]  /*214e0*/  ISETP.NE.AND.EX P1, PT, RZ, UR7, PT, P1 ;  /* 0x00000007ff007c0c */ /* 0x000fe4000bf25310 */
[----:B0-----:R-:W-:-:S04]  /*214f0*/  IADD3 R2, P0, R17, UR6, RZ ;  /* 0x0000000611027c10 */ /* 0x001fc8000ff1e0ff */
[----:B------:R-:W-:Y:S01]  /*21500*/  IADD3.X R3, R18, UR7, RZ, P0, !PT ;  /* 0x0000000712037c10 */ /* 0x000fe200087fe4ff */
[----:B------:R-:W-:Y:S01]  /*21510*/  ULDC.64 UR6, c[0x0][0xa20] ;  /* 0x0002880000067ab9 */ /* 0x000fe20000000a00 */
[----:B------:R-:W-:-:S05]  /*21520*/  ISETP.NE.U32.AND P0, PT, RZ, UR4, PT ;  /* 0x00000004ff007c0c */ /* 0x000fca000bf05070 */
[----:B------:R-:W5:Y:S04]  /*21530*/  @P1 LDG.E R10, desc[UR54][R2.64] ;  /* 0x00000036020a1981 */ /* 0x000f68000c1e1900 */
[----:B------:R-:W5:Y:S04]  /*21540*/  @P1 LDG.E R11, desc[UR54][R2.64] ;  /* 0x00000036020b1981 */ /* 0x000f68000c1e1900 */
[----:B------:R0:W5:Y:S01]  /*21550*/  @P1 LDG.E R9, desc[UR54][R2.64+0x4] ;  /* 0x0000043602091981 */ /* 0x000162000c1e1900 */
[----:B------:R-:W-:Y:S02]  /*21560*/  ISETP.NE.AND.EX P0, PT, RZ, UR5, PT, P0 ;  /* 0x00000005ff007c0c */ /* 0x000fe4000bf05300 */
[----:B0-----:R-:W-:-:S04]  /*21570*/  IADD3 R2, P2, R17, UR4, RZ ;  /* 0x0000000411027c10 */ /* 0x001fc8000ff5e0ff */
[----:B------:R-:W-:Y:S01]  /*21580*/  IADD3.X R3, R18, UR5, RZ, P2, !PT ;  /* 0x0000000512037c10 */ /* 0x000fe200097fe4ff */
[----:B------:R-:W-:Y:S01]  /*21590*/  ULDC.64 UR4, c[0x0][0x3f8] ;  /* 0x0000fe0000047ab9 */ /* 0x000fe20000000a00 */
[----:B------:R-:W-:Y:S01]  /*215a0*/  ISETP.NE.U32.AND P2, PT, RZ, UR6, PT ;  /* 0x00000006ff007c0c */ /* 0x000fe2000bf45070 */
[----:B------:R-:W-:-:S04]  /*215b0*/  UISETP.NE.U32.AND UP0, UPT, UR4, URZ, UPT ;  /* 0x0000003f0400728c */ /* 0x000fc8000bf05070 */
[----:B------:R0:W5:Y:S01]  /*215c0*/  @P0 LDG.E R8, desc[UR54][R2.64] ;  /* 0x0000003602080981 */ /* 0x000162000c1e1900 */
[----:B------:R-:W-:Y:S01]  /*215d0*/  ISETP.NE.AND.EX P2, PT, RZ, UR7, PT, P2 ;  /* 0x00000007ff007c0c */ /* 0x000fe2000bf45320 */
[----:B------:R-:W-:Y:S01]  /*215e0*/  UISETP.NE.AND.EX UP0, UPT, UR5, URZ, UPT, UP0 ;  /* 0x0000003f0500728c */ /* 0x000fe2000bf05300 */
[----:B------:R-:W-:Y:S02]  /*215f0*/  ULDC UR4, c[0x0][0x404] ;  /* 0x0001010000047ab9 */ /* 0x000fe40000000800 */
[----:B------:R-:W-:Y:S01]  /*21600*/  ULDC UR5, c[0x0][0x2e0] ;  /* 0x0000b80000057ab9 */ /* 0x000fe20000000800 */
[----:B------:R-:W-:-:S04]  /*21610*/  USEL UR4, UR4, 0x1, UP0 ;  /* 0x0000000104047887 */ /* 0x000fc80008000000 */
[----:B------:R-:W-:-:S04]  /*21620*/  UIMAD UR4, UR4, UR5, URZ ;  /* 0x00000005040472a4 */ /* 0x000fc8000f8e023f */
[----:B------:R-:W-:Y:S02]  /*21630*/  @P2 IADD3 R6, P3, R17, UR6, RZ ;  /* 0x0000000611062c10 */ /* 0x000fe4000ff7e0ff */
[----:B------:R-:W-:Y:S02]  /*21640*/  IMAD.U32 R5, RZ, RZ, UR4 ;  /* 0x00000004ff057e24 */ /* 0x000fe4000f8e00ff */
[----:B------:R-:W-:-:S05]  /*21650*/  @P2 IADD3.X R7, R18, UR7, RZ, P3, !PT ;  /* 0x0000000712072c10 */ /* 0x000fca0009ffe4ff */
[----:B------:R0:W5:Y:S01]  /*21660*/  @P2 LDG.E R5, desc[UR54][R6.64] ;  /* 0x0000003606052981 */ /* 0x000162000c1e1900 */
[----:B------:R-:W-:-:S03]  /*21670*/  ULDC UR4, c[0x0][0x338] ;  /* 0x0000ce0000047ab9 */ /* 0x000fc60000000800 */
[----:B--2---:R1:W-:Y:S02]  /*21680*/  STL [R1+0x28], R4 ;  /* 0x0000280401007387 */ /* 0x0043e40000100800 */
[----:B-1----:R-:W-:Y:S01]  /*21690*/  IMAD.U32 R4, RZ, RZ, UR4 ;  /* 0x00000004ff047e24 */ /* 0x002fe2000f8e00ff */
[----:B0-----:R-:W-:Y:S06]  /*216a0*/  @P2 BRA `(.L_x_619) ;  /* 0x0000000000102947 */ /* 0x001fec0003800000 */
[----:B------:R-:W-:Y:S05]  /*216b0*/  @!P0 BRA `(.L_x_619) ;  /* 0x00000000000c8947 */ /* 0x000fea0003800000 */
[----:B-----5:R-:W2:Y:S04]  /*216c0*/  LDG.E R5, desc[UR54][R2.64] ;  /* 0x0000003602057981 */ /* 0x020ea8000c1e1900 */
[----:B------:R-:W2:Y:S02]  /*216d0*/  LDG.E R2, desc[UR54][R2.64+0x4] ;  /* 0x0000043602027981 */ /* 0x000ea4000c1e1900 */
[----:B--2---:R-:W-:-:S07]  /*216e0*/  IMAD.IADD R5, R2, 0x1, -R5 ;  /* 0x0000000102057824 */ /* 0x004fce00078e0a05 */
.L_x_619:
[----:B-----5:R-:W-:Y:S01]  /*216f0*/  @P1 IADD3 R4, -R11, R9, RZ ;  /* 0x000000090b041210 */ /* 0x020fe20007ffe1ff */
[--C-:B------:R-:W-:Y:S01]  /*21700*/  IMAD.IADD R5, R5, 0x1, -R0.reuse ;  /* 0x0000000105057824 */ /* 0x100fe200078e0a00 */
[----:B------:R-:W-:Y:S01]  /*21710*/  BSSY B0, `(.L_x_620) ;  /* 0x0000138000007945 */ /* 0x000fe20003800000 */
[----:B------:R-:W-:Y:S02]  /*21720*/  IMAD.IADD R0, R8, 0x1, R0 ;  /* 0x0000000108007824 */ /* 0x000fe400078e0200 */
[----:B------:R-:W-:-:S04]  /*21730*/  IMAD.IADD R19, R5, 0x1, R4 ;  /* 0x0000000105137824 */ /* 0x000fc800078e0204 */
[----:B------:R-:W-:-:S04]  /*21740*/  VIADD R2, R19, 0x9f ;  /* 0x0000009f13027836 */ /* 0x000fc80000000000 */
[----:B------:R-:W-:-:S05]  /*21750*/  IMAD.HI R2, R2, 0x66666667, RZ ;  /* 0x6666666702027827 */ /* 0x000fca00078e02ff */
[----:B------:R-:W-:-:S04]  /*21760*/  SHF.R.U32.HI R3, RZ, 0x1f, R2 ;  /* 0x0000001fff037819 */ /* 0x000fc80000011602 */
[----:B------:R-:W-:-:S05]  /*21770*/  LEA.HI.SX32 R6, R2, R3, 0x1a ;  /* 0x0000000302067211 */ /* 0x000fca00078fd2ff */
[----:B------:R-:W-:Y:S01]  /*21780*/  IMAD R2, R6, 0xa0, -R5 ;  /* 0x000000a006027824 */ /* 0x000fe200078e0a05 */
[----:B------:R-:W-:Y:S01]  /*21790*/  IADD3 R5, -R5, RZ, RZ ;  /* 0x000000ff05057210 */ /* 0x000fe20007ffe1ff */
[----:B------:R0:W-:Y:S03]  /*217a0*/  STL [R1+0x40], R6 ;  /* 0x0000400601007387 */ /* 0x0001e60000100800 */
[----:B------:R-:W-:Y:S01]  /*217b0*/  VIMNMX R4, R2, R4, PT ;  /* 0x0000000402047248 */ /* 0x000fe20003fe0100 */
[----:B------:R0:W-:Y:S01]  /*217c0*/  STL [R1+0x2c], R0 ;  /* 0x00002c0001007387 */ /* 0x0001e20000100800 */
[----:B------:R-:W-:-:S04]  /*217d0*/  VIMNMX R2, RZ, R5, !PT ;  /* 0x00000005ff027248 */ /* 0x000fc80007fe0100 */
[----:B------:R-:W-:Y:S01]  /*217e0*/  ISETP.GT.AND P0, PT, R4, R2, PT ;  /* 0x000000020400720c */ /* 0x000fe20003f04270 */
[----:B------:R-:W-:-:S05]  /*217f0*/  IMAD.WIDE.U32 R2, R2, -0x33333333, RZ ;  /* 0xcccccccd02027825 */ /* 0x000fca00078e00ff */
[----:B------:R-:W-:-:S07]  /*21800*/  SHF.R.U32.HI R3, RZ, 0x7, R3 ;  /* 0x00000007ff037819 */ /* 0x000fce0000011603 */
[----:B------:R-:W-:-:S04]  /*21810*/  @P0 VIADD R4, R4, 0x9f ;  /* 0x0000009f04040836 */ /* 0x000fc80000000000 */
[----:B------:R-:W-:-:S04]  /*21820*/  @P0 IMAD.HI R2, R4, 0x66666667, RZ ;  /* 0x6666666704020827 */ /* 0x000fc800078e02ff */
[----:B------:R-:W-:Y:S01]  /*21830*/  IMAD.MOV.U32 R4, RZ, RZ, R3 ;  /* 0x000000ffff047224 */ /* 0x000fe200078e0003 */
[----:B------:R-:W-:-:S04]  /*21840*/  @P0 SHF.R.U32.HI R5, RZ, 0x1f, R2 ;  /* 0x0000001fff050819 */ /* 0x000fc80000011602 */
[----:B------:R-:W-:Y:S02]  /*21850*/  @P0 LEA.HI.SX32 R4, R2, R5, 0x1a ;  /* 0x0000000502040211 */ /* 0x000fe400078fd2ff */
[----:B------:R-:W-:Y:S02]  /*21860*/  PLOP3.LUT P0, PT, PT, PT, PT, 0x80, 0x0 ;  /* 0x000000000000781c */ /* 0x000fe40003f0f070 */
[----:B------:R-:W-:-:S13]  /*21870*/  ISETP.GT.AND P2, PT, R4, R3, PT ;  /* 0x000000030400720c */ /* 0x000fda0003f44270 */
[----:B0-----:R-:W-:Y:S05]  /*21880*/  @!P2 BRA `(.L_x_621) ;  /* 0x000000100080a947 */ /* 0x001fea0003800000 */
[----:B------:R-:W2:Y:S01]  /*21890*/  LDL R6, [R1+0x8] ;  /* 0x0000080001067983 */ /* 0x000ea20000100800 */
[----:B------:R-:W0:Y:S01]  /*218a0*/  LDC R0, c[0x0][0x428] ;  /* 0x00010a00ff007b82 */ /* 0x000e220000000800 */
[----:B------:R-:W-:Y:S01]  /*218b0*/  UMOV UR4, 0xffffffff ;  /* 0xffffffff00047882 */ /* 0x000fe20000000000 */
[----:B0-----:R-:W-:-:S13]  /*218c0*/  ISETP.NE.AND P0, PT, R0, 0x1, PT ;  /* 0x000000010000780c */ /* 0x001fda0003f05270 */
[----:B------:R-:W2:Y:S08]  /*218d0*/  @P0 LDC R0, c[0x0][0x42c] ;  /* 0x00010b00ff000b82 */ /* 0x000eb00000000800 */
[----:B------:R-:W0:Y:S01]  /*218e0*/  @P0 LDC R5, c[0x0][0x430] ;  /* 0x00010c00ff050b82 */ /* 0x000e220000000800 */
[----:B--2---:R-:W-:Y:S01]  /*218f0*/  @P0 IMAD.HI.U32 R0, R6, R0, RZ ;  /* 0x0000000006000227 */ /* 0x004fe200078e00ff */
[----:B------:R-:W-:-:S04]  /*21900*/  MOV R2, R6 ;  /* 0x0000000600027202 */ /* 0x000fc80000000f00 */
[----:B0-----:R-:W-:Y:S02]  /*21910*/  @P0 SHF.R.U32.HI R2, RZ, R5, R0 ;  /* 0x00000005ff020219 */ /* 0x001fe40000011600 */
[----:B------:R-:W-:Y:S01]  /*21920*/  SEL R0, R16, RZ, !P1 ;  /* 0x000000ff10007207 */ /* 0x000fe20004800000 */
[----:B------:R-:W-:Y:S06]  /*21930*/  BRA.DIV UR4, `(.L_x_622) ;  /* 0x0000006a04687947 */ /* 0x000fec000b800000 */
[----:B------:R-:W0:Y:S02]  /*21940*/  S2R R5, SR_TID.X ;  /* 0x0000000000057919 */ /* 0x000e240000002100 */
[----:B0-----:R-:W-:-:S04]  /*21950*/  SHF.R.U32.HI R5, RZ, 0x5, R5 ;  /* 0x00000005ff057819 */ /* 0x001fc80000011605 */
[----:B------:R-:W-:-:S05]  /*21960*/  LOP3.LUT R5, R5, 0x3, RZ, 0xc0, !PT ;  /* 0x0000000305057812 */ /* 0x000fca00078ec0ff */
[----:B------:R0:W1:Y:S02]  /*21970*/  SHFL.IDX PT, R14, R5, RZ, 0x1f ;  /* 0x00001fff050e7589 */ /* 0x00006400000e0000 */
.L_x_804:
[----:B-1----:R-:W-:Y:S02]  /*21980*/  ISETP.NE.AND P0, PT, R14, RZ, PT ;  /* 0x000000ff0e00720c */ /* 0x002fe40003f05270 */
[----:B------:R-:W-:-:S11]  /*21990*/  PLOP3.LUT P6, PT, PT, PT, PT, 0x8, 0x0 ;  /* 0x000000000000781c */ /* 0x000fd60003fce170 */
[----:B------:R-:W-:Y:S05]  /*219a0*/  @P0 BRA `(.L_x_623) ;  /* 0x00000000000c0947 */ /* 0x000fea0003800000 */
[----:B------:R-:W-:-:S03]  /*219b0*/  UMOV UR4, 0xffffffff ;  /* 0xffffffff00047882 */ /* 0x000fc60000000000 */
[----:B------:R-:W-:Y:S05]  /*219c0*/  BRA.DIV UR4, `(.L_x_624) ;  /* 0x0000006a04787947 */ /* 0x000fea000b800000 */
[----:B------:R-:W-:-:S13]  /*219d0*/  ELECT P6, URZ, PT ;  /* 0x00000000003f782f */ /* 0x000fda00038c0000 */
.L_x_623:
[----:B0-----:R-:W2:Y:S01]  /*219e0*/  LDL R5, [R1+0x44] ;  /* 0x0000440001057983 */ /* 0x001ea20000100800 */
[----:B------:R-:W-:Y:S01]  /*219f0*/  BSSY B1, `(.L_x_625) ;  /* 0x000000b000017945 */ /* 0x000fe20003800000 */
[----:B------:R-:W0:Y:S01]  /*21a00*/  S2R R11, SR_CgaCtaId ;  /* 0x00000000000b7919 */ /* 0x000e220000008800 */
[----:B--2---:R-:W-:-:S05]  /*21a10*/  VIADD R5, R5, 0x1 ;  /* 0x0000000105057836 */ /* 0x004fca0000000000 */
[----:B------:R-:W-:-:S04]  /*21a20*/  LEA.HI R6, R5, R5, RZ, 0x1 ;  /* 0x0000000505067211 */ /* 0x000fc800078f08ff */
[----:B------:R-:W-:-:S05]  /*21a30*/  LOP3.LUT R6, R6, 0xfffffffe, RZ, 0xc0, !PT ;  /* 0xfffffffe06067812 */ /* 0x000fca00078ec0ff */
[----:B------:R-:W-:Y:S01]  /*21a40*/  IMAD.IADD R5, R5, 0x1, -R6 ;  /* 0x0000000105057824 */ /* 0x000fe200078e0a06 */
[----:B------:R-:W-:-:S04]  /*21a50*/  MOV R6, 0x400 ;  /* 0x0000040000067802 */ /* 0x000fc80000000f00 */
[----:B0-----:R-:W-:Y:S02]  /*21a60*/  LEA R11, R11, R6, 0x18 ;  /* 0x000000060b0b7211 */ /* 0x001fe400078ec0ff */
[----:B------:R-:W-:-:S04]  /*21a70*/  SHF.L.U32 R5, R5, 0x1f, RZ ;  /* 0x0000001f05057819 */ /* 0x000fc800000006ff */
[----:B------:R-:W0:Y:S02]  /*21a80*/  SYNCS.PHASECHK.TRANS64.TRYWAIT P0, [R11+URZ+0x29820], R5 ;  /* 0x029820050b0075a7 */ /* 0x000e24000800017f */
[----:B0-----:R-:W-:Y:S05]  /*21a90*/  @!P0 BRA `(.L_x_626) ;  /* 0x0000006800648947 */ /* 0x001fea0003800000 */
.L_x_807:
[----:B------:R-:W-:Y:S05]  /*21aa0*/  BSYNC B1 ;  /* 0x0000000000017941 */ /* 0x000fea0003800000 */
.L_x_625:
[----:B------:R-:W-:Y:S04]  /*21ab0*/  BSSY B1, `(.L_x_627) ;  /* 0x0000070000017945 */ /* 0x000fe80003800000 */
[----:B------:R-:W-:Y:S05]  /*21ac0*/  @!P6 BRA `(.L_x_628) ;  /* 0x0000000400b8e947 */ /* 0x000fea0003800000 */
[----:B------:R-:W2:Y:S04]  /*21ad0*/  LDL R8, [R1+0x14] ;  /* 0x0000140001087983 */ /* 0x000ea80000100800 */
[----:B------:R-:W3:Y:S01]  /*21ae0*/  LDL R7, [R1+0x20] ;  /* 0x0000200001077983 */ /* 0x000ee20000100800 */
[----:B------:R-:W1:Y:S01]  /*21af0*/  S2R R6, SR_TID.X ;  /* 0x0000000000067919 */ /* 0x000e620000002100 */
[----:B------:R-:W-:Y:S01]  /*21b00*/  BSSY B2, `(.L_x_629) ;  /* 0x0000007000027945 */ /* 0x000fe20003800000 */
[----:B-1----:R-:W-:-:S04]  /*21b10*/  LOP3.LUT R6, R6, 0x7f, RZ, 0xc0, !PT ;  /* 0x0000007f06067812 */ /* 0x002fc800078ec0ff */
[----:B------:R-:W-:Y:S01]  /*21b20*/  ISETP.NE.AND P1, PT, R6, RZ, PT ;  /* 0x000000ff0600720c */ /* 0x000fe20003f25270 */
[----:B--2---:R-:W-:Y:S01]  /*21b30*/  IMAD R8, R8, 0x8, R11 ;  /* 0x0000000808087824 */ /* 0x004fe200078e020b */
[----:B---3--:R-:W-:-:S04]  /*21b40*/  SHF.L.U32 R12, R7, 0x1f, RZ ;  /* 0x0000001f070c7819 */ /* 0x008fc800000006ff */
[----:B------:R-:W1:Y:S02]  /*21b50*/  SYNCS.PHASECHK.TRANS64.TRYWAIT P0, [R8+URZ+0x298a0], R12 ;  /* 0x0298a00c080075a7 */ /* 0x000e64000800017f */
[----:B-1----:R-:W-:Y:S05]  /*21b60*/  @!P0 BRA `(.L_x_630) ;  /* 0x0000006800448947 */ /* 0x002fea0003800000 */
.L_x_808:
[----:B------:R-:W-:Y:S05]  /*21b70*/  BSYNC B2 ;  /* 0x0000000000027941 */ /* 0x000fea0003800000 */
.L_x_629:
[----:B------:R-:W-:Y:S04]  /*21b80*/  BSSY B2, `(.L_x_631) ;  /* 0x0000009000027945 */ /* 0x000fe80003800000 */
[----:B------:R-:W-:Y:S05]  /*21b90*/  @P1 BRA `(.L_x_632) ;  /* 0x00000000001c1947 */ /* 0x000fea0003800000 */
[----:B0-----:R-:W0:Y:S02]  /*21ba0*/  S2R R5, SR_TID.X ;  /* 0x0000000000057919 */ /* 0x001e240000002100 */
[----:B0-----:R-:W-:Y:S02]  /*21bb0*/  LOP3.LUT R6, R5, 0x1f, RZ, 0xc0, !PT ;  /* 0x0000001f05067812 */ /* 0x001fe400078ec0ff */
[----:B------:R-:W-:Y:S02]  /*21bc0*/  MOV R5, 0x7800 ;  /* 0x0000780000057802 */ /* 0x000fe40000000f00 */
[----:B------:R-:W-:Y:S02]  /*21bd0*/  ISETP.NE.AND P0, PT, R6, RZ, PT ;  /* 0x000000ff0600720c */ /* 0x000fe40003f05270 */
[----:B------:R2:W-:Y:S11]  /*21be0*/  SYNCS.ARRIVE.TRANS64 RZ, [R8+URZ+0x29890], R5 ;  /* 0x0298900508ff79a7 */ /* 0x0005f6000800003f */
[----:B--2---:R-:W-:Y:S05]  /*21bf0*/  @!P0 BRA `(.L_x_632) ;  /* 0x0000000000048947 */ /* 0x004fea0003800000 */
[----:B------:R-:W-:Y:S01]  /*21c00*/  BPT.TRAP 0x1 ;  /* 0x000000040000795c */ /* 0x000fe20000300000 */
.L_x_632:
[----:B------:R-:W-:Y:S05]  /*21c10*/  BSYNC B2 ;  /* 0x0000000000027941 */ /* 0x000fea0003800000 */
.L_x_631:
[----:B0-----:R-:W2:Y:S01]  /*21c20*/  LDL R5, [R1+0x14] ;  /* 0x0000140001057983 */ /* 0x001ea20000100800 */
[----:B------:R-:W-:Y:S01]  /*21c30*/  IMAD.MOV.U32 R13, RZ, RZ, RZ ;  /* 0x000000ffff0d7224 */ /* 0x000fe200078e00ff */
[----:B------:R-:W-:Y:S01]  /*21c40*/  UIADD3 UR4, UP0, UR40, 0x570, URZ ;  /* 0x0000057028047890 */ /* 0x000fe2000ff1e03f */
[----:B------:R-:W-:Y:S01]  /*21c50*/  IMAD R6, R4, 0xa0, R10 ;  /* 0x000000a004067824 */ /* 0x000fe200078e020a */
[----:B------:R-:W-:Y:S01]  /*21c60*/  PLOP3.LUT P0, PT, PT, PT, PT, 0x80, 0x0 ;  /* 0x000000000000781c */ /* 0x000fe20003f0f070 */
[----:B------:R-:W-:Y:S01]  /*21c70*/  UMOV UR6, 0x0 ;  /* 0x0000000000067882 */ /* 0x000fe20000000000 */
[----:B------:R-:W-:Y:S01]  /*21c80*/  R2UR UR10, R13 ;  /* 0x000000000d0a72ca */ /* 0x000fe200000e0000 */
[----:B------:R-:W-:Y:S01]  /*21c90*/  VIADD R6, R6, 0xffffff60 ;  /* 0xffffff6006067836 */ /* 0x000fe20000000000 */
[----:B------:R-:W-:Y:S01]  /*21ca0*/  UIADD3.X UR5, URZ, UR41, URZ, UP0, !UPT ;  /* 0x000000293f057290 */ /* 0x000fe200087fe43f */
[----:B------:R-:W-:Y:S01]  /*21cb0*/  UMOV UR7, 0x12f00000 ;  /* 0x12f0000000077882 */ /* 0x000fe20000000000 */
[----:B--2---:R-:W-:-:S02]  /*21cc0*/  IMAD R9, R5, 0x7800, R11 ;  /* 0x0000780005097824 */ /* 0x004fc400078e020b */
[----:B------:R-:W-:-:S03]  /*21cd0*/  VIADD R5, R8, 0x29890 ;  /* 0x0002989008057836 */ /* 0x000fc60000000000 */
[----:B------:R-:W-:-:S07]  /*21ce0*/  IADD3 R7, R9, 0x1a400, RZ ;  /* 0x0001a40009077810 */ /* 0x000fce0007ffe0ff */
.L_x_633:
[----:B------:R-:W-:-:S13]  /*21cf0*/  @P0 ELECT P2, URZ, PT ;  /* 0x00000000003f082f */ /* 0x000fda0003840000 */
[----:B------:R-:W-:Y:S02]  /*21d00*/  @P2 R2UR UR13, R0 ;  /* 0x00000000000d22ca */ /* 0x000fe400000e0000 */
[----:B------:R-:W-:Y:S02]  /*21d10*/  @P2 R2UR UR12, R2 ;  /* 0x00000000020c22ca */ /* 0x000fe400000e0000 */
[----:B------:R-:W-:Y:S02]  /*21d20*/  @P2 R2UR UR11, R6 ;  /* 0x00000000060b22ca */ /* 0x000fe400000e0000 */
[----:B------:R-:W-:Y:S02]  /*21d30*/  @P2 R2UR UR9, R5 ;  /* 0x00000000050922ca */ /* 0x000fe400000e0000 */
[----:B------:R-:W-:Y:S02]  /*21d40*/  @P2 R2UR UR8, R7 ;  /* 0x00000000070822ca */ /* 0x000fe400000e0000 */
[----:B------:R-:W-:-:S02]  /*21d50*/  @P2 PLOP3.LUT P0, PT, P2, PT, PT, 0x8, 0x0 ;  /* 0x000000000000281c */ /* 0x000fc4000170e170 */
[----:B------:R-:W-:-:S09]  /*21d60*/  PLOP3.LUT P2, PT, PT, PT, PT, 0x8, 0x0 ;  /* 0x000000000000781c */ /* 0x000fd20003f4e170 */
[----:B------:R0:W-:Y:S02]  /*21d70*/  UTMALDG.4D [UR8], [UR4], desc[UR6] ;  /* 0x00000608040075b4 */ /* 0x0001e40008019000 */
[----:B0-----:R-:W-:Y:S05]  /*21d80*/  @P0 BRA.U.ANY `(.L_x_633) ;  /* 0xfffffffd00d80947 */ /* 0x001fea000393ffff */
[----:B------:R-:W-:Y:S01]  /*21d90*/  PLOP3.LUT P0, PT, PT, PT, PT, 0x80, 0x0 ;  /* 0x000000000000781c */ /* 0x000fe20003f0f070 */
[----:B------:R-:W-:Y:S01]  /*21da0*/  VIADD R7, R9, 0x1cc00 ;  /* 0x0001cc0009077836 */ /* 0x000fe20000000000 */
[----:B------:R-:W-:Y:S01]  /*21db0*/  UMOV UR6, 0x0 ;  /* 0x0000000000067882 */ /* 0x000fe20000000000 */
[----:B------:R-:W-:Y:S01]  /*21dc0*/  UMOV UR7, 0x12f00000 ;  /* 0x12f0000000077882 */ /* 0x000fe20000000000 */
[----:B------:R-:W-:-:S09]  /*21dd0*/  UMOV UR10, 0x40 ;  /* 0x00000040000a7882 */ /* 0x000fd20000000000 */
.L_x_634:
        /* <DEDUP_REMOVED lines=15> */
.L_x_635:
        /* <DEDUP_REMOVED lines=10> */
[----:B------:R-:W0:Y:S01]  /*21f70*/  SYNCS.PHASECHK.TRANS64.TRYWAIT P0, [R8+URZ+0x298c0], R12 ;  /* 0x0298c00c080075a7 */ /* 0x000e22000800017f */
[----:B------:R-:W-:Y:S04]  /*21f80*/  BSSY B2, `(.L_x_636) ;  /* 0x0000002000027945 */ /* 0x000fe80003800000 */
[----:B0-----:R-:W-:Y:S05]  /*21f90*/  @!P0 BRA `(.L_x_637) ;  /* 0x00000064004c8947 */ /* 0x001fea0003800000 */
.L_x_809:
[----:B------:R-:W-:Y:S05]  /*21fa0*/  BSYNC B2 ;  /* 0x0000000000027941 */ /* 0x000fea0003800000 */
.L_x_636:
[----:B------:R-:W-:Y:S01]  /*21fb0*/  BSSY B2, `(.L_x_638) ;  /* 0x000000b000027945 */ /* 0x000fe20003800000 */
[----:B------:R-:W-:Y:S01]  /*21fc0*/  IMAD.MOV.U32 R14, RZ, RZ, 0x0 ;  /* 0x00000000ff0e7424 */ /* 0x000fe200078e00ff */
[----:B------:R-:W-:Y:S02]  /*21fd0*/  MOV R15, 0x12f00000 ;  /* 0x12f00000000f7802 */ /* 0x000fe40000000f00 */
[----:B------:R-:W-:Y:S05]  /*21fe0*/  @P1 BRA `(.L_x_639) ;  /* 0x00000000001c1947 */ /* 0x000fea0003800000 */
[----:B------:R-:W2:Y:S02]  /*21ff0*/  S2R R5, SR_TID.X ;  /* 0x0000000000057919 */ /* 0x000ea40000002100 */
[----:B--2---:R-:W-:Y:S01]  /*22000*/  LOP3.LUT R7, R5, 0x1f, RZ, 0xc0, !PT ;  /* 0x0000001f05077812 */ /* 0x004fe200078ec0ff */
[----:B------:R-:W-:-:S03]  /*22010*/  IMAD.MOV.U32 R5, RZ, RZ, 0x5000 ;  /* 0x00005000ff057424 */ /* 0x000fc600078e00ff */
[----:B------:R-:W-:Y:S01]  /*22020*/  ISETP.NE.AND P0, PT, R7, RZ, PT ;  /* 0x000000ff0700720c */ /* 0x000fe20003f05270 */
[----:B------:R2:W-:-:S12]  /*22030*/  SYNCS.ARRIVE.TRANS64 RZ, [R8+URZ+0x298b0], R5 ;  /* 0x0298b00508ff79a7 */ /* 0x0005d8000800003f */
[----:B--2---:R-:W-:Y:S05]  /*22040*/  @!P0 BRA `(.L_x_639) ;  /* 0x0000000000048947 */ /* 0x004fea0003800000 */
[----:B------:R-:W-:Y:S01]  /*22050*/  BPT.TRAP 0x1 ;  /* 0x000000040000795c */ /* 0x000fe20000300000 */
.L_x_639:
[----:B------:R-:W-:Y:S05]  /*22060*/  BSYNC B2 ;  /* 0x0000000000027941 */ /* 0x000fea0003800000 */
.L_x_638:
[----:B------:R-:W2:Y:S01]  /*22070*/  LDL R5, [R1+0x14] ;  /* 0x0000140001057983 */ /* 0x000ea20000100800 */
[----:B------:R-:W-:Y:S01]  /*22080*/  R2UR UR10, R13 ;  /* 0x000000000d0a72ca */ /* 0x000fe200000e0000 */
[----:B------:R-:W-:Y:S01]  /*22090*/  UIADD3 UR4, UP0, UR40, 0x670, URZ ;  /* 0x0000067028047890 */ /* 0x000fe2000ff1e03f */
[----:B------:R-:W-:Y:S01]  /*220a0*/  R2UR UR6, R14 ;  /* 0x000000000e0672ca */ /* 0x000fe200000e0000 */
[----:B01----:R-:W-:Y:S01]  /*220b0*/  VIADD R8, R8, 0x298b0 ;  /* 0x000298b008087836 */ /* 0x003fe20000000000 */
[----:B------:R-:W-:Y:S01]  /*220c0*/  R2UR UR7, R15 ;  /* 0x000000000f0772ca */ /* 0x000fe200000e0000 */
[----:B------:R-:W-:Y:S01]  /*220d0*/  UIADD3.X UR5, URZ, UR41, URZ, UP0, !UPT ;  /* 0x000000293f057290 */ /* 0x000fe200087fe43f */
[----:B------:R-:W-:Y:S01]  /*220e0*/  PLOP3.LUT P0, PT, PT, PT, PT, 0x80, 0x0 ;  /* 0x000000000000781c */ /* 0x000fe20003f0f070 */
[----:B--2---:R-:W-:-:S04]  /*220f0*/  IMAD R5, R5, 0x5000, R11 ;  /* 0x0000500005057824 */ /* 0x004fc800078e020b */
[----:B------:R-:W-:-:S08]  /*22100*/  VIADD R5, R5, 0xa400 ;  /* 0x0000a40005057836 */ /* 0x000fd00000000000 */
.L_x_640:
        /* <DEDUP_REMOVED lines=9> */
[----:B-1----:R-:W-:Y:S05]  /*221a0*/  @P0 BRA.U.ANY `(.L_x_640) ;  /* 0xfffffffd00d80947 */ /* 0x002fea000393ffff */
.L_x_628:
[----:B------:R-:W-:Y:S05]  /*221b0*/  BSYNC B1 ;  /* 0x0000000000017941 */ /* 0x000fea0003800000 */
.L_x_627:
[----:B------:R-:W0:Y:S04]  /*221c0*/  LDL.LU R9, [R1+0x14] ;  /* 0x0000140001097983 */ /* 0x000e280000300800 */
[----:B------:R-:W2:Y:S01]  /*221d0*/  LDL.LU R7, [R1+0x20] ;  /* 0x0000200001077983 */ /* 0x000ea20000300800 */
[----:B------:R-:W-:Y:S02]  /*221e0*/  PLOP3.LUT P0, PT, PT, PT, PT, 0x8, 0x0 ;  /* 0x000000000000781c */ /* 0x000fe40003f0e170 */
[----:B0-----:R-:W-:-:S04]  /*221f0*/  IADD3 R5, R9, 0x1, RZ ;  /* 0x0000000109057810 */ /* 0x001fc80007ffe0ff */
[----:B------:R-:W-:-:S04]  /*22200*/  ISETP.NE.AND P1, PT, R5, 0x2, PT ;  /* 0x000000020500780c */ /* 0x000fc80003f25270 */
[----:B------:R-:W-:Y:S02]  /*22210*/  SEL R6, RZ, 0x1, P1 ;  /* 0x00000001ff067807 */ /* 0x000fe40000800000 */
[----:B------:R-:W-:Y:S02]  /*22220*/  SEL R5, R5, RZ, P1 ;  /* 0x000000ff05057207 */ /* 0x000fe40000800000 */
[----:B--2---:R-:W-:Y:S01]  /*22230*/  LOP3.LUT R7, R7, R6, RZ, 0x3c, !PT ;  /* 0x0000000607077212 */ /* 0x004fe200078e3cff */
[----:B------:R-:W-:-:S04]  /*22240*/  VIADD R6, R4, 0xfffffffe ;  /* 0xfffffffe04067836 */ /* 0x000fc80000000000 */
[----:B------:R0:W-:Y:S01]  /*22250*/  STL [R1+0x20], R7 ;  /* 0x0000200701007387 */ /* 0x0001e20000100800 */
[----:B------:R-:W-:-:S03]  /*22260*/  ISETP.GE.AND P2, PT, R6, R3, PT ;  /* 0x000000030600720c */ /* 0x000fc60003f46270 */
[----:B------:R0:W-:Y:S10]  /*22270*/  STL [R1+0x14], R5 ;  /* 0x0000140501007387 */ /* 0x0001f40000100800 */
[----:B0-----:R-:W-:Y:S05]  /*22280*/  @!P2 BRA `(.L_x_621) ;  /* 0x000000080000a947 */ /* 0x001fea0003800000 */
[C---:B------:R-:W-:Y:S02]  /*22290*/  IMAD R8, R4.reuse, 0xa0, R10 ;  /* 0x000000a004087824 */ /* 0x040fe400078e020a */
[----:B------:R-:W-:Y:S02]  /*222a0*/  VIADD R9, R4, 0xffffffff ;  /* 0xffffffff04097836 */ /* 0x000fe40000000000 */
[----:B------:R-:W-:-:S07]  /*222b0*/  VIADD R8, R8, 0xfffffec0 ;  /* 0xfffffec008087836 */ /* 0x000fce0000000000 */
.L_x_655:
[----:B------:R-:W-:Y:S05]  /*222c0*/  YIELD ;  /* 0x0000000000007946 */ /* 0x000fea0003800000 */
[----:B------:R-:W-:Y:S04]  /*222d0*/  BSSY B1, `(.L_x_641) ;  /* 0x000006e000017945 */ /* 0x000fe80003800000 */
[----:B0-----:R-:W-:Y:S05]  /*222e0*/  @!P6 BRA `(.L_x_642) ;  /* 0x0000000400b0e947 */ /* 0x001fea0003800000 */
[----:B------:R-:W2:Y:S04]  /*222f0*/  LDL R6, [R1+0x14] ;  /* 0x0000140001067983 */ /* 0x000ea80000100800 */
[----:B------:R-:W3:Y:S01]  /*22300*/  LDL R5, [R1+0x20] ;  /* 0x0000200001057983 */ /* 0x000ee20000100800 */
[----:B------:R-:W0:Y:S01]  /*22310*/  S2R R4, SR_TID.X ;  /* 0x0000000000047919 */ /* 0x000e220000002100 */
[----:B------:R-:W-:Y:S01]  /*22320*/  BSSY B2, `(.L_x_643) ;  /* 0x0000007000027945 */ /* 0x000fe20003800000 */
[----:B0-----:R-:W-:-:S04]  /*22330*/  LOP3.LUT R4, R4, 0x7f, RZ, 0xc0, !PT ;  /* 0x0000007f04047812 */ /* 0x001fc800078ec0ff */
[----:B------:R-:W-:Y:S02]  /*22340*/  ISETP.NE.AND P2, PT, R4, RZ, PT ;  /* 0x000000ff0400720c */ /* 0x000fe40003f45270 */
[----:B--2---:R-:W-:Y:S02]  /*22350*/  LEA R7, R6, R11, 0x3 ;  /* 0x0000000b06077211 */ /* 0x004fe400078e18ff */
[----:B---3--:R-:W-:-:S04]  /*22360*/  SHF.L.U32 R6, R5, 0x1f, RZ ;  /* 0x0000001f05067819 */ /* 0x008fc800000006ff */
[----:B------:R-:W0:Y:S02]  /*22370*/  SYNCS.PHASECHK.TRANS64.TRYWAIT P1, [R7+URZ+0x298a0], R6 ;  /* 0x0298a006070075a7 */ /* 0x000e24000802017f */
[----:B0-----:R-:W-:Y:S05]  /*22380*/  @!P1 BRA `(.L_x_644) ;  /* 0x0000006000649947 */ /* 0x001fea0003800000 */
.L_x_810:
[----:B------:R-:W-:Y:S05]  /*22390*/  BSYNC B2 ;  /* 0x0000000000027941 */ /* 0x000fea0003800000 */
.L_x_643:
[----:B------:R-:W-:Y:S04]  /*223a0*/  BSSY B2, `(.L_x_645) ;  /* 0x0000009000027945 */ /* 0x000fe80003800000 */
[----:B------:R-:W-:Y:S05]  /*223b0*/  @P2 BRA `(.L_x_646) ;  /* 0x00000000001c2947 */ /* 0x000fea0003800000 */
[----:B------:R-:W1:Y:S02]  /*223c0*/  S2R R4, SR_TID.X ;  /* 0x0000000000047919 */ /* 0x000e640000002100 */
[----:B-1----:R-:W-:Y:S01]  /*223d0*/  LOP3.LUT R5, R4, 0x1f, RZ, 0xc0, !PT ;  /* 0x0000001f04057812 */ /* 0x002fe200078ec0ff */
[----:B------:R-:W-:-:S03]  /*223e0*/  IMAD.MOV.U32 R4, RZ, RZ, 0x7800 ;  /* 0x00007800ff047424 */ /* 0x000fc600078e00ff */
[----:B------:R-:W-:Y:S01]  /*223f0*/  ISETP.NE.AND P1, PT, R5, RZ, PT ;  /* 0x000000ff0500720c */ /* 0x000fe20003f25270 */
[----:B------:R1:W-:-:S12]  /*22400*/  SYNCS.ARRIVE.TRANS64 RZ, [R7+URZ+0x29890], R4 ;  /* 0x0298900407ff79a7 */ /* 0x0003d8000800003f */
[----:B-1----:R-:W-:Y:S05]  /*22410*/  @!P1 BRA `(.L_x_646) ;  /* 0x0000000000049947 */ /* 0x002fea0003800000 */
[----:B------:R-:W-:Y:S01]  /*22420*/  BPT.TRAP 0x1 ;  /* 0x000000040000795c */ /* 0x000fe20000300000 */
.L_x_646:
[----:B------:R-:W-:Y:S05]  /*22430*/  BSYNC B2 ;  /* 0x0000000000027941 */ /* 0x000fea0003800000 */
.L_x_645:
[----:B------:R-:W2:Y:S01]  /*22440*/  LDL R4, [R1+0x14] ;  /* 0x0000140001047983 */ /* 0x000ea20000100800 */
[----:B------:R-:W-:Y:S01]  /*22450*/  IMAD.MOV.U32 R12, RZ, RZ, RZ ;  /* 0x000000ffff0c7224 */ /* 0x000fe200078e00ff */
[----:B------:R-:W-:Y:S01]  /*22460*/  UIADD3 UR4, UP0, UR40, 0x570, URZ ;  /* 0x0000057028047890 */ /* 0x000fe2000ff1e03f */
[----:B------:R-:W-:Y:S01]  /*22470*/  PLOP3.LUT P1, PT, PT, PT, PT, 0x80, 0x0 ;  /* 0x000000000000781c */ /* 0x000fe20003f2f070 */
[----:B------:R-:W-:Y:S01]  /*22480*/  UMOV UR6, 0x0 ;  /* 0x0000000000067882 */ /* 0x000fe20000000000 */
[----:B------:R-:W-:Y:S01]  /*22490*/  UMOV UR7, 0x12f00000 ;  /* 0x12f0000000077882 */ /* 0x000fe20000000000 */
[----:B------:R-:W-:Y:S01]  /*224a0*/  R2UR UR10, R12 ;  /* 0x000000000c0a72ca */ /* 0x000fe200000e0000 */
[----:B------:R-:W-:Y:S01]  /*224b0*/  UIADD3.X UR5, URZ, UR41, URZ, UP0, !UPT ;  /* 0x000000293f057290 */ /* 0x000fe200087fe43f */
[----:B--2---:R-:W-:Y:S02]  /*224c0*/  IMAD R5, R4, 0x7800, R11 ;  /* 0x0000780004057824 */ /* 0x004fe400078e020b */
[----:B------:R-:W-:-:S03]  /*224d0*/  VIADD R4, R7, 0x29890 ;  /* 0x0002989007047836 */ /* 0x000fc60000000000 */
[----:B------:R-:W-:-:S08]  /*224e0*/  IADD3 R10, R5, 0x1a400, RZ ;  /* 0x0001a400050a7810 */ /* 0x000fd00007ffe0ff */
.L_x_647:
        /* <DEDUP_REMOVED lines=10> */
[----:B------:R-:W-:Y:S01]  /*22590*/  PLOP3.LUT P1, PT, PT, PT, PT, 0x80, 0x0 ;  /* 0x000000000000781c */ /* 0x000fe20003f2f070 */
[----:B------:R-:W-:Y:S01]  /*225a0*/  VIADD R10, R5, 0x1cc00 ;  /* 0x0001cc00050a7836 */ /* 0x000fe20000000000 */
[----:B------:R-:W-:Y:S01]  /*225b0*/  UMOV UR6, 0x0 ;  /* 0x0000000000067882 */ /* 0x000fe20000000000 */
[----:B------:R-:W-:Y:S01]  /*225c0*/  UMOV UR7, 0x12f00000 ;  /* 0x12f0000000077882 */ /* 0x000fe20000000000 */
[----:B------:R-:W-:-:S09]  /*225d0*/  UMOV UR10, 0x40 ;  /* 0x00000040000a7882 */ /* 0x000fd20000000000 */
.L_x_648:
        /* <DEDUP_REMOVED lines=15> */
.L_x_649:
        /* <DEDUP_REMOVED lines=10> */
[----:B------:R-:W1:Y:S01]  /*22770*/  SYNCS.PHASECHK.TRANS64.TRYWAIT P1, [R7+URZ+0x298c0], R6 ;  /* 0x0298c006070075a7 */ /* 0x000e62000802017f */
[----:B------:R-:W-:Y:S04]  /*22780*/  BSSY B2, `(.L_x_650) ;  /* 0x0000002000027945 */ /* 0x000fe80003800000 */
[----:B-1----:R-:W-:Y:S05]  /*22790*/  @!P1 BRA `(.L_x_651) ;  /* 0x0000005c00749947 */ /* 0x002fea0003800000 */
.L_x_811:
[----:B------:R-:W-:Y:S05]  /*227a0*/  BSYNC B2 ;  /* 0x0000000000027941 */ /* 0x000fea0003800000 */
.L_x_650:
[----:B------:R-:W-:Y:S01]  /*227b0*/  BSSY B2, `(.L_x_652) ;  /* 0x000000b000027945 */ /* 0x000fe20003800000 */
[----:B------:R-:W-:Y:S01]  /*227c0*/  IMAD.MOV.U32 R4, RZ, RZ, 0x0 ;  /* 0x00000000ff047424 */ /* 0x000fe200078e00ff */
[----:B------:R-:W-:Y:S02]  /*227d0*/  MOV R5, 0x12f00000 ;  /* 0x12f0000000057802 */ /* 0x000fe40000000f00 */
        /* <DEDUP_REMOVED lines=8> */
.L_x_653:
[----:B------:R-:W-:Y:S05]  /*22860*/  BSYNC B2 ;  /* 0x0000000000027941 */ /* 0x000fea0003800000 */
.L_x_652:
[----:B01----:R-:W2:Y:S01]  /*22870*/  LDL R6, [R1+0x14] ;  /* 0x0000140001067983 */ /* 0x003ea20000100800 */
[----:B------:R-:W-:Y:S01]  /*22880*/  R2UR UR10, R12 ;  /* 0x000000000c0a72ca */ /* 0x000fe200000e0000 */
[----:B------:R-:W-:Y:S01]  /*22890*/  UIADD3 UR4, UP0, UR40, 0x670, URZ ;  /* 0x0000067028047890 */ /* 0x000fe2000ff1e03f */
[----:B------:R-:W-:Y:S01]  /*228a0*/  R2UR UR7, R5 ;  /* 0x00000000050772ca */ /* 0x000fe200000e0000 */
[----:B------:R-:W-:Y:S01]  /*228b0*/  VIADD R7, R7, 0x298b0 ;  /* 0x000298b007077836 */ /* 0x000fe20000000000 */
[----:B------:R-:W-:Y:S01]  /*228c0*/  R2UR UR6, R4 ;  /* 0x00000000040672ca */ /* 0x000fe200000e0000 */
[----:B------:R-:W-:Y:S01]  /*228d0*/  UIADD3.X UR5, URZ, UR41, URZ, UP0, !UPT ;  /* 0x000000293f057290 */ /* 0x000fe200087fe43f */
[----:B------:R-:W-:Y:S01]  /*228e0*/  PLOP3.LUT P1, PT, PT, PT, PT, 0x80, 0x0 ;  /* 0x000000000000781c */ /* 0x000fe20003f2f070 */
[----:B--2---:R-:W-:-:S04]  /*228f0*/  IMAD R4, R6, 0x5000, R11 ;  /* 0x0000500006047824 */ /* 0x004fc800078e020b */
[----:B------:R-:W-:-:S08]  /*22900*/  VIADD R4, R4, 0xa400 ;  /* 0x0000a40004047836 */ /* 0x000fd00000000000 */
.L_x_654:
        /* <DEDUP_REMOVED lines=10> */
.L_x_642:
[----:B------:R-:W-:Y:S05]  /*229b0*/  BSYNC B1 ;  /* 0x0000000000017941 */ /* 0x000fea0003800000 */
.L_x_641:
[----:B------:R-:W2:Y:S04]  /*229c0*/  LDL.LU R5, [R1+0x14] ;  /* 0x0000140001057983 */ /* 0x000ea80000300800 */
[----:B------:R-:W3:Y:S01]  /*229d0*/  LDL.LU R6, [R1+0x20] ;  /* 0x0000200001067983 */ /* 0x000ee20000300800 */
[----:B------:R-:W-:Y:S02]  /*229e0*/  VIADD R9, R9, 0xffffffff ;  /* 0xffffffff09097836 */ /* 0x000fe40000000000 */
[----:B------:R-:W-:-:S03]  /*229f0*/  VIADD R8, R8, 0xffffff60 ;  /* 0xffffff6008087836 */ /* 0x000fc60000000000 */
[----:B------:R-:W-:Y:S02]  /*22a00*/  ISETP.GT.AND P2, PT, R9, R3, PT ;  /* 0x000000030900720c */ /* 0x000fe40003f44270 */
[----:B--2---:R-:W-:-:S04]  /*22a10*/  IADD3 R4, R5, 0x1, RZ ;  /* 0x0000000105047810 */ /* 0x004fc80007ffe0ff */
[----:B------:R-:W-:-:S04]  /*22a20*/  ISETP.NE.AND P1, PT, R4, 0x2, PT ;  /* 0x000000020400780c */ /* 0x000fc80003f25270 */
[----:B------:R-:W-:Y:S02]  /*22a30*/  SEL R5, RZ, 0x1, P1 ;  /* 0x00000001ff057807 */ /* 0x000fe40000800000 */
[----:B------:R-:W-:Y:S02]  /*22a40*/  SEL R4, R4, RZ, P1 ;  /* 0x000000ff04047207 */ /* 0x000fe40000800000 */
[----:B---3--:R-:W-:-:S03]  /*22a50*/  LOP3.LUT R6, R6, R5, RZ, 0x3c, !PT ;  /* 0x0000000506067212 */ /* 0x008fc600078e3cff */
[----:B------:R0:W-:Y:S04]  /*22a60*/  STL [R1+0x14], R4 ;  /* 0x0000140401007387 */ /* 0x0001e80000100800 */
[----:B------:R0:W-:Y:S01]  /*22a70*/  STL [R1+0x20], R6 ;  /* 0x0000200601007387 */ /* 0x0001e20000100800 */
[----:B------:R-:W-:Y:S05]  /*22a80*/  @P2 BRA `(.L_x_655) ;  /* 0xfffffff8000c2947 */ /* 0x000fea000383ffff */
.L_x_621:
[----:B------:R-:W-:Y:S05]  /*22a90*/  BSYNC B0 ;  /* 0x0000000000007941 */ /* 0x000fea0003800000 */
.L_x_620:
[----:B------:R-:W-:Y:S05]  /*22aa0*/  @!P0 WARPSYNC.ALL ;  /* 0x0000000000008948 */ /* 0x000fea0003800000 */
[----:B------:R-:W-:Y:S01]  /*22ab0*/  @!P0 BAR.SYNC.DEFER_BLOCKING 0xc, 0x180 ;  /* 0x0306000000008b1d */ /* 0x000fe20000010000 */
[----:B------:R-:W-:-:S05]  /*22ac0*/  ISETP.GT.AND P0, PT, R19, RZ, PT ;  /* 0x000000ff1300720c */ /* 0x000fca0003f04270 */
[----:B------:R-:W-:Y:S08]  /*22ad0*/  BSSY B6, `(.L_x_656) ;  /* 0x00002fe000067945 */ /* 0x000ff00003800000 */
[----:B------:R-:W-:Y:S05]  /*22ae0*/  @P0 BRA `(.L_x_657) ;  /* 0x0000000000480947 */ /* 0x000fea0003800000 */
[----:B0-----:R-:W0:Y:S02]  /*22af0*/  S2R R4, SR_TID.X ;  /* 0x0000000000047919 */ /* 0x001e240000002100 */
        /* <DEDUP_REMOVED lines=15> */
[----:B------:R1:W-:Y:S01]  /*22bf0*/  STL [R1], R0 ;  /* 0x0000000001007387 */ /* 0x0003e20000100800 */
[----:B------:R-:W-:Y:S05]  /*22c00*/  BRA `(.L_x_658) ;  /* 0x0000002c00a87947 */ /* 0x000fea0003800000 */
.L_x_657:
[----:B------:R-:W1:Y:S01]  /*22c10*/  S2R R0, SR_CgaCtaId ;  /* 0x0000000000007919 */ /* 0x000e620000008800 */
[----:B------:R-:W-:-:S04]  /*22c20*/  MOV R2, 0x400 ;  /* 0x0000040000027802 */ /* 0x000fc80000000f00 */
[----:B-1----:R-:W-:-:S05]  /*22c30*/  LEA R3, R0, R2, 0x18 ;  /* 0x0000000200037211 */ /* 0x002fca00078ec0ff */
[----:B------:R1:W-:Y:S01]  /*22c40*/  STL [R1+0x3c], R3 ;  /* 0x00003c0301007387 */ /* 0x0003e20000100800 */
[----:B------:R-:W-:-:S05]  /*22c50*/  VIADD R0, R3, 0x1a400 ;  /* 0x0001a40003007836 */ /* 0x000fca0000000000 */
[----:B------:R-:W-:-:S13]  /*22c60*/  LOP3.LUT P0, RZ, R0, 0x1bf, RZ, 0xc0, !PT ;  /* 0x000001bf00ff7812 */ /* 0x000fda000780c0ff */
[----:B-1----:R-:W-:Y:S05]  /*22c70*/  @!P0 BRA `(.L_x_659) ;  /* 0x0000000000408947 */ /* 0x002fea0003800000 */
[----:B------:R-:W-:Y:S01]  /*22c80*/  MOV R2, 0x0 ;  /* 0x0000000000027802 */ /* 0x000fe20000000f00 */
[----:B------:R-:W-:Y:S01]  /*22c90*/  ULDC.64 UR6, c[0x4][0xa0] ;  /* 0x0100280000067ab9 */ /* 0x000fe20000000a00 */
[----:B------:R-:W-:Y:S01]  /*22ca0*/  ULDC.64 UR8, c[0x4][0xa8] ;  /* 0x01002a0000087ab9 */ /* 0x000fe20000000a00 */
[----:B------:R-:W-:Y:S01]  /*22cb0*/  ULDC.64 UR4, c[0x4][0x8] ;  /* 0x0100020000047ab9 */ /* 0x000fe20000000a00 */
[----:B0-----:R-:W-:Y:S01]  /*22cc0*/  MOV R4, UR6 ;  /* 0x0000000600047c02 */ /* 0x001fe20008000f00 */
[----:B------:R-:W-:Y:S01]  /*22cd0*/  IMAD.U32 R5, RZ, RZ, UR7 ;  /* 0x00000007ff057e24 */ /* 0x000fe2000f8e00ff */
[----:B------:R-:W0:Y:S01]  /*22ce0*/  LDC.64 R2, c[0x4][R2] ;  /* 0x0100000002027b82 */ /* 0x000e220000000a00 */
[----:B------:R-:W-:Y:S01]  /*22cf0*/  IMAD.U32 R6, RZ, RZ, UR8 ;  /* 0x00000008ff067e24 */ /* 0x000fe2000f8e00ff */
[----:B------:R-:W-:Y:S01]  /*22d00*/  MOV R10, UR4 ;  /* 0x00000004000a7c02 */ /* 0x000fe20008000f00 */
[----:B------:R-:W-:Y:S01]  /*22d10*/  IMAD.U32 R7, RZ, RZ, UR9 ;  /* 0x00000009ff077e24 */ /* 0x000fe2000f8e00ff */
[----:B------:R-:W-:Y:S01]  /*22d20*/  MOV R13, RZ ;  /* 0x000000ff000d7202 */ /* 0x000fe20000000f00 */
[----:B------:R-:W-:-:S02]  /*22d30*/  IMAD.U32 R11, RZ, RZ, UR5 ;  /* 0x00000005ff0b7e24 */ /* 0x000fc4000f8e00ff */
[----:B------:R-:W-:Y:S02]  /*22d40*/  IMAD.MOV.U32 R8, RZ, RZ, 0x70 ;  /* 0x00000070ff087424 */ /* 0x000fe400078e00ff */
[----:B------:R-:W-:-:S07]  /*22d50*/  IMAD.MOV.U32 R12, RZ, RZ, 0x1 ;  /* 0x00000001ff0c7424 */ /* 0x000fce00078e00ff */
[----:B------:R-:W-:-:S07]  /*22d60*/  LEPC R20, `(.L_x_659) ;  /* 0x000000001014794e */ /* 0x000fce0000000000 */
[----:B0-----:R-:W-:Y:S05]  /*22d70*/  CALL.ABS.NOINC R2 ;  /* 0x0000000002007343 */ /* 0x001fea0003c00000 */
.L_x_659:
[----:B------:R-:W2:Y:S01]  /*22d80*/  LDL.LU R2, [R1+0x18] ;  /* 0x0000180001027983 */ /* 0x000ea20000300800 */
[----:B------:R-:W-:Y:S01]  /*22d90*/  MOV R0, 0x400 ;  /* 0x0000040000007802 */ /* 0x000fe20000000f00 */
[----:B------:R-:W1:Y:S03]  /*22da0*/  S2R R15, SR_CgaCtaId ;  /* 0x00000000000f7919 */ /* 0x000e660000008800 */
[----:B-1----:R-:W-:-:S05]  /*22db0*/  LEA R0, R15, R0, 0x18 ;  /* 0x000000000f007211 */ /* 0x002fca00078ec0ff */
[----:B------:R-:W-:-:S05]  /*22dc0*/  VIADD R0, R0, 0xa400 ;  /* 0x0000a40000007836 */ /* 0x000fca0000000000 */
[----:B------:R-:W-:Y:S01]  /*22dd0*/  LOP3.LUT P0, RZ, R0, 0x3ff, RZ, 0xc0, !PT ;  /* 0x000003ff00ff7812 */ /* 0x000fe2000780c0ff */
[----:B------:R1:W-:Y:S01]  /*22de0*/  STL [R1+0x24], R0 ;  /* 0x0000240001007387 */ /* 0x0003e20000100800 */
[----:B--2---:R-:W-:-:S11]  /*22df0*/  LOP3.LUT R2, R2, 0xfffffffe, RZ, 0xc0, !PT ;  /* 0xfffffffe02027812 */ /* 0x004fd600078ec0ff */
[----:B------:R-:W-:-:S05]  /*22e00*/  @P0 LOP3.LUT R2, R2, 0x1, RZ, 0xfc, !PT ;  /* 0x0000000102020812 */ /* 0x000fca00078efcff */
[----:B------:R1:W-:Y:S01]  /*22e10*/  STL [R1+0x18], R2 ;  /* 0x0000180201007387 */ /* 0x0003e20000100800 */
[----:B------:R-:W-:Y:S05]  /*22e20*/  @!P0 BRA `(.L_x_660) ;  /* 0x0000000000408947 */ /* 0x000fea0003800000 */
[----:B-1----:R-:W-:Y:S01]  /*22e30*/  MOV R2, 0x0 ;  /* 0x0000000000027802 */ /* 0x002fe20000000f00 */
[----:B------:R-:W-:Y:S01]  /*22e40*/  ULDC.64 UR6, c[0x4][0xa0] ;  /* 0x0100280000067ab9 */ /* 0x000fe20000000a00 */
[----:B------:R-:W-:Y:S01]  /*22e50*/  ULDC.64 UR8, c[0x4][0xa8] ;  /* 0x01002a0000087ab9 */ /* 0x000fe20000000a00 */
[----:B------:R-:W-:Y:S01]  /*22e60*/  ULDC.64 UR4, c[0x4][0x10] ;  /* 0x0100040000047ab9 */ /* 0x000fe20000000a00 */
[----:B0-----:R-:W-:Y:S01]  /*22e70*/  IMAD.U32 R4, RZ, RZ, UR6 ;  /* 0x00000006ff047e24 */ /* 0x001fe2000f8e00ff */
[----:B------:R-:W-:Y:S01]  /*22e80*/  MOV R6, UR8 ;  /* 0x0000000800067c02 */ /* 0x000fe20008000f00 */
[----:B------:R-:W0:Y:S01]  /*22e90*/  LDC.64 R2, c[0x4][R2] ;  /* 0x0100000002027b82 */ /* 0x000e220000000a00 */
[----:B------:R-:W-:Y:S01]  /*22ea0*/  IMAD.U32 R5, RZ, RZ, UR7 ;  /* 0x00000007ff057e24 */ /* 0x000fe2000f8e00ff */
[----:B------:R-:W-:Y:S01]  /*22eb0*/  MOV R8, 0x70 ;  /* 0x0000007000087802 */ /* 0x000fe20000000f00 */
[----:B------:R-:W-:Y:S02]  /*22ec0*/  IMAD.U32 R7, RZ, RZ, UR9 ;  /* 0x00000009ff077e24 */ /* 0x000fe4000f8e00ff */
[----:B------:R-:W-:-:S02]  /*22ed0*/  IMAD.U32 R10, RZ, RZ, UR4 ;  /* 0x00000004ff0a7e24 */ /* 0x000fc4000f8e00ff */
[----:B------:R-:W-:Y:S02]  /*22ee0*/  IMAD.U32 R11, RZ, RZ, UR5 ;  /* 0x00000005ff0b7e24 */ /* 0x000fe4000f8e00ff */
[----:B------:R-:W-:Y:S02]  /*22ef0*/  IMAD.MOV.U32 R12, RZ, RZ, 0x1 ;  /* 0x00000001ff0c7424 */ /* 0x000fe400078e00ff */
[----:B------:R-:W-:-:S07]  /*22f00*/  IMAD.MOV.U32 R13, RZ, RZ, RZ ;  /* 0x000000ffff0d7224 */ /* 0x000fce00078e00ff */
[----:B------:R-:W-:-:S07]  /*22f10*/  LEPC R20, `(.L_x_660) ;  /* 0x000000001014794e */ /* 0x000fce0000000000 */
[----:B0-----:R-:W-:Y:S05]  /*22f20*/  CALL.ABS.NOINC R2 ;  /* 0x0000000002007343 */ /* 0x001fea0003c00000 */
.L_x_660:
[----:B-1----:R-:W2:Y:S02]  /*22f30*/  LDL R2, [R1+0x3c] ;  /* 0x00003c0001027983 */ /* 0x002ea40000100800 */
[----:B--2---:R-:W-:-:S05]  /*22f40*/  VIADD R0, R2, 0x400 ;  /* 0x0000040002007836 */ /* 0x004fca0000000000 */
[----:B------:R-:W-:-:S13]  /*22f50*/  LOP3.LUT P0, RZ, R0, 0x9f, RZ, 0xc0, !PT ;  /* 0x0000009f00ff7812 */ /* 0x000fda000780c0ff */
[----:B------:R-:W-:Y:S05]  /*22f60*/  @!P0 BRA `(.L_x_661) ;  /* 0x0000000000408947 */ /* 0x000fea0003800000 */
        /* <DEDUP_REMOVED lines=16> */
.L_x_661:
[----:B------:R-:W2:Y:S02]  /*23070*/  LDL.LU R2, [R1+0x24] ;  /* 0x0000240001027983 */ /* 0x000ea40000300800 */
[----:B--2---:R-:W-:-:S13]  /*23080*/  LOP3.LUT P6, RZ, R2, 0x3ff, RZ, 0xc0, !PT ;  /* 0x000003ff02ff7812 */ /* 0x004fda00078cc0ff */
[----:B------:R-:W-:Y:S05]  /*23090*/  @!P6 BRA `(.L_x_662) ;  /* 0x000000000040e947 */ /* 0x000fea0003800000 */
[----:B------:R-:W-:Y:S01]  /*230a0*/  MOV R2, 0x0 ;  /* 0x0000000000027802 */ /* 0x000fe20000000f00 */
        /* <DEDUP_REMOVED lines=15> */
.L_x_662:
[----:B------:R-:W-:Y:S01]  /*231a0*/  ULDC.64 UR4, c[0x0][0x9f8] ;  /* 0x00027e0000047ab9 */ /* 0x000fe20000000a00 */
[----:B0-----:R-:W2:Y:S01]  /*231b0*/  LDL.LU R4, [R1+0x28] ;  /* 0x0000280001047983 */ /* 0x001ea20000300800 */
[----:B------:R-:W-:-:S03]  /*231c0*/  ISETP.NE.U32.AND P0, PT, RZ, UR4, PT ;  /* 0x00000004ff007c0c */ /* 0x000fc6000bf05070 */
[----:B------:R-:W2:Y:S01]  /*231d0*/  LDL.LU R0, [R1+0x4] ;  /* 0x0000040001007983 */ /* 0x000ea20000300800 */
[----:B------:R-:W-:Y:S01]  /*231e0*/  ISETP.NE.AND.EX P0, PT, RZ, UR5, PT, P0 ;  /* 0x00000005ff007c0c */ /* 0x000fe2000bf05300 */
[----:B------:R-:W-:Y:S02]  /*231f0*/  IMAD.MOV.U32 R5, RZ, RZ, R16 ;  /* 0x000000ffff057224 */ /* 0x000fe400078e0010 */
[----:B------:R-:W3:Y:S10]  /*23200*/  LDL R6, [R1+0x8] ;  /* 0x0000080001067983 */ /* 0x000ef40000100800 */
[----:B------:R-:W-:-:S04]  /*23210*/  @P0 IADD3 R2, P1, R17, UR4, RZ ;  /* 0x0000000411020c10 */ /* 0x000fc8000ff3e0ff */
[----:B------:R-:W-:Y:S01]  /*23220*/  @P0 IADD3.X R3, R18, UR5, RZ, P1, !PT ;  /* 0x0000000512030c10 */ /* 0x000fe20008ffe4ff */
[----:B------:R-:W-:-:S04]  /*23230*/  ULDC.64 UR4, c[0x0][0xa00] ;  /* 0x0002800000047ab9 */ /* 0x000fc80000000a00 */
[----:B------:R-:W4:Y:S01]  /*23240*/  @P0 LDG.E R5, desc[UR54][R2.64] ;  /* 0x0000003602050981 */ /* 0x000f22000c1e1900 */
[----:B--2---:R-:W-:Y:S02]  /*23250*/  IMAD R4, R0, 0x80, R4 ;  /* 0x0000008000047824 */ /* 0x004fe400078e0204 */
[----:B------:R-:W0:Y:S01]  /*23260*/  LDC R0, c[0x0][0x428] ;  /* 0x00010a00ff007b82 */ /* 0x000e220000000800 */
[----:B----4-:R1:W-:Y:S01]  /*23270*/  STL [R1+0x24], R5 ;  /* 0x0000240501007387 */ /* 0x0103e20000100800 */
[----:B0-----:R-:W-:Y:S02]  /*23280*/  ISETP.NE.AND P0, PT, R0, 0x1, PT ;  /* 0x000000010000780c */ /* 0x001fe40003f05270 */
[----:B---3--:R-:W-:Y:S01]  /*23290*/  MOV R0, R6 ;  /* 0x0000000600007202 */ /* 0x008fe20000000f00 */
[----:B-1----:R-:W0:Y:S10]  /*232a0*/  S2R R5, SR_TID.X ;  /* 0x0000000000057919 */ /* 0x002e340000002100 */
[----:B------:R-:W1:Y:S08]  /*232b0*/  @P0 LDC R2, c[0x0][0x42c] ;  /* 0x00010b00ff020b82 */ /* 0x000e700000000800 */
[----:B------:R-:W2:Y:S01]  /*232c0*/  @P0 LDC R3, c[0x0][0x430] ;  /* 0x00010c00ff030b82 */ /* 0x000ea20000000800 */
[----:B-1----:R-:W-:Y:S01]  /*232d0*/  @P0 IMAD.HI.U32 R2, R6, R2, RZ ;  /* 0x0000000206020227 */ /* 0x002fe200078e00ff */
[----:B0-----:R-:W-:-:S04]  /*232e0*/  LOP3.LUT R5, R5, 0x7f, RZ, 0xc0, !PT ;  /* 0x0000007f05057812 */ /* 0x001fc800078ec0ff */
[----:B------:R-:W-:Y:S02]  /*232f0*/  ISETP.NE.AND P1, PT, R5, RZ, PT ;  /* 0x000000ff0500720c */ /* 0x000fe40003f25270 */
[----:B--2---:R-:W-:Y:S02]  /*23300*/  @P0 SHF.R.U32.HI R0, RZ, R3, R2 ;  /* 0x00000003ff000219 */ /* 0x004fe40000011602 */
[----:B------:R-:W-:Y:S02]  /*23310*/  ISETP.NE.U32.AND P0, PT, RZ, UR4, PT ;  /* 0x00000004ff007c0c */ /* 0x000fe4000bf05070 */
[----:B------:R-:W-:Y:S02]  /*23320*/  PLOP3.LUT P3, PT, P1, PT, PT, 0x8, 0x0 ;  /* 0x000000000000781c */ /* 0x000fe40000f6e170 */
[----:B------:R-:W-:-:S04]  /*23330*/  ISETP.NE.AND.EX P2, PT, RZ, UR5, PT, P0 ;  /* 0x00000005ff007c0c */ /* 0x000fc8000bf45300 */
[----:B------:R-:W-:Y:S01]  /*23340*/  SEL R3, R16, RZ, !P2 ;  /* 0x000000ff10037207 */ /* 0x000fe20005000000 */
[----:B------:R-:W-:-:S05]  /*23350*/  VOTEU.ALL UP1, P1 ;  /* 0x00000000003f7886 */ /* 0x000fca0000820000 */
[----:B------:R-:W-:-:S04]  /*23360*/  @!UP1 UIADD3 UR8, UP0, UR40, 0x270, URZ ;  /* 0x0000027028089890 */ /* 0x000fc8000ff1e03f */
[----:B------:R-:W-:-:S03]  /*23370*/  @!UP1 UIADD3.X UR9, URZ, UR41, URZ, UP0, !UPT ;  /* 0x000000293f099290 */ /* 0x000fc600087fe43f */
[----:B------:R-:W-:-:S09]  /*23380*/  VOTEU.ALL UP0, P1 ;  /* 0x00000000003f7886 */ /* 0x000fd20000800000 */
.L_x_663:
[----:B------:R-:W2:Y:S01]  /*23390*/  LDL R2, [R1+0x8] ;  /* 0x0000080001027983 */ /* 0x000ea20000100800 */
[----:B------:R-:W-:Y:S02]  /*233a0*/  PLOP3.LUT P0, PT, P0, P3, PT, 0xa2, 0x0 ;  /* 0x000000000000781c */ /* 0x000fe40000707472 */
[----:B------:R-:W-:Y:S01]  /*233b0*/  @P3 R2UR P0, UR7, R3 ;  /* 0x00000000030732ca */ /* 0x000fe20000000000 */
[----:B------:R-:W-:-:S07]  /*233c0*/  UMOV UR4, URZ ;  /* 0x0000003f00047c82 */ /* 0x000fce0008000000 */
[----:B------:R-:W-:Y:S02]  /*233d0*/  PLOP3.LUT P0, PT, P0, P3, PT, 0xa2, 0x0 ;  /* 0x000000000000781c */ /* 0x000fe40000707472 */
[----:B--2---:R-:W-:-:S08]  /*233e0*/  @P3 R2UR.OR P0, UR6, R2 ;  /* 0x00000000020632ca */ /* 0x004fd00000100000 */
[----:B------:R-:W-:Y:S02]  /*233f0*/  PLOP3.LUT P0, PT, P0, P3, PT, 0xa2, 0x0 ;  /* 0x000000000000781c */ /* 0x000fe40000707472 */
[----:B------:R-:W-:-:S08]  /*23400*/  @P3 R2UR.OR P0, UR5, R4 ;  /* 0x00000000040532ca */ /* 0x000fd00000100000 */
[----:B------:R-:W-:-:S05]  /*23410*/  @P3 PLOP3.LUT P3, PT, P0, PT, PT, 0x80, 0x0 ;  /* 0x000000000000381c */ /* 0x000fca000076f070 */
[----:B------:R0:W-:Y:S08]  /*23420*/  @!UP0 UTMAPF.L2.4D [UR4], [UR8] ;  /* 0x00000004080085b8 */ /* 0x0001f00008018000 */
[----:B0-----:R-:W-:Y:S05]  /*23430*/  @P3 BRA.U.ANY `(.L_x_663) ;  /* 0xfffffffd00d43947 */ /* 0x001fea000393ffff */
[----:B------:R-:W-:Y:S01]  /*23440*/  PLOP3.LUT P2, PT, P1, PT, PT, 0x8, 0x0 ;  /* 0x000000000000781c */ /* 0x000fe20000f4e170 */
[----:B------:R-:W-:Y:S01]  /*23450*/  VOTEU.ALL UP0, P1 ;  /* 0x00000000003f7886 */ /* 0x000fe20000800000 */
[----:B------:R-:W-:-:S11]  /*23460*/  UMOV UR4, 0x40 ;  /* 0x0000004000047882 */ /* 0x000fd60000000000 */
.L_x_664:
[----:B------:R-:W2:Y:S01]  /*23470*/  LDL R2, [R1+0x8] ;  /* 0x0000080001027983 */ /* 0x000ea20000100800 */
[----:B------:R-:W-:Y:S02]  /*23480*/  PLOP3.LUT P0, PT, P0, P2, PT, 0xa2, 0x0 ;  /* 0x000000000000781c */ /* 0x000fe40000705472 */
[----:B------:R-:W-:-:S08]  /*23490*/  @P2 R2UR P0, UR7, R3 ;  /* 0x00000000030722ca */ /* 0x000fd00000000000 */
        /* <DEDUP_REMOVED lines=10> */
.L_x_665:
        /* <DEDUP_REMOVED lines=10> */
[----:B------:R-:W2:Y:S01]  /*235e0*/  LDL R16, [R1+0x24] ;  /* 0x0000240001107983 */ /* 0x000ea20000100800 */
[----:B------:R-:W0:Y:S01]  /*235f0*/  LDC.64 R6, c[0x0][0x3f8] ;  /* 0x0000fe00ff067b82 */ /* 0x000e220000000a00 */
[----:B------:R-:W-:Y:S02]  /*23600*/  ULDC.64 UR4, c[0x0][0xa08] ;  /* 0x0002820000047ab9 */ /* 0x000fe40000000a00 */
[----:B0-----:R-:W-:Y:S01]  /*23610*/  LOP3.LUT P0, RZ, R6, UR4, RZ, 0xfc, !PT ;  /* 0x0000000406ff7c12 */ /* 0x001fe2000f80fcff */
[----:B------:R-:W-:-:S03]  /*23620*/  UMOV UR4, 0xffffffff ;  /* 0xffffffff00047882 */ /* 0x000fc60000000000 */
[----:B------:R-:W-:Y:S02]  /*23630*/  LOP3.LUT P0, RZ, R7, UR5, RZ, 0xfc, P0 ;  /* 0x0000000507ff7c12 */ /* 0x000fe4000800fcff */
[----:B--2---:R-:W-:Y:S02]  /*23640*/  SHF.R.S32.HI R17, RZ, 0x1f, R16 ;  /* 0x0000001fff117819 */ /* 0x004fe40000011410 */
[----:B------:R-:W-:-:S03]  /*23650*/  SEL R2, R16, RZ, !P0 ;  /* 0x000000ff10027207 */ /* 0x000fc60004000000 */
[----:B------:R0:W-:Y:S01]  /*23660*/  STL [R1+0x28], R17 ;  /* 0x0000281101007387 */ /* 0x0001e20000100800 */
[----:B------:R-:W-:Y:S05]  /*23670*/  BRA.DIV UR4, `(.L_x_666) ;  /* 0x0000004e04d07947 */ /* 0x000fea000b800000 */
[----:B------:R-:W1:Y:S02]  /*23680*/  S2R R5, SR_TID.X ;  /* 0x0000000000057919 */ /* 0x000e640000002100 */
[----:B-1----:R-:W-:-:S04]  /*23690*/  SHF.R.U32.HI R5, RZ, 0x5, R5 ;  /* 0x00000005ff057819 */ /* 0x002fc80000011605 */
[----:B------:R-:W-:-:S05]  /*236a0*/  LOP3.LUT R5, R5, 0x3, RZ, 0xc0, !PT ;  /* 0x0000000305057812 */ /* 0x000fca00078ec0ff */
[----:B------:R1:W2:Y:S02]  /*236b0*/  SHFL.IDX PT, R14, R5, RZ, 0x1f ;  /* 0x00001fff050e7589 */ /* 0x0002a400000e0000 */
.L_x_814:
[----:B--2---:R-:W-:Y:S02]  /*236c0*/  ISETP.NE.AND P0, PT, R14, RZ, PT ;  /* 0x000000ff0e00720c */ /* 0x004fe40003f05270 */
[----:B------:R-:W-:-:S11]  /*236d0*/  PLOP3.LUT P6, PT, PT, PT, PT, 0x8, 0x0 ;  /* 0x000000000000781c */ /* 0x000fd60003fce170 */
[----:B------:R-:W-:Y:S05]  /*236e0*/  @P0 BRA `(.L_x_667) ;  /* 0x0000000800480947 */ /* 0x000fea0003800000 */
[----:B------:R-:W-:-:S03]  /*236f0*/  UMOV UR4, 0xffffffff ;  /* 0xffffffff00047882 */ /* 0x000fc60000000000 */
[----:B------:R-:W-:Y:S05]  /*23700*/  BRA.DIV UR4, `(.L_x_668) ;  /* 0x0000004e04e07947 */ /* 0x000fea000b800000 */
[----:B------:R-:W-:-:S13]  /*23710*/  ELECT P6, URZ, PT ;  /* 0x00000000003f782f */ /* 0x000fda00038c0000 */
.L_x_817:
[----:B------:R-:W-:Y:S05]  /*23720*/  @!P6 BRA `(.L_x_669) ;  /* 0x00000004009ce947 */ /* 0x000fea0003800000 */
[----:B-1----:R-:W2:Y:S01]  /*23730*/  LDL R5, [R1+0x40] ;  /* 0x0000400001057983 */ /* 0x002ea20000100800 */
[----:B------:R-:W-:-:S04]  /*23740*/  ISETP.NE.U32.AND P0, PT, R6, RZ, PT ;  /* 0x000000ff0600720c */ /* 0x000fc80003f05070 */
[----:B------:R-:W-:Y:S01]  /*23750*/  ISETP.NE.AND.EX P0, PT, R7, RZ, PT, P0 ;  /* 0x000000ff0700720c */ /* 0x000fe20003f05300 */
[----:B--2---:R-:W-:-:S12]  /*23760*/  VIADD R5, R5, 0xffffffff ;  /* 0xffffffff05057836 */ /* 0x004fd80000000000 */
[----:B------:R-:W-:Y:S05]  /*23770*/  @!P0 BRA `(.L_x_670) ;  /* 0x0000000000488947 */ /* 0x000fea0003800000 */
[----:B------:R-:W1:Y:S01]  /*23780*/  LDC R10, c[0x0][0x41c] ;  /* 0x00010700ff0a7b82 */ /* 0x000e620000000800 */
[----:B------:R-:W-:Y:S01]  /*23790*/  IMAD.MOV.U32 R2, RZ, RZ, R5 ;  /* 0x000000ffff027224 */ /* 0x000fe200078e0005 */
[----:B------:R-:W-:Y:S01]  /*237a0*/  ULDC.64 UR4, c[0x0][0x408] ;  /* 0x0001020000047ab9 */ /* 0x000fe20000000a00 */
[----:B-1----:R-:W-:-:S13]  /*237b0*/  ISETP.NE.AND P0, PT, R10, 0x1, PT ;  /* 0x000000010a00780c */ /* 0x002fda0003f05270 */
[----:B------:R-:W1:Y:S02]  /*237c0*/  @P0 LDC.64 R8, c[0x0][0x420] ;  /* 0x00010800ff080b82 */ /* 0x000e640000000a00 */
[----:B-1----:R-:W-:-:S05]  /*237d0*/  @P0 IMAD.HI.U32 R8, R5, R8, RZ ;  /* 0x0000000805080227 */ /* 0x002fca00078e00ff */
[----:B------:R-:W-:-:S04]  /*237e0*/  @P0 SHF.R.U32.HI R2, RZ, R9, R8 ;  /* 0x00000009ff020219 */ /* 0x000fc80000011608 */
[--C-:B------:R-:W-:Y:S01]  /*237f0*/  SHF.R.S32.HI R9, RZ, 0x1f, R2.reuse ;  /* 0x0000001fff097819 */ /* 0x100fe20000011402 */
[----:B------:R-:W-:-:S04]  /*23800*/  IMAD.MOV R8, RZ, RZ, -R2 ;  /* 0x000000ffff087224 */ /* 0x000fc800078e0a02 */
[----:B------:R-:W-:Y:S01]  /*23810*/  IMAD R5, R10, R8, R5 ;  /* 0x000000080a057224 */ /* 0x000fe200078e0205 */
[----:B------:R-:W-:Y:S01]  /*23820*/  MOV R8, R2 ;  /* 0x0000000200087202 */ /* 0x000fe20000000f00 */
[----:B------:R-:W-:-:S04]  /*23830*/  IMAD R10, R17, UR4, RZ ;  /* 0x00000004110a7c24 */ /* 0x000fc8000f8e02ff */
[----:B------:R-:W-:-:S04]  /*23840*/  IMAD.WIDE.U32 R8, R16, UR4, R8 ;  /* 0x0000000410087c25 */ /* 0x000fc8000f8e0008 */
[----:B------:R-:W-:Y:S01]  /*23850*/  IMAD R2, R16, UR5, R10 ;  /* 0x0000000510027c24 */ /* 0x000fe2000f8e020a */
[----:B------:R-:W-:-:S03]  /*23860*/  LEA R6, P0, R8, R6, 0x2 ;  /* 0x0000000608067211 */ /* 0x000fc600078010ff */
[----:B------:R-:W-:-:S05]  /*23870*/  IMAD.IADD R2, R9, 0x1, R2 ;  /* 0x0000000109027824 */ /* 0x000fca00078e0202 */
[----:B------:R-:W-:-:S05]  /*23880*/  LEA.HI.X R7, R8, R7, R2, 0x2, P0 ;  /* 0x0000000708077211 */ /* 0x000fca00000f1402 */
[----:B------:R1:W5:Y:S02]  /*23890*/  LDG.E R2, desc[UR54][R6.64] ;  /* 0x0000003606027981 */ /* 0x000364000c1e1900 */
.L_x_670:
[----:B-1----:R-:W2:Y:S01]  /*238a0*/  LDL R6, [R1+0x10] ;  /* 0x0000100001067983 */ /* 0x002ea20000100800 */
[----:B------:R-:W-:-:S03]  /*238b0*/  MOV R9, 0x400 ;  /* 0x0000040000097802 */ /* 0x000fc60000000f00 */
[----:B------:R-:W3:Y:S01]  /*238c0*/  LDL R7, [R1+0x1c] ;  /* 0x00001c0001077983 */ /* 0x000ee20000100800 */
[----:B------:R-:W1:Y:S01]  /*238d0*/  S2R R10, SR_CgaCtaId ;  /* 0x00000000000a7919 */ /* 0x000e620000008800 */
[----:B------:R-:W4:Y:S01]  /*238e0*/  S2R R8, SR_TID.X ;  /* 0x0000000000087919 */ /* 0x000f220000002100 */
[----:B-1----:R-:W-:Y:S02]  /*238f0*/  LEA R9, R10, R9, 0x18 ;  /* 0x000000090a097211 */ /* 0x002fe400078ec0ff */
[----:B----4-:R-:W-:-:S04]  /*23900*/  LOP3.LUT R8, R8, 0x7f, RZ, 0xc0, !PT ;  /* 0x0000007f08087812 */ /* 0x010fc800078ec0ff */
[----:B------:R-:W-:Y:S01]  /*23910*/  ISETP.NE.AND P0, PT, R8, RZ, PT ;  /* 0x000000ff0800720c */ /* 0x000fe20003f05270 */
[----:B--2---:R-:W-:Y:S01]  /*23920*/  IMAD R6, R6, 0x8, R9 ;  /* 0x0000000806067824 */ /* 0x004fe200078e0209 */
[----:B---3--:R-:W-:-:S04]  /*23930*/  SHF.L.U32 R7, R7, 0x1f, RZ ;  /* 0x0000001f07077819 */ /* 0x008fc800000006ff */
[----:B------:R-:W1:Y:S02]  /*23940*/  SYNCS.PHASECHK.TRANS64.TRYWAIT P2, [R6+URZ+0x29880], R7 ;  /* 0x02988007060075a7 */ /* 0x000e64000804017f */
[----:B-1----:R-:W-:Y:S05]  /*23950*/  @!P2 BRA `(.L_x_671) ;  /* 0x0000004c006ca947 */ /* 0x002fea0003800000 */
.L_x_818:
        /* <DEDUP_REMOVED lines=8> */
.L_x_672:
[----:B------:R-:W2:Y:S01]  /*239e0*/  LDL R8, [R1+0x10] ;  /* 0x0000100001087983 */ /* 0x000ea20000100800 */
[----:B------:R-:W-:-:S03]  /*239f0*/  MOV R10, 0x400 ;  /* 0x00000400000a7802 */ /* 0x000fc60000000f00 */
[----:B------:R-:W3:Y:S01]  /*23a00*/  LDL R9, [R1+0x2c] ;  /* 0x00002c0001097983 */ /* 0x000ee20000100800 */
[----:B------:R-:W4:Y:S01]  /*23a10*/  S2R R11, SR_CgaCtaId ;  /* 0x00000000000b7919 */ /* 0x000f220000008800 */
[----:B------:R-:W-:Y:S01]  /*23a20*/  R2UR UR9, R6 ;  /* 0x00000000060972ca */ /* 0x000fe200000e0000 */
[----:B------:R-:W-:Y:S01]  /*23a30*/  UIADD3 UR4, UP0, UR40, 0x470, URZ ;  /* 0x0000047028047890 */ /* 0x000fe2000ff1e03f */
[----:B------:R-:W-:Y:S02]  /*23a40*/  R2UR UR12, R0 ;  /* 0x00000000000c72ca */ /* 0x000fe400000e0000 */
[----:B-----5:R-:W-:Y:S01]  /*23a50*/  R2UR UR13, R2 ;  /* 0x00000000020d72ca */ /* 0x020fe200000e0000 */
[----:B------:R-:W-:Y:S01]  /*23a60*/  UIADD3.X UR5, URZ, UR41, URZ, UP0, !UPT ;  /* 0x000000293f057290 */ /* 0x000fe200087fe43f */
[----:B----4-:R-:W-:-:S07]  /*23a70*/  LEA R10, R11, R10, 0x18 ;  /* 0x0000000a0b0a7211 */ /* 0x010fce00078ec0ff */
[----:B------:R-:W-:Y:S01]  /*23a80*/  UIADD3 UR9, UR9, 0x29870, URZ ;  /* 0x0002987009097890 */ /* 0x000fe2000fffe03f */
[----:B------:R-:W-:Y:S01]  /*23a90*/  UMOV UR6, 0x0 ;  /* 0x0000000000067882 */ /* 0x000fe20000000000 */
[----:B------:R-:W-:Y:S01]  /*23aa0*/  UMOV UR7, 0x14f00000 ;  /* 0x14f0000000077882 */ /* 0x000fe20000000000 */
[----:B------:R-:W-:Y:S01]  /*23ab0*/  UMOV UR10, URZ ;  /* 0x0000003f000a7c82 */ /* 0x000fe20008000000 */
[----:B--2---:R-:W-:-:S05]  /*23ac0*/  IMAD R8, R8, 0x5000, R10 ;  /* 0x0000500008087824 */ /* 0x004fca00078e020a */
[----:B------:R-:W-:Y:S01]  /*23ad0*/  R2UR UR8, R8 ;  /* 0x00000000080872ca */ /* 0x000fe200000e0000 */
[----:B---3--:R-:W-:-:S05]  /*23ae0*/  IMAD R5, R5, 0xa0, R9 ;  /* 0x000000a005057824 */ /* 0x008fca00078e0209 */
[----:B------:R-:W-:-:S07]  /*23af0*/  R2UR UR11, R5 ;  /* 0x00000000050b72ca */ /* 0x000fce00000e0000 */
[----:B------:R-:W-:-:S09]  /*23b00*/  UIADD3 UR8, UR8, 0xa400, URZ ;  /* 0x0000a40008087890 */ /* 0x000fd2000fffe03f */
[----:B------:R2:W-:Y:S01]  /*23b10*/  UTMALDG.4D [UR8], [UR4], desc[UR6] ;  /* 0x00000608040075b4 */ /* 0x0005e20008019000 */
[----:B------:R-:W3:Y:S02]  /*23b20*/  SYNCS.PHASECHK.TRANS64.TRYWAIT P2, [R6+URZ+0x29840], R7 ;  /* 0x02984007060075a7 */ /* 0x000ee4000804017f */
[----:B--23--:R-:W-:Y:S05]  /*23b30*/  @!P2 BRA `(.L_x_673) ;  /* 0x0000004c0008a947 */ /* 0x00cfea0003800000 */
.L_x_819:
[----:B------:R-:W-:Y:S05]  /*23b40*/  @P0 BRA `(.L_x_674) ;  /* 0x00000000001c0947 */ /* 0x000fea0003800000 */
[----:B------:R-:W3:Y:S01]  /*23b50*/  S2R R8, SR_TID.X ;  /* 0x0000000000087919 */ /* 0x000ee20000002100 */
[----:B-12---:R-:W-:-:S04]  /*23b60*/  MOV R7, 0x7800 ;  /* 0x0000780000077802 */ /* 0x006fc80000000f00 */
[----:B------:R4:W-:Y:S01]  /*23b70*/  SYNCS.ARRIVE.TRANS64 RZ, [R6+URZ+0x29830], R7 ;  /* 0x0298300706ff79a7 */ /* 0x0009e2000800003f */
[----:B---3--:R-:W-:-:S04]  /*23b80*/  LOP3.LUT R8, R8, 0x1f, RZ, 0xc0, !PT ;  /* 0x0000001f08087812 */ /* 0x008fc800078ec0ff */
[----:B------:R-:W-:-:S13]  /*23b90*/  ISETP.NE.AND P0, PT, R8, RZ, PT ;  /* 0x000000ff0800720c */ /* 0x000fda0003f05270 */
[----:B----4-:R-:W-:Y:S05]  /*23ba0*/  @!P0 BRA `(.L_x_674) ;  /* 0x0000000000048947 */ /* 0x010fea0003800000 */
[----:B------:R-:W-:Y:S01]  /*23bb0*/  BPT.TRAP 0x1 ;  /* 0x000000040000795c */ /* 0x000fe20000300000 */
.L_x_674:
[----:B-12---:R-:W2:Y:S01]  /*23bc0*/  LDL R7, [R1+0x10] ;  /* 0x0000100001077983 */ /* 0x006ea20000100800 */
[----:B------:R-:W-:Y:S01]  /*23bd0*/  MOV R8, 0x400 ;  /* 0x0000040000087802 */ /* 0x000fe20000000f00 */
[----:B------:R-:W1:Y:S01]  /*23be0*/  S2R R9, SR_CgaCtaId ;  /* 0x0000000000097919 */ /* 0x000e620000008800 */
[----:B------:R-:W-:Y:S02]  /*23bf0*/  R2UR UR11, R5 ;  /* 0x00000000050b72ca */ /* 0x000fe400000e0000 */
[----:B------:R-:W-:Y:S01]  /*23c00*/  R2UR UR9, R6 ;  /* 0x00000000060972ca */ /* 0x000fe200000e0000 */
[----:B------:R-:W-:Y:S01]  /*23c10*/  UIADD3 UR4, UP0, UR40, 0x370, URZ ;  /* 0x0000037028047890 */ /* 0x000fe2000ff1e03f */
[----:B------:R-:W-:Y:S02]  /*23c20*/  R2UR UR12, R0 ;  /* 0x00000000000c72ca */ /* 0x000fe400000e0000 */
[----:B------:R-:W-:Y:S01]  /*23c30*/  R2UR UR13, R2 ;  /* 0x00000000020d72ca */ /* 0x000fe200000e0000 */
[----:B------:R-:W-:Y:S01]  /*23c40*/  UIADD3.X UR5, URZ, UR41, URZ, UP0, !UPT ;  /* 0x000000293f057290 */ /* 0x000fe200087fe43f */
[----:B-1----:R-:W-:-:S07]  /*23c50*/  LEA R8, R9, R8, 0x18 ;  /* 0x0000000809087211 */ /* 0x002fce00078ec0ff */
[----:B------:R-:W-:Y:S01]  /*23c60*/  UIADD3 UR9, UR9, 0x29830, URZ ;  /* 0x0002983009097890 */ /* 0x000fe2000fffe03f */
[----:B------:R-:W-:Y:S01]  /*23c70*/  UMOV UR10, URZ ;  /* 0x0000003f000a7c82 */ /* 0x000fe20008000000 */
[----:B------:R-:W-:Y:S01]  /*23c80*/  UMOV UR6, 0x0 ;  /* 0x0000000000067882 */ /* 0x000fe20000000000 */
[----:B------:R-:W-:Y:S01]  /*23c90*/  UMOV UR7, 0x14f00000 ;  /* 0x14f0000000077882 */ /* 0x000fe20000000000 */
[----:B------:R-:W-:Y:S01]  /*23ca0*/  UMOV UR17, 0x40 ;  /* 0x0000004000117882 */ /* 0x000fe20000000000 */
[----:B--2---:R-:W-:-:S05]  /*23cb0*/  IMAD R5, R7, 0x7800, R8 ;  /* 0x0000780007057824 */ /* 0x004fca00078e0208 */
[----:B------:R-:W-:-:S13]  /*23cc0*/  R2UR UR8, R5 ;  /* 0x00000000050872ca */ /* 0x000fda00000e0000 */
[----:B------:R-:W-:Y:S02]  /*23cd0*/  UIADD3 UR14, UR8, 0x1a400, URZ ;  /* 0x0001a400080e7890 */ /* 0x000fe4000fffe03f */
[----:B------:R-:W-:Y:S02]  /*23ce0*/  UIADD3 UR15, UR8, 0x1cc00, URZ ;  /* 0x0001cc00080f7890 */ /* 0x000fe4000fffe03f */
[----:B------:R-:W-:-:S03]  /*23cf0*/  UIADD3 UR16, UR8, 0x1f400, URZ ;  /* 0x0001f40008107890 */ /* 0x000fc6000fffe03f */
[----:B------:R-:W-:Y:S02]  /*23d00*/  UMOV UR8, UR14 ;  /* 0x0000000e00087c82 */ /* 0x000fe40008000000 */
[----:B------:R1:W-:Y:S01]  /*23d10*/  UTMALDG.4D [UR8], [UR4], desc[UR6] ;  /* 0x00000608040075b4 */ /* 0x0003e20008019000 */
[----:B------:R-:W-:Y:S01]  /*23d20*/  UMOV UR14, 0x80 ;  /* 0x00000080000e7882 */ /* 0x000fe20000000000 */
[----:B-1----:R-:W-:Y:S01]  /*23d30*/  UMOV UR8, UR15 ;  /* 0x0000000f00087c82 */ /* 0x002fe20008000000 */
[----:B------:R-:W-:Y:S02]  /*23d40*/  UMOV UR10, UR17 ;  /* 0x00000011000a7c82 */ /* 0x000fe40008000000 */
[----:B------:R1:W-:Y:S02]  /*23d50*/  UTMALDG.4D [UR8], [UR4], desc[UR6] ;  /* 0x00000608040075b4 */ /* 0x0003e40008019000 */
[----:B-1----:R-:W-:Y:S01]  /*23d60*/  UMOV UR8, UR16 ;  /* 0x0000001000087c82 */ /* 0x002fe20008000000 */
[----:B------:R-:W-:-:S02]  /*23d70*/  UMOV UR10, UR14 ;  /* 0x0000000e000a7c82 */ /* 0x000fc40008000000 */
[----:B------:R2:W-:Y:S02]  /*23d80*/  UTMALDG.4D [UR8], [UR4], desc[UR6] ;  /* 0x00000608040075b4 */ /* 0x0005e40008019000 */
[----:B--2---:R-:W-:Y:S01]  /*23d90*/  NOP ;  /* 0x0000000000007918 */ /* 0x004fe20000000000 */
.L_x_669:
[----:B------:R-:W2:Y:S01]  /*23da0*/  LDL.LU R6, [R1+0x8] ;  /* 0x0000080001067983 */ /* 0x000ea20000300800 */
[----:B------:R-:W-:Y:S01]  /*23db0*/  MOV R7, 0x400 ;  /* 0x0000040000077802 */ /* 0x000fe20000000f00 */
[----:B------:R-:W3:Y:S01]  /*23dc0*/  S2R R8, SR_CgaCtaId ;  /* 0x0000000000087919 */ /* 0x000ee20000008800 */
[----:B------:R-:W-:Y:S05]  /*23dd0*/  WARPSYNC.ALL ;  /* 0x0000000000007948 */ /* 0x000fea0003800000 */
[----:B------:R-:W-:-:S13]  /*23de0*/  ELECT P0, URZ, PT ;  /* 0x00000000003f782f */ /* 0x000fda0003800000 */
[----:B------:R-:W-:Y:S01]  /*23df0*/  @P0 R2UR UR13, R3 ;  /* 0x00000000030d02ca */ /* 0x000fe200000e0000 */
[----:B------:R-:W-:Y:S01]  /*23e00*/  UIADD3 UR4, UP0, UR40, 0x270, URZ ;  /* 0x0000027028047890 */ /* 0x000fe2000ff1e03f */
[----:B------:R-:W-:-:S03]  /*23e10*/  @P0 R2UR UR11, R4 ;  /* 0x00000000040b02ca */ /* 0x000fc600000e0000 */
[----:B------:R-:W-:Y:S01]  /*23e20*/  UIADD3.X UR5, URZ, UR41, URZ, UP0, !UPT ;  /* 0x000000293f057290 */ /* 0x000fe200087fe43f */
[----:B---3--:R-:W-:-:S04]  /*23e30*/  LEA R7, R8, R7, 0x18 ;  /* 0x0000000708077211 */ /* 0x008fc800078ec0ff */
[----:B------:R-:W-:Y:S01]  /*23e40*/  R2UR UR24, R7 ;  /* 0x00000000071872ca */ /* 0x000fe200000e0000 */
[----:B-1----:R-:W-:Y:S01]  /*23e50*/  @P0 IMAD.MOV.U32 R5, RZ, RZ, 0x6000 ;  /* 0x00006000ff050424 */ /* 0x002fe200078e00ff */
[----:B------:R-:W-:Y:S01]  /*23e60*/  BAR.SYNC.DEFER_BLOCKING 0x8, 0x120 ;  /* 0x0204800000007b1d */ /* 0x000fe20000010000 */
[----:B------:R-:W-:-:S10]  /*23e70*/  @P0 R2UR UR21, R3 ;  /* 0x00000000031502ca */ /* 0x000fd400000e0000 */
[----:B------:R-:W-:Y:S02]  /*23e80*/  UIADD3 UR8, UR24, 0x14400, URZ ;  /* 0x0001440018087890 */ /* 0x000fe4000fffe03f */
[----:B------:R-:W-:Y:S01]  /*23e90*/  UIADD3 UR9, UR24, 0x29800, URZ ;  /* 0x0002980018097890 */ /* 0x000fe2000fffe03f */
[----:B------:R-:W-:Y:S01]  /*23ea0*/  UMOV UR6, 0x0 ;  /* 0x0000000000067882 */ /* 0x000fe20000000000 */
[----:B------:R-:W-:Y:S01]  /*23eb0*/  UMOV UR7, 0x12f00000 ;  /* 0x12f0000000077882 */ /* 0x000fe20000000000 */
[----:B------:R-:W-:Y:S01]  /*23ec0*/  UMOV UR10, URZ ;  /* 0x0000003f000a7c82 */ /* 0x000fe20008000000 */
[----:B------:R-:W-:Y:S01]  /*23ed0*/  @P0 R2UR UR19, R4 ;  /* 0x00000000041302ca */ /* 0x000fe200000e0000 */
[----:B------:R-:W-:Y:S01]  /*23ee0*/  UIADD3 UR16, UR24, 0x16400, URZ ;  /* 0x0001640018107890 */ /* 0x000fe2000fffe03f */
[----:B------:R3:W-:Y:S01]  /*23ef0*/  @P0 SYNCS.ARRIVE.TRANS64 RZ, [R7+URZ+0x29800], R5 ;  /* 0x0298000507ff09a7 */ /* 0x0007e2000800003f */
[----:B------:R-:W-:Y:S01]  /*23f00*/  UMOV UR14, 0x0 ;  /* 0x00000000000e7882 */ /* 0x000fe20000000000 */
[----:B------:R-:W-:Y:S01]  /*23f10*/  UMOV UR15, 0x12f00000 ;  /* 0x12f00000000f7882 */ /* 0x000fe20000000000 */
[----:B------:R-:W-:Y:S01]  /*23f20*/  UMOV UR18, 0x40 ;  /* 0x0000004000127882 */ /* 0x000fe20000000000 */
[----:B------:R-:W-:Y:S01]  /*23f30*/  UMOV UR17, UR9 ;  /* 0x0000000900117c82 */ /* 0x000fe20008000000 */
[----:B------:R-:W-:Y:S01]  /*23f40*/  UMOV UR22, 0x0 ;  /* 0x0000000000167882 */ /* 0x000fe20000000000 */
[----:B------:R-:W-:Y:S01]  /*23f50*/  UMOV UR23, 0x12f00000 ;  /* 0x12f0000000177882 */ /* 0x000fe20000000000 */
[----:B--2---:R-:W-:-:S02]  /*23f60*/  @P0 R2UR UR12, R6 ;  /* 0x00000000060c02ca */ /* 0x004fc400000e0000 */
[----:B------:R-:W-:-:S11]  /*23f70*/  @P0 R2UR UR20, R6 ;  /* 0x00000000061402ca */ /* 0x000fd600000e0000 */
[----:B------:R1:W-:Y:S02]  /*23f80*/  UTMALDG.4D [UR8], [UR4], desc[UR6] ;  /* 0x00000608040075b4 */ /* 0x0003e40008019000 */
[----:B------:R3:W-:Y:S01]  /*23f90*/  UTMALDG.4D [UR16], [UR4], desc[UR14] ;  /* 0x00000e10040075b4 */ /* 0x0007e20008019000 */
[----:B-1----:R-:W-:Y:S02]  /*23fa0*/  @P0 R2UR UR13, R3 ;  /* 0x00000000030d02ca */ /* 0x002fe400000e0000 */
[----:B------:R-:W-:Y:S02]  /*23fb0*/  @P0 R2UR UR12, R6 ;  /* 0x00000000060c02ca */ /* 0x000fe400000e0000 */
[----:B------:R-:W-:Y:S01]  /*23fc0*/  @P0 R2UR UR11, R4 ;  /* 0x00000000040b02ca */ /* 0x000fe200000e0000 */
[----:B------:R-:W-:Y:S01]  /*23fd0*/  UIADD3 UR8, UR24, 0x18400, URZ ;  /* 0x0001840018087890 */ /* 0x000fe2000fffe03f */
[----:B------:R-:W-:-:S11]  /*23fe0*/  UMOV UR10, 0x80 ;  /* 0x00000080000a7882 */ /* 0x000fd60000000000 */
[----:B------:R3:W-:Y:S02]  /*23ff0*/  UTMALDG.4D [UR8], [UR4], desc[UR22] ;  /* 0x00001608040075b4 */ /* 0x0007e40008019000 */
[----:B---3--:R-:W-:Y:S01]  /*24000*/  NOP ;  /* 0x0000000000007918 */ /* 0x008fe20000000000 */
.L_x_667:
[----:B------:R-:W2:Y:S01]  /*24010*/  LDL.LU R6, [R1+0x44] ;  /* 0x0000440001067983 */ /* 0x000ea20000300800 */
[----:B------:R-:W-:Y:S01]  /*24020*/  MOV R4, 0x400 ;  /* 0x0000040000047802 */ /* 0x000fe20000000f00 */
[----:B------:R-:W-:Y:S01]  /*24030*/  BSSY B0, `(.L_x_675) ;  /* 0x000000b000007945 */ /* 0x000fe20003800000 */
[----:B-1----:R-:W1:Y:S02]  /*24040*/  S2R R5, SR_CgaCtaId ;  /* 0x0000000000057919 */ /* 0x002e640000008800 */
[----:B-1----:R-:W-:Y:S01]  /*24050*/  LEA R4, R5, R4, 0x18 ;  /* 0x0000000405047211 */ /* 0x002fe200078ec0ff */
[----:B--2---:R-:W-:-:S05]  /*24060*/  VIADD R6, R6, 0x1 ;  /* 0x0000000106067836 */ /* 0x004fca0000000000 */
[----:B------:R-:W-:Y:S01]  /*24070*/  LEA.HI R3, R6, R6, RZ, 0x1 ;  /* 0x0000000606037211 */ /* 0x000fe200078f08ff */
[----:B------:R1:W-:Y:S03]  /*24080*/  STL [R1+0x44], R6 ;  /* 0x0000440601007387 */ /* 0x0003e60000100800 */
[----:B------:R-:W-:-:S05]  /*24090*/  LOP3.LUT R3, R3, 0xfffffffe, RZ, 0xc0, !PT ;  /* 0xfffffffe03037812 */ /* 0x000fca00078ec0ff */
[----:B------:R-:W-:-:S05]  /*240a0*/  IMAD.IADD R3, R6, 0x1, -R3 ;  /* 0x0000000106037824 */ /* 0x000fca00078e0a03 */
[----:B------:R-:W-:-:S04]  /*240b0*/  SHF.L.U32 R3, R3, 0x1f, RZ ;  /* 0x0000001f03037819 */ /* 0x000fc800000006ff */
[----:B------:R-:W2:Y:S02]  /*240c0*/  SYNCS.PHASECHK.TRANS64.TRYWAIT P0, [R4+URZ+0x29820], R3 ;  /* 0x02982003040075a7 */ /* 0x000ea4000800017f */
[----:B-12---:R-:W-:Y:S05]  /*240d0*/  @!P0 BRA `(.L_x_676) ;  /* 0x0000004400b48947 */ /* 0x006fea0003800000 */
.L_x_820:
[----:B------:R-:W-:Y:S05]  /*240e0*/  BSYNC B0 ;  /* 0x0000000000007941 */ /* 0x000fea0003800000 */
.L_x_675:
[----:B------:R-:W-:-:S13]  /*240f0*/  ISETP.GE.AND P0, PT, R19, 0xa1, PT ;  /* 0x000000a11300780c */ /* 0x000fda0003f06270 */
[----:B------:R-:W-:Y:S05]  /*24100*/  @!P0 BRA `(.L_x_677) ;  /* 0x0000001000488947 */ /* 0x000fea0003800000 */
[----:B-1----:R-:W2:Y:S04]  /*24110*/  LDL.LU R4, [R1+0x40] ;  /* 0x0000400001047983 */ /* 0x002ea80000300800 */
[----:B------:R1:W5:Y:S04]  /*24120*/  LDL.LU R6, [R1+0x10] ;  /* 0x0000100001067983 */ /* 0x0003680000300800 */
[----:B------:R1:W5:Y:S02]  /*24130*/  LDL.LU R7, [R1+0x1c] ;  /* 0x00001c0001077983 */ /* 0x0003640000300800 */
[----:B-12---:R-:W-:-:S07]  /*24140*/  IADD3 R20, R4, -0x2, RZ ;  /* 0xfffffffe04147810 */ /* 0x006fce0007ffe0ff */
.L_x_699:
[----:B-----5:R-:W-:Y:S01]  /*24150*/  VIADD R4, R6, 0x1 ;  /* 0x0000000106047836 */ /* 0x020fe20000000000 */
[----:B------:R-:W-:Y:S05]  /*24160*/  YIELD ;  /* 0x0000000000007946 */ /* 0x000fea0003800000 */
[----:B------:R-:W-:Y:S01]  /*24170*/  ISETP.NE.AND P0, PT, R4, 0x2, PT ;  /* 0x000000020400780c */ /* 0x000fe20003f05270 */
[----:B------:R-:W-:Y:S03]  /*24180*/  BSSY B0, `(.L_x_678) ;  /* 0x0000094000007945 */ /* 0x000fe60003800000 */
[----:B--2---:R-:W-:-:S02]  /*24190*/  SEL R3, RZ, 0x1, P0 ;  /* 0x00000001ff037807 */ /* 0x004fc40000000000 */
[----:B-1----:R-:W-:Y:S02]  /*241a0*/  SEL R10, R4, RZ, P0 ;  /* 0x000000ff040a7207 */ /* 0x002fe40000000000 */
[----:B------:R-:W-:-:S05]  /*241b0*/  LOP3.LUT R9, R7, R3, RZ, 0x3c, !PT ;  /* 0x0000000307097212 */ /* 0x000fca00078e3cff */
[----:B------:R1:W-:Y:S04]  /*241c0*/  STL [R1+0x1c], R9 ;  /* 0x00001c0901007387 */ /* 0x0003e80000100800 */
[----:B------:R1:W-:Y:S01]  /*241d0*/  STL [R1+0x10], R10 ;  /* 0x0000100a01007387 */ /* 0x0003e20000100800 */
[----:B------:R-:W-:Y:S05]  /*241e0*/  @!P6 BRA `(.L_x_679) ;  /* 0x000000080034e947 */ /* 0x000fea0003800000 */
[----:B------:R-:W-:Y:S01]  /*241f0*/  ULDC.64 UR4, c[0x0][0x3f8] ;  /* 0x0000fe0000047ab9 */ /* 0x000fe20000000a00 */
[----:B------:R-:W-:Y:S01]  /*24200*/  IMAD.MOV.U32 R8, RZ, RZ, R20 ;  /* 0x000000ffff087224 */ /* 0x000fe200078e0014 */
[----:B------:R-:W-:-:S04]  /*24210*/  ISETP.NE.U32.AND P0, PT, RZ, UR4, PT ;  /* 0x00000004ff007c0c */ /* 0x000fc8000bf05070 */
[----:B------:R-:W-:-:S13]  /*24220*/  ISETP.NE.AND.EX P0, PT, RZ, UR5, PT, P0 ;  /* 0x00000005ff007c0c */ /* 0x000fda000bf05300 */
[----:B------:R-:W-:Y:S05]  /*24230*/  @!P0 BRA `(.L_x_680) ;  /* 0x00000000004c8947 */ /* 0x000fea0003800000 */
[----:B------:R-:W2:Y:S01]  /*24240*/  LDL R12, [R1+0x28] ;  /* 0x00002800010c7983 */ /* 0x000ea20000100800 */
[----:B------:R-:W3:Y:S01]  /*24250*/  LDC R5, c[0x0][0x41c] ;  /* 0x00010700ff057b82 */ /* 0x000ee20000000800 */
[----:B------:R-:W-:Y:S02]  /*24260*/  ULDC.64 UR6, c[0x0][0x408] ;  /* 0x0001020000067ab9 */ /* 0x000fe40000000a00 */
[----:B------:R-:W4:Y:S01]  /*24270*/  LDL R11, [R1+0x24] ;  /* 0x00002400010b7983 */ /* 0x000f220000100800 */
[----:B---3--:R-:W-:-:S13]  /*24280*/  ISETP.NE.AND P0, PT, R5, 0x1, PT ;  /* 0x000000010500780c */ /* 0x008fda0003f05270 */
[----:B------:R-:W3:Y:S02]  /*24290*/  @P0 LDC.64 R2, c[0x0][0x420] ;  /* 0x00010800ff020b82 */ /* 0x000ee40000000a00 */
[----:B---3--:R-:W-:-:S04]  /*242a0*/  @P0 IMAD.HI.U32 R4, R20, R2, RZ ;  /* 0x0000000214040227 */ /* 0x008fc800078e00ff */
[----:B------:R-:W-:Y:S01]  /*242b0*/  IMAD.MOV.U32 R2, RZ, RZ, R20 ;  /* 0x000000ffff027224 */ /* 0x000fe200078e0014 */
[----:B------:R-:W-:-:S04]  /*242c0*/  @P0 SHF.R.U32.HI R2, RZ, R3, R4 ;  /* 0x00000003ff020219 */ /* 0x000fc80000011604 */
[----:B------:R-:W-:Y:S02]  /*242d0*/  SHF.R.S32.HI R3, RZ, 0x1f, R2 ;  /* 0x0000001fff037819 */ /* 0x000fe40000011402 */
[----:B------:R-:W-:-:S05]  /*242e0*/  IADD3 R8, -R2, RZ, RZ ;  /* 0x000000ff02087210 */ /* 0x000fca0007ffe1ff */
[----:B------:R-:W-:Y:S02]  /*242f0*/  IMAD R8, R5, R8, R20 ;  /* 0x0000000805087224 */ /* 0x000fe400078e0214 */
[----:B--2---:R-:W-:-:S04]  /*24300*/  IMAD R4, R12, UR6, RZ ;  /* 0x000000060c047c24 */ /* 0x004fc8000f8e02ff */
[C---:B----4-:R-:W-:Y:S02]  /*24310*/  IMAD R4, R11.reuse, UR7, R4 ;  /* 0x000000070b047c24 */ /* 0x050fe4000f8e0204 */
[----:B------:R-:W-:-:S04]  /*24320*/  IMAD.WIDE.U32 R2, R11, UR6, R2 ;  /* 0x000000060b027c25 */ /* 0x000fc8000f8e0002 */
[----:B------:R-:W-:Y:S01]  /*24330*/  IMAD.IADD R3, R4, 0x1, R3 ;  /* 0x0000000104037824 */ /* 0x000fe200078e0203 */
[----:B------:R-:W-:-:S04]  /*24340*/  LEA R4, P0, R2, UR4, 0x2 ;  /* 0x0000000402047c11 */ /* 0x000fc8000f8010ff */
[----:B------:R-:W-:-:S05]  /*24350*/  LEA.HI.X R5, R2, UR5, R3, 0x2, P0 ;  /* 0x0000000502057c11 */ /* 0x000fca00080f1403 */
[----:B------:R2:W5:Y:S04]  /*24360*/  LDG.E R2, desc[UR54][R4.64] ;  /* 0x0000003604027981 */ /* 0x000568000c1e1900 */
.L_x_680:
[----:B--2---:R-:W2:Y:S01]  /*24370*/  S2R R4, SR_CgaCtaId ;  /* 0x0000000000047919 */ /* 0x004ea20000008800 */
[----:B------:R-:W-:Y:S01]  /*24380*/  MOV R3, 0x400 ;  /* 0x0000040000037802 */ /* 0x000fe20000000f00 */
[----:B------:R-:W-:Y:S01]  /*24390*/  BSSY B1, `(.L_x_681) ;  /* 0x0000009000017945 */ /* 0x000fe20003800000 */
[----:B------:R-:W3:Y:S02]  /*243a0*/  S2R R5, SR_TID.X ;  /* 0x0000000000057919 */ /* 0x000ee40000002100 */
[----:B--2---:R-:W-:Y:S02]  /*243b0*/  LEA R3, R4, R3, 0x18 ;  /* 0x0000000304037211 */ /* 0x004fe400078ec0ff */
[----:B---3--:R-:W-:-:S03]  /*243c0*/  LOP3.LUT R5, R5, 0x7f, RZ, 0xc0, !PT ;  /* 0x0000007f05057812 */ /* 0x008fc600078ec0ff */
[----:B------:R-:W-:Y:S01]  /*243d0*/  IMAD R4, R10, 0x8, R3 ;  /* 0x000000080a047824 */ /* 0x000fe200078e0203 */
[----:B------:R-:W-:Y:S02]  /*243e0*/  SHF.L.U32 R3, R9, 0x1f, RZ ;  /* 0x0000001f09037819 */ /* 0x000fe400000006ff */
[----:B------:R-:W-:Y:S02]  /*243f0*/  ISETP.NE.AND P2, PT, R5, RZ, PT ;  /* 0x000000ff0500720c */ /* 0x000fe40003f45270 */
[----:B------:R-:W2:Y:S02]  /*24400*/  SYNCS.PHASECHK.TRANS64.TRYWAIT P0, [R4+URZ+0x29880], R3 ;  /* 0x02988003040075a7 */ /* 0x000ea4000800017f */
[----:B--2---:R-:W-:Y:S09]  /*24410*/  @!P0 BRA `(.L_x_682) ;  /* 0x0000004400048947 */ /* 0x004ff20003800000 */
.L_x_821:
[----:B------:R-:W-:Y:S05]  /*24420*/  BSYNC B1 ;  /* 0x0000000000017941 */ /* 0x000fea0003800000 */
.L_x_681:
[----:B------:R-:W-:Y:S04]  /*24430*/  BSSY B1, `(.L_x_683) ;  /* 0x0000009000017945 */ /* 0x000fe80003800000 */
        /* <DEDUP_REMOVED lines=8> */
.L_x_684:
[----:B------:R-:W-:Y:S05]  /*244c0*/  BSYNC B1 ;  /* 0x0000000000017941 */ /* 0x000fea0003800000 */
.L_x_683:
[----:B-1----:R-:W3:Y:S04]  /*244d0*/  LDL R9, [R1+0x10] ;  /* 0x0000100001097983 */ /* 0x002ee80000100800 */
[----:B------:R-:W4:Y:S01]  /*244e0*/  LDL R5, [R1+0x2c] ;  /* 0x00002c0001057983 */ /* 0x000f220000100800 */
[----:B------:R-:W-:Y:S01]  /*244f0*/  MOV R10, 0x400 ;  /* 0x00000400000a7802 */ /* 0x000fe20000000f00 */
[----:B------:R-:W-:Y:S01]  /*24500*/  UIADD3 UR4, UP0, UR40, 0x470, URZ ;  /* 0x0000047028047890 */ /* 0x000fe2000ff1e03f */
[----:B------:R-:W-:Y:S01]  /*24510*/  MOV R12, RZ ;  /* 0x000000ff000c7202 */ /* 0x000fe20000000f00 */
[----:B------:R-:W1:Y:S01]  /*24520*/  S2R R11, SR_CgaCtaId ;  /* 0x00000000000b7919 */ /* 0x000e620000008800 */
[----:B------:R-:W-:Y:S01]  /*24530*/  PLOP3.LUT P0, PT, PT, PT, PT, 0x80, 0x0 ;  /* 0x000000000000781c */ /* 0x000fe20003f0f070 */
[----:B------:R-:W-:Y:S01]  /*24540*/  UIADD3.X UR5, URZ, UR41, URZ, UP0, !UPT ;  /* 0x000000293f057290 */ /* 0x000fe200087fe43f */
[----:B------:R-:W-:Y:S01]  /*24550*/  R2UR UR10, R12 ;  /* 0x000000000c0a72ca */ /* 0x000fe200000e0000 */
[----:B------:R-:W-:Y:S01]  /*24560*/  UMOV UR6, 0x0 ;  /* 0x0000000000067882 */ /* 0x000fe20000000000 */
[----:B------:R-:W-:Y:S01]  /*24570*/  UMOV UR7, 0x14f00000 ;  /* 0x14f0000000077882 */ /* 0x000fe20000000000 */
[----:B-1----:R-:W-:-:S05]  /*24580*/  LEA R10, R11, R10, 0x18 ;  /* 0x0000000a0b0a7211 */ /* 0x002fca00078ec0ff */
[----:B---3--:R-:W-:Y:S02]  /*24590*/  IMAD R9, R9, 0x5000, R10 ;  /* 0x0000500009097824 */ /* 0x008fe400078e020a */
[----:B----4-:R-:W-:Y:S02]  /*245a0*/  IMAD R5, R8, 0xa0, R5 ;  /* 0x000000a008057824 */ /* 0x010fe400078e0205 */
[----:B------:R-:W-:Y:S02]  /*245b0*/  VIADD R8, R9, 0xa400 ;  /* 0x0000a40009087836 */ /* 0x000fe40000000000 */
[----:B------:R-:W-:-:S07]  /*245c0*/  VIADD R9, R4, 0x29870 ;  /* 0x0002987004097836 */ /* 0x000fce0000000000 */
.L_x_685:
[----:B------:R-:W-:-:S13]  /*245d0*/  @P0 ELECT P3, URZ, PT ;  /* 0x00000000003f082f */ /* 0x000fda0003860000 */
[----:B-----5:R-:W-:Y:S02]  /*245e0*/  @P3 R2UR UR13, R2 ;  /* 0x00000000020d32ca */ /* 0x020fe400000e0000 */
        /* <DEDUP_REMOVED lines=11> */
.L_x_822:
[----:B------:R-:W-:Y:S05]  /*246a0*/  BSYNC B1 ;  /* 0x0000000000017941 */ /* 0x000fea0003800000 */
.L_x_686:
[----:B------:R-:W-:Y:S01]  /*246b0*/  BSSY B1, `(.L_x_688) ;  /* 0x000000b000017945 */ /* 0x000fe20003800000 */
[----:B------:R-:W-:Y:S01]  /*246c0*/  IMAD.MOV.U32 R10, RZ, RZ, 0x0 ;  /* 0x00000000ff0a7424 */ /* 0x000fe200078e00ff */
[----:B------:R-:W-:Y:S02]  /*246d0*/  MOV R11, 0x14f00000 ;  /* 0x14f00000000b7802 */ /* 0x000fe40000000f00 */
        /* <DEDUP_REMOVED lines=8> */
.L_x_689:
[----:B------:R-:W-:Y:S05]  /*24760*/  BSYNC B1 ;  /* 0x0000000000017941 */ /* 0x000fea0003800000 */
.L_x_688:
[----:B-12---:R-:W2:Y:S01]  /*24770*/  LDL R3, [R1+0x10] ;  /* 0x0000100001037983 */ /* 0x006ea20000100800 */
[----:B------:R-:W-:Y:S01]  /*24780*/  MOV R8, 0x400 ;  /* 0x0000040000087802 */ /* 0x000fe20000000f00 */
[----:B------:R-:W-:Y:S01]  /*24790*/  UIADD3 UR4, UP0, UR40, 0x370, URZ ;  /* 0x0000037028047890 */ /* 0x000fe2000ff1e03f */
[----:B------:R-:W-:Y:S01]  /*247a0*/  R2UR UR10, R12 ;  /* 0x000000000c0a72ca */ /* 0x000fe200000e0000 */
[----:B------:R-:W1:Y:S01]  /*247b0*/  S2R R9, SR_CgaCtaId ;  /* 0x0000000000097919 */ /* 0x000e620000008800 */
[----:B------:R-:W-:Y:S01]  /*247c0*/  R2UR UR6, R10 ;  /* 0x000000000a0672ca */ /* 0x000fe200000e0000 */
[----:B------:R-:W-:Y:S01]  /*247d0*/  VIADD R4, R4, 0x29830 ;  /* 0x0002983004047836 */ /* 0x000fe20000000000 */
[----:B------:R-:W-:Y:S01]  /*247e0*/  R2UR UR7, R11 ;  /* 0x000000000b0772ca */ /* 0x000fe200000e0000 */
[----:B------:R-:W-:Y:S01]  /*247f0*/  UIADD3.X UR5, URZ, UR41, URZ, UP0, !UPT ;  /* 0x000000293f057290 */ /* 0x000fe200087fe43f */
[----:B------:R-:W-:Y:S02]  /*24800*/  PLOP3.LUT P0, PT, PT, PT, PT, 0x80, 0x0 ;  /* 0x000000000000781c */ /* 0x000fe40003f0f070 */
[----:B-1----:R-:W-:-:S05]  /*24810*/  LEA R8, R9, R8, 0x18 ;  /* 0x0000000809087211 */ /* 0x002fca00078ec0ff */
[----:B--2---:R-:W-:-:S04]  /*24820*/  IMAD R3, R3, 0x7800, R8 ;  /* 0x0000780003037824 */ /* 0x004fc800078e0208 */
[----:B------:R-:W-:-:S07]  /*24830*/  VIADD R8, R3, 0x1a400 ;  /* 0x0001a40003087836 */ /* 0x000fce0000000000 */
.L_x_690:
        /* <DEDUP_REMOVED lines=10> */
[----:B------:R-:W-:Y:S01]  /*248e0*/  R2UR UR6, R10 ;  /* 0x000000000a0672ca */ /* 0x000fe200000e0000 */
[----:B------:R-:W-:Y:S01]  /*248f0*/  UMOV UR10, 0x40 ;  /* 0x00000040000a7882 */ /* 0x000fe20000000000 */
[----:B------:R-:W-:Y:S02]  /*24900*/  R2UR UR7, R11 ;  /* 0x000000000b0772ca */ /* 0x000fe400000e0000 */
[----:B------:R-:W-:Y:S02]  /*24910*/  PLOP3.LUT P0, PT, PT, PT, PT, 0x80, 0x0 ;  /* 0x000000000000781c */ /* 0x000fe40003f0f070 */
[----:B------:R-:W-:-:S11]  /*24920*/  IADD3 R8, R3, 0x1cc00, RZ ;  /* 0x0001cc0003087810 */ /* 0x000fd60007ffe0ff */
.L_x_691:
        /* <DEDUP_REMOVED lines=11> */
[----:B------:R-:W-:Y:S01]  /*249e0*/  VIADD R3, R3, 0x1f400 ;  /* 0x0001f40003037836 */ /* 0x000fe20000000000 */
[----:B------:R-:W-:Y:S01]  /*249f0*/  R2UR UR7, R11 ;  /* 0x000000000b0772ca */ /* 0x000fe200000e0000 */
[----:B------:R-:W-:Y:S01]  /*24a00*/  UMOV UR10, 0x80 ;  /* 0x00000080000a7882 */ /* 0x000fe20000000000 */
[----:B------:R-:W-:-:S13]  /*24a10*/  PLOP3.LUT P0, PT, PT, PT, PT, 0x80, 0x0 ;  /* 0x000000000000781c */ /* 0x000fda0003f0f070 */
.L_x_692:
        /* <DEDUP_REMOVED lines=9> */
[----:B--2---:R-:W-:Y:S05]  /*24ab0*/  @P0 BRA.U.ANY `(.L_x_692) ;  /* 0xfffffffd00d80947 */ /* 0x004fea000393ffff */
.L_x_679:
[----:B------:R-:W-:Y:S05]  /*24ac0*/  BSYNC B0 ;  /* 0x0000000000007941 */ /* 0x000fea0003800000 */
.L_x_678:
[----:B------:R-:W-:-:S06]  /*24ad0*/  UISETP.NE.AND UP0, UPT, UR37, 0x3, UPT ;  /* 0x000000032500788c */ /* 0x000fcc000bf05270 */
[----:B------:R-:W-:-:S13]  /*24ae0*/  PLOP3.LUT P0, PT, PT, PT, UP0, 0x80, 0x0 ;  /* 0x000000000000781c */ /* 0x000fda0003f0f008 */
[----:B------:R-:W-:Y:S05]  /*24af0*/  @!P0 BRA `(.L_x_693) ;  /* 0x0000000000048947 */ /* 0x000fea0003800000 */
[----:B------:R-:W-:Y:S01]  /*24b00*/  BPT.TRAP 0x1 ;  /* 0x000000040000795c */ /* 0x000fe20000300000 */
.L_x_693:
[----:B------:R-:W2:Y:S01]  /*24b10*/  S2R R5, SR_CgaCtaId ;  /* 0x0000000000057919 */ /* 0x000ea20000008800 */
[----:B------:R-:W-:Y:S01]  /*24b20*/  IMAD.U32 R3, RZ, RZ, UR39 ;  /* 0x00000027ff037e24 */ /* 0x000fe2000f8e00ff */
[----:B------:R-:W-:Y:S01]  /*24b30*/  MOV R4, 0x400 ;  /* 0x0000040000047802 */ /* 0x000fe20000000f00 */
[----:B------:R-:W-:Y:S03]  /*24b40*/  BSSY B0, `(.L_x_694) ;  /* 0x0000009000007945 */ /* 0x000fe60003800000 */
[----:B------:R-:W-:Y:S02]  /*24b50*/  ISETP.NE.AND P0, PT, R3, 0x3, PT ;  /* 0x000000030300780c */ /* 0x000fe40003f05270 */
[----:B------:R-:W-:-:S04]  /*24b60*/  LOP3.LUT R3, R7, 0x1, RZ, 0x3c, !PT ;  /* 0x0000000107037812 */ /* 0x000fc800078e3cff */
[----:B------:R-:W-:Y:S02]  /*24b70*/  SHF.L.U32 R3, R3, 0x1f, RZ ;  /* 0x0000001f03037819 */ /* 0x000fe400000006ff */
[----:B--2---:R-:W-:-:S05]  /*24b80*/  LEA R4, R5, R4, 0x18 ;  /* 0x0000000405047211 */ /* 0x004fca00078ec0ff */
[----:B------:R-:W-:-:S04]  /*24b90*/  IMAD R4, R6, 0x8, R4 ;  /* 0x0000000806047824 */ /* 0x000fc800078e0204 */
[----:B------:R-:W2:Y:S01]  /*24ba0*/  SYNCS.PHASECHK.TRANS64.TRYWAIT P2, [R4+URZ+0x29870], R3 ;  /* 0x02987003040075a7 */ /* 0x000ea2000804017f */
[----:B------:R3:W-:Y:S02]  /*24bb0*/  STL [R1+0x4], R4 ;  /* 0x0000040401007387 */ /* 0x0007e40000100800 */
[----:B--23--:R-:W-:Y:S05]  /*24bc0*/  @!P2 BRA `(.L_x_695) ;  /* 0x0000003c0040a947 */ /* 0x00cfea0003800000 */
.L_x_823:
[----:B------:R-:W-:Y:S05]  /*24bd0*/  BSYNC B0 ;  /* 0x0000000000007941 */ /* 0x000fea0003800000 */
.L_x_694:
[----:B------:R-:W-:Y:S05]  /*24be0*/  @!P0 BRA `(.L_x_696) ;  /* 0x0000000000048947 */ /* 0x000fea0003800000 */
[----:B------:R-:W-:Y:S01]  /*24bf0*/  BPT.TRAP 0x1 ;  /* 0x000000040000795c */ /* 0x000fe20000300000 */
.L_x_696:
[----:B--2---:R-:W2:Y:S01]  /*24c00*/  LDL R4, [R1+0x4] ;  /* 0x0000040001047983 */ /* 0x004ea20000100800 */
[----:B------:R-:W-:Y:S01]  /*24c10*/  SHF.L.U32 R3, R7, 0x1f, RZ ;  /* 0x0000001f07037819 */ /* 0x000fe200000006ff */
[----:B------:R-:W-:-:S03]  /*24c20*/  IMAD R12, R6, 0x5000, RZ ;  /* 0x00005000060c7824 */ /* 0x000fc600078e02ff */
[----:B--2---:R-:W2:Y:S02]  /*24c30*/  SYNCS.PHASECHK.TRANS64.TRYWAIT P2, [R4+URZ+0x29860], R3 ;  /* 0x02986003040075a7 */ /* 0x004ea4000804017f */
[----:B--2---:R-:W-:Y:S05]  /*24c40*/  @!P2 BRA `(.L_x_697) ;  /* 0x0000003c0038a947 */ /* 0x004fea0003800000 */
.L_x_824:
[----:B--2---:R-:W2:Y:S04]  /*24c50*/  LDL R4, [R1+0x34] ;  /* 0x0000340001047983 */ /* 0x004ea80000100800 */
[----:B------:R-:W3:Y:S04]  /*24c60*/  LDL R16, [R1+0x38] ;  /* 0x0000380001107983 */ /* 0x000ee80000100800 */
[----:B------:R-:W4:Y:S01]  /*24c70*/  LDL R15, [R1+0x30] ;  /* 0x00003000010f7983 */ /* 0x000f220000100800 */
[----:B------:R-:W-:Y:S01]  /*24c80*/  MOV R13, 0x400 ;  /* 0x00000400000d7802 */ /* 0x000fe20000000f00 */
[----:B------:R-:W-:Y:S05]  /*24c90*/  WARPSYNC.ALL ;  /* 0x0000000000007948 */ /* 0x000fea0003800000 */
[----:B------:R-:W5:Y:S02]  /*24ca0*/  S2R R14, SR_CgaCtaId ;  /* 0x00000000000e7919 */ /* 0x000f640000008800 */
[----:B-----5:R-:W-:-:S02]  /*24cb0*/  LEA R13, R14, R13, 0x18 ;  /* 0x0000000d0e0d7211 */ /* 0x020fc400078ec0ff */
[----:B--2---:R-:W-:-:S04]  /*24cc0*/  LOP3.LUT R3, R12, R4, RZ, 0xfc, !PT ;  /* 0x000000040c037212 */ /* 0x004fc800078efcff */
[----:B------:R-:W-:Y:S02]  /*24cd0*/  IADD3 R3, R13, R3, RZ ;  /* 0x000000030d037210 */ /* 0x000fe40007ffe0ff */
[----:B----4-:R-:W-:-:S03]  /*24ce0*/  LOP3.LUT R12, R12, R15, RZ, 0xfc, !PT ;  /* 0x0000000f0c0c7212 */ /* 0x010fc600078efcff */
[----:B------:R-:W2:Y:S01]  /*24cf0*/  LDSM.16.MT88.4 R4, [R3+0xa400] ;  /* 0x00a400000304783b */ /* 0x000ea20000004200 */
[----:B---3--:R-:W-:Y:S02]  /*24d00*/  IMAD.IADD R21, R16, 0x1, R3 ;  /* 0x0000000110157824 */ /* 0x008fe400078e0203 */
[----:B------:R-:W-:Y:S01]  /*24d10*/  IMAD.IADD R13, R13, 0x1, R12 ;  /* 0x000000010d0d7824 */ /* 0x000fe200078e020c */
[C-C-:B--2---:R-:W-:Y:S02]  /*24d20*/  PRMT R8, R4.reuse, 0x6420, R5.reuse ;  /* 0x0000642004087816 */ /* 0x144fe40000000005 */
[----:B-1----:R-:W-:Y:S02]  /*24d30*/  PRMT R9, R4, 0x7531, R5 ;  /* 0x0000753104097816 */ /* 0x002fe40000000005 */
[C-C-:B------:R-:W-:Y:S02]  /*24d40*/  PRMT R10, R6.reuse, 0x6420, R7.reuse ;  /* 0x00006420060a7816 */ /* 0x140fe40000000007 */
[----:B------:R-:W-:-:S02]  /*24d50*/  PRMT R11, R6, 0x7531, R7 ;  /* 0x00007531060b7816 */ /* 0x000fc40000000007 */
[----:B------:R-:W1:Y:S04]  /*24d60*/  LDSM.16.MT88.4 R4, [R21+0xa400] ;  /* 0x00a400001504783b */ /* 0x000e680000004200 */
[----:B------:R1:W-:Y:S02]  /*24d70*/  STSM.16.M88.4 [R13+0x400], R8 ;  /* 0x000400080d007844 */ /* 0x0003e40000000200 */
[C-C-:B-1----:R-:W-:Y:S02]  /*24d80*/  PRMT R8, R4.reuse, 0x6420, R5.reuse ;  /* 0x0000642004087816 */ /* 0x142fe40000000005 */
[----:B------:R-:W-:Y:S02]  /*24d90*/  PRMT R9, R4, 0x7531, R5 ;  /* 0x0000753104097816 */ /* 0x000fe40000000005 */
[----:B------:R-:W-:-:S02]  /*24da0*/  PRMT R10, R6, 0x6420, R7 ;  /* 0x00006420060a7816 */ /* 0x000fc40000000007 */
[----:B------:R-:W-:-:S05]  /*24db0*/  PRMT R11, R6, 0x7531, R7 ;  /* 0x00007531060b7816 */ /* 0x000fca0000000007 */
[----:B------:R-:W-:Y:S04]  /*24dc0*/  STSM.16.M88.4 [R13+0xc00], R8 ;  /* 0x000c00080d007844 */ /* 0x000fe80000000200 */
[----:B------:R-:W1:Y:S02]  /*24dd0*/  LDSM.16.MT88.4 R4, [R3+0xb400] ;  /* 0x00b400000304783b */ /* 0x000e640000004200 */
[C-C-:B-1----:R-:W-:Y:S02]  /*24de0*/  PRMT R16, R4.reuse, 0x6420, R5.reuse ;  /* 0x0000642004107816 */ /* 0x142fe40000000005 */
[----:B0-----:R-:W-:Y:S02]  /*24df0*/  PRMT R17, R4, 0x7531, R5 ;  /* 0x0000753104117816 */ /* 0x001fe40000000005 */
[----:B------:R-:W-:-:S02]  /*24e00*/  PRMT R18, R6, 0x6420, R7 ;  /* 0x0000642006127816 */ /* 0x000fc40000000007 */
[----:B------:R-:W-:Y:S02]  /*24e10*/  PRMT R19, R6, 0x7531, R7 ;  /* 0x0000753106137816 */ /* 0x000fe40000000007 */
[----:B------:R-:W0:Y:S04]  /*24e20*/  LDSM.16.MT88.4 R4, [R21+0xb400] ;  /* 0x00b400001504783b */ /* 0x000e280000004200 */
[----:B------:R1:W-:Y:S02]  /*24e30*/  STSM.16.M88.4 [R13+0x1400], R16 ;  /* 0x001400100d007844 */ /* 0x0003e40000000200 */
[----:B-1----:R-:W-:Y:S01]  /*24e40*/  IMAD.MOV.U32 R19, RZ, RZ, R13 ;  /* 0x000000ffff137224 */ /* 0x002fe200078e000d */
[C-C-:B0-----:R-:W-:Y:S02]  /*24e50*/  PRMT R8, R4.reuse, 0x6420, R5.reuse ;  /* 0x0000642004087816 */ /* 0x141fe40000000005 */
[----:B------:R-:W-:-:S02]  /*24e60*/  PRMT R9, R4, 0x7531, R5 ;  /* 0x0000753104097816 */ /* 0x000fc40000000005 */
[C-C-:B------:R-:W-:Y:S02]  /*24e70*/  PRMT R10, R6.reuse, 0x6420, R7.reuse ;  /* 0x00006420060a7816 */ /* 0x140fe40000000007 */
[----:B------:R-:W-:-:S05]  /*24e80*/  PRMT R11, R6, 0x7531, R7 ;  /* 0x00007531060b7816 */ /* 0x000fca0000000007 */
[----:B------:R-:W-:Y:S04]  /*24e90*/  STSM.16.M88.4 [R19+0x1c00], R8 ;  /* 0x001c000813007844 */ /* 0x000fe80000000200 */
[----:B------:R-:W0:Y:S02]  /*24ea0*/  LDSM.16.MT88.4 R4, [R3+0xc400] ;  /* 0x00c400000304783b */ /* 0x000e240000004200 */
[C-C-:B0-----:R-:W-:Y:S02]  /*24eb0*/  PRMT R12, R4.reuse, 0x6420, R5.reuse ;  /* 0x00006420040c7816 */ /* 0x141fe40000000005 */
[----:B------:R-:W-:Y:S02]  /*24ec0*/  PRMT R13, R4, 0x7531, R5 ;  /* 0x00007531040d7816 */ /* 0x000fe40000000005 */
[----:B------:R-:W-:-:S02]  /*24ed0*/  PRMT R14, R6, 0x6420, R7 ;  /* 0x00006420060e7816 */ /* 0x000fc40000000007 */
[----:B------:R-:W-:Y:S02]  /*24ee0*/  PRMT R15, R6, 0x7531, R7 ;  /* 0x00007531060f7816 */ /* 0x000fe40000000007 */
[----:B------:R-:W0:Y:S04]  /*24ef0*/  LDSM.16.MT88.4 R4, [R21+0xc400] ;  /* 0x00c400001504783b */ /* 0x000e280000004200 */
[----:B------:R1:W-:Y:S02]  /*24f00*/  STSM.16.M88.4 [R19+0x2400], R12 ;  /* 0x0024000c13007844 */ /* 0x0003e40000000200 */
[----:B-1----:R-:W-:Y:S02]  /*24f10*/  MOV R15, R19 ;  /* 0x00000013000f7202 */ /* 0x002fe40000000f00 */
[----:B0-----:R-:W-:-:S02]  /*24f20*/  PRMT R8, R4, 0x6420, R5 ;  /* 0x0000642004087816 */ /* 0x001fc40000000005 */
[----:B------:R-:W-:Y:S02]  /*24f30*/  PRMT R9, R4, 0x7531, R5 ;  /* 0x0000753104097816 */ /* 0x000fe40000000005 */
        /* <DEDUP_REMOVED lines=22> */
[----:B------:R1:W-:Y:S01]  /*250a0*/  STSM.16.M88.4 [R19+0x4400], R12 ;  /* 0x0044000c13007844 */ /* 0x0003e20000000200 */
[C-C-:B0-----:R-:W-:Y:S02]  /*250b0*/  PRMT R8, R4.reuse, 0x6420, R5.reuse ;  /* 0x0000642004087816 */ /* 0x141fe40000000005 */
        /* <DEDUP_REMOVED lines=9> */
[----:B0-----:R-:W0:Y:S01]  /*25150*/  FENCE.VIEW.ASYNC.S ;  /* 0x00000000000073c6 */ /* 0x001e220000000000 */
[----:B------:R-:W-:Y:S05]  /*25160*/  @!P0 BRA `(.L_x_698) ;  /* 0x0000000000048947 */ /* 0x000fea0003800000 */
[----:B------:R-:W-:Y:S01]  /*25170*/  BPT.TRAP 0x1 ;  /* 0x000000040000795c */ /* 0x000fe20000300000 */
.L_x_698:
[----:B------:R-:W0:Y:S01]  /*25180*/  LDL.LU R3, [R1+0x4] ;  /* 0x0000040001037983 */ /* 0x000e220000300800 */
[C---:B------:R-:W-:Y:S01]  /*25190*/  ISETP.GT.AND P0, PT, R20.reuse, RZ, PT ;  /* 0x000000ff1400720c */ /* 0x040fe20003f04270 */
[----:B------:R-:W-:Y:S02]  /*251a0*/  VIADD R20, R20, 0xffffffff ;  /* 0xffffffff14147836 */ /* 0x000fe40000000000 */
[----:B------:R2:W5:Y:S04]  /*251b0*/  LDL R6, [R1+0x10] ;  /* 0x0000100001067983 */ /* 0x0005680000100800 */
[----:B------:R2:W5:Y:S01]  /*251c0*/  LDL R7, [R1+0x1c] ;  /* 0x00001c0001077983 */ /* 0x0005620000100800 */
[----:B0-----:R0:W-:Y:S02]  /*251d0*/  SYNCS.ARRIVE.TRANS64.A1T0 RZ, [R3+URZ+0x29850], RZ ;  /* 0x029850ff03ff79a7 */ /* 0x0011e4000810003f */
[----:B0-----:R-:W-:-:S05]  /*251e0*/  @!P1 VIADD R3, R3, 0x29880 ;  /* 0x0002988003039836 */ /* 0x001fca0000000000 */
[----:B------:R-:W-:Y:S01]  /*251f0*/  @!P1 PRMT R3, RZ, 0x654, R3 ;  /* 0x00000654ff039816 */ /* 0x000fe20000000003 */
[----:B------:R-:W-:Y:S06]  /*25200*/  BAR.SYNC.DEFER_BLOCKING 0x2, 0x80 ;  /* 0x0082000000007b1d */ /* 0x000fec0000010000 */
[----:B------:R2:W-:Y:S01]  /*25210*/  @!P1 SYNCS.ARRIVE.TRANS64.RED.A1T0 RZ, [R3+URZ], RZ ;  /* 0x000000ff03ff99a7 */ /* 0x0005e2000810043f */
[----:B------:R-:W-:Y:S05]  /*25220*/  @P0 BRA `(.L_x_699) ;  /* 0xffffffec00c80947 */ /* 0x000fea000383ffff */
.L_x_677:
[----:B------:R-:W-:Y:S04]  /*25230*/  BSSY B0, `(.L_x_700) ;  /* 0x000000f000007945 */ /* 0x000fe80003800000 */
[----:B------:R-:W-:Y:S05]  /*25240*/  @P1 BRA `(.L_x_701) ;  /* 0x0000000000341947 */ /* 0x000fea0003800000 */
[----:B------:R-:W3:Y:S01]  /*25250*/  S2R R5, SR_LANEID ;  /* 0x0000000000057919 */ /* 0x000ee20000000000 */
[----:B------:R-:W-:Y:S01]  /*25260*/  VOTEU.ANY UR4, UPT, PT ;  /* 0x0000000000047886 */ /* 0x000fe200038e0100 */
[----:B-12---:R-:W1:Y:S01]  /*25270*/  LDC.64 R2, c[0x0][0xc38] ;  /* 0x00030e00ff027b82 */ /* 0x006e620000000a00 */
[----:B------:R-:W3:Y:S02]  /*25280*/  FLO.U32 R0, UR4 ;  /* 0x0000000400007d00 */ /* 0x000ee400080e0000 */
[----:B---3--:R-:W-:-:S06]  /*25290*/  ISETP.EQ.U32.AND P0, PT, R0, R5, PT ;  /* 0x000000050000720c */ /* 0x008fcc0003f02070 */
[----:B------:R-:W1:Y:S07]  /*252a0*/  POPC R5, UR4 ;  /* 0x0000000400057d09 */ /* 0x000e6e0008000000 */
[----:B-1----:R-:W2:Y:S01]  /*252b0*/  @P0 ATOMG.E.ADD.STRONG.GPU PT, R3, desc[UR54][R2.64], R5 ;  /* 0x00000005020309a8 */ /* 0x002ea200081ee1f6 */
[----:B------:R-:W1:Y:S02]  /*252c0*/  S2R R4, SR_LTMASK ;  /* 0x0000000000047919 */ /* 0x000e640000003900 */
[----:B-1----:R-:W-:-:S04]  /*252d0*/  LOP3.LUT R4, R4, UR4, RZ, 0xc0, !PT ;  /* 0x0000000404047c12 */ /* 0x002fc8000f8ec0ff */
[----:B-----5:R-:W1:Y:S01]  /*252e0*/  POPC R7, R4 ;  /* 0x0000000400077309 */ /* 0x020e620000000000 */
[----:B--2---:R-:W1:Y:S02]  /*252f0*/  SHFL.IDX PT, R0, R3, R0, 0x1f ;  /* 0x00001f0003007589 */ /* 0x004e6400000e0000 */
[----:B-1----:R-:W-:-:S05]  /*25300*/  IADD3 R0, R0, UR38, R7 ;  /* 0x0000002600007c10 */ /* 0x002fca000fffe007 */
[----:B------:R3:W-:Y:S02]  /*25310*/  STL [R1], R0 ;  /* 0x0000000001007387 */ /* 0x0007e40000100800 */
.L_x_701:
[----:B------:R-:W-:Y:S05]  /*25320*/  BSYNC B0 ;  /* 0x0000000000007941 */ /* 0x000fea0003800000 */
.L_x_700:
[----:B------:R-:W-:-:S06]  /*25330*/  UISETP.NE.AND UP0, UPT, UR37, 0x3, UPT ;  /* 0x000000032500788c */ /* 0x000fcc000bf05270 */
[----:B------:R-:W-:-:S13]  /*25340*/  PLOP3.LUT P0, PT, PT, PT, UP0, 0x80, 0x0 ;  /* 0x000000000000781c */ /* 0x000fda0003f0f008 */
[----:B------:R-:W-:Y:S05]  /*25350*/  @!P0 BRA `(.L_x_702) ;  /* 0x0000000000048947 */ /* 0x000fea0003800000 */
[----:B------:R-:W-:Y:S01]  /*25360*/  BPT.TRAP 0x1 ;  /* 0x000000040000795c */ /* 0x000fe20000300000 */
.L_x_702:
[----:B-12---:R-:W2:Y:S04]  /*25370*/  LDL R3, [R1+0x1c] ;  /* 0x00001c0001037983 */ /* 0x006ea80000100800 */
[----:B---3--:R-:W3:Y:S01]  /*25380*/  LDL R0, [R1+0x10] ;  /* 0x0000100001007983 */ /* 0x008ee20000100800 */
[----:B------:R-:W1:Y:S01]  /*25390*/  S2R R4, SR_CgaCtaId ;  /* 0x0000000000047919 */ /* 0x000e620000008800 */
[----:B------:R-:W-:-:S04]  /*253a0*/  MOV R2, 0x400 ;  /* 0x0000040000027802 */ /* 0x000fc80000000f00 */
[----:B-1----:R-:W-:Y:S01]  /*253b0*/  LEA R2, R4, R2, 0x18 ;  /* 0x0000000204027211 */ /* 0x002fe200078ec0ff */
[----:B------:R-:W-:Y:S01]  /*253c0*/  BSSY B0, `(.L_x_703) ;  /* 0x0000008000007945 */ /* 0x000fe20003800000 */
[----:B--2---:R-:W-:-:S04]  /*253d0*/  LOP3.LUT R3, R3, 0x1, RZ, 0x3c, !PT ;  /* 0x0000000103037812 */ /* 0x004fc800078e3cff */
[----:B------:R-:W-:Y:S02]  /*253e0*/  SHF.L.U32 R3, R3, 0x1f, RZ ;  /* 0x0000001f03037819 */ /* 0x000fe400000006ff */
[----:B---3--:R-:W-:-:S04]  /*253f0*/  LEA R20, R0, R2, 0x3 ;  /* 0x0000000200147211 */ /* 0x008fc800078e18ff */
[----:B------:R-:W1:Y:S01]  /*25400*/  SYNCS.PHASECHK.TRANS64.TRYWAIT P0, [R20+URZ+0x29870], R3 ;  /* 0x02987003140075a7 */ /* 0x000e62000800017f */
[----:B------:R-:W-:-:S05]  /*25410*/  IMAD.U32 R0, RZ, RZ, UR39 ;  /* 0x00000027ff007e24 */ /* 0x000fca000f8e00ff */
[----:B------:R-:W-:Y:S01]  /*25420*/  ISETP.NE.AND P2, PT, R0, 0x3, PT ;  /* 0x000000030000780c */ /* 0x000fe20003f45270 */
[----:B-1----:R-:W-:-:S12]  /*25430*/  @!P0 BRA `(.L_x_704) ;  /* 0x0000003400548947 */ /* 0x002fd80003800000 */
.L_x_825:
[----:B------:R-:W-:Y:S05]  /*25440*/  BSYNC B0 ;  /* 0x0000000000007941 */ /* 0x000fea0003800000 */
.L_x_703:
[----:B------:R-:W-:Y:S05]  /*25450*/  @!P2 BRA `(.L_x_705) ;  /* 0x000000000004a947 */ /* 0x000fea0003800000 */
[----:B------:R-:W-:Y:S01]  /*25460*/  BPT.TRAP 0x1 ;  /* 0x000000040000795c */ /* 0x000fe20000300000 */
.L_x_705:
[----:B------:R-:W1:Y:S02]  /*25470*/  LDL R0, [R1+0x1c] ;  /* 0x00001c0001007983 */ /* 0x000e640000100800 */
[----:B-1----:R-:W-:-:S04]  /*25480*/  SHF.L.U32 R3, R0, 0x1f, RZ ;  /* 0x0000001f00037819 */ /* 0x002fc800000006ff */
[----:B------:R-:W1:Y:S02]  /*25490*/  SYNCS.PHASECHK.TRANS64.TRYWAIT P0, [R20+URZ+0x29860], R3 ;  /* 0x02986003140075a7 */ /* 0x000e64000800017f */
[----:B-1----:R-:W-:Y:S05]  /*254a0*/  @!P0 BRA `(.L_x_706) ;  /* 0x00000034004c8947 */ /* 0x002fea0003800000 */
.L_x_826:
[----:B------:R-:W2:Y:S04]  /*254b0*/  LDL R0, [R1+0x10] ;  /* 0x0000100001007983 */ /* 0x000ea80000100800 */
[----:B------:R-:W3:Y:S04]  /*254c0*/  LDL R2, [R1+0x34] ;  /* 0x0000340001027983 */ /* 0x000ee80000100800 */
[----:B------:R-:W4:Y:S01]  /*254d0*/  LDL R10, [R1+0x30] ;  /* 0x00003000010a7983 */ /* 0x000f220000100800 */
[----:B------:R-:W-:-:S03]  /*254e0*/  MOV R8, 0x400 ;  /* 0x0000040000087802 */ /* 0x000fc60000000f00 */
[----:B------:R-:W1:Y:S01]  /*254f0*/  LDL R12, [R1+0x38] ;  /* 0x00003800010c7983 */ /* 0x000e620000100800 */
[----:B------:R-:W0:Y:S01]  /*25500*/  S2R R9, SR_CgaCtaId ;  /* 0x0000000000097919 */ /* 0x000e220000008800 */
[----:B------:R-:W-:Y:S05]  /*25510*/  WARPSYNC.ALL ;  /* 0x0000000000007948 */ /* 0x000fea0003800000 */
[----:B0-----:R-:W-:Y:S01]  /*25520*/  LEA R8, R9, R8, 0x18 ;  /* 0x0000000809087211 */ /* 0x001fe200078ec0ff */
[----:B--2---:R-:W-:-:S05]  /*25530*/  IMAD R0, R0, 0x5000, RZ ;  /* 0x0000500000007824 */ /* 0x004fca00078e02ff */
[----:B---3--:R-:W-:-:S05]  /*25540*/  LOP3.LUT R2, R0, R2, RZ, 0xfc, !PT ;  /* 0x0000000200027212 */ /* 0x008fca00078efcff */
[----:B------:R-:W-:-:S05]  /*25550*/  IMAD.IADD R2, R8, 0x1, R2 ;  /* 0x0000000108027824 */ /* 0x000fca00078e0202 */
[----:B-----5:R-:W0:Y:S01]  /*25560*/  LDSM.16.MT88.4 R4, [R2+0xa400] ;  /* 0x00a400000204783b */ /* 0x020e220000004200 */
[----:B----4-:R-:W-:Y:S02]  /*25570*/  LOP3.LUT R0, R0, R10, RZ, 0xfc, !PT ;  /* 0x0000000a00007212 */ /* 0x010fe400078efcff */
[----:B-1----:R-:W-:-:S03]  /*25580*/  IADD3 R3, R12, R2, RZ ;  /* 0x000000020c037210 */ /* 0x002fc60007ffe0ff */
[----:B------:R-:W-:Y:S01]  /*25590*/  IMAD.IADD R0, R8, 0x1, R0 ;  /* 0x0000000108007824 */ /* 0x000fe200078e0200 */
[C-C-:B0-----:R-:W-:Y:S02]  /*255a0*/  PRMT R8, R4.reuse, 0x6420, R5.reuse ;  /* 0x0000642004087816 */ /* 0x141fe40000000005 */
[----:B------:R-:W-:Y:S02]  /*255b0*/  PRMT R9, R4, 0x7531, R5 ;  /* 0x0000753104097816 */ /* 0x000fe40000000005 */
[C-C-:B------:R-:W-:Y:S02]  /*255c0*/  PRMT R10, R6.reuse, 0x6420, R7.reuse ;  /* 0x00006420060a7816 */ /* 0x140fe40000000007 */
[----:B------:R-:W-:Y:S02]  /*255d0*/  PRMT R11, R6, 0x7531, R7 ;  /* 0x00007531060b7816 */ /* 0x000fe40000000007 */
[----:B------:R-:W0:Y:S04]  /*255e0*/  LDSM.16.MT88.4 R4, [R3+0xa400] ;  /* 0x00a400000304783b */ /* 0x000e280000004200 */
[----:B------:R0:W-:Y:S02]  /*255f0*/  STSM.16.M88.4 [R0+0x400], R8 ;  /* 0x0004000800007844 */ /* 0x0001e40000000200 */
        /* <DEDUP_REMOVED lines=11> */
[----:B------:R-:W-:Y:S01]  /*256b0*/  STSM.16.M88.4 [R0+0x1400], R16 ;  /* 0x0014001000007844 */ /* 0x000fe20000000200 */
[C-C-:B0-----:R-:W-:Y:S02]  /*256c0*/  PRMT R8, R4.reuse, 0x6420, R5.reuse ;  /* 0x0000642004087816 */ /* 0x141fe40000000005 */
[----:B------:R-:W-:Y:S02]  /*256d0*/  PRMT R9, R4, 0x7531, R5 ;  /* 0x0000753104097816 */ /* 0x000fe40000000005 */
[----:B------:R-:W-:-:S02]  /*256e0*/  PRMT R10, R6, 0x6420, R7 ;  /* 0x00006420060a7816 */ /* 0x000fc40000000007 */
        /* <DEDUP_REMOVED lines=46> */
.L_x_707:
[----:B------:R-:W2:Y:S01]  /*259d0*/  LDL.LU R2, [R1+0x10] ;  /* 0x0000100001027983 */ /* 0x000ea20000300800 */
[----:B0-----:R-:W-:Y:S03]  /*259e0*/  SYNCS.ARRIVE.TRANS64.A1T0 RZ, [R20+URZ+0x29850], RZ ;  /* 0x029850ff14ff79a7 */ /* 0x001fe6000810003f */
[----:B------:R-:W3:Y:S01]  /*259f0*/  LDL.LU R3, [R1+0x1c] ;  /* 0x00001c0001037983 */ /* 0x000ee20000300800 */
[----:B-1----:R-:W-:-:S05]  /*25a00*/  @!P1 VIADD R0, R20, 0x29880 ;  /* 0x0002988014009836 */ /* 0x002fca0000000000 */
[----:B------:R-:W-:Y:S01]  /*25a10*/  @!P1 PRMT R0, RZ, 0x654, R0 ;  /* 0x00000654ff009816 */ /* 0x000fe20000000000 */
[----:B------:R-:W-:Y:S06]  /*25a20*/  BAR.SYNC.DEFER_BLOCKING 0x2, 0x80 ;  /* 0x0082000000007b1d */ /* 0x000fec0000010000 */
[----:B------:R2:W-:Y:S02]  /*25a30*/  @!P1 SYNCS.ARRIVE.TRANS64.RED.A1T0 RZ, [R0+URZ], RZ ;  /* 0x000000ff00ff99a7 */ /* 0x0005e4000810043f */
[----:B--2---:R-:W-:-:S05]  /*25a40*/  VIADD R0, R2, 0x1 ;  /* 0x0000000102007836 */ /* 0x004fca0000000000 */
[----:B------:R-:W-:-:S04]  /*25a50*/  ISETP.NE.AND P0, PT, R0, 0x2, PT ;  /* 0x000000020000780c */ /* 0x000fc80003f05270 */
[----:B------:R-:W-:Y:S02]  /*25a60*/  SEL R2, RZ, 0x1, P0 ;  /* 0x00000001ff027807 */ /* 0x000fe40000000000 */
[----:B------:R-:W-:Y:S02]  /*25a70*/  SEL R0, R0, RZ, P0 ;  /* 0x000000ff00007207 */ /* 0x000fe40000000000 */
[----:B---3--:R-:W-:-:S03]  /*25a80*/  LOP3.LUT R3, R3, R2, RZ, 0x3c, !PT ;  /* 0x0000000203037212 */ /* 0x008fc600078e3cff */
[----:B------:R0:W-:Y:S04]  /*25a90*/  STL [R1+0x10], R0 ;  /* 0x0000100001007387 */ /* 0x0001e80000100800 */
[----:B------:R0:W-:Y:S02]  /*25aa0*/  STL [R1+0x1c], R3 ;  /* 0x00001c0301007387 */ /* 0x0001e40000100800 */
.L_x_658:
[----:B------:R-:W-:Y:S05]  /*25ab0*/  BSYNC B6 ;  /* 0x0000000000067941 */ /* 0x000fea0003800000 */
.L_x_656:
[----:B01----:R-:W2:Y:S02]  /*25ac0*/  LDL R0, [R1+0x18] ;  /* 0x0000180001007983 */ /* 0x003ea40000100800 */
[----:B--2---:R-:W-:-:S13]  /*25ad0*/  LOP3.LUT P0, RZ, R0, 0x2, RZ, 0xc0, !PT ;  /* 0x0000000200ff7812 */ /* 0x004fda000780c0ff */
[----:B------:R-:W-:Y:S05]  /*25ae0*/  @!P0 BRA `(.L_x_708) ;  /* 0x0000000000288947 */ /* 0x000fea0003800000 */
[----:B------:R-:W-:Y:S05]  /*25af0*/  WARPSYNC.ALL ;  /* 0x0000000000007948 */ /* 0x000fea0003800000 */
[----:B------:R-:W0:Y:S08]  /*25b00*/  S2UR UR5, SR_CgaCtaId ;  /* 0x00000000000579c3 */ /* 0x000e300000008800 */
[----:B------:R-:W-:Y:S06]  /*25b10*/  BAR.SYNC.DEFER_BLOCKING 0x5, 0x180 ;  /* 0x0146000000007b1d */ /* 0x000fec0000010000 */
[----:B------:R-:W-:-:S02]  /*25b20*/  UMOV UR4, 0x400 ;  /* 0x0000040000047882 */ /* 0x000fc40000000000 */
[----:B0-----:R-:W-:-:S09]  /*25b30*/  ULEA UR4, UR5, UR4, 0x18 ;  /* 0x0000000405047291 */ /* 0x001fd2000f8ec03f */
[----:B------:R-:W0:Y:S04]  /*25b40*/  LDS.128 R4, [UR4+0x298d0] ;  /* 0x0298d004ff047984 */ /* 0x000e280008000c00 */
[----:B0-----:R0:W-:Y:S04]  /*25b50*/  STL.64 [R1], R4 ;  /* 0x0000000401007387 */ /* 0x0011e80000100a00 */
[----:B------:R0:W-:Y:S01]  /*25b60*/  STL.64 [R1+0x8], R6 ;  /* 0x0000080601007387 */ /* 0x0001e20000100a00 */
[----:B------:R-:W-:Y:S06]  /*25b70*/  BAR.ARV 0x4, 0x180 ;  /* 0x0106000000007b1d */ /* 0x000fec0000002000 */
[----:B------:R-:W-:Y:S05]  /*25b80*/  BRA `(.L_x_709) ;  /* 0x0000000800847947 */ /* 0x000fea0003800000 */
.L_x_708:
[----:B------:R-:W0:Y:S01]  /*25b90*/  S2R R0, SR_TID.X ;  /* 0x0000000000007919 */ /* 0x000e220000002100 */
[----:B------:R-:W-:Y:S01]  /*25ba0*/  UMOV UR4, 0xffffffff ;  /* 0xffffffff00047882 */ /* 0x000fe20000000000 */
[----:B0-----:R-:W-:-:S04]  /*25bb0*/  LOP3.LUT R7, R0, 0x1f, RZ, 0xc0, !PT ;  /* 0x0000001f00077812 */ /* 0x001fc800078ec0ff */
[----:B------:R-:W-:Y:S01]  /*25bc0*/  ISETP.NE.AND P0, PT, R7, 0x1f, PT ;  /* 0x0000001f0700780c */ /* 0x000fe20003f05270 */
[----:B------:R-:W-:-:S12]  /*25bd0*/  BRA.DIV UR4, `(.L_x_710) ;  /* 0x0000002e04947947 */ /* 0x000fd8000b800000 */
[----:B------:R-:W2:Y:S01]  /*25be0*/  LDL.LU R6, [R1] ;  /* 0x0000000001067983 */ /* 0x000ea20000300800 */
[----:B------:R-:W-:-:S03]  /*25bf0*/  ULDC UR4, c[0x0][0xc14] ;  /* 0x0003050000047ab9 */ /* 0x000fc60000000800 */
[----:B------:R-:W3:Y:S02]  /*25c00*/  LDL R5, [R1+0xc] ;  /* 0x00000c0001057983 */ /* 0x000ee40000100800 */
[----:B---3--:R-:W-:-:S05]  /*25c10*/  IMAD.IADD R5, R5, 0x1, R7 ;  /* 0x0000000105057824 */ /* 0x008fca00078e0207 */
[----:B------:R-:W-:-:S13]  /*25c20*/  ISETP.GE.OR P1, PT, R5, UR4, !P0 ;  /* 0x0000000405007c0c */ /* 0x000fda000c726670 */
[----:B------:R-:W0:Y:S02]  /*25c30*/  @!P1 LDC.64 R2, c[0x0][0xc58] ;  /* 0x00031600ff029b82 */ /* 0x000e240000000a00 */
[----:B0-----:R-:W-:-:S06]  /*25c40*/  @!P1 IMAD.WIDE R2, R5, 0x4, R2 ;  /* 0x0000000405029825 */ /* 0x001fcc00078e0202 */
[----:B------:R0:W3:Y:S01]  /*25c50*/  @!P1 LDG.E R2, desc[UR54][R2.64] ;  /* 0x0000003602029981 */ /* 0x0000e2000c1e1900 */
[C---:B------:R-:W-:Y:S02]  /*25c60*/  ISETP.GE.U32.AND P2, PT, R7.reuse, 0x2, PT ;  /* 0x000000020700780c */ /* 0x040fe40003f46070 */
[C---:B------:R-:W-:Y:S01]  /*25c70*/  ISETP.GE.U32.AND P3, PT, R7.reuse, 0x4, PT ;  /* 0x000000040700780c */ /* 0x040fe20003f66070 */
[----:B--2---:R-:W-:Y:S01]  /*25c80*/  SHFL.IDX PT, R0, R6, RZ, 0x1f ;  /* 0x00001fff06007589 */ /* 0x004fe200000e0000 */
[C---:B------:R-:W-:Y:S02]  /*25c90*/  ISETP.GE.U32.AND P4, PT, R7.reuse, 0x8, PT ;  /* 0x000000080700780c */ /* 0x040fe40003f86070 */
[C---:B------:R-:W-:Y:S01]  /*25ca0*/  ISETP.GE.U32.AND P5, PT, R7.reuse, 0x10, PT ;  /* 0x000000100700780c */ /* 0x040fe20003fa6070 */
[----:B------:R-:W-:Y:S01]  /*25cb0*/  SHFL.IDX PT, R4, R6, 0x1, 0x1f ;  /* 0x00201f0006047f89 */ /* 0x000fe200000e0000 */
[----:B0-----:R-:W-:Y:S01]  /*25cc0*/  MOV R3, RZ ;  /* 0x000000ff00037202 */ /* 0x001fe20000000f00 */
[----:B---3--:R-:W-:Y:S01]  /*25cd0*/  @!P1 IMAD.MOV.U32 R3, RZ, RZ, R2 ;  /* 0x000000ffff039224 */ /* 0x008fe200078e0002 */
[----:B------:R-:W-:-:S04]  /*25ce0*/  ISETP.NE.AND P1, PT, R7, RZ, PT ;  /* 0x000000ff0700720c */ /* 0x000fc80003f25270 */
[----:B------:R-:W0:Y:S02]  /*25cf0*/  SHFL.UP PT, R14, R3, 0x1, RZ ;  /* 0x04200000030e7989 */ /* 0x000e2400000e00ff */
[----:B0-----:R-:W-:-:S05]  /*25d00*/  SEL R14, R14, RZ, P1 ;  /* 0x000000ff0e0e7207 */ /* 0x001fca0000800000 */
[----:B------:R-:W-:-:S05]  /*25d10*/  IMAD.IADD R2, R3, 0x1, R14 ;  /* 0x0000000103027824 */ /* 0x000fca00078e020e */
[----:B------:R-:W0:Y:S02]  /*25d20*/  SHFL.UP PT, R14, R2, 0x2, RZ ;  /* 0x04400000020e7989 */ /* 0x000e2400000e00ff */
        /* <DEDUP_REMOVED lines=11> */
[----:B------:R0:W1:Y:S02]  /*25de0*/  SHFL.IDX PT, R14, R2, 0x1f, 0x1f ;  /* 0x03e01f00020e7f89 */ /* 0x00006400000e0000 */
.L_x_836:
[----:B------:R-:W-:Y:S02]  /*25df0*/  ULDC UR4, c[0x0][0xc10] ;  /* 0x0003040000047ab9 */ /* 0x000fe40000000800 */
[----:B------:R-:W-:-:S04]  /*25e00*/  IMAD.U32 R7, RZ, RZ, UR4 ;  /* 0x00000004ff077e24 */ /* 0x000fc8000f8e00ff */
[----:B-1----:R-:W-:-:S05]  /*25e10*/  IMAD R5, R14, R7, RZ ;  /* 0x000000070e057224 */ /* 0x002fca00078e02ff */
[----:B------:R-:W-:-:S04]  /*25e20*/  IADD3 R4, R4, R5, RZ ;  /* 0x0000000504047210 */ /* 0x000fc80007ffe0ff */
[----:B------:R-:W-:-:S13]  /*25e30*/  ISETP.GT.AND P6, PT, R4, R0, PT ;  /* 0x000000000400720c */ /* 0x000fda0003fc4270 */
[----:B------:R-:W-:Y:S05]  /*25e40*/  @P6 BRA `(.L_x_711) ;  /* 0x0000000000a46947 */ /* 0x000fea0003800000 */
.L_x_716:
[----:B0-----:R-:W2:Y:S01]  /*25e50*/  LDL.LU R2, [R1+0xc] ;  /* 0x00000c0001027983 */ /* 0x001ea20000300800 */
[----:B------:R-:W0:Y:S01]  /*25e60*/  LDC R5, c[0x0][0xc14] ;  /* 0x00030500ff057b82 */ /* 0x000e220000000800 */
[----:B--2---:R-:W-:-:S05]  /*25e70*/  VIADD R2, R2, 0x1f ;  /* 0x0000001f02027836 */ /* 0x004fca0000000000 */
[----:B0-----:R-:W-:-:S13]  /*25e80*/  ISETP.GE.AND P6, PT, R2, R5, PT ;  /* 0x000000050200720c */ /* 0x001fda0003fc6270 */
[----:B------:R-:W-:Y:S05]  /*25e90*/  @P6 BRA `(.L_x_712) ;  /* 0x0000000400586947 */ /* 0x000fea0003800000 */
[----:B------:R-:W0:Y:S01]  /*25ea0*/  S2R R3, SR_TID.X ;  /* 0x0000000000037919 */ /* 0x000e220000002100 */
[----:B------:R-:W-:Y:S01]  /*25eb0*/  BSSY B0, `(.L_x_713) ;  /* 0x000000a000007945 */ /* 0x000fe20003800000 */
[----:B------:R1:W-:Y:S01]  /*25ec0*/  STL [R1+0xc], R2 ;  /* 0x00000c0201007387 */ /* 0x0003e20000100800 */
[----:B0-----:R-:W-:-:S05]  /*25ed0*/  LOP3.LUT R3, R3, 0x1f, RZ, 0xc0, !PT ;  /* 0x0000001f03037812 */ /* 0x001fca00078ec0ff */
[----:B------:R-:W-:Y:S02]  /*25ee0*/  IMAD.IADD R6, R2, 0x1, R3 ;  /* 0x0000000102067824 */ /* 0x000fe400078e0203 */
[----:B------:R-:W-:-:S03]  /*25ef0*/  IMAD.MOV.U32 R3, RZ, RZ, RZ ;  /* 0x000000ffff037224 */ /* 0x000fc600078e00ff */
[----:B------:R-:W-:-:S13]  /*25f00*/  ISETP.GE.OR P6, PT, R6, R5, !P0 ;  /* 0x000000050600720c */ /* 0x000fda00047c6670 */
[----:B-1----:R-:W-:Y:S05]  /*25f10*/  @P6 BRA `(.L_x_714) ;  /* 0x00000000000c6947 */ /* 0x002fea0003800000 */
[----:B------:R-:W0:Y:S02]  /*25f20*/  LDC.64 R2, c[0x0][0xc58] ;  /* 0x00031600ff027b82 */ /* 0x000e240000000a00 */
[----:B0-----:R-:W-:-:S06]  /*25f30*/  IMAD.WIDE R2, R6, 0x4, R2 ;  /* 0x0000000406027825 */ /* 0x001fcc00078e0202 */
[----:B------:R0:W5:Y:S02]  /*25f40*/  LDG.E R3, desc[UR54][R2.64] ;  /* 0x0000003602037981 */ /* 0x000164000c1e1900 */
.L_x_714:
[----:B------:R-:W-:Y:S05]  /*25f50*/  BSYNC B0 ;  /* 0x0000000000007941 */ /* 0x000fea0003800000 */
.L_x_713:
[----:B------:R-:W-:-:S03]  /*25f60*/  UMOV UR4, 0xffffffff ;  /* 0xffffffff00047882 */ /* 0x000fc60000000000 */
[----:B------:R-:W-:Y:S05]  /*25f70*/  BRA.DIV UR4, `(.L_x_715) ;  /* 0x0000002e04d87947 */ /* 0x000fea000b800000 */
[----:B-----5:R-:W1:Y:S02]  /*25f80*/  SHFL.UP PT, R14, R3, 0x1, RZ ;  /* 0x04200000030e7989 */ /* 0x020e6400000e00ff */
[----:B-1----:R-:W-:-:S04]  /*25f90*/  SEL R14, R14, RZ, P1 ;  /* 0x000000ff0e0e7207 */ /* 0x002fc80000800000 */
[----:B------:R-:W-:-:S05]  /*25fa0*/  IADD3 R13, R3, R14, RZ ;  /* 0x0000000e030d7210 */ /* 0x000fca0007ffe0ff */
        /* <DEDUP_REMOVED lines=9> */
[----:B------:R-:W0:Y:S02]  /*26040*/  SHFL.UP PT, R14, R7, 0x10, RZ ;  /* 0x06000000070e7989 */ /* 0x000e2400000e00ff */
[----:B0-----:R-:W-:-:S04]  /*26050*/  SEL R2, R14, RZ, P5 ;  /* 0x000000ff0e027207 */ /* 0x001fc80002800000 */
[----:B------:R-:W-:-:S05]  /*26060*/  IADD3 R2, R7, R2, RZ ;  /* 0x0000000207027210 */ /* 0x000fca0007ffe0ff */
[----:B------:R0:W1:Y:S02]  /*26070*/  SHFL.IDX PT, R14, R2, 0x1f, 0x1f ;  /* 0x03e01f00020e7f89 */ /* 0x00006400000e0000 */
.L_x_844:
[----:B------:R-:W-:Y:S02]  /*26080*/  ULDC UR4, c[0x0][0xc10] ;  /* 0x0003040000047ab9 */ /* 0x000fe40000000800 */
[----:B------:R-:W-:-:S04]  /*26090*/  IMAD.U32 R7, RZ, RZ, UR4 ;  /* 0x00000004ff077e24 */ /* 0x000fc8000f8e00ff */
[----:B-1----:R-:W-:-:S04]  /*260a0*/  IMAD R5, R14, R7, RZ ;  /* 0x000000070e057224 */ /* 0x002fc800078e02ff */
[----:B------:R-:W-:-:S05]  /*260b0*/  IMAD.IADD R4, R5, 0x1, R4 ;  /* 0x0000000105047824 */ /* 0x000fca00078e0204 */
[----:B------:R-:W-:-:S13]  /*260c0*/  ISETP.GT.AND P6, PT, R4, R0, PT ;  /* 0x000000000400720c */ /* 0x000fda0003fc4270 */
[----:B------:R-:W-:Y:S05]  /*260d0*/  @!P6 BRA `(.L_x_716) ;  /* 0xfffffffc005ce947 */ /* 0x000fea000383ffff */
.L_x_711:
[----:B------:R-:W-:Y:S01]  /*260e0*/  IMAD.IADD R8, R4, 0x1, -R5 ;  /* 0x0000000104087824 */ /* 0x000fe200078e0a05 */
[----:B------:R-:W-:-:S03]  /*260f0*/  UMOV UR4, 0xffffffff ;  /* 0xffffffff00047882 */ /* 0x000fc60000000000 */
[----:B------:R-:W-:-:S05]  /*26100*/  IMAD R5, R2, R7, R8 ;  /* 0x0000000702057224 */ /* 0x000fca00078e0208 */
[----:B------:R-:W-:Y:S01]  /*26110*/  ISETP.GT.AND P6, PT, R5, R0, PT ;  /* 0x000000000500720c */ /* 0x000fe20003fc4270 */
[----:B------:R-:W-:-:S12]  /*26120*/  BRA.DIV UR4, `(.L_x_717) ;  /* 0x0000003204287947 */ /* 0x000fd8000b800000 */
[----:B------:R-:W-:-:S04]  /*26130*/  VOTE.ANY R6, PT, !P6 ;  /* 0x0000000000067806 */ /* 0x000fc800070e0100 */
[----:B------:R-:W1:Y:S02]  /*26140*/  POPC R4, R6 ;  /* 0x0000000600047309 */ /* 0x000e640000000000 */
[----:B-1----:R1:W2:Y:S02]  /*26150*/  SHFL.IDX PT, R5, R3, R4, 0x1f ;  /* 0x00001f0403057589 */ /* 0x0022a400000e0000 */
.L_x_848:
[----:B------:R-:W-:Y:S02]  /*26160*/  ISETP.NE.AND P0, PT, R6, RZ, PT ;  /* 0x000000ff0600720c */ /* 0x000fe40003f05270 */
[----:B------:R-:W-:-:S11]  /*26170*/  MOV R14, RZ ;  /* 0x000000ff000e7202 */ /* 0x000fd60000000f00 */
[----:B------:R-:W-:Y:S05]  /*26180*/  @!P0 BRA `(.L_x_718) ;  /* 0x0000000000108947 */ /* 0x000fea0003800000 */
[----:B------:R-:W-:Y:S01]  /*26190*/  UMOV UR4, 0xffffffff ;  /* 0xffffffff00047882 */ /* 0x000fe20000000000 */
[----:B------:R-:W-:Y:S02]  /*261a0*/  VIADD R12, R4, 0xffffffff ;  /* 0xffffffff040c7836 */ /* 0x000fe40000000000 */
[----:B------:R-:W-:Y:S05]  /*261b0*/  BRA.DIV UR4, `(.L_x_719) ;  /* 0x00000032044c7947 */ /* 0x000fea000b800000 */
[----:B------:R3:W4:Y:S02]  /*261c0*/  SHFL.IDX PT, R14, R2, R12, 0x1f ;  /* 0x00001f0c020e7589 */ /* 0x00072400000e0000 */
.L_x_718:
[----:B------:R-:W5:Y:S01]  /*261d0*/  LDL.LU R10, [R1+0xc] ;  /* 0x00000c00010a7983 */ /* 0x000f620000300800 */
[----:B--2---:R-:W-:Y:S01]  /*261e0*/  IABS R6, R5 ;  /* 0x0000000500067213 */ /* 0x004fe20000000000 */
[----:B----4-:R-:W-:Y:S01]  /*261f0*/  IMAD R8, R14, R7, R8 ;  /* 0x000000070e087224 */ /* 0x010fe200078e0208 */
[----:B0--3--:R-:W-:Y:S02]  /*26200*/  MOV R2, RZ ;  /* 0x000000ff00027202 */ /* 0x009fe40000000f00 */
[----:B------:R-:W0:Y:S01]  /*26210*/  I2F.RP R7, R6 ;  /* 0x0000000600077306 */ /* 0x000e220000209400 */
[----:B------:R-:W-:Y:S01]  /*26220*/  IMAD.IADD R0, R0, 0x1, -R8 ;  /* 0x0000000100007824 */ /* 0x000fe200078e0a08 */
[----:B------:R2:W-:Y:S02]  /*26230*/  STL [R1], R8 ;  /* 0x0000000801007387 */ /* 0x0005e40000100800 */
[----:B--2---:R-:W-:-:S04]  /*26240*/  IABS R8, R5 ;  /* 0x0000000500087213 */ /* 0x004fc80000000000 */
[----:B0-----:R-:W0:Y:S01]  /*26250*/  MUFU.RCP R7, R7 ;  /* 0x0000000700077308 */ /* 0x001e220000001000 */
[----:B------:R-:W-:Y:S02]  /*26260*/  IMAD.MOV R8, RZ, RZ, -R8 ;  /* 0x000000ffff087224 */ /* 0x000fe400078e0a08 */
[----:B0-----:R-:W-:-:S05]  /*26270*/  VIADD R9, R7, 0xffffffe ;  /* 0x0ffffffe07097836 */ /* 0x001fca0000000000 */
[----:B-1----:R-:W0:Y:S02]  /*26280*/  F2I.FTZ.U32.TRUNC.NTZ R3, R9 ;  /* 0x0000000900037305 */ /* 0x002e24000021f000 */
[----:B0-----:R-:W-:-:S04]  /*26290*/  IMAD.MOV R11, RZ, RZ, -R3 ;  /* 0x000000ffff0b7224 */ /* 0x001fc800078e0a03 */
[----:B------:R-:W-:-:S04]  /*262a0*/  IMAD R11, R11, R6, RZ ;  /* 0x000000060b0b7224 */ /* 0x000fc800078e02ff */
[----:B------:R-:W-:Y:S01]  /*262b0*/  IMAD.HI.U32 R2, R3, R11, R2 ;  /* 0x0000000b03027227 */ /* 0x000fe200078e0002 */
[----:B------:R-:W-:-:S05]  /*262c0*/  IABS R3, R0 ;  /* 0x0000000000037213 */ /* 0x000fca0000000000 */
[----:B------:R-:W-:-:S04]  /*262d0*/  IMAD.HI.U32 R2, R2, R3, RZ ;  /* 0x0000000302027227 */ /* 0x000fc800078e00ff */
[----:B------:R-:W-:-:S05]  /*262e0*/  IMAD R3, R2, R8, R3 ;  /* 0x0000000802037224 */ /* 0x000fca00078e0203 */
[----:B------:R-:W-:-:S13]  /*262f0*/  ISETP.GT.U32.AND P1, PT, R6, R3, PT ;  /* 0x000000030600720c */ /* 0x000fda0003f24070 */
[----:B------:R-:W-:Y:S01]  /*26300*/  @!P1 IMAD.IADD R3, R3, 0x1, -R6 ;  /* 0x0000000103039824 */ /* 0x000fe200078e0a06 */
[----:B------:R-:W-:Y:S02]  /*26310*/  @!P1 IADD3 R2, R2, 0x1, RZ ;  /* 0x0000000102029810 */ /* 0x000fe40007ffe0ff */
[----:B------:R-:W-:Y:S02]  /*26320*/  ISETP.NE.AND P1, PT, R5, RZ, PT ;  /* 0x000000ff0500720c */ /* 0x000fe40003f25270 */
[----:B------:R-:W-:Y:S02]  /*26330*/  ISETP.GE.U32.AND P0, PT, R3, R6, PT ;  /* 0x000000060300720c */ /* 0x000fe40003f06070 */
[----:B------:R-:W-:-:S04]  /*26340*/  LOP3.LUT R3, R0, R5, RZ, 0x3c, !PT ;  /* 0x0000000500037212 */ /* 0x000fc800078e3cff */
[----:B------:R-:W-:-:S07]  /*26350*/  ISETP.GE.AND P2, PT, R3, RZ, PT ;  /* 0x000000ff0300720c */ /* 0x000fce0003f46270 */
[----:B------:R-:W-:-:S06]  /*26360*/  @P0 VIADD R2, R2, 0x1 ;  /* 0x0000000102020836 */ /* 0x000fcc0000000000 */
[----:B------:R-:W-:Y:S01]  /*26370*/  @!P2 IMAD.MOV R2, RZ, RZ, -R2 ;  /* 0x000000ffff02a224 */ /* 0x000fe200078e0a02 */
[----:B------:R-:W-:-:S05]  /*26380*/  @!P1 LOP3.LUT R2, RZ, R5, RZ, 0x33, !PT ;  /* 0x00000005ff029212 */ /* 0x000fca00078e33ff */
[----:B------:R-:W-:-:S04]  /*26390*/  IMAD.MOV R3, RZ, RZ, -R2 ;  /* 0x000000ffff037224 */ /* 0x000fc800078e0a02 */
[----:B------:R-:W-:-:S05]  /*263a0*/  IMAD R0, R5, R3, R0 ;  /* 0x0000000305007224 */ /* 0x000fca00078e0200 */
[----:B------:R0:W-:Y:S04]  /*263b0*/  STL [R1+0x4], R0 ;  /* 0x0000040001007387 */ /* 0x0001e80000100800 */
[----:B------:R0:W-:Y:S01]  /*263c0*/  STL [R1+0x8], R2 ;  /* 0x0000080201007387 */ /* 0x0001e20000100800 */
[----:B-----5:R-:W-:-:S05]  /*263d0*/  IADD3 R10, R4, R10, RZ ;  /* 0x0000000a040a7210 */ /* 0x020fca0007ffe0ff */
[----:B------:R0:W-:Y:S01]  /*263e0*/  STL [R1+0xc], R10 ;  /* 0x00000c0a01007387 */ /* 0x0001e20000100800 */
[----:B------:R-:W-:Y:S05]  /*263f0*/  BRA `(.L_x_720) ;  /* 0x0000000000287947 */ /* 0x000fea0003800000 */
.L_x_712:
[----:B------:R-:W-:Y:S01]  /*26400*/  UMOV UR4, URZ ;  /* 0x0000003f00047c82 */ /* 0x000fe20008000000 */
[----:B------:R-:W-:Y:S01]  /*26410*/  ULDC UR6, c[0x0][0xc14] ;  /* 0x0003050000067ab9 */ /* 0x000fe20000000800 */
[----:B------:R-:W-:Y:S01]  /*26420*/  UMOV UR5, URZ ;  /* 0x0000003f00057c82 */ /* 0x000fe20008000000 */
[----:B------:R0:W-:Y:S01]  /*26430*/  STL [R1], R0 ;  /* 0x0000000001007387 */ /* 0x0001e20000100800 */
[----:B------:R-:W-:Y:S02]  /*26440*/  IMAD.U32 R3, RZ, RZ, UR4 ;  /* 0x00000004ff037e24 */ /* 0x000fe4000f8e00ff */
[----:B------:R-:W-:-:S03]  /*26450*/  IMAD.U32 R2, RZ, RZ, UR5 ;  /* 0x00000005ff027e24 */ /* 0x000fc6000f8e00ff */
[----:B------:R1:W-:Y:S01]  /*26460*/  STL [R1+0x4], R3 ;  /* 0x0000040301007387 */ /* 0x0003e20000100800 */
[----:B0-----:R-:W-:-:S05]  /*26470*/  IMAD.U32 R0, RZ, RZ, UR6 ;  /* 0x00000006ff007e24 */ /* 0x001fca000f8e00ff */
[----:B------:R1:W-:Y:S04]  /*26480*/  STL [R1+0xc], R0 ;  /* 0x00000c0001007387 */ /* 0x0003e80000100800 */
[----:B------:R1:W-:Y:S02]  /*26490*/  STL [R1+0x8], R2 ;  /* 0x0000080201007387 */ /* 0x0003e40000100800 */
.L_x_720:
[----:B-1----:R-:W2:Y:S04]  /*264a0*/  LDL R3, [R1+0x8] ;  /* 0x0000080001037983 */ /* 0x002ea80000100800 */
[----:B0-----:R-:W3:Y:S04]  /*264b0*/  LDL R2, [R1+0xc] ;  /* 0x00000c0001027983 */ /* 0x001ee80000100800 */
[----:B------:R-:W4:Y:S04]  /*264c0*/  LDL R4, [R1] ;  /* 0x0000000001047983 */ /* 0x000f280000100800 */
[----:B------:R-:W4:Y:S01]  /*264d0*/  LDL R5, [R1+0x4] ;  /* 0x0000040001057983 */ /* 0x000f220000100800 */
[----:B------:R-:W-:Y:S05]  /*264e0*/  WARPSYNC.ALL ;  /* 0x0000000000007948 */ /* 0x000fea0003800000 */
[----:B------:R-:W0:Y:S02]  /*264f0*/  S2R R0, SR_TID.X ;  /* 0x0000000000007919 */ /* 0x000e240000002100 */
[----:B0-----:R-:W-:Y:S01]  /*26500*/  LOP3.LUT R0, R0, 0x1f, RZ, 0xc0, !PT ;  /* 0x0000001f00007812 */ /* 0x001fe200078ec0ff */
[----:B------:R-:W-:Y:S03]  /*26510*/  BAR.SYNC.DEFER_BLOCKING 0x4, 0x180 ;  /* 0x0106000000007b1d */ /* 0x000fe60000010000 */
[----:B------:R-:W-:-:S13]  /*26520*/  ISETP.NE.AND P0, PT, R0, RZ, PT ;  /* 0x000000ff0000720c */ /* 0x000fda0003f05270 */
[----:B------:R-:W-:Y:S02]  /*26530*/  @!P0 MOV R0, 0x400 ;  /* 0x0000040000008802 */ /* 0x000fe40000000f00 */
[----:B--2---:R-:W-:Y:S02]  /*26540*/  MOV R6, R3 ;  /* 0x0000000300067202 */ /* 0x004fe40000000f00 */
[----:B------:R-:W0:Y:S01]  /*26550*/  @!P0 S2R R3, SR_CgaCtaId ;  /* 0x0000000000038919 */ /* 0x000e220000008800 */
[----:B---3--:R-:W-:Y:S01]  /*26560*/  IMAD.MOV.U32 R7, RZ, RZ, R2 ;  /* 0x000000ffff077224 */ /* 0x008fe200078e0002 */
[----:B0-----:R-:W-:-:S05]  /*26570*/  @!P0 LEA R0, R3, R0, 0x18 ;  /* 0x0000000003008211 */ /* 0x001fca00078ec0ff */
[----:B----4-:R1:W-:Y:S01]  /*26580*/  @!P0 STS.128 [R0+0x298d0], R4 ;  /* 0x0298d00400008388 */ /* 0x0103e20000000c00 */
[----:B------:R-:W-:Y:S06]  /*26590*/  BAR.ARV 0x5, 0x180 ;  /* 0x0146000000007b1d */ /* 0x000fec0000002000 */
.L_x_709:
[----:B-1----:R-:W2:Y:S01]  /*265a0*/  LDL R0, [R1+0xc] ;  /* 0x00000c0001007983 */ /* 0x002ea20000100800 */
[----:B------:R-:W-:Y:S02]  /*265b0*/  ULDC UR4, c[0x0][0xc14] ;  /* 0x0003050000047ab9 */ /* 0x000fe40000000800 */
[----:B--2---:R-:W-:-:S13]  /*265c0*/  ISETP.GE.AND P0, PT, R0, UR4, PT ;  /* 0x0000000400007c0c */ /* 0x004fda000bf06270 */
[----:B------:R-:W-:Y:S05]  /*265d0*/  @!P0 BRA `(.L_x_721) ;  /* 0xffffffac00548947 */ /* 0x000fea000383ffff */
[----:B------:R-:W-:Y:S05]  /*265e0*/  BSYNC B7 ;  /* 0x0000000000077941 */ /* 0x000fea0003800000 */
.L_x_618:
[----:B---3--:R-:W2:Y:S01]  /*265f0*/  LDL.LU R0, [R1+0x44] ;  /* 0x0000440001007983 */ /* 0x008ea20000300800 */
[----:B------:R-:W-:Y:S01]  /*26600*/  BSSY B0, `(.L_x_722) ;  /* 0x000000b000007945 */ /* 0x000fe20003800000 */
[----:B01----:R-:W0:Y:S01]  /*26610*/  S2R R5, SR_CgaCtaId ;  /* 0x0000000000057919 */ /* 0x003e220000008800 */
        /* <DEDUP_REMOVED lines=9> */
.L_x_851:
[----:B------:R-:W-:Y:S05]  /*266b0*/  BSYNC B0 ;  /* 0x0000000000007941 */ /* 0x000fea0003800000 */
.L_x_722:
[----:B------:R-:W-:-:S03]  /*266c0*/  UMOV UR4, 0xffffffff ;  /* 0xffffffff00047882 */ /* 0x000fc60000000000 */
[----:B------:R-:W-:Y:S05]  /*266d0*/  BRA.DIV UR4, `(.L_x_724) ;  /* 0x0000002e043c7947 */ /* 0x000fea000b800000 */
[----:B------:R-:W1:Y:S02]  /*266e0*/  S2R R2, SR_TID.X ;  /* 0x0000000000027919 */ /* 0x000e640000002100 */
[----:B-1----:R-:W-:-:S04]  /*266f0*/  SHF.R.U32.HI R2, RZ, 0x5, R2 ;  /* 0x00000005ff027819 */ /* 0x002fc80000011602 */
[----:B------:R-:W-:-:S05]  /*26700*/  LOP3.LUT R2, R2, 0x3, RZ, 0xc0, !PT ;  /* 0x0000000302027812 */ /* 0x000fca00078ec0ff */
[----:B------:R1:W2:Y:S02]  /*26710*/  SHFL.IDX PT, R14, R2, RZ, 0x1f ;  /* 0x00001fff020e7589 */ /* 0x0002a400000e0000 */
.L_x_854:
[----:B--2---:R-:W-:-:S13]  /*26720*/  ISETP.NE.AND P0, PT, R14, RZ, PT ;  /* 0x000000ff0e00720c */ /* 0x004fda0003f05270 */
[----:B------:R-:W-:Y:S05]  /*26730*/  @P0 BRA `(.L_x_414) ;  /* 0x0000000000b00947 */ /* 0x000fea0003800000 */
[----:B------:R-:W-:-:S03]  /*26740*/  UMOV UR4, 0xffffffff ;  /* 0xffffffff00047882 */ /* 0x000fc60000000000 */
[----:B------:R-:W-:Y:S05]  /*26750*/  BRA.DIV UR4, `(.L_x_725) ;  /* 0x0000002e04507947 */ /* 0x000fea000b800000 */
[----:B------:R-:W-:-:S13]  /*26760*/  ELECT P6, URZ, PT ;  /* 0x00000000003f782f */ /* 0x000fda00038c0000 */
.L_x_857:
[----:B------:R-:W-:Y:S05]  /*26770*/  @!P6 BRA `(.L_x_414) ;  /* 0x0000000000a0e947 */ /* 0x000fea0003800000 */
[----:B------:R-:W-:-:S06]  /*26780*/  ULOP3.LUT UR4, UR36, 0x2, URZ, 0xfc, !UPT ;  /* 0x0000000224047892 */ /* 0x000fcc000f8efc3f */
[----:B-1----:R-:W-:-:S04]  /*26790*/  MOV R2, UR4 ;  /* 0x0000000400027c02 */ /* 0x002fc80008000f00 */
[----:B------:R-:W-:-:S13]  /*267a0*/  ISETP.NE.AND P0, PT, R2, 0x3, PT ;  /* 0x000000030200780c */ /* 0x000fda0003f05270 */
[----:B------:R-:W-:Y:S05]  /*267b0*/  @!P0 BRA `(.L_x_726) ;  /* 0x0000000000048947 */ /* 0x000fea0003800000 */
[----:B------:R-:W-:Y:S01]  /*267c0*/  BPT.TRAP 0x1 ;  /* 0x000000040000795c */ /* 0x000fe20000300000 */
.L_x_726:
[----:B0-----:R-:W2:Y:S04]  /*267d0*/  LDL R3, [R1+0x10] ;  /* 0x0000100001037983 */ /* 0x001ea80000100800 */
        /* <DEDUP_REMOVED lines=9> */
[----:B------:R-:W-:Y:S02]  /*26870*/  LOP3.LUT R4, R7, R4, RZ, 0x3c, !PT ;  /* 0x0000000407047212 */ /* 0x000fe400078e3cff */
[----:B------:R-:W-:-:S02]  /*26880*/  LEA R7, R3, R2, 0x3 ;  /* 0x0000000203077211 */ /* 0x000fc400078e18ff */
[----:B------:R-:W-:Y:S01]  /*26890*/  SHF.L.U32 R2, R4, 0x1f, RZ ;  /* 0x0000001f04027819 */ /* 0x000fe200000006ff */
[----:B0-----:R-:W-:Y:S06]  /*268a0*/  @!P1 BRA `(.L_x_727) ;  /* 0x0000002c001c9947 */ /* 0x001fec0003800000 */
.L_x_858:
[----:B------:R-:W1:Y:S02]  /*268b0*/  SYNCS.PHASECHK.TRANS64.TRYWAIT P1, [R7+URZ], R2 ;  /* 0x00000002070075a7 */ /* 0x000e64000802017f */
[----:B-1----:R-:W-:Y:S05]  /*268c0*/  @!P1 BRA `(.L_x_728) ;  /* 0x0000002c00289947 */ /* 0x002fea0003800000 */
.L_x_859:
[----:B------:R-:W-:Y:S05]  /*268d0*/  @!P0 BRA `(.L_x_729) ;  /* 0x0000000000048947 */ /* 0x000fea0003800000 */
[----:B------:R-:W-:Y:S01]  /*268e0*/  BPT.TRAP 0x1 ;  /* 0x000000040000795c */ /* 0x000fe20000300000 */
.L_x_729:
[----:B------:R-:W2:Y:S02]  /*268f0*/  LDL.LU R4, [R1+0x10] ;  /* 0x0000100001047983 */ /* 0x000ea40000300800 */
[----:B--2---:R-:W-:-:S04]  /*26900*/  IMAD R4, R4, 0x8, R0 ;  /* 0x0000000804047824 */ /* 0x004fc800078e0200 */
[----:B------:R-:W2:Y:S02]  /*26910*/  SYNCS.PHASECHK.TRANS64.TRYWAIT P1, [R4+URZ+0x29860], R5 ;  /* 0x02986005040075a7 */ /* 0x000ea4000802017f */
[----:B--2---:R-:W-:Y:S05]  /*26920*/  @!P1 BRA `(.L_x_730) ;  /* 0x0000002c00249947 */ /* 0x004fea0003800000 */
.L_x_860:
[----:B------:R-:W-:Y:S05]  /*26930*/  @!P0 BRA `(.L_x_731) ;  /* 0x0000000000048947 */ /* 0x000fea0003800000 */
[----:B------:R-:W-:Y:S01]  /*26940*/  BPT.TRAP 0x1 ;  /* 0x000000040000795c */ /* 0x000fe20000300000 */
.L_x_731:
[----:B------:R-:W-:-:S04]  /*26950*/  IMAD R3, R3, 0x8, R0 ;  /* 0x0000000803037824 */ /* 0x000fc800078e0200 */
[----:B------:R-:W3:Y:S02]  /*26960*/  SYNCS.PHASECHK.TRANS64.TRYWAIT P1, [R3+URZ+0x29860], R2 ;  /* 0x02986002030075a7 */ /* 0x000ee4000802017f */
[----:B---3--:R-:W-:Y:S05]  /*26970*/  @!P1 BRA `(.L_x_732) ;  /* 0x0000002c00249947 */ /* 0x008fea0003800000 */
.L_x_861:
[----:B------:R-:W-:Y:S05]  /*26980*/  @!P0 BRA `(.L_x_733) ;  /* 0x0000000000048947 */ /* 0x000fea0003800000 */
[----:B------:R-:W-:Y:S01]  /*26990*/  BPT.TRAP 0x1 ;  /* 0x000000040000795c */ /* 0x000fe20000300000 */
.L_x_733:
[----:B------:R-:W4:Y:S02]  /*269a0*/  SYNCS.PHASECHK.TRANS64.TRYWAIT P0, [R4+URZ+0x29880], R5 ;  /* 0x02988005040075a7 */ /* 0x000f24000800017f */
[----:B----4-:R-:W-:Y:S05]  /*269b0*/  @!P0 BRA `(.L_x_734) ;  /* 0x0000002c00288947 */ /* 0x010fea0003800000 */
.L_x_735:
[----:B------:R0:W0:Y:S02]  /*269c0*/  SYNCS.PHASECHK.TRANS64.TRYWAIT P0, [R3+URZ+0x29880], R2 ;  /* 0x02988002030075a7 */ /* 0x000024000800017f */
[----:B0-----:R-:W-:Y:S05]  /*269d0*/  @!P0 NANOSLEEP.SYNCS 0x989680 ;  /* 0x009896800000895d */ /* 0x001fea0003900000 */
[----:B------:R-:W0:Y:S02]  /*269e0*/  @!P0 SYNCS.PHASECHK.TRANS64 P0, [R3+URZ+0x29880], R2 ;  /* 0x02988002030085a7 */ /* 0x000e24000800007f */
[----:B0-----:R-:W-:Y:S05]  /*269f0*/  @!P0 BRA `(.L_x_735) ;  /* 0xfffffffc00f08947 */ /* 0x001fea000383ffff */
.L_x_414:
[----:B------:R-:W-:Y:S05]  /*26a00*/  BSYNC B8 ;  /* 0x0000000000087941 */ /* 0x000fea0003800000 */
.L_x_411:
[----:B------:R-:W-:Y:S05]  /*26a10*/  EXIT ;  /* 0x000000000000794d */ /* 0x000fea0003800000 */
.L_x_432:
[----:B---3--:R3:W4:Y:S02]  /*26a20*/  SYNCS.PHASECHK.TRANS64.TRYWAIT P5, [R39+URZ+0x29890], R96 ;  /* 0x02989060270075a7 */ /* 0x00872400080a017f */
[----:B----4-:R-:W-:Y:S05]  /*26a30*/  @!P5 NANOSLEEP.SYNCS 0x989680 ;  /* 0x009896800000d95d */ /* 0x010fea0003900000 */
[----:B------:R-:W4:Y:S02]  /*26a40*/  @!P5 SYNCS.PHASECHK.TRANS64 P5, [R39+URZ+0x29890], R96 ;  /* 0x029890602700d5a7 */ /* 0x000f2400080a007f */
[----:B----4-:R-:W-:Y:S05]  /*26a50*/  @!P5 BRA `(.L_x_432) ;  /* 0xfffffffc00f0d947 */ /* 0x010fea000383ffff */
[----:B------:R-:W-:Y:S05]  /*26a60*/  BRA `(.L_x_736) ;  /* 0xfffffdc800907947 */ /* 0x000fea000383ffff */
.L_x_486:
[----:B--2---:R2:W4:Y:S02]  /*26a70*/  SYNCS.PHASECHK.TRANS64.TRYWAIT P5, [R39+URZ+0x29890], R96 ;  /* 0x02989060270075a7 */ /* 0x00452400080a017f */
[----:B----4-:R-:W-:Y:S05]  /*26a80*/  @!P5 NANOSLEEP.SYNCS 0x989680 ;  /* 0x009896800000d95d */ /* 0x010fea0003900000 */
[----:B------:R-:W4:Y:S02]  /*26a90*/  @!P5 SYNCS.PHASECHK.TRANS64 P5, [R39+URZ+0x29890], R96 ;  /* 0x029890602700d5a7 */ /* 0x000f2400080a007f */
[----:B----4-:R-:W-:Y:S05]  /*26aa0*/  @!P5 BRA `(.L_x_486) ;  /* 0xfffffffc00f0d947 */ /* 0x010fea000383ffff */
[----:B------:R-:W-:Y:S05]  /*26ab0*/  BRA `(.L_x_737) ;  /* 0xfffffe2400f07947 */ /* 0x000fea000383ffff */
.L_x_511:
[----:B-1----:R1:W2:Y:S02]  /*26ac0*/  SYNCS.PHASECHK.TRANS64.TRYWAIT P2, [R39+URZ+0x29890], R96 ;  /* 0x02989060270075a7 */ /* 0x0022a4000804017f */
[----:B--2---:R-:W-:Y:S05]  /*26ad0*/  @!P2 NANOSLEEP.SYNCS 0x989680 ;  /* 0x009896800000a95d */ /* 0x004fea0003900000 */
[----:B------:R-:W2:Y:S02]  /*26ae0*/  @!P2 SYNCS.PHASECHK.TRANS64 P2, [R39+URZ+0x29890], R96 ;  /* 0x029890602700a5a7 */ /* 0x000ea4000804007f */
[----:B--2---:R-:W-:Y:S05]  /*26af0*/  @!P2 BRA `(.L_x_511) ;  /* 0xfffffffc00f0a947 */ /* 0x004fea000383ffff */
[----:B------:R-:W-:Y:S05]  /*26b00*/  BRA `(.L_x_738) ;  /* 0xfffffe8400947947 */ /* 0x000fea000383ffff */
.L_x_517:
[----:B-1----:R1:W2:Y:S02]  /*26b10*/  SYNCS.PHASECHK.TRANS64.TRYWAIT P1, [R39+URZ+0x298b0], R96 ;  /* 0x0298b060270075a7 */ /* 0x0022a4000802017f */
[----:B--2---:R-:W-:Y:S05]  /*26b20*/  @!P1 NANOSLEEP.SYNCS 0x989680 ;  /* 0x009896800000995d */ /* 0x004fea0003900000 */
[----:B------:R-:W2:Y:S02]  /*26b30*/  @!P1 SYNCS.PHASECHK.TRANS64 P1, [R39+URZ+0x298b0], R96 ;  /* 0x0298b060270095a7 */ /* 0x000ea4000802007f */
[----:B--2---:R-:W-:Y:S05]  /*26b40*/  @!P1 BRA `(.L_x_517) ;  /* 0xfffffffc00f09947 */ /* 0x004fea000383ffff */
[----:B------:R-:W-:Y:S05]  /*26b50*/  BRA `(.L_x_739) ;  /* 0xfffffe8800947947 */ /* 0x000fea000383ffff */
.L_x_525:
[----:B------:R-:W-:Y:S01]  /*26b60*/  BSSY B0, `(.L_x_740) ;  /* 0x0000008000007945 */ /* 0x000fe20003800000 */
[----:B------:R-:W-:Y:S01]  /*26b70*/  IMAD.MOV.U32 R13, RZ, RZ, R219 ;  /* 0x000000ffff0d7224 */ /* 0x000fe200078e00db */
[----:B------:R-:W-:Y:S01]  /*26b80*/  MOV R12, RZ ;  /* 0x000000ff000c7202 */ /* 0x000fe20000000f00 */
[----:B------:R-:W-:Y:S02]  /*26b90*/  IMAD.MOV.U32 R11, RZ, RZ, 0x1f ;  /* 0x0000001fff0b7424 */ /* 0x000fe400078e00ff */
[----:B------:R-:W-:-:S07]  /*26ba0*/  IMAD.MOV.U32 R15, RZ, RZ, -0x1 ;  /* 0xffffffffff0f7424 */ /* 0x000fce00078e00ff */
[----:B-----5:R-:W-:Y:S05]  /*26bb0*/  WARPSYNC.COLLECTIVE R15, `(.L_x_741) ;  /* 0x000000000f087348 */ /* 0x020fea0003c00000 */
[----:B------:R0:W1:Y:S02]  /*26bc0*/  SHFL.IDX P6, R14, R13, R12, R11 ;  /* 0x0000000c0d0e7389 */ /* 0x00006400000c000b */
[----:B01---5:R-:W-:Y:S01]  /*26bd0*/  ENDCOLLECTIVE ;  /* 0x000000000000791b */ /* 0x023fe20003800000 */
.L_x_741:
[----:B------:R-:W-:Y:S05]  /*26be0*/  BSYNC B0 ;  /* 0x0000000000007941 */ /* 0x000fea0003800000 */
.L_x_740:
[----:B------:R-:W-:Y:S01]  /*26bf0*/  IMAD.MOV.U32 R198, RZ, RZ, R14 ;  /* 0x000000ffffc67224 */ /* 0x000fe200078e000e */
[----:B------:R-:W-:Y:S06]  /*26c00*/  BRA `(.L_x_742) ;  /* 0xfffffe94001c7947 */ /* 0x000fec000383ffff */
.L_x_537:
[----:B------:R-:W-:Y:S01]  /*26c10*/  BSSY B1, `(.L_x_743) ;  /* 0x0000008000017945 */ /* 0x000fe20003800000 */
[----:B------:R-:W-:Y:S01]  /*26c20*/  MOV R13, R46 ;  /* 0x0000002e000d7202 */ /* 0x000fe20000000f00 */
[----:B------:R-:W-:Y:S02]  /*26c30*/  IMAD.MOV.U32 R12, RZ, RZ, RZ ;  /* 0x000000ffff0c7224 */ /* 0x000fe400078e00ff */
[----:B------:R-:W-:Y:S02]  /*26c40*/  IMAD.MOV.U32 R11, RZ, RZ, 0x1e1f ;  /* 0x00001e1fff0b7424 */ /* 0x000fe400078e00ff */
[----:B------:R-:W-:-:S07]  /*26c50*/  IMAD.MOV.U32 R15, RZ, RZ, -0x1 ;  /* 0xffffffffff0f7424 */ /* 0x000fce00078e00ff */
[----:B01---5:R-:W-:Y:S05]  /*26c60*/  WARPSYNC.COLLECTIVE R15, `(.L_x_744) ;  /* 0x000000000f087348 */ /* 0x023fea0003c00000 */
[----:B------:R2:W3:Y:S02]  /*26c70*/  SHFL.IDX P6, R14, R13, R12, R11 ;  /* 0x0000000c0d0e7389 */ /* 0x0004e400000c000b */
[----:B0123-5:R-:W-:Y:S01]  /*26c80*/  ENDCOLLECTIVE ;  /* 0x000000000000791b */ /* 0x02ffe20003800000 */
.L_x_744:
[----:B------:R-:W-:Y:S05]  /*26c90*/  BSYNC B1 ;  /* 0x0000000000017941 */ /* 0x000fea0003800000 */
.L_x_743:
[----:B------:R-:W-:Y:S05]  /*26ca0*/  BRA `(.L_x_745) ;  /* 0xfffffe9c005c7947 */ /* 0x000fea000383ffff */
.L_x_538:
        /* <DEDUP_REMOVED lines=8> */
.L_x_747:
[----:B------:R-:W-:Y:S05]  /*26d30*/  BSYNC B1 ;  /* 0x0000000000017941 */ /* 0x000fea0003800000 */
.L_x_746:
[----:B------:R-:W-:Y:S05]  /*26d40*/  BRA `(.L_x_748) ;  /* 0xfffffe9c003c7947 */ /* 0x000fea000383ffff */
.L_x_539:
        /* <DEDUP_REMOVED lines=8> */
.L_x_750:
[----:B------:R-:W-:Y:S05]  /*26dd0*/  BSYNC B1 ;  /* 0x0000000000017941 */ /* 0x000fea0003800000 */
.L_x_749:
[----:B------:R-:W-:Y:S05]  /*26de0*/  BRA `(.L_x_751) ;  /* 0xfffffe9c001c7947 */ /* 0x000fea000383ffff */
.L_x_540:
        /* <DEDUP_REMOVED lines=8> */
.L_x_753:
[----:B------:R-:W-:Y:S05]  /*26e70*/  BSYNC B1 ;  /* 0x0000000000017941 */ /* 0x000fea0003800000 */
.L_x_752:
[----:B------:R-:W-:Y:S05]  /*26e80*/  BRA `(.L_x_754) ;  /* 0xfffffe9800fc7947 */ /* 0x000fea000383ffff */
.L_x_542:
[----:B--2---:R2:W3:Y:S02]  /*26e90*/  SYNCS.PHASECHK.TRANS64.TRYWAIT P1, [R18+URZ+0x29800], R3 ;  /* 0x02980003120075a7 */ /* 0x0044e4000802017f */
[----:B---3--:R-:W-:Y:S05]  /*26ea0*/  @!P1 NANOSLEEP.SYNCS 0x989680 ;  /* 0x009896800000995d */ /* 0x008fea0003900000 */
[----:B------:R-:W3:Y:S02]  /*26eb0*/  @!P1 SYNCS.PHASECHK.TRANS64 P1, [R18+URZ+0x29800], R3 ;  /* 0x02980003120095a7 */ /* 0x000ee4000802007f */
[----:B---3--:R-:W-:Y:S05]  /*26ec0*/  @!P1 BRA `(.L_x_542) ;  /* 0xfffffffc00f09947 */ /* 0x008fea000383ffff */
[----:B------:R-:W-:Y:S05]  /*26ed0*/  BRA `(.L_x_755) ;  /* 0xfffffe9c00087947 */ /* 0x000fea000383ffff */
.L_x_556:
        /* <DEDUP_REMOVED lines=8> */
.L_x_757:
[----:B------:R-:W-:Y:S05]  /*26f60*/  BSYNC B1 ;  /* 0x0000000000017941 */ /* 0x000fea0003800000 */
.L_x_756:
[----:B------:R-:W-:Y:S05]  /*26f70*/  BRA `(.L_x_758) ;  /* 0xfffffecc00407947 */ /* 0x000fea000383ffff */
.L_x_557:
        /* <DEDUP_REMOVED lines=8> */
.L_x_760:
[----:B------:R-:W-:Y:S05]  /*27000*/  BSYNC B1 ;  /* 0x0000000000017941 */ /* 0x000fea0003800000 */
.L_x_759:
[----:B------:R-:W-:Y:S05]  /*27010*/  BRA `(.L_x_761) ;  /* 0xfffffecc00207947 */ /* 0x000fea000383ffff */
.L_x_558:
        /* <DEDUP_REMOVED lines=8> */
.L_x_763:
[----:B------:R-:W-:Y:S05]  /*270a0*/  BSYNC B1 ;  /* 0x0000000000017941 */ /* 0x000fea0003800000 */
.L_x_762:
[----:B------:R-:W-:Y:S05]  /*270b0*/  BRA `(.L_x_764) ;  /* 0xfffffecc00007947 */ /* 0x000fea000383ffff */
.L_x_559:
        /* <DEDUP_REMOVED lines=8> */
.L_x_766:
[----:B------:R-:W-:Y:S05]  /*27140*/  BSYNC B1 ;  /* 0x0000000000017941 */ /* 0x000fea0003800000 */
.L_x_765:
[----:B------:R-:W-:Y:S05]  /*27150*/  BRA `(.L_x_767) ;  /* 0xfffffec800e07947 */ /* 0x000fea000383ffff */
.L_x_561:
[----:B--2---:R2:W3:Y:S02]  /*27160*/  SYNCS.PHASECHK.TRANS64.TRYWAIT P1, [R18+URZ+0x29800], R3 ;  /* 0x02980003120075a7 */ /* 0x0044e4000802017f */
[----:B---3--:R-:W-:Y:S05]  /*27170*/  @!P1 NANOSLEEP.SYNCS 0x989680 ;  /* 0x009896800000995d */ /* 0x008fea0003900000 */
[----:B------:R-:W3:Y:S02]  /*27180*/  @!P1 SYNCS.PHASECHK.TRANS64 P1, [R18+URZ+0x29800], R3 ;  /* 0x02980003120095a7 */ /* 0x000ee4000802007f */
[----:B---3--:R-:W-:Y:S05]  /*27190*/  @!P1 BRA `(.L_x_561) ;  /* 0xfffffffc00f09947 */ /* 0x008fea000383ffff */
[----:B------:R-:W-:Y:S05]  /*271a0*/  BRA `(.L_x_768) ;  /* 0xfffffec800ec7947 */ /* 0x000fea000383ffff */
.L_x_569:
[----:B--2---:R2:W3:Y:S02]  /*271b0*/  SYNCS.PHASECHK.TRANS64.TRYWAIT P2, [R3+URZ+0x29830], R0 ;  /* 0x02983000030075a7 */ /* 0x0044e4000804017f */
[----:B---3--:R-:W-:Y:S05]  /*271c0*/  @!P2 NANOSLEEP.SYNCS 0x989680 ;  /* 0x009896800000a95d */ /* 0x008fea0003900000 */
[----:B------:R-:W3:Y:S02]  /*271d0*/  @!P2 SYNCS.PHASECHK.TRANS64 P2, [R3+URZ+0x29830], R0 ;  /* 0x029830000300a5a7 */ /* 0x000ee4000804007f */
[----:B---3--:R-:W-:Y:S05]  /*271e0*/  @!P2 BRA `(.L_x_569) ;  /* 0xfffffffc00f0a947 */ /* 0x008fea000383ffff */
[----:B------:R-:W-:Y:S05]  /*271f0*/  BRA `(.L_x_568) ;  /* 0xfffffefc00187947 */ /* 0x000fea000383ffff */
.L_x_575:
[----:B-1----:R1:W2:Y:S02]  /*27200*/  SYNCS.PHASECHK.TRANS64.TRYWAIT P2, [R11+URZ+0x29830], R10 ;  /* 0x0298300a0b0075a7 */ /* 0x0022a4000804017f */
[----:B--2---:R-:W-:Y:S05]  /*27210*/  @!P2 NANOSLEEP.SYNCS 0x989680 ;  /* 0x009896800000a95d */ /* 0x004fea0003900000 */
[----:B------:R-:W2:Y:S02]  /*27220*/  @!P2 SYNCS.PHASECHK.TRANS64 P2, [R11+URZ+0x29830], R10 ;  /* 0x0298300a0b00a5a7 */ /* 0x000ea4000804007f */
[----:B--2---:R-:W-:Y:S05]  /*27230*/  @!P2 BRA `(.L_x_575) ;  /* 0xfffffffc00f0a947 */ /* 0x004fea000383ffff */
[----:B------:R-:W-:Y:S05]  /*27240*/  BRA `(.L_x_574) ;  /* 0xffffff3000e47947 */ /* 0x000fea000383ffff */
.L_x_580:
[----:B-1----:R1:W2:Y:S02]  /*27250*/  SYNCS.PHASECHK.TRANS64.TRYWAIT P1, [R11+URZ+0x29850], R8 ;  /* 0x029850080b0075a7 */ /* 0x0022a4000802017f */
[----:B--2---:R-:W-:Y:S05]  /*27260*/  @!P1 NANOSLEEP.SYNCS 0x989680 ;  /* 0x009896800000995d */ /* 0x004fea0003900000 */
[----:B------:R-:W2:Y:S02]  /*27270*/  @!P1 SYNCS.PHASECHK.TRANS64 P1, [R11+URZ+0x29850], R8 ;  /* 0x029850080b0095a7 */ /* 0x000ea4000802007f */
[----:B--2---:R-:W-:Y:S05]  /*27280*/  @!P1 BRA `(.L_x_580) ;  /* 0xfffffffc00f09947 */ /* 0x004fea000383ffff */
[----:B------:R-:W-:Y:S05]  /*27290*/  BRA `(.L_x_579) ;  /* 0xffffff4400247947 */ /* 0x000fea000383ffff */
.L_x_586:
[----:B-1----:R1:W2:Y:S02]  /*272a0*/  SYNCS.PHASECHK.TRANS64.TRYWAIT P1, [R21+URZ+0x29850], R0 ;  /* 0x02985000150075a7 */ /* 0x0022a4000802017f */
[----:B--2---:R-:W-:Y:S05]  /*272b0*/  @!P1 NANOSLEEP.SYNCS 0x989680 ;  /* 0x009896800000995d */ /* 0x004fea0003900000 */
[----:B------:R-:W2:Y:S02]  /*272c0*/  @!P1 SYNCS.PHASECHK.TRANS64 P1, [R21+URZ+0x29850], R0 ;  /* 0x02985000150095a7 */ /* 0x000ea4000802007f */
[----:B--2---:R-:W-:Y:S05]  /*272d0*/  @!P1 BRA `(.L_x_586) ;  /* 0xfffffffc00f09947 */ /* 0x004fea000383ffff */
[----:B------:R-:W-:Y:S05]  /*272e0*/  BRA `(.L_x_585) ;  /* 0xffffff64003c7947 */ /* 0x000fea000383ffff */
.L_x_590:
[----:B------:R-:W-:Y:S01]  /*272f0*/  MOV R12, R0 ;  /* 0x00000000000c7202 */ /* 0x000fe20000000f00 */
[----:B------:R-:W-:Y:S01]  /*27300*/  IMAD.MOV.U32 R11, RZ, RZ, 0x1c1f ;  /* 0x00001c1fff0b7424 */ /* 0x000fe200078e00ff */
[----:B------:R-:W-:Y:S01]  /*27310*/  SEL R5, R96, R97, P0 ;  /* 0x0000006160057207 */ /* 0x000fe20000000000 */
[----:B------:R-:W-:Y:S01]  /*27320*/  IMAD.MOV.U32 R15, RZ, RZ, -0x1 ;  /* 0xffffffffff0f7424 */ /* 0x000fe200078e00ff */
[----:B------:R-:W-:Y:S02]  /*27330*/  SEL R7, R97, R96, P0 ;  /* 0x0000006061077207 */ /* 0x000fe40000000000 */
[----:B------:R-:W-:-:S07]  /*27340*/  SEL R9, R92, R93, P0 ;  /* 0x0000005d5c097207 */ /* 0x000fce0000000000 */
[----:B01---5:R-:W-:Y:S05]  /*27350*/  WARPSYNC.COLLECTIVE R15, `(.L_x_769) ;  /* 0x000000000f087348 */ /* 0x023fea0003c00000 */
[----:B------:R2:W3:Y:S02]  /*27360*/  SHFL.IDX P6, R14, R13, R12, R11 ;  /* 0x0000000c0d0e7389 */ /* 0x0004e400000c000b */
[----:B0123-5:R-:W-:Y:S01]  /*27370*/  ENDCOLLECTIVE ;  /* 0x000000000000791b */ /* 0x02ffe20003800000 */
.L_x_769:
[----:B------:R-:W-:Y:S02]  /*27380*/  SEL R21, R93, R92, P0 ;  /* 0x0000005c5d157207 */ /* 0x000fe40000000000 */
[----:B------:R-:W-:Y:S02]  /*27390*/  SEL R25, R48, R45, P0 ;  /* 0x0000002d30197207 */ /* 0x000fe40000000000 */
[----:B------:R-:W-:Y:S02]  /*273a0*/  SEL R27, R45, R48, P0 ;  /* 0x000000302d1b7207 */ /* 0x000fe40000000000 */
[----:B------:R-:W-:Y:S02]  /*273b0*/  SEL R45, R65, R68, P0 ;  /* 0x00000044412d7207 */ /* 0x000fe40000000000 */
[----:B------:R-:W-:Y:S02]  /*273c0*/  SEL R47, R68, R65, P0 ;  /* 0x00000041442f7207 */ /* 0x000fe40000000000 */
[----:B------:R-:W-:-:S02]  /*273d0*/  SEL R63, R38, R67, P0 ;  /* 0x00000043263f7207 */ /* 0x000fc40000000000 */
[----:B------:R-:W-:Y:S01]  /*273e0*/  SEL R65, R67, R38, P0 ;  /* 0x0000002643417207 */ /* 0x000fe20000000000 */
[----:B------:R-:W-:Y:S01]  /*273f0*/  IMAD.MOV.U32 R12, RZ, RZ, R2 ;  /* 0x000000ffff0c7224 */ /* 0x000fe200078e0002 */
[----:B------:R-:W-:Y:S02]  /*27400*/  MOV R13, R3 ;  /* 0x00000003000d7202 */ /* 0x000fe40000000f00 */
[----:B------:R-:W-:Y:S02]  /*27410*/  SEL R67, R30, R69, P0 ;  /* 0x000000451e437207 */ /* 0x000fe40000000000 */
[----:B------:R-:W-:Y:S02]  /*27420*/  SEL R69, R69, R30, P0 ;  /* 0x0000001e45457207 */ /* 0x000fe40000000000 */
[----:B------:R-:W-:Y:S02]  /*27430*/  SEL R29, R40, R37, P0 ;  /* 0x00000025281d7207 */ /* 0x000fe40000000000 */
[----:B------:R-:W-:Y:S01]  /*27440*/  SEL R31, R37, R40, P0 ;  /* 0x00000028251f7207 */ /* 0x000fe20000000000 */
[----:B------:R-:W-:Y:S01]  /*27450*/  IMAD.MOV.U32 R6, RZ, RZ, R14 ;  /* 0x000000ffff067224 */ /* 0x000fe200078e000e */
[----:B------:R-:W-:-:S07]  /*27460*/  SEL R71, R73, R34, P0 ;  /* 0x0000002249477207 */ /* 0x000fce0000000000 */
[----:B------:R-:W-:Y:S05]  /*27470*/  WARPSYNC.COLLECTIVE R15, `(.L_x_770) ;  /* 0x000000000f087348 */ /* 0x000fea0003c00000 */
[----:B------:R0:W1:Y:S02]  /*27480*/  SHFL.IDX P6, R14, R13, R12, R11 ;  /* 0x0000000c0d0e7389 */ /* 0x00006400000c000b */
[----:B01----:R-:W-:Y:S01]  /*27490*/  ENDCOLLECTIVE ;  /* 0x000000000000791b */ /* 0x003fe20003800000 */
.L_x_770:
        /* <DEDUP_REMOVED lines=18> */
.L_x_771:
[----:B------:R-:W-:Y:S02]  /*275c0*/  SEL R55, R52, R55, P0 ;  /* 0x0000003734377207 */ /* 0x000fe40000000000 */
[----:B------:R-:W-:Y:S02]  /*275d0*/  SEL R57, R46, R59, P0 ;  /* 0x0000003b2e397207 */ /* 0x000fe40000000000 */
[----:B------:R-:W-:Y:S02]  /*275e0*/  SEL R59, R59, R46, P0 ;  /* 0x0000002e3b3b7207 */ /* 0x000fe40000000000 */
[----:B------:R-:W-:Y:S02]  /*275f0*/  SEL R4, R6, R3, P0 ;  /* 0x0000000306047207 */ /* 0x000fe40000000000 */
[----:B------:R-:W-:Y:S01]  /*27600*/  SEL R6, R3, R6, P0 ;  /* 0x0000000603067207 */ /* 0x000fe20000000000 */
[----:B------:R-:W-:Y:S02]  /*27610*/  IMAD.MOV.U32 R13, RZ, RZ, R7 ;  /* 0x000000ffff0d7224 */ /* 0x000fe400078e0007 */
[----:B------:R-:W-:-:S02]  /*27620*/  IMAD.MOV.U32 R12, RZ, RZ, R2 ;  /* 0x000000ffff0c7224 */ /* 0x000fc400078e0002 */
[----:B------:R-:W-:-:S07]  /*27630*/  IMAD.MOV.U32 R10, RZ, RZ, R14 ;  /* 0x000000ffff0a7224 */ /* 0x000fce00078e000e */
[----:B------:R-:W-:Y:S05]  /*27640*/  WARPSYNC.COLLECTIVE R15, `(.L_x_772) ;  /* 0x000000000f087348 */ /* 0x000fea0003c00000 */
[----:B------:R0:W1:Y:S02]  /*27650*/  SHFL.IDX P6, R14, R13, R12, R11 ;  /* 0x0000000c0d0e7389 */ /* 0x00006400000c000b */
[----:B01----:R-:W-:Y:S01]  /*27660*/  ENDCOLLECTIVE ;  /* 0x000000000000791b */ /* 0x003fe20003800000 */
.L_x_772:
[----:B------:R-:W-:Y:S02]  /*27670*/  IMAD.MOV.U32 R13, RZ, RZ, R9 ;  /* 0x000000ffff0d7224 */ /* 0x000fe400078e0009 */
[----:B------:R-:W-:Y:S01]  /*27680*/  IMAD.MOV.U32 R12, RZ, RZ, R0 ;  /* 0x000000ffff0c7224 */ /* 0x000fe200078e0000 */
[----:B------:R-:W-:-:S07]  /*27690*/  MOV R7, R14 ;  /* 0x0000000e00077202 */ /* 0x000fce0000000f00 */
[----:B------:R-:W-:Y:S05]  /*276a0*/  WARPSYNC.COLLECTIVE R15, `(.L_x_773) ;  /* 0x000000000f087348 */ /* 0x000fea0003c00000 */
[----:B------:R0:W1:Y:S02]  /*276b0*/  SHFL.IDX P6, R14, R13, R12, R11 ;  /* 0x0000000c0d0e7389 */ /* 0x00006400000c000b */
[----:B01----:R-:W-:Y:S01]  /*276c0*/  ENDCOLLECTIVE ;  /* 0x000000000000791b */ /* 0x003fe20003800000 */
.L_x_773:
[----:B------:R-:W-:Y:S02]  /*276d0*/  SEL R8, R10, R7, P0 ;  /* 0x000000070a087207 */ /* 0x000fe40000000000 */
[----:B------:R-:W-:Y:S02]  /*276e0*/  SEL R10, R7, R10, P0 ;  /* 0x0000000a070a7207 */ /* 0x000fe40000000000 */
[----:B------:R-:W-:Y:S01]  /*276f0*/  MOV R13, R21 ;  /* 0x00000015000d7202 */ /* 0x000fe20000000f00 */
[----:B------:R-:W-:Y:S02]  /*27700*/  IMAD.MOV.U32 R12, RZ, RZ, R2 ;  /* 0x000000ffff0c7224 */ /* 0x000fe400078e0002 */
[----:B------:R-:W-:-:S07]  /*27710*/  IMAD.MOV.U32 R26, RZ, RZ, R14 ;  /* 0x000000ffff1a7224 */ /* 0x000fce00078e000e */
[----:B------:R-:W-:Y:S05]  /*27720*/  WARPSYNC.COLLECTIVE R15, `(.L_x_774) ;  /* 0x000000000f087348 */ /* 0x000fea0003c00000 */
[----:B------:R0:W1:Y:S02]  /*27730*/  SHFL.IDX P6, R14, R13, R12, R11 ;  /* 0x0000000c0d0e7389 */ /* 0x00006400000c000b */
[----:B01----:R-:W-:Y:S01]  /*27740*/  ENDCOLLECTIVE ;  /* 0x000000000000791b */ /* 0x003fe20003800000 */
.L_x_774:
[----:B------:R-:W-:Y:S01]  /*27750*/  IMAD.MOV.U32 R13, RZ, RZ, R25 ;  /* 0x000000ffff0d7224 */ /* 0x000fe200078e0019 */
[----:B------:R-:W-:Y:S01]  /*27760*/  MOV R12, R0 ;  /* 0x00000000000c7202 */ /* 0x000fe20000000f00 */
[----:B------:R-:W-:-:S07]  /*27770*/  IMAD.MOV.U32 R21, RZ, RZ, R14 ;  /* 0x000000ffff157224 */ /* 0x000fce00078e000e */
[----:B------:R-:W-:Y:S05]  /*27780*/  WARPSYNC.COLLECTIVE R15, `(.L_x_775) ;  /* 0x000000000f087348 */ /* 0x000fea0003c00000 */
[----:B------:R0:W1:Y:S02]  /*27790*/  SHFL.IDX P6, R14, R13, R12, R11 ;  /* 0x0000000c0d0e7389 */ /* 0x00006400000c000b */
[----:B01----:R-:W-:Y:S01]  /*277a0*/  ENDCOLLECTIVE ;  /* 0x000000000000791b */ /* 0x003fe20003800000 */
.L_x_775:
[----:B------:R-:W-:Y:S02]  /*277b0*/  SEL R24, R26, R21, P0 ;  /* 0x000000151a187207 */ /* 0x000fe40000000000 */
[----:B------:R-:W-:Y:S01]  /*277c0*/  SEL R26, R21, R26, P0 ;  /* 0x0000001a151a7207 */ /* 0x000fe20000000000 */
[----:B------:R-:W-:Y:S02]  /*277d0*/  IMAD.MOV.U32 R13, RZ, RZ, R27 ;  /* 0x000000ffff0d7224 */ /* 0x000fe400078e001b */
[----:B------:R-:W-:Y:S02]  /*277e0*/  IMAD.MOV.U32 R12, RZ, RZ, R2 ;  /* 0x000000ffff0c7224 */ /* 0x000fe400078e0002 */
[----:B------:R-:W-:-:S07]  /*277f0*/  IMAD.MOV.U32 R30, RZ, RZ, R14 ;  /* 0x000000ffff1e7224 */ /* 0x000fce00078e000e */
[----:B------:R-:W-:Y:S05]  /*27800*/  WARPSYNC.COLLECTIVE R15, `(.L_x_776) ;  /* 0x000000000f087348 */ /* 0x000fea0003c00000 */
[----:B------:R0:W1:Y:S02]  /*27810*/  SHFL.IDX P6, R14, R13, R12, R11 ;  /* 0x0000000c0d0e7389 */ /* 0x00006400000c000b */
[----:B01----:R-:W-:Y:S01]  /*27820*/  ENDCOLLECTIVE ;  /* 0x000000000000791b */ /* 0x003fe20003800000 */
.L_x_776:
[----:B------:R-:W-:Y:S02]  /*27830*/  IMAD.MOV.U32 R13, RZ, RZ, R29 ;  /* 0x000000ffff0d7224 */ /* 0x000fe400078e001d */
[----:B------:R-:W-:Y:S01]  /*27840*/  IMAD.MOV.U32 R12, RZ, RZ, R0 ;  /* 0x000000ffff0c7224 */ /* 0x000fe200078e0000 */
[----:B------:R-:W-:-:S07]  /*27850*/  MOV R27, R14 ;  /* 0x0000000e001b7202 */ /* 0x000fce0000000f00 */
[----:B------:R-:W-:Y:S05]  /*27860*/  WARPSYNC.COLLECTIVE R15, `(.L_x_777) ;  /* 0x000000000f087348 */ /* 0x000fea0003c00000 */
[----:B------:R0:W1:Y:S02]  /*27870*/  SHFL.IDX P6, R14, R13, R12, R11 ;  /* 0x0000000c0d0e7389 */ /* 0x00006400000c000b */
[----:B01----:R-:W-:Y:S01]  /*27880*/  ENDCOLLECTIVE ;  /* 0x000000000000791b */ /* 0x003fe20003800000 */
.L_x_777:
        /* <DEDUP_REMOVED lines=8> */
.L_x_778:
[----:B------:R-:W-:Y:S01]  /*27910*/  IMAD.MOV.U32 R13, RZ, RZ, R33 ;  /* 0x000000ffff0d7224 */ /* 0x000fe200078e0021 */
[----:B------:R-:W-:Y:S01]  /*27920*/  MOV R12, R0 ;  /* 0x00000000000c7202 */ /* 0x000fe20000000f00 */
[----:B------:R-:W-:-:S07]  /*27930*/  IMAD.MOV.U32 R31, RZ, RZ, R14 ;  /* 0x000000ffff1f7224 */ /* 0x000fce00078e000e */
[----:B------:R-:W-:Y:S05]  /*27940*/  WARPSYNC.COLLECTIVE R15, `(.L_x_779) ;  /* 0x000000000f087348 */ /* 0x000fea0003c00000 */
[----:B------:R0:W1:Y:S02]  /*27950*/  SHFL.IDX P6, R14, R13, R12, R11 ;  /* 0x0000000c0d0e7389 */ /* 0x00006400000c000b */
[----:B01----:R-:W-:Y:S01]  /*27960*/  ENDCOLLECTIVE ;  /* 0x000000000000791b */ /* 0x003fe20003800000 */
.L_x_779:
        /* <DEDUP_REMOVED lines=8> */
.L_x_780:
[----:B------:R-:W-:Y:S02]  /*279f0*/  IMAD.MOV.U32 R13, RZ, RZ, R37 ;  /* 0x000000ffff0d7224 */ /* 0x000fe400078e0025 */
[----:B------:R-:W-:Y:S01]  /*27a00*/  IMAD.MOV.U32 R12, RZ, RZ, R0 ;  /* 0x000000ffff0c7224 */ /* 0x000fe200078e0000 */
[----:B------:R-:W-:-:S07]  /*27a10*/  MOV R35, R14 ;  /* 0x0000000e00237202 */ /* 0x000fce0000000f00 */
[----:B------:R-:W-:Y:S05]  /*27a20*/  WARPSYNC.COLLECTIVE R15, `(.L_x_781) ;  /* 0x000000000f087348 */ /* 0x000fea0003c00000 */
[----:B------:R0:W1:Y:S02]  /*27a30*/  SHFL.IDX P6, R14, R13, R12, R11 ;  /* 0x0000000c0d0e7389 */ /* 0x00006400000c000b */
[----:B01----:R-:W-:Y:S01]  /*27a40*/  ENDCOLLECTIVE ;  /* 0x000000000000791b */ /* 0x003fe20003800000 */
.L_x_781:
        /* <DEDUP_REMOVED lines=8> */
.L_x_782:
[----:B------:R-:W-:Y:S01]  /*27ad0*/  IMAD.MOV.U32 R13, RZ, RZ, R41 ;  /* 0x000000ffff0d7224 */ /* 0x000fe200078e0029 */
[----:B------:R-:W-:Y:S01]  /*27ae0*/  MOV R12, R0 ;  /* 0x00000000000c7202 */ /* 0x000fe20000000f00 */
[----:B------:R-:W-:-:S07]  /*27af0*/  IMAD.MOV.U32 R20, RZ, RZ, R14 ;  /* 0x000000ffff147224 */ /* 0x000fce00078e000e */
[----:B------:R-:W-:Y:S05]  /*27b00*/  WARPSYNC.COLLECTIVE R15, `(.L_x_783) ;  /* 0x000000000f087348 */ /* 0x000fea0003c00000 */
[----:B------:R0:W1:Y:S02]  /*27b10*/  SHFL.IDX P6, R14, R13, R12, R11 ;  /* 0x0000000c0d0e7389 */ /* 0x00006400000c000b */
[----:B01----:R-:W-:Y:S01]  /*27b20*/  ENDCOLLECTIVE ;  /* 0x000000000000791b */ /* 0x003fe20003800000 */
.L_x_783:
[----:B------:R-:W-:Y:S02]  /*27b30*/  IMAD.MOV.U32 R13, RZ, RZ, R43 ;  /* 0x000000ffff0d7224 */ /* 0x000fe400078e002b */
[----:B------:R-:W-:Y:S02]  /*27b40*/  IMAD.MOV.U32 R12, RZ, RZ, R2 ;  /* 0x000000ffff0c7224 */ /* 0x000fe400078e0002 */
[----:B------:R-:W-:-:S07]  /*27b50*/  IMAD.MOV.U32 R41, RZ, RZ, R14 ;  /* 0x000000ffff297224 */ /* 0x000fce00078e000e */
[----:B------:R-:W-:Y:S05]  /*27b60*/  WARPSYNC.COLLECTIVE R15, `(.L_x_784) ;  /* 0x000000000f087348 */ /* 0x000fea0003c00000 */
[----:B------:R0:W1:Y:S02]  /*27b70*/  SHFL.IDX P6, R14, R13, R12, R11 ;  /* 0x0000000c0d0e7389 */ /* 0x00006400000c000b */
[----:B01----:R-:W-:Y:S01]  /*27b80*/  ENDCOLLECTIVE ;  /* 0x000000000000791b */ /* 0x003fe20003800000 */
.L_x_784:
[----:B------:R-:W-:Y:S02]  /*27b90*/  IMAD.MOV.U32 R13, RZ, RZ, R45 ;  /* 0x000000ffff0d7224 */ /* 0x000fe400078e002d */
[----:B------:R-:W-:Y:S01]  /*27ba0*/  IMAD.MOV.U32 R12, RZ, RZ, R0 ;  /* 0x000000ffff0c7224 */ /* 0x000fe200078e0000 */
[----:B------:R-:W-:-:S07]  /*27bb0*/  MOV R40, R14 ;  /* 0x0000000e00287202 */ /* 0x000fce0000000f00 */
[----:B------:R-:W-:Y:S05]  /*27bc0*/  WARPSYNC.COLLECTIVE R15, `(.L_x_785) ;  /* 0x000000000f087348 */ /* 0x000fea0003c00000 */
[----:B------:R0:W1:Y:S02]  /*27bd0*/  SHFL.IDX P6, R14, R13, R12, R11 ;  /* 0x0000000c0d0e7389 */ /* 0x00006400000c000b */
[----:B01----:R-:W-:Y:S01]  /*27be0*/  ENDCOLLECTIVE ;  /* 0x000000000000791b */ /* 0x003fe20003800000 */
.L_x_785:
        /* <DEDUP_REMOVED lines=8> */
.L_x_786:
[----:B------:R-:W-:Y:S01]  /*27c70*/  IMAD.MOV.U32 R13, RZ, RZ, R49 ;  /* 0x000000ffff0d7224 */ /* 0x000fe200078e0031 */
[----:B------:R-:W-:Y:S01]  /*27c80*/  MOV R12, R0 ;  /* 0x00000000000c7202 */ /* 0x000fe20000000f00 */
[----:B------:R-:W-:-:S07]  /*27c90*/  IMAD.MOV.U32 R42, RZ, RZ, R14 ;  /* 0x000000ffff2a7224 */ /* 0x000fce00078e000e */
[----:B------:R-:W-:Y:S05]  /*27ca0*/  WARPSYNC.COLLECTIVE R15, `(.L_x_787) ;  /* 0x000000000f087348 */ /* 0x000fea0003c00000 */
[----:B------:R0:W1:Y:S02]  /*27cb0*/  SHFL.IDX P6, R14, R13, R12, R11 ;  /* 0x0000000c0d0e7389 */ /* 0x00006400000c000b */
[----:B01----:R-:W-:Y:S01]  /*27cc0*/  ENDCOLLECTIVE ;  /* 0x000000000000791b */ /* 0x003fe20003800000 */
.L_x_787:
        /* <DEDUP_REMOVED lines=8> */
.L_x_788:
[----:B------:R-:W-:Y:S02]  /*27d50*/  IMAD.MOV.U32 R13, RZ, RZ, R53 ;  /* 0x000000ffff0d7224 */ /* 0x000fe400078e0035 */
[----:B------:R-:W-:Y:S01]  /*27d60*/  IMAD.MOV.U32 R12, RZ, RZ, R0 ;  /* 0x000000ffff0c7224 */ /* 0x000fe200078e0000 */
[----:B------:R-:W-:-:S07]  /*27d70*/  MOV R48, R14 ;  /* 0x0000000e00307202 */ /* 0x000fce0000000f00 */
[----:B------:R-:W-:Y:S05]  /*27d80*/  WARPSYNC.COLLECTIVE R15, `(.L_x_789) ;  /* 0x000000000f087348 */ /* 0x000fea0003c00000 */
[----:B------:R0:W1:Y:S02]  /*27d90*/  SHFL.IDX P6, R14, R13, R12, R11 ;  /* 0x0000000c0d0e7389 */ /* 0x00006400000c000b */
[----:B01----:R-:W-:Y:S01]  /*27da0*/  ENDCOLLECTIVE ;  /* 0x000000000000791b */ /* 0x003fe20003800000 */
.L_x_789:
[----:B------:R-:W-:Y:S02]  /*27db0*/  SEL R9, R49, R48, P0 ;  /* 0x0000003031097207 */ /* 0x000fe40000000000 */
[----:B------:R-:W-:Y:S01]  /*27dc0*/  MOV R13, R55 ;  /* 0x00000037000d7202 */ /* 0x000fe20000000f00 */
[----:B------:R-:W-:Y:S02]  /*27dd0*/  IMAD.MOV.U32 R12, RZ, RZ, R2 ;  /* 0x000000ffff0c7224 */ /* 0x000fe400078e0002 */
[----:B------:R-:W-:-:S07]  /*27de0*/  IMAD.MOV.U32 R53, RZ, RZ, R14 ;  /* 0x000000ffff357224 */ /* 0x000fce00078e000e */
[----:B------:R-:W-:Y:S05]  /*27df0*/  WARPSYNC.COLLECTIVE R15, `(.L_x_790) ;  /* 0x000000000f087348 */ /* 0x000fea0003c00000 */
[----:B------:R0:W1:Y:S02]  /*27e00*/  SHFL.IDX P6, R14, R13, R12, R11 ;  /* 0x0000000c0d0e7389 */ /* 0x00006400000c000b */
[----:B01----:R-:W-:Y:S01]  /*27e10*/  ENDCOLLECTIVE ;  /* 0x000000000000791b */ /* 0x003fe20003800000 */
.L_x_790:
[----:B------:R-:W-:Y:S01]  /*27e20*/  IMAD.MOV.U32 R13, RZ, RZ, R57 ;  /* 0x000000ffff0d7224 */ /* 0x000fe200078e0039 */
[----:B------:R-:W-:Y:S01]  /*27e30*/  MOV R12, R0 ;  /* 0x00000000000c7202 */ /* 0x000fe20000000f00 */
[----:B------:R-:W-:-:S07]  /*27e40*/  IMAD.MOV.U32 R50, RZ, RZ, R14 ;  /* 0x000000ffff327224 */ /* 0x000fce00078e000e */
[----:B------:R-:W-:Y:S05]  /*27e50*/  WARPSYNC.COLLECTIVE R15, `(.L_x_791) ;  /* 0x000000000f087348 */ /* 0x000fea0003c00000 */
[----:B------:R0:W1:Y:S02]  /*27e60*/  SHFL.IDX P6, R14, R13, R12, R11 ;  /* 0x0000000c0d0e7389 */ /* 0x00006400000c000b */
[----:B01----:R-:W-:Y:S01]  /*27e70*/  ENDCOLLECTIVE ;  /* 0x000000000000791b */ /* 0x003fe20003800000 */
.L_x_791:
        /* <DEDUP_REMOVED lines=8> */
.L_x_792:
[----:B------:R-:W-:Y:S02]  /*27f00*/  IMAD.MOV.U32 R13, RZ, RZ, R63 ;  /* 0x000000ffff0d7224 */ /* 0x000fe400078e003f */
[----:B------:R-:W-:Y:S01]  /*27f10*/  IMAD.MOV.U32 R12, RZ, RZ, R0 ;  /* 0x000000ffff0c7224 */ /* 0x000fe200078e0000 */
[----:B------:R-:W-:-:S07]  /*27f20*/  MOV R52, R14 ;  /* 0x0000000e00347202 */ /* 0x000fce0000000f00 */
[----:B------:R-:W-:Y:S05]  /*27f30*/  WARPSYNC.COLLECTIVE R15, `(.L_x_793) ;  /* 0x000000000f087348 */ /* 0x000fea0003c00000 */
[----:B------:R0:W1:Y:S02]  /*27f40*/  SHFL.IDX P6, R14, R13, R12, R11 ;  /* 0x0000000c0d0e7389 */ /* 0x00006400000c000b */
[----:B01----:R-:W-:Y:S01]  /*27f50*/  ENDCOLLECTIVE ;  /* 0x000000000000791b */ /* 0x003fe20003800000 */
.L_x_793:
        /* <DEDUP_REMOVED lines=8> */
.L_x_794:
[----:B------:R-:W-:Y:S01]  /*27fe0*/  IMAD.MOV.U32 R13, RZ, RZ, R67 ;  /* 0x000000ffff0d7224 */ /* 0x000fe200078e0043 */
[----:B------:R-:W-:Y:S01]  /*27ff0*/  MOV R12, R0 ;  /* 0x00000000000c7202 */ /* 0x000fe20000000f00 */
[----:B------:R-:W-:-:S07]  /*28000*/  IMAD.MOV.U32 R54, RZ, RZ, R14 ;  /* 0x000000ffff367224 */ /* 0x000fce00078e000e */
[----:B------:R-:W-:Y:S05]  /*28010*/  WARPSYNC.COLLECTIVE R15, `(.L_x_795) ;  /* 0x000000000f087348 */ /* 0x000fea0003c00000 */
[----:B------:R0:W1:Y:S02]  /*28020*/  SHFL.IDX P6, R14, R13, R12, R11 ;  /* 0x0000000c0d0e7389 */ /* 0x00006400000c000b */
[----:B01----:R-:W-:Y:S01]  /*28030*/  ENDCOLLECTIVE ;  /* 0x000000000000791b */ /* 0x003fe20003800000 */
.L_x_795:
        /* <DEDUP_REMOVED lines=8> */
.L_x_796:
[----:B------:R-:W-:Y:S02]  /*280c0*/  IMAD.MOV.U32 R13, RZ, RZ, R71 ;  /* 0x000000ffff0d7224 */ /* 0x000fe400078e0047 */
[----:B------:R-:W-:Y:S01]  /*280d0*/  IMAD.MOV.U32 R12, RZ, RZ, R0 ;  /* 0x000000ffff0c7224 */ /* 0x000fe200078e0000 */
[----:B------:R-:W-:-:S07]  /*280e0*/  MOV R56, R14 ;  /* 0x0000000e00387202 */ /* 0x000fce0000000f00 */
[----:B------:R-:W-:Y:S05]  /*280f0*/  WARPSYNC.COLLECTIVE R15, `(.L_x_797) ;  /* 0x000000000f087348 */ /* 0x000fea0003c00000 */
[----:B------:R0:W1:Y:S02]  /*28100*/  SHFL.IDX P6, R14, R13, R12, R11 ;  /* 0x0000000c0d0e7389 */ /* 0x00006400000c000b */
[----:B01----:R-:W-:Y:S01]  /*28110*/  ENDCOLLECTIVE ;  /* 0x000000000000791b */ /* 0x003fe20003800000 */
.L_x_797:
[----:B------:R-:W-:Y:S02]  /*28120*/  SEL R39, R56, R67, P0 ;  /* 0x0000004338277207 */ /* 0x000fe40000000000 */
[----:B------:R-:W-:Y:S01]  /*28130*/  MOV R13, R73 ;  /* 0x00000049000d7202 */ /* 0x000fe20000000f00 */
[----:B------:R-:W-:Y:S02]  /*28140*/  IMAD.MOV.U32 R12, RZ, RZ, R2 ;  /* 0x000000ffff0c7224 */ /* 0x000fe400078e0002 */
[----:B------:R-:W-:-:S07]  /*28150*/  IMAD.MOV.U32 R71, RZ, RZ, R14 ;  /* 0x000000ffff477224 */ /* 0x000fce00078e000e */
[----:B------:R-:W-:Y:S05]  /*28160*/  WARPSYNC.COLLECTIVE R15, `(.L_x_798) ;  /* 0x000000000f087348 */ /* 0x000fea0003c00000 */
[----:B------:R0:W1:Y:S02]  /*28170*/  SHFL.IDX P6, R14, R13, R12, R11 ;  /* 0x0000000c0d0e7389 */ /* 0x00006400000c000b */
[----:B01----:R-:W-:Y:S01]  /*28180*/  ENDCOLLECTIVE ;  /* 0x000000000000791b */ /* 0x003fe20003800000 */
.L_x_798:
[----:B------:R-:W-:Y:S01]  /*28190*/  IMAD.MOV.U32 R13, RZ, RZ, R75 ;  /* 0x000000ffff0d7224 */ /* 0x000fe200078e004b */
[----:B------:R-:W-:Y:S01]  /*281a0*/  MOV R12, R0 ;  /* 0x00000000000c7202 */ /* 0x000fe20000000f00 */
[----:B------:R-:W-:-:S07]  /*281b0*/  IMAD.MOV.U32 R58, RZ, RZ, R14 ;  /* 0x000000ffff3a7224 */ /* 0x000fce00078e000e */
[----:B------:R-:W-:Y:S05]  /*281c0*/  WARPSYNC.COLLECTIVE R15, `(.L_x_799) ;  /* 0x000000000f087348 */ /* 0x000fea0003c00000 */
[----:B------:R0:W1:Y:S02]  /*281d0*/  SHFL.IDX P6, R14, R13, R12, R11 ;  /* 0x0000000c0d0e7389 */ /* 0x00006400000c000b */
[----:B01----:R-:W-:Y:S01]  /*281e0*/  ENDCOLLECTIVE ;  /* 0x000000000000791b */ /* 0x003fe20003800000 */
.L_x_799:
[----:B------:R-:W-:Y:S02]  /*281f0*/  IMAD.MOV.U32 R13, RZ, RZ, R77 ;  /* 0x000000ffff0d7224 */ /* 0x000fe400078e004d */
[----:B------:R-:W-:Y:S02]  /*28200*/  IMAD.MOV.U32 R12, RZ, RZ, R2 ;  /* 0x000000ffff0c7224 */ /* 0x000fe400078e0002 */
[----:B------:R-:W-:-:S07]  /*28210*/  IMAD.MOV.U32 R75, RZ, RZ, R14 ;  /* 0x000000ffff4b7224 */ /* 0x000fce00078e000e */
[----:B------:R-:W-:Y:S05]  /*28220*/  WARPSYNC.COLLECTIVE R15, `(.L_x_800) ;  /* 0x000000000f087348 */ /* 0x000fea0003c00000 */
[----:B------:R0:W1:Y:S02]  /*28230*/  SHFL.IDX P6, R14, R13, R12, R11 ;  /* 0x0000000c0d0e7389 */ /* 0x00006400000c000b */
[----:B01----:R-:W-:Y:S01]  /*28240*/  ENDCOLLECTIVE ;  /* 0x000000000000791b */ /* 0x003fe20003800000 */
.L_x_800:
[----:B------:R-:W-:Y:S02]  /*28250*/  SEL R12, R37, R20, P0 ;  /* 0x00000014250c7207 */ /* 0x000fe40000000000 */
[----:B------:R-:W-:Y:S02]  /*28260*/  SEL R11, R48, R49, P0 ;  /* 0x00000031300b7207 */ /* 0x000fe40000000000 */
[----:B------:R-:W-:Y:S02]  /*28270*/  SEL R13, R71, R58, P0 ;  /* 0x0000003a470d7207 */ /* 0x000fe40000000000 */
[----:B------:R-:W-:Y:S02]  /*28280*/  SEL R15, R58, R71, P0 ;  /* 0x000000473a0f7207 */ /* 0x000fe40000000000 */
[----:B------:R-:W-:Y:S02]  /*28290*/  MOV R62, R14 ;  /* 0x0000000e003e7202 */ /* 0x000fe40000000f00 */
[----:B------:R-:W-:Y:S01]  /*282a0*/  SEL R14, R20, R37, P0 ;  /* 0x00000025140e7207 */ /* 0x000fe20000000000 */
[----:B------:R-:W-:Y:S01]  /*282b0*/  IMAD.MOV.U32 R20, RZ, RZ, RZ ;  /* 0x000000ffff147224 */ /* 0x000fe200078e00ff */
[----:B------:R-:W-:Y:S01]  /*282c0*/  SEL R37, R67, R56, P0 ;  /* 0x0000003843257207 */ /* 0x000fe20000000000 */
[----:B------:R-:W-:Y:S06]  /*282d0*/  BRA `(.L_x_801) ;  /* 0xffffff6800e07947 */ /* 0x000fec000383ffff */
.L_x_622:
[----:B------:R-:W0:Y:S01]  /*282e0*/  S2R R6, SR_TID.X ;  /* 0x0000000000067919 */ /* 0x000e220000002100 */
[----:B------:R-:W-:Y:S01]  /*282f0*/  BSSY B1, `(.L_x_802) ;  /* 0x000000a000017945 */ /* 0x000fe20003800000 */
[----:B------:R-:W-:Y:S01]  /*28300*/  IMAD.MOV.U32 R12, RZ, RZ, RZ ;  /* 0x000000ffff0c7224 */ /* 0x000fe200078e00ff */
[----:B------:R-:W-:Y:S01]  /*28310*/  MOV R11, 0x1f ;  /* 0x0000001f000b7802 */ /* 0x000fe20000000f00 */
[----:B------:R-:W-:Y:S01]  /*28320*/  IMAD.MOV.U32 R15, RZ, RZ, -0x1 ;  /* 0xffffffffff0f7424 */ /* 0x000fe200078e00ff */
[----:B0-----:R-:W-:-:S04]  /*28330*/  SHF.R.U32.HI R6, RZ, 0x5, R6 ;  /* 0x00000005ff067819 */ /* 0x001fc80000011606 */
[----:B------:R-:W-:-:S05]  /*28340*/  LOP3.LUT R6, R6, 0x3, RZ, 0xc0, !PT ;  /* 0x0000000306067812 */ /* 0x000fca00078ec0ff */
[----:B------:R-:W-:-:S07]  /*28350*/  IMAD.MOV.U32 R13, RZ, RZ, R6 ;  /* 0x000000ffff0d7224 */ /* 0x000fce00078e0006 */
[----:B------:R-:W-:Y:S05]  /*28360*/  WARPSYNC.COLLECTIVE R15, `(.L_x_803) ;  /* 0x000000000f087348 */ /* 0x000fea0003c00000 */
[----:B------:R0:W1:Y:S02]  /*28370*/  SHFL.IDX P6, R14, R13, R12, R11 ;  /* 0x0000000c0d0e7389 */ /* 0x00006400000c000b */
[----:B01----:R-:W-:Y:S01]  /*28380*/  ENDCOLLECTIVE ;  /* 0x000000000000791b */ /* 0x003fe20003800000 */
.L_x_803:
[----:B------:R-:W-:Y:S05]  /*28390*/  BSYNC B1 ;  /* 0x0000000000017941 */ /* 0x000fea0003800000 */
.L_x_802:
[----:B------:R-:W-:Y:S05]  /*283a0*/  BRA `(.L_x_804) ;  /* 0xffffff9400747947 */ /* 0x000fea000383ffff */
.L_x_624:
[----:B------:R-:W-:Y:S01]  /*283b0*/  BSSY B1, `(.L_x_805) ;  /* 0x0000006000017945 */ /* 0x000fe20003800000 */
[----:B------:R-:W-:-:S07]  /*283c0*/  IMAD.MOV.U32 R15, RZ, RZ, -0x1 ;  /* 0xffffffffff0f7424 */ /* 0x000fce00078e00ff */
[----:B0-----:R-:W-:Y:S05]  /*283d0*/  WARPSYNC.COLLECTIVE R15, `(.L_x_806) ;  /* 0x000000000f0c7348 */ /* 0x001fea0003c00000 */
[----:B------:R-:W-:Y:S02]  /*283e0*/  ELECT P6, UR62, PT ;  /* 0x00000000003e782f */ /* 0x000fe400038c0000 */
[----:B------:R-:W-:Y:S01]  /*283f0*/  MOV R14, UR62 ;  /* 0x0000003e000e7c02 */ /* 0x000fe20008000f00 */
[----:B0-----:R-:W-:Y:S10]  /*28400*/  ENDCOLLECTIVE ;  /* 0x000000000000791b */ /* 0x001ff40003800000 */
.L_x_806:
[----:B------:R-:W-:Y:S05]  /*28410*/  BSYNC B1 ;  /* 0x0000000000017941 */ /* 0x000fea0003800000 */
.L_x_805:
[----:B------:R-:W-:Y:S05]  /*28420*/  BRA `(.L_x_623) ;  /* 0xffffff94006c7947 */ /* 0x000fea000383ffff */
.L_x_626:
[----:B0-----:R0:W1:Y:S02]  /*28430*/  SYNCS.PHASECHK.TRANS64.TRYWAIT P0, [R11+URZ+0x29820], R5 ;  /* 0x029820050b0075a7 */ /* 0x001064000800017f */
[----:B-1----:R-:W-:Y:S05]  /*28440*/  @!P0 NANOSLEEP.SYNCS 0x989680 ;  /* 0x009896800000895d */ /* 0x002fea0003900000 */
[----:B------:R-:W1:Y:S02]  /*28450*/  @!P0 SYNCS.PHASECHK.TRANS64 P0, [R11+URZ+0x29820], R5 ;  /* 0x029820050b0085a7 */ /* 0x000e64000800007f */
[----:B-1----:R-:W-:Y:S05]  /*28460*/  @!P0 BRA `(.L_x_626) ;  /* 0xfffffffc00f08947 */ /* 0x002fea000383ffff */
[----:B------:R-:W-:Y:S05]  /*28470*/  BRA `(.L_x_807) ;  /* 0xffffff9400887947 */ /* 0x000fea000383ffff */
.L_x_630:
[----:B-1----:R1:W2:Y:S02]  /*28480*/  SYNCS.PHASECHK.TRANS64.TRYWAIT P0, [R8+URZ+0x298a0], R12 ;  /* 0x0298a00c080075a7 */ /* 0x0022a4000800017f */
[----:B--2---:R-:W-:Y:S05]  /*28490*/  @!P0 NANOSLEEP.SYNCS 0x989680 ;  /* 0x009896800000895d */ /* 0x004fea0003900000 */
[----:B------:R-:W2:Y:S02]  /*284a0*/  @!P0 SYNCS.PHASECHK.TRANS64 P0, [R8+URZ+0x298a0], R12 ;  /* 0x0298a00c080085a7 */ /* 0x000ea4000800007f */
[----:B--2---:R-:W-:Y:S05]  /*284b0*/  @!P0 BRA `(.L_x_630) ;  /* 0xfffffffc00f08947 */ /* 0x004fea000383ffff */
[----:B------:R-:W-:Y:S05]  /*284c0*/  BRA `(.L_x_808) ;  /* 0xffffff9400a87947 */ /* 0x000fea000383ffff */
.L_x_637:
[----:B0-----:R0:W2:Y:S02]  /*284d0*/  SYNCS.PHASECHK.TRANS64.TRYWAIT P0, [R8+URZ+0x298c0], R12 ;  /* 0x0298c00c080075a7 */ /* 0x0010a4000800017f */
[----:B--2---:R-:W-:Y:S05]  /*284e0*/  @!P0 NANOSLEEP.SYNCS 0x989680 ;  /* 0x009896800000895d */ /* 0x004fea0003900000 */
[----:B------:R-:W2:Y:S02]  /*284f0*/  @!P0 SYNCS.PHASECHK.TRANS64 P0, [R8+URZ+0x298c0], R12 ;  /* 0x0298c00c080085a7 */ /* 0x000ea4000800007f */
[----:B--2---:R-:W-:Y:S05]  /*28500*/  @!P0 BRA `(.L_x_637) ;  /* 0xfffffffc00f08947 */ /* 0x004fea000383ffff */
[----:B------:R-:W-:Y:S05]  /*28510*/  BRA `(.L_x_809) ;  /* 0xffffff9800a07947 */ /* 0x000fea000383ffff */
.L_x_644:
[----:B0-----:R0:W1:Y:S02]  /*28520*/  SYNCS.PHASECHK.TRANS64.TRYWAIT P1, [R7+URZ+0x298a0], R6 ;  /* 0x0298a006070075a7 */ /* 0x001064000802017f */
[----:B-1----:R-:W-:Y:S05]  /*28530*/  @!P1 NANOSLEEP.SYNCS 0x989680 ;  /* 0x009896800000995d */ /* 0x002fea0003900000 */
[----:B------:R-:W1:Y:S02]  /*28540*/  @!P1 SYNCS.PHASECHK.TRANS64 P1, [R7+URZ+0x298a0], R6 ;  /* 0x0298a006070095a7 */ /* 0x000e64000802007f */
[----:B-1----:R-:W-:Y:S05]  /*28550*/  @!P1 BRA `(.L_x_644) ;  /* 0xfffffffc00f09947 */ /* 0x002fea000383ffff */
[----:B------:R-:W-:Y:S05]  /*28560*/  BRA `(.L_x_810) ;  /* 0xffffff9c00887947 */ /* 0x000fea000383ffff */
.L_x_651:
[----:B-1----:R1:W2:Y:S02]  /*28570*/  SYNCS.PHASECHK.TRANS64.TRYWAIT P1, [R7+URZ+0x298c0], R6 ;  /* 0x0298c006070075a7 */ /* 0x0022a4000802017f */
[----:B--2---:R-:W-:Y:S05]  /*28580*/  @!P1 NANOSLEEP.SYNCS 0x989680 ;  /* 0x009896800000995d */ /* 0x004fea0003900000 */
[----:B------:R-:W2:Y:S02]  /*28590*/  @!P1 SYNCS.PHASECHK.TRANS64 P1, [R7+URZ+0x298c0], R6 ;  /* 0x0298c006070095a7 */ /* 0x000ea4000802007f */
[----:B--2---:R-:W-:Y:S05]  /*285a0*/  @!P1 BRA `(.L_x_651) ;  /* 0xfffffffc00f09947 */ /* 0x004fea000383ffff */
[----:B------:R-:W-:Y:S05]  /*285b0*/  BRA `(.L_x_811) ;  /* 0xffffffa000787947 */ /* 0x000fea000383ffff */
.L_x_666:
[----:B------:R-:W1:Y:S01]  /*285c0*/  S2R R5, SR_TID.X ;  /* 0x0000000000057919 */ /* 0x000e620000002100 */
[----:B------:R-:W-:Y:S01]  /*285d0*/  BSSY B0, `(.L_x_812) ;  /* 0x000000a000007945 */ /* 0x000fe20003800000 */
[----:B------:R-:W-:Y:S01]  /*285e0*/  MOV R12, RZ ;  /* 0x000000ff000c7202 */ /* 0x000fe20000000f00 */
        /* <DEDUP_REMOVED lines=8> */
.L_x_813:
[----:B------:R-:W-:Y:S05]  /*28670*/  BSYNC B0 ;  /* 0x0000000000007941 */ /* 0x000fea0003800000 */
.L_x_812:
[----:B------:R-:W-:Y:S05]  /*28680*/  BRA `(.L_x_814) ;  /* 0xffffffb0000c7947 */ /* 0x000fea000383ffff */
.L_x_668:
[----:B------:R-:W-:Y:S01]  /*28690*/  BSSY B0, `(.L_x_815) ;  /* 0x0000006000007945 */ /* 0x000fe20003800000 */
[----:B------:R-:W-:-:S07]  /*286a0*/  IMAD.MOV.U32 R15, RZ, RZ, -0x1 ;  /* 0xffffffffff0f7424 */ /* 0x000fce00078e00ff */
[----:B01----:R-:W-:Y:S05]  /*286b0*/  WARPSYNC.COLLECTIVE R15, `(.L_x_816) ;  /* 0x000000000f0c7348 */ /* 0x003fea0003c00000 */
[----:B------:R-:W-:Y:S02]  /*286c0*/  ELECT P6, UR62, PT ;  /* 0x00000000003e782f */ /* 0x000fe400038c0000 */
[----:B------:R-:W-:Y:S01]  /*286d0*/  MOV R14, UR62 ;  /* 0x0000003e000e7c02 */ /* 0x000fe20008000f00 */
[----:B01----:R-:W-:Y:S10]  /*286e0*/  ENDCOLLECTIVE ;  /* 0x000000000000791b */ /* 0x003ff40003800000 */
.L_x_816:
[----:B------:R-:W-:Y:S05]  /*286f0*/  BSYNC B0 ;  /* 0x0000000000007941 */ /* 0x000fea0003800000 */
.L_x_815:
[----:B------:R-:W-:Y:S05]  /*28700*/  BRA `(.L_x_817) ;  /* 0xffffffb000047947 */ /* 0x000fea000383ffff */
.L_x_671:
[----:B-1----:R1:W2:Y:S02]  /*28710*/  SYNCS.PHASECHK.TRANS64.TRYWAIT P2, [R6+URZ+0x29880], R7 ;  /* 0x02988007060075a7 */ /* 0x0022a4000804017f */
[----:B--2---:R-:W-:Y:S05]  /*28720*/  @!P2 NANOSLEEP.SYNCS 0x989680 ;  /* 0x009896800000a95d */ /* 0x004fea0003900000 */
[----:B------:R-:W2:Y:S02]  /*28730*/  @!P2 SYNCS.PHASECHK.TRANS64 P2, [R6+URZ+0x29880], R7 ;  /* 0x029880070600a5a7 */ /* 0x000ea4000804007f */
[----:B--2---:R-:W-:Y:S05]  /*28740*/  @!P2 BRA `(.L_x_671) ;  /* 0xfffffffc00f0a947 */ /* 0x004fea000383ffff */
[----:B------:R-:W-:Y:S05]  /*28750*/  BRA `(.L_x_818) ;  /* 0xffffffb000807947 */ /* 0x000fea000383ffff */
.L_x_673:
[----:B--2---:R2:W3:Y:S02]  /*28760*/  SYNCS.PHASECHK.TRANS64.TRYWAIT P2, [R6+URZ+0x29840], R7 ;  /* 0x02984007060075a7 */ /* 0x0044e4000804017f */
[----:B---3--:R-:W-:Y:S05]  /*28770*/  @!P2 NANOSLEEP.SYNCS 0x989680 ;  /* 0x009896800000a95d */ /* 0x008fea0003900000 */
[----:B------:R-:W3:Y:S02]  /*28780*/  @!P2 SYNCS.PHASECHK.TRANS64 P2, [R6+URZ+0x29840], R7 ;  /* 0x029840070600a5a7 */ /* 0x000ee4000804007f */
[----:B---3--:R-:W-:Y:S05]  /*28790*/  @!P2 BRA `(.L_x_673) ;  /* 0xfffffffc00f0a947 */ /* 0x008fea000383ffff */
[----:B------:R-:W-:Y:S05]  /*287a0*/  BRA `(.L_x_819) ;  /* 0xffffffb000e47947 */ /* 0x000fea000383ffff */
.L_x_676:
[----:B-1----:R-:W1:Y:S01]  /*287b0*/  S2R R5, SR_CgaCtaId ;  /* 0x0000000000057919 */ /* 0x002e620000008800 */
[----:B------:R-:W-:-:S04]  /*287c0*/  MOV R4, 0x400 ;  /* 0x0000040000047802 */ /* 0x000fc80000000f00 */
[----:B-1----:R-:W-:-:S04]  /*287d0*/  LEA R4, R5, R4, 0x18 ;  /* 0x0000000405047211 */ /* 0x002fc800078ec0ff */
[----:B------:R1:W2:Y:S03]  /*287e0*/  SYNCS.PHASECHK.TRANS64.TRYWAIT P0, [R4+URZ+0x29820], R3 ;  /* 0x02982003040075a7 */ /* 0x0002a6000800017f */
[----:B--2---:R-:W-:Y:S05]  /*287f0*/  @!P0 NANOSLEEP.SYNCS 0x989680 ;  /* 0x009896800000895d */ /* 0x004fea0003900000 */
[----:B------:R-:W2:Y:S02]  /*28800*/  @!P0 SYNCS.PHASECHK.TRANS64 P0, [R4+URZ+0x29820], R3 ;  /* 0x02982003040085a7 */ /* 0x000ea4000800007f */
[----:B--2---:R-:W-:Y:S05]  /*28810*/  @!P0 BRA `(.L_x_676) ;  /* 0xfffffffc00e48947 */ /* 0x004fea000383ffff */
[----:B------:R-:W-:Y:S05]  /*28820*/  BRA `(.L_x_820) ;  /* 0xffffffb8002c7947 */ /* 0x000fea000383ffff */
.L_x_682:
[----:B--2---:R2:W3:Y:S02]  /*28830*/  SYNCS.PHASECHK.TRANS64.TRYWAIT P0, [R4+URZ+0x29880], R3 ;  /* 0x02988003040075a7 */ /* 0x0044e4000800017f */
[----:B---3--:R-:W-:Y:S05]  /*28840*/  @!P0 NANOSLEEP.SYNCS 0x989680 ;  /* 0x009896800000895d */ /* 0x008fea0003900000 */
[----:B------:R-:W3:Y:S02]  /*28850*/  @!P0 SYNCS.PHASECHK.TRANS64 P0, [R4+URZ+0x29880], R3 ;  /* 0x02988003040085a7 */ /* 0x000ee4000800007f */
[----:B---3--:R-:W-:Y:S05]  /*28860*/  @!P0 BRA `(.L_x_682) ;  /* 0xfffffffc00f08947 */ /* 0x008fea000383ffff */
[----:B------:R-:W-:Y:S05]  /*28870*/  BRA `(.L_x_821) ;  /* 0xffffffb800e87947 */ /* 0x000fea000383ffff */
.L_x_687:
[----:B-1----:R1:W3:Y:S02]  /*28880*/  SYNCS.PHASECHK.TRANS64.TRYWAIT P0, [R4+URZ+0x29840], R3 ;  /* 0x02984003040075a7 */ /* 0x0022e4000800017f */
[----:B---3--:R-:W-:Y:S05]  /*28890*/  @!P0 NANOSLEEP.SYNCS 0x989680 ;  /* 0x009896800000895d */ /* 0x008fea0003900000 */
[----:B------:R-:W3:Y:S02]  /*288a0*/  @!P0 SYNCS.PHASECHK.TRANS64 P0, [R4+URZ+0x29840], R3 ;  /* 0x02984003040085a7 */ /* 0x000ee4000800007f */
[----:B---3--:R-:W-:Y:S05]  /*288b0*/  @!P0 BRA `(.L_x_687) ;  /* 0xfffffffc00f08947 */ /* 0x008fea000383ffff */
[----:B------:R-:W-:Y:S05]  /*288c0*/  BRA `(.L_x_822) ;  /* 0xffffffbc00747947 */ /* 0x000fea000383ffff */
.L_x_695:
[----:B--2---:R-:W2:Y:S02]  /*288d0*/  LDL R4, [R1+0x4] ;  /* 0x0000040001047983 */ /* 0x004ea40000100800 */
[----:B--2---:R2:W3:Y:S02]  /*288e0*/  SYNCS.PHASECHK.TRANS64.TRYWAIT P2, [R4+URZ+0x29870], R3 ;  /* 0x02987003040075a7 */ /* 0x0044e4000804017f */
[----:B---3--:R-:W-:Y:S05]  /*288f0*/  @!P2 NANOSLEEP.SYNCS 0x989680 ;  /* 0x009896800000a95d */ /* 0x008fea0003900000 */
[----:B------:R-:W3:Y:S02]  /*28900*/  @!P2 SYNCS.PHASECHK.TRANS64 P2, [R4+URZ+0x29870], R3 ;  /* 0x029870030400a5a7 */ /* 0x000ee4000804007f */
[----:B---3--:R-:W-:Y:S05]  /*28910*/  @!P2 BRA `(.L_x_695) ;  /* 0xfffffffc00eca947 */ /* 0x008fea000383ffff */
[----:B------:R-:W-:Y:S05]  /*28920*/  BRA `(.L_x_823) ;  /* 0xffffffc000a87947 */ /* 0x000fea000383ffff */
.L_x_697:
[----:B--2---:R-:W2:Y:S02]  /*28930*/  LDL R4, [R1+0x4] ;  /* 0x0000040001047983 */ /* 0x004ea40000100800 */
[----:B--2---:R2:W3:Y:S02]  /*28940*/  SYNCS.PHASECHK.TRANS64.TRYWAIT P2, [R4+URZ+0x29860], R3 ;  /* 0x02986003040075a7 */ /* 0x0044e4000804017f */
[----:B---3--:R-:W-:Y:S05]  /*28950*/  @!P2 NANOSLEEP.SYNCS 0x989680 ;  /* 0x009896800000a95d */ /* 0x008fea0003900000 */
[----:B------:R-:W3:Y:S02]  /*28960*/  @!P2 SYNCS.PHASECHK.TRANS64 P2, [R4+URZ+0x29860], R3 ;  /* 0x029860030400a5a7 */ /* 0x000ee4000804007f */
[----:B---3--:R-:W-:Y:S05]  /*28970*/  @!P2 BRA `(.L_x_697) ;  /* 0xfffffffc00eca947 */ /* 0x008fea000383ffff */
[----:B------:R-:W-:Y:S05]  /*28980*/  BRA `(.L_x_824) ;  /* 0xffffffc000b07947 */ /* 0x000fea000383ffff */
.L_x_704:
[----:B-1----:R1:W2:Y:S02]  /*28990*/  SYNCS.PHASECHK.TRANS64.TRYWAIT P0, [R20+URZ+0x29870], R3 ;  /* 0x02987003140075a7 */ /* 0x0022a4000800017f */
[----:B--2---:R-:W-:Y:S05]  /*289a0*/  @!P0 NANOSLEEP.SYNCS 0x989680 ;  /* 0x009896800000895d */ /* 0x004fea0003900000 */
[----:B------:R-:W2:Y:S02]  /*289b0*/  @!P0 SYNCS.PHASECHK.TRANS64 P0, [R20+URZ+0x29870], R3 ;  /* 0x02987003140085a7 */ /* 0x000ea4000800007f */
[----:B--2---:R-:W-:Y:S05]  /*289c0*/  @!P0 BRA `(.L_x_704) ;  /* 0xfffffffc00f08947 */ /* 0x004fea000383ffff */
[----:B------:R-:W-:Y:S05]  /*289d0*/  BRA `(.L_x_825) ;  /* 0xffffffc800987947 */ /* 0x000fea000383ffff */
.L_x_706:
[----:B-1----:R1:W2:Y:S02]  /*289e0*/  SYNCS.PHASECHK.TRANS64.TRYWAIT P0, [R20+URZ+0x29860], R3 ;  /* 0x02986003140075a7 */ /* 0x0022a4000800017f */
[----:B--2---:R-:W-:Y:S05]  /*289f0*/  @!P0 NANOSLEEP.SYNCS 0x989680 ;  /* 0x009896800000895d */ /* 0x004fea0003900000 */
[----:B------:R-:W2:Y:S02]  /*28a00*/  @!P0 SYNCS.PHASECHK.TRANS64 P0, [R20+URZ+0x29860], R3 ;  /* 0x02986003140085a7 */ /* 0x000ea4000800007f */
[----:B--2---:R-:W-:Y:S05]  /*28a10*/  @!P0 BRA `(.L_x_706) ;  /* 0xfffffffc00f08947 */ /* 0x004fea000383ffff */
[----:B------:R-:W-:Y:S05]  /*28a20*/  BRA `(.L_x_826) ;  /* 0xffffffc800a07947 */ /* 0x000fea000383ffff */
.L_x_710:
[----:B------:R-:W2:Y:S01]  /*28a30*/  LDL R3, [R1] ;  /* 0x0000000001037983 */ /* 0x000ea20000100800 */
[----:B------:R-:W-:Y:S01]  /*28a40*/  BSSY B0, `(.L_x_827) ;  /* 0x0000008000007945 */ /* 0x000fe20003800000 */
[----:B------:R-:W-:Y:S02]  /*28a50*/  IMAD.MOV.U32 R12, RZ, RZ, RZ ;  /* 0x000000ffff0c7224 */ /* 0x000fe400078e00ff */
[----:B------:R-:W-:Y:S02]  /*28a60*/  IMAD.MOV.U32 R11, RZ, RZ, 0x1f ;  /* 0x0000001fff0b7424 */ /* 0x000fe400078e00ff */
[----:B------:R-:W-:Y:S01]  /*28a70*/  IMAD.MOV.U32 R15, RZ, RZ, -0x1 ;  /* 0xffffffffff0f7424 */ /* 0x000fe200078e00ff */
[----:B--2---:R-:W-:-:S07]  /*28a80*/  MOV R13, R3 ;  /* 0x00000003000d7202 */ /* 0x004fce0000000f00 */
[----:B------:R-:W-:Y:S05]  /*28a90*/  WARPSYNC.COLLECTIVE R15, `(.L_x_828) ;  /* 0x000000000f087348 */ /* 0x000fea0003c00000 */
[----:B------:R0:W1:Y:S02]  /*28aa0*/  SHFL.IDX P6, R14, R13, R12, R11 ;  /* 0x0000000c0d0e7389 */ /* 0x00006400000c000b */
[----:B01----:R-:W-:Y:S01]  /*28ab0*/  ENDCOLLECTIVE ;  /* 0x000000000000791b */ /* 0x003fe20003800000 */
.L_x_828:
[----:B------:R-:W-:Y:S05]  /*28ac0*/  BSYNC B0 ;  /* 0x0000000000007941 */ /* 0x000fea0003800000 */
.L_x_827:
[----:B------:R0:W5:Y:S01]  /*28ad0*/  LDL R2, [R1+0xc] ;  /* 0x00000c0001027983 */ /* 0x0001620000100800 */
[----:B------:R-:W-:Y:S01]  /*28ae0*/  IMAD.MOV.U32 R13, RZ, RZ, R3 ;  /* 0x000000ffff0d7224 */ /* 0x000fe200078e0003 */
[----:B------:R-:W-:Y:S01]  /*28af0*/  MOV R15, 0xffffffff ;  /* 0xffffffff000f7802 */ /* 0x000fe20000000f00 */
[----:B------:R-:W-:Y:S01]  /*28b00*/  IMAD.MOV.U32 R12, RZ, RZ, 0x1 ;  /* 0x00000001ff0c7424 */ /* 0x000fe200078e00ff */
[----:B------:R-:W-:Y:S01]  /*28b10*/  MOV R0, R14 ;  /* 0x0000000e00007202 */ /* 0x000fe20000000f00 */
[----:B------:R-:W-:-:S07]  /*28b20*/  IMAD.MOV.U32 R11, RZ, RZ, 0x1f ;  /* 0x0000001fff0b7424 */ /* 0x000fce00078e00ff */
[----:B0----5:R-:W-:Y:S05]  /*28b30*/  WARPSYNC.COLLECTIVE R15, `(.L_x_829) ;  /* 0x000000000f087348 */ /* 0x021fea0003c00000 */
[----:B------:R1:W2:Y:S02]  /*28b40*/  SHFL.IDX P6, R14, R13, R12, R11 ;  /* 0x0000000c0d0e7389 */ /* 0x0002a400000c000b */
[----:B012--5:R-:W-:Y:S01]  /*28b50*/  ENDCOLLECTIVE ;  /* 0x000000000000791b */ /* 0x027fe20003800000 */
.L_x_829:
[----:B------:R-:W-:Y:S01]  /*28b60*/  ULDC UR4, c[0x0][0xc14] ;  /* 0x0003050000047ab9 */ /* 0x000fe20000000800 */
[----:B------:R-:W-:Y:S02]  /*28b70*/  IMAD.IADD R5, R2, 0x1, R7 ;  /* 0x0000000102057824 */ /* 0x000fe400078e0207 */
[----:B------:R-:W-:Y:S02]  /*28b80*/  IMAD.MOV.U32 R11, RZ, RZ, RZ ;  /* 0x000000ffff0b7224 */ /* 0x000fe400078e00ff */
[----:B------:R-:W-:Y:S01]  /*28b90*/  IMAD.MOV.U32 R4, RZ, RZ, R14 ;  /* 0x000000ffff047224 */ /* 0x000fe200078e000e */
[----:B------:R-:W-:-:S13]  /*28ba0*/  ISETP.GE.OR P1, PT, R5, UR4, !P0 ;  /* 0x0000000405007c0c */ /* 0x000fda000c726670 */
[----:B------:R-:W0:Y:S02]  /*28bb0*/  @!P1 LDC.64 R2, c[0x0][0xc58] ;  /* 0x00031600ff029b82 */ /* 0x000e240000000a00 */
[----:B0-----:R-:W-:-:S06]  /*28bc0*/  @!P1 IMAD.WIDE R2, R5, 0x4, R2 ;  /* 0x0000000405029825 */ /* 0x001fcc00078e0202 */
[----:B------:R0:W2:Y:S01]  /*28bd0*/  @!P1 LDG.E R2, desc[UR54][R2.64] ;  /* 0x0000003602029981 */ /* 0x0000a2000c1e1900 */
[C---:B------:R-:W-:Y:S02]  /*28be0*/  ISETP.GE.U32.AND P2, PT, R7.reuse, 0x2, PT ;  /* 0x000000020700780c */ /* 0x040fe40003f46070 */
[C---:B------:R-:W-:Y:S02]  /*28bf0*/  ISETP.GE.U32.AND P3, PT, R7.reuse, 0x4, PT ;  /* 0x000000040700780c */ /* 0x040fe40003f66070 */
[C---:B------:R-:W-:Y:S02]  /*28c00*/  ISETP.GE.U32.AND P4, PT, R7.reuse, 0x8, PT ;  /* 0x000000080700780c */ /* 0x040fe40003f86070 */
[C---:B------:R-:W-:Y:S01]  /*28c10*/  ISETP.GE.U32.AND P5, PT, R7.reuse, 0x10, PT ;  /* 0x000000100700780c */ /* 0x040fe20003fa6070 */
[----:B0-----:R-:W-:Y:S01]  /*28c20*/  IMAD.MOV.U32 R3, RZ, RZ, RZ ;  /* 0x000000ffff037224 */ /* 0x001fe200078e00ff */
[----:B--2---:R-:W-:Y:S02]  /*28c30*/  @!P1 MOV R3, R2 ;  /* 0x0000000200039202 */ /* 0x004fe40000000f00 */
[----:B------:R-:W-:-:S03]  /*28c40*/  ISETP.NE.AND P1, PT, R7, RZ, PT ;  /* 0x000000ff0700720c */ /* 0x000fc60003f25270 */
[----:B------:R-:W-:-:S10]  /*28c50*/  IMAD.MOV.U32 R13, RZ, RZ, R3 ;  /* 0x000000ffff0d7224 */ /* 0x000fd400078e0003 */
[----:B------:R-:W-:Y:S05]  /*28c60*/  WARPSYNC.COLLECTIVE R15, `(.L_x_830) ;  /* 0x000000000f087348 */ /* 0x000fea0003c00000 */
[----:B------:R0:W1:Y:S02]  /*28c70*/  SHFL.UP P6, R14, R13, R12, R11 ;  /* 0x0400000c0d0e7389 */ /* 0x00006400000c000b */
[----:B01----:R-:W-:Y:S01]  /*28c80*/  ENDCOLLECTIVE ;  /* 0x000000000000791b */ /* 0x003fe20003800000 */
.L_x_830:
[----:B------:R-:W-:Y:S01]  /*28c90*/  IMAD.MOV.U32 R12, RZ, RZ, 0x2 ;  /* 0x00000002ff0c7424 */ /* 0x000fe200078e00ff */
[----:B------:R-:W-:-:S05]  /*28ca0*/  SEL R14, R14, RZ, P1 ;  /* 0x000000ff0e0e7207 */ /* 0x000fca0000800000 */
[----:B------:R-:W-:-:S05]  /*28cb0*/  IMAD.IADD R2, R3, 0x1, R14 ;  /* 0x0000000103027824 */ /* 0x000fca00078e020e */
[----:B------:R-:W-:-:S07]  /*28cc0*/  MOV R13, R2 ;  /* 0x00000002000d7202 */ /* 0x000fce0000000f00 */
[----:B------:R-:W-:Y:S05]  /*28cd0*/  WARPSYNC.COLLECTIVE R15, `(.L_x_831) ;  /* 0x000000000f087348 */ /* 0x000fea0003c00000 */
[----:B------:R0:W1:Y:S02]  /*28ce0*/  SHFL.UP P6, R14, R13, R12, R11 ;  /* 0x0400000c0d0e7389 */ /* 0x00006400000c000b */
[----:B01----:R-:W-:Y:S01]  /*28cf0*/  ENDCOLLECTIVE ;  /* 0x000000000000791b */ /* 0x003fe20003800000 */
.L_x_831:
[----:B------:R-:W-:Y:S02]  /*28d00*/  MOV R12, 0x4 ;  /* 0x00000004000c7802 */ /* 0x000fe40000000f00 */
[----:B------:R-:W-:-:S05]  /*28d10*/  SEL R5, R14, RZ, P2 ;  /* 0x000000ff0e057207 */ /* 0x000fca0001000000 */
[----:B------:R-:W-:-:S04]  /*28d20*/  IMAD.IADD R2, R2, 0x1, R5 ;  /* 0x0000000102027824 */ /* 0x000fc800078e0205 */
[----:B------:R-:W-:-:S07]  /*28d30*/  IMAD.MOV.U32 R13, RZ, RZ, R2 ;  /* 0x000000ffff0d7224 */ /* 0x000fce00078e0002 */
[----:B------:R-:W-:Y:S05]  /*28d40*/  WARPSYNC.COLLECTIVE R15, `(.L_x_832) ;  /* 0x000000000f087348 */ /* 0x000fea0003c00000 */
[----:B------:R0:W1:Y:S02]  /*28d50*/  SHFL.UP P6, R14, R13, R12, R11 ;  /* 0x0400000c0d0e7389 */ /* 0x00006400000c000b */
[----:B01----:R-:W-:Y:S01]  /*28d60*/  ENDCOLLECTIVE ;  /* 0x000000000000791b */ /* 0x003fe20003800000 */
.L_x_832:
[----:B------:R-:W-:Y:S01]  /*28d70*/  IMAD.MOV.U32 R12, RZ, RZ, 0x8 ;  /* 0x00000008ff0c7424 */ /* 0x000fe200078e00ff */
[----:B------:R-:W-:-:S05]  /*28d80*/  SEL R5, R14, RZ, P3 ;  /* 0x000000ff0e057207 */ /* 0x000fca0001800000 */
[----:B------:R-:W-:-:S04]  /*28d90*/  IMAD.IADD R2, R2, 0x1, R5 ;  /* 0x0000000102027824 */ /* 0x000fc800078e0205 */
[----:B------:R-:W-:-:S07]  /*28da0*/  IMAD.MOV.U32 R13, RZ, RZ, R2 ;  /* 0x000000ffff0d7224 */ /* 0x000fce00078e0002 */
[----:B------:R-:W-:Y:S05]  /*28db0*/  WARPSYNC.COLLECTIVE R15, `(.L_x_833) ;  /* 0x000000000f087348 */ /* 0x000fea0003c00000 */
[----:B------:R0:W1:Y:S02]  /*28dc0*/  SHFL.UP P6, R14, R13, R12, R11 ;  /* 0x0400000c0d0e7389 */ /* 0x00006400000c000b */
[----:B01----:R-:W-:Y:S01]  /*28dd0*/  ENDCOLLECTIVE ;  /* 0x000000000000791b */ /* 0x003fe20003800000 */
.L_x_833:
[----:B------:R-:W-:Y:S01]  /*28de0*/  IMAD.MOV.U32 R12, RZ, RZ, 0x10 ;  /* 0x00000010ff0c7424 */ /* 0x000fe200078e00ff */
[----:B------:R-:W-:-:S04]  /*28df0*/  SEL R5, R14, RZ, P4 ;  /* 0x000000ff0e057207 */ /* 0x000fc80002000000 */
[----:B------:R-:W-:-:S05]  /*28e00*/  IADD3 R2, R2, R5, RZ ;  /* 0x0000000502027210 */ /* 0x000fca0007ffe0ff */
[----:B------:R-:W-:-:S07]  /*28e10*/  IMAD.MOV.U32 R13, RZ, RZ, R2 ;  /* 0x000000ffff0d7224 */ /* 0x000fce00078e0002 */
[----:B------:R-:W-:Y:S05]  /*28e20*/  WARPSYNC.COLLECTIVE R15, `(.L_x_834) ;  /* 0x000000000f087348 */ /* 0x000fea0003c00000 */
[----:B------:R0:W1:Y:S02]  /*28e30*/  SHFL.UP P6, R14, R13, R12, R11 ;  /* 0x0400000c0d0e7389 */ /* 0x00006400000c000b */
[----:B01----:R-:W-:Y:S01]  /*28e40*/  ENDCOLLECTIVE ;  /* 0x000000000000791b */ /* 0x003fe20003800000 */
.L_x_834:
[----:B------:R-:W-:Y:S02]  /*28e50*/  IMAD.MOV.U32 R12, RZ, RZ, 0x1f ;  /* 0x0000001fff0c7424 */ /* 0x000fe400078e00ff */
[----:B------:R-:W-:Y:S01]  /*28e60*/  IMAD.MOV.U32 R11, RZ, RZ, 0x1f ;  /* 0x0000001fff0b7424 */ /* 0x000fe200078e00ff */
[----:B------:R-:W-:-:S05]  /*28e70*/  SEL R5, R14, RZ, P5 ;  /* 0x000000ff0e057207 */ /* 0x000fca0002800000 */
[----:B------:R-:W-:-:S05]  /*28e80*/  IMAD.IADD R2, R2, 0x1, R5 ;  /* 0x0000000102027824 */ /* 0x000fca00078e0205 */
[----:B------:R-:W-:-:S07]  /*28e90*/  MOV R13, R2 ;  /* 0x00000002000d7202 */ /* 0x000fce0000000f00 */
[----:B------:R-:W-:Y:S05]  /*28ea0*/  WARPSYNC.COLLECTIVE R15, `(.L_x_835) ;  /* 0x000000000f087348 */ /* 0x000fea0003c00000 */
[----:B------:R0:W1:Y:S02]  /*28eb0*/  SHFL.IDX P6, R14, R13, R12, R11 ;  /* 0x0000000c0d0e7389 */ /* 0x00006400000c000b */
[----:B01----:R-:W-:Y:S01]  /*28ec0*/  ENDCOLLECTIVE ;  /* 0x000000000000791b */ /* 0x003fe20003800000 */
.L_x_835:
[----:B------:R-:W-:Y:S05]  /*28ed0*/  BRA `(.L_x_836) ;  /* 0xffffffcc00c47947 */ /* 0x000fea000383ffff */
.L_x_715:
[----:B------:R-:W-:Y:S01]  /*28ee0*/  BSSY B0, `(.L_x_837) ;  /* 0x0000008000007945 */ /* 0x000fe20003800000 */
[----:B-----5:R-:W-:Y:S01]  /*28ef0*/  IMAD.MOV.U32 R13, RZ, RZ, R3 ;  /* 0x000000ffff0d7224 */ /* 0x020fe200078e0003 */
[----:B------:R-:W-:Y:S01]  /*28f00*/  MOV R12, 0x1 ;  /* 0x00000001000c7802 */ /* 0x000fe20000000f00 */
[----:B------:R-:W-:Y:S02]  /*28f10*/  IMAD.MOV.U32 R11, RZ, RZ, RZ ;  /* 0x000000ffff0b7224 */ /* 0x000fe400078e00ff */
[----:B------:R-:W-:-:S07]  /*28f20*/  IMAD.MOV.U32 R15, RZ, RZ, -0x1 ;  /* 0xffffffffff0f7424 */ /* 0x000fce00078e00ff */
[----:B0-----:R-:W-:Y:S05]  /*28f30*/  WARPSYNC.COLLECTIVE R15, `(.L_x_838) ;  /* 0x000000000f087348 */ /* 0x001fea0003c00000 */
[----:B------:R1:W2:Y:S02]  /*28f40*/  SHFL.UP P6, R14, R13, R12, R11 ;  /* 0x0400000c0d0e7389 */ /* 0x0002a400000c000b */
[----:B012---:R-:W-:Y:S01]  /*28f50*/  ENDCOLLECTIVE ;  /* 0x000000000000791b */ /* 0x007fe20003800000 */
.L_x_838:
[----:B------:R-:W-:Y:S05]  /*28f60*/  BSYNC B0 ;  /* 0x0000000000007941 */ /* 0x000fea0003800000 */
.L_x_837:
[----:B------:R-:W-:Y:S01]  /*28f70*/  SEL R14, R14, RZ, P1 ;  /* 0x000000ff0e0e7207 */ /* 0x000fe20000800000 */
[----:B------:R-:W-:Y:S01]  /*28f80*/  IMAD.MOV.U32 R11, RZ, RZ, RZ ;  /* 0x000000ffff0b7224 */ /* 0x000fe200078e00ff */
[----:B------:R-:W-:Y:S01]  /*28f90*/  MOV R12, 0x2 ;  /* 0x00000002000c7802 */ /* 0x000fe20000000f00 */
[----:B------:R-:W-:Y:S02]  /*28fa0*/  IMAD.MOV.U32 R15, RZ, RZ, -0x1 ;  /* 0xffffffffff0f7424 */ /* 0x000fe400078e00ff */
[----:B------:R-:W-:-:S07]  /*28fb0*/  IMAD.IADD R13, R3, 0x1, R14 ;  /* 0x00000001030d7824 */ /* 0x000fce00078e020e */
[----:B------:R-:W-:Y:S05]  /*28fc0*/  WARPSYNC.COLLECTIVE R15, `(.L_x_839) ;  /* 0x000000000f087348 */ /* 0x000fea0003c00000 */
[----:B------:R0:W1:Y:S02]  /*28fd0*/  SHFL.UP P6, R14, R13, R12, R11 ;  /* 0x0400000c0d0e7389 */ /* 0x00006400000c000b */
[----:B01----:R-:W-:Y:S01]  /*28fe0*/  ENDCOLLECTIVE ;  /* 0x000000000000791b */ /* 0x003fe20003800000 */
.L_x_839:
[----:B------:R-:W-:Y:S01]  /*28ff0*/  IMAD.MOV.U32 R12, RZ, RZ, 0x4 ;  /* 0x00000004ff0c7424 */ /* 0x000fe200078e00ff */
[----:B------:R-:W-:-:S05]  /*29000*/  SEL R14, R14, RZ, P2 ;  /* 0x000000ff0e0e7207 */ /* 0x000fca0001000000 */
[----:B------:R-:W-:-:S05]  /*29010*/  IMAD.IADD R5, R13, 0x1, R14 ;  /* 0x000000010d057824 */ /* 0x000fca00078e020e */
[----:B------:R-:W-:-:S07]  /*29020*/  MOV R13, R5 ;  /* 0x00000005000d7202 */ /* 0x000fce0000000f00 */
[----:B------:R-:W-:Y:S05]  /*29030*/  WARPSYNC.COLLECTIVE R15, `(.L_x_840) ;  /* 0x000000000f087348 */ /* 0x000fea0003c00000 */
[----:B------:R0:W1:Y:S02]  /*29040*/  SHFL.UP P6, R14, R13, R12, R11 ;  /* 0x0400000c0d0e7389 */ /* 0x00006400000c000b */
[----:B01----:R-:W-:Y:S01]  /*29050*/  ENDCOLLECTIVE ;  /* 0x000000000000791b */ /* 0x003fe20003800000 */
.L_x_840:
[----:B------:R-:W-:Y:S02]  /*29060*/  MOV R12, 0x8 ;  /* 0x00000008000c7802 */ /* 0x000fe40000000f00 */
[----:B------:R-:W-:-:S05]  /*29070*/  SEL R6, R14, RZ, P3 ;  /* 0x000000ff0e067207 */ /* 0x000fca0001800000 */
[----:B------:R-:W-:-:S04]  /*29080*/  IMAD.IADD R6, R5, 0x1, R6 ;  /* 0x0000000105067824 */ /* 0x000fc800078e0206 */
[----:B------:R-:W-:-:S07]  /*29090*/  IMAD.MOV.U32 R13, RZ, RZ, R6 ;  /* 0x000000ffff0d7224 */ /* 0x000fce00078e0006 */
[----:B------:R-:W-:Y:S05]  /*290a0*/  WARPSYNC.COLLECTIVE R15, `(.L_x_841) ;  /* 0x000000000f087348 */ /* 0x000fea0003c00000 */
[----:B------:R0:W1:Y:S02]  /*290b0*/  SHFL.UP P6, R14, R13, R12, R11 ;  /* 0x0400000c0d0e7389 */ /* 0x00006400000c000b */
[----:B01----:R-:W-:Y:S01]  /*290c0*/  ENDCOLLECTIVE ;  /* 0x000000000000791b */ /* 0x003fe20003800000 */
.L_x_841:
[----:B------:R-:W-:Y:S01]  /*290d0*/  IMAD.MOV.U32 R12, RZ, RZ, 0x10 ;  /* 0x00000010ff0c7424 */ /* 0x000fe200078e00ff */
[----:B------:R-:W-:-:S05]  /*290e0*/  SEL R7, R14, RZ, P4 ;  /* 0x000000ff0e077207 */ /* 0x000fca0002000000 */
[----:B------:R-:W-:-:S04]  /*290f0*/  IMAD.IADD R7, R6, 0x1, R7 ;  /* 0x0000000106077824 */ /* 0x000fc800078e0207 */
[----:B------:R-:W-:-:S07]  /*29100*/  IMAD.MOV.U32 R13, RZ, RZ, R7 ;  /* 0x000000ffff0d7224 */ /* 0x000fce00078e0007 */
[----:B------:R-:W-:Y:S05]  /*29110*/  WARPSYNC.COLLECTIVE R15, `(.L_x_842) ;  /* 0x000000000f087348 */ /* 0x000fea0003c00000 */
[----:B------:R0:W1:Y:S02]  /*29120*/  SHFL.UP P6, R14, R13, R12, R11 ;  /* 0x0400000c0d0e7389 */ /* 0x00006400000c000b */
[----:B01----:R-:W-:Y:S01]  /*29130*/  ENDCOLLECTIVE ;  /* 0x000000000000791b */ /* 0x003fe20003800000 */
.L_x_842:
[----:B------:R-:W-:Y:S02]  /*29140*/  IMAD.MOV.U32 R12, RZ, RZ, 0x1f ;  /* 0x0000001fff0c7424 */ /* 0x000fe400078e00ff */
[----:B------:R-:W-:Y:S01]  /*29150*/  IMAD.MOV.U32 R11, RZ, RZ, 0x1f ;  /* 0x0000001fff0b7424 */ /* 0x000fe200078e00ff */
[----:B------:R-:W-:-:S04]  /*29160*/  SEL R2, R14, RZ, P5 ;  /* 0x000000ff0e027207 */ /* 0x000fc80002800000 */
[----:B------:R-:W-:-:S05]  /*29170*/  IADD3 R2, R7, R2, RZ ;  /* 0x0000000207027210 */ /* 0x000fca0007ffe0ff */
[----:B------:R-:W-:-:S07]  /*29180*/  IMAD.MOV.U32 R13, RZ, RZ, R2 ;  /* 0x000000ffff0d7224 */ /* 0x000fce00078e0002 */
[----:B------:R-:W-:Y:S05]  /*29190*/  WARPSYNC.COLLECTIVE R15, `(.L_x_843) ;  /* 0x000000000f087348 */ /* 0x000fea0003c00000 */
[----:B------:R0:W1:Y:S02]  /*291a0*/  SHFL.IDX P6, R14, R13, R12, R11 ;  /* 0x0000000c0d0e7389 */ /* 0x00006400000c000b */
[----:B01----:R-:W-:Y:S01]  /*291b0*/  ENDCOLLECTIVE ;  /* 0x000000000000791b */ /* 0x003fe20003800000 */
.L_x_843:
[----:B------:R-:W-:Y:S05]  /*291c0*/  BRA `(.L_x_844) ;  /* 0xffffffcc00ac7947 */ /* 0x000fea000383ffff */
.L_x_717:
[----:B------:R-:W-:Y:S01]  /*291d0*/  BSSY B0, `(.L_x_845) ;  /* 0x0000006000007945 */ /* 0x000fe20003800000 */
[----:B------:R-:W-:Y:S02]  /*291e0*/  PLOP3.LUT P6, PT, P6, PT, PT, 0x8, 0x0 ;  /* 0x000000000000781c */ /* 0x000fe400037ce170 */
[----:B------:R-:W-:-:S11]  /*291f0*/  MOV R15, 0xffffffff ;  /* 0xffffffff000f7802 */ /* 0x000fd60000000f00 */
[----:B0-----:R-:W-:Y:S05]  /*29200*/  WARPSYNC.COLLECTIVE R15, `(.L_x_846) ;  /* 0x000000000f087348 */ /* 0x001fea0003c00000 */
[----:B------:R-:W-:Y:S01]  /*29210*/  VOTE.ANY R14, PT, P6 ;  /* 0x00000000000e7806 */ /* 0x000fe200030e0100 */
[----:B0-----:R-:W-:Y:S06]  /*29220*/  ENDCOLLECTIVE ;  /* 0x000000000000791b */ /* 0x001fec0003800000 */
.L_x_846:
[----:B------:R-:W-:Y:S05]  /*29230*/  BSYNC B0 ;  /* 0x0000000000007941 */ /* 0x000fea0003800000 */
.L_x_845:
[----:B------:R-:W-:Y:S01]  /*29240*/  IMAD.MOV.U32 R6, RZ, RZ, R14 ;  /* 0x000000ffff067224 */ /* 0x000fe200078e000e */
[----:B------:R-:W-:Y:S01]  /*29250*/  MOV R11, 0x1f ;  /* 0x0000001f000b7802 */ /* 0x000fe20000000f00 */
[----:B------:R-:W-:Y:S02]  /*29260*/  IMAD.MOV.U32 R13, RZ, RZ, R3 ;  /* 0x000000ffff0d7224 */ /* 0x000fe400078e0003 */
[----:B------:R-:W0:Y:S01]  /*29270*/  POPC R4, R6 ;  /* 0x0000000600047309 */ /* 0x000e220000000000 */
[----:B------:R-:W-:Y:S02]  /*29280*/  IMAD.MOV.U32 R15, RZ, RZ, -0x1 ;  /* 0xffffffffff0f7424 */ /* 0x000fe400078e00ff */
[----:B0-----:R-:W-:-:S07]  /*29290*/  IMAD.MOV.U32 R12, RZ, RZ, R4 ;  /* 0x000000ffff0c7224 */ /* 0x001fce00078e0004 */
[----:B------:R-:W-:Y:S05]  /*292a0*/  WARPSYNC.COLLECTIVE R15, `(.L_x_847) ;  /* 0x000000000f087348 */ /* 0x000fea0003c00000 */
[----:B------:R0:W1:Y:S02]  /*292b0*/  SHFL.IDX P6, R14, R13, R12, R11 ;  /* 0x0000000c0d0e7389 */ /* 0x00006400000c000b */
[----:B01----:R-:W-:Y:S01]  /*292c0*/  ENDCOLLECTIVE ;  /* 0x000000000000791b */ /* 0x003fe20003800000 */
.L_x_847:
[----:B------:R-:W-:Y:S01]  /*292d0*/  IMAD.MOV.U32 R5, RZ, RZ, R14 ;  /* 0x000000ffff057224 */ /* 0x000fe200078e000e */
[----:B------:R-:W-:Y:S06]  /*292e0*/  BRA `(.L_x_848) ;  /* 0xffffffcc009c7947 */ /* 0x000fec000383ffff */
.L_x_719:
[----:B------:R-:W-:Y:S01]  /*292f0*/  BSSY B0, `(.L_x_849) ;  /* 0x0000007000007945 */ /* 0x000fe20003800000 */
[----:B------:R-:W-:Y:S01]  /*29300*/  IMAD.MOV.U32 R13, RZ, RZ, R2 ;  /* 0x000000ffff0d7224 */ /* 0x000fe200078e0002 */
[----:B------:R-:W-:Y:S01]  /*29310*/  MOV R11, 0x1f ;  /* 0x0000001f000b7802 */ /* 0x000fe20000000f00 */
[----:B------:R-:W-:-:S07]  /*29320*/  IMAD.MOV.U32 R15, RZ, RZ, -0x1 ;  /* 0xffffffffff0f7424 */ /* 0x000fce00078e00ff */
[----:B012---:R-:W-:Y:S05]  /*29330*/  WARPSYNC.COLLECTIVE R15, `(.L_x_850) ;  /* 0x000000000f087348 */ /* 0x007fea0003c00000 */
[----:B------:R3:W4:Y:S02]  /*29340*/  SHFL.IDX P6, R14, R13, R12, R11 ;  /* 0x0000000c0d0e7389 */ /* 0x00072400000c000b */
[----:B01234-:R-:W-:Y:S01]  /*29350*/  ENDCOLLECTIVE ;  /* 0x000000000000791b */ /* 0x01ffe20003800000 */
.L_x_850:
[----:B------:R-:W-:Y:S05]  /*29360*/  BSYNC B0 ;  /* 0x0000000000007941 */ /* 0x000fea0003800000 */
.L_x_849:
[----:B------:R-:W-:Y:S05]  /*29370*/  BRA `(.L_x_718) ;  /* 0xffffffcc00947947 */ /* 0x000fea000383ffff */
.L_x_723:
[----:B0-----:R0:W1:Y:S02]  /*29380*/  SYNCS.PHASECHK.TRANS64.TRYWAIT P0, [R0+URZ+0x29820], R3 ;  /* 0x02982003000075a7 */ /* 0x001064000800017f */
[----:B-1----:R-:W-:Y:S05]  /*29390*/  @!P0 NANOSLEEP.SYNCS 0x989680 ;  /* 0x009896800000895d */ /* 0x002fea0003900000 */
[----:B------:R-:W1:Y:S02]  /*293a0*/  @!P0 SYNCS.PHASECHK.TRANS64 P0, [R0+URZ+0x29820], R3 ;  /* 0x02982003000085a7 */ /* 0x000e64000800007f */
[----:B-1----:R-:W-:Y:S05]  /*293b0*/  @!P0 BRA `(.L_x_723) ;  /* 0xfffffffc00f08947 */ /* 0x002fea000383ffff */
[----:B------:R-:W-:Y:S05]  /*293c0*/  BRA `(.L_x_851) ;  /* 0xffffffd000b87947 */ /* 0x000fea000383ffff */
.L_x_724:
[----:B------:R-:W1:Y:S01]  /*293d0*/  S2R R2, SR_TID.X ;  /* 0x0000000000027919 */ /* 0x000e620000002100 */
[----:B------:R-:W-:Y:S01]  /*293e0*/  BSSY B0, `(.L_x_852) ;  /* 0x000000a000007945 */ /* 0x000fe20003800000 */
[----:B------:R-:W-:Y:S01]  /*293f0*/  IMAD.MOV.U32 R12, RZ, RZ, RZ ;  /* 0x000000ffff0c7224 */ /* 0x000fe200078e00ff */
[----:B------:R-:W-:Y:S01]  /*29400*/  MOV R11, 0x1f ;  /* 0x0000001f000b7802 */ /* 0x000fe20000000f00 */
[----:B------:R-:W-:Y:S01]  /*29410*/  IMAD.MOV.U32 R15, RZ, RZ, -0x1 ;  /* 0xffffffffff0f7424 */ /* 0x000fe200078e00ff */
[----:B-1----:R-:W-:-:S04]  /*29420*/  SHF.R.U32.HI R2, RZ, 0x5, R2 ;  /* 0x00000005ff027819 */ /* 0x002fc80000011602 */
[----:B------:R-:W-:-:S05]  /*29430*/  LOP3.LUT R2, R2, 0x3, RZ, 0xc0, !PT ;  /* 0x0000000302027812 */ /* 0x000fca00078ec0ff */
[----:B------:R-:W-:-:S07]  /*29440*/  IMAD.MOV.U32 R13, RZ, RZ, R2 ;  /* 0x000000ffff0d7224 */ /* 0x000fce00078e0002 */
[----:B0-----:R-:W-:Y:S05]  /*29450*/  WARPSYNC.COLLECTIVE R15, `(.L_x_853) ;  /* 0x000000000f087348 */ /* 0x001fea0003c00000 */
[----:B------:R1:W2:Y:S02]  /*29460*/  SHFL.IDX P6, R14, R13, R12, R11 ;  /* 0x0000000c0d0e7389 */ /* 0x0002a400000c000b */
[----:B012---:R-:W-:Y:S01]  /*29470*/  ENDCOLLECTIVE ;  /* 0x000000000000791b */ /* 0x007fe20003800000 */
.L_x_853:
[----:B------:R-:W-:Y:S05]  /*29480*/  BSYNC B0 ;  /* 0x0000000000007941 */ /* 0x000fea0003800000 */
.L_x_852:
[----:B------:R-:W-:Y:S05]  /*29490*/  BRA `(.L_x_854) ;  /* 0xffffffd000a07947 */ /* 0x000fea000383ffff */
.L_x_725:
[----:B------:R-:W-:Y:S01]  /*294a0*/  BSSY B0, `(.L_x_855) ;  /* 0x0000006000007945 */ /* 0x000fe20003800000 */
[----:B------:R-:W-:-:S07]  /*294b0*/  IMAD.MOV.U32 R15, RZ, RZ, -0x1 ;  /* 0xffffffffff0f7424 */ /* 0x000fce00078e00ff */
[----:B01----:R-:W-:Y:S05]  /*294c0*/  WARPSYNC.COLLECTIVE R15, `(.L_x_856) ;  /* 0x000000000f0c7348 */ /* 0x003fea0003c00000 */
[----:B------:R-:W-:Y:S02]  /*294d0*/  ELECT P6, UR62, PT ;  /* 0x00000000003e782f */ /* 0x000fe400038c0000 */
[----:B------:R-:W-:Y:S01]  /*294e0*/  MOV R14, UR62 ;  /* 0x0000003e000e7c02 */ /* 0x000fe20008000f00 */
[----:B01----:R-:W-:Y:S10]  /*294f0*/  ENDCOLLECTIVE ;  /* 0x000000000000791b */ /* 0x003ff40003800000 */
.L_x_856:
[----:B------:R-:W-:Y:S05]  /*29500*/  BSYNC B0 ;  /* 0x0000000000007941 */ /* 0x000fea0003800000 */
.L_x_855:
[----:B------:R-:W-:Y:S05]  /*29510*/  BRA `(.L_x_857) ;  /* 0xffffffd000947947 */ /* 0x000fea000383ffff */
.L_x_727:
[----:B0-----:R0:W1:Y:S02]  /*29520*/  SYNCS.PHASECHK.TRANS64.TRYWAIT P1, [R6+URZ], R5 ;  /* 0x00000005060075a7 */ /* 0x001064000802017f */
[----:B-1----:R-:W-:Y:S05]  /*29530*/  @!P1 NANOSLEEP.SYNCS 0x989680 ;  /* 0x009896800000995d */ /* 0x002fea0003900000 */
[----:B------:R-:W1:Y:S02]  /*29540*/  @!P1 SYNCS.PHASECHK.TRANS64 P1, [R6+URZ], R5 ;  /* 0x00000005060095a7 */ /* 0x000e64000802007f */
[----:B-1----:R-:W-:Y:S05]  /*29550*/  @!P1 BRA `(.L_x_727) ;  /* 0xfffffffc00f09947 */ /* 0x002fea000383ffff */
[----:B------:R-:W-:Y:S05]  /*29560*/  BRA `(.L_x_858) ;  /* 0xffffffd000d07947 */ /* 0x000fea000383ffff */
.L_x_728:
[----:B-1----:R1:W2:Y:S02]  /*29570*/  SYNCS.PHASECHK.TRANS64.TRYWAIT P1, [R7+URZ], R2 ;  /* 0x00000002070075a7 */ /* 0x0022a4000802017f */
[----:B--2---:R-:W-:Y:S05]  /*29580*/  @!P1 NANOSLEEP.SYNCS 0x989680 ;  /* 0x009896800000995d */ /* 0x004fea0003900000 */
[----:B------:R-:W2:Y:S02]  /*29590*/  @!P1 SYNCS.PHASECHK.TRANS64 P1, [R7+URZ], R2 ;  /* 0x00000002070095a7 */ /* 0x000ea4000802007f */
[----:B--2---:R-:W-:Y:S05]  /*295a0*/  @!P1 BRA `(.L_x_728) ;  /* 0xfffffffc00f09947 */ /* 0x004fea000383ffff */
[----:B------:R-:W-:Y:S05]  /*295b0*/  BRA `(.L_x_859) ;  /* 0xffffffd000c47947 */ /* 0x000fea000383ffff */
.L_x_730:
[----:B--2---:R2:W3:Y:S02]  /*295c0*/  SYNCS.PHASECHK.TRANS64.TRYWAIT P1, [R4+URZ+0x29860], R5 ;  /* 0x02986005040075a7 */ /* 0x0044e4000802017f */
[----:B---3--:R-:W-:Y:S05]  /*295d0*/  @!P1 NANOSLEEP.SYNCS 0x989680 ;  /* 0x009896800000995d */ /* 0x008fea0003900000 */
[----:B------:R-:W3:Y:S02]  /*295e0*/  @!P1 SYNCS.PHASECHK.TRANS64 P1, [R4+URZ+0x29860], R5 ;  /* 0x02986005040095a7 */ /* 0x000ee4000802007f */
[----:B---3--:R-:W-:Y:S05]  /*295f0*/  @!P1 BRA `(.L_x_730) ;  /* 0xfffffffc00f09947 */ /* 0x008fea000383ffff */
[----:B------:R-:W-:Y:S05]  /*29600*/  BRA `(.L_x_860) ;  /* 0xffffffd000c87947 */ /* 0x000fea000383ffff */
.L_x_732:
[----:B---3--:R3:W4:Y:S02]  /*29610*/  SYNCS.PHASECHK.TRANS64.TRYWAIT P1, [R3+URZ+0x29860], R2 ;  /* 0x02986002030075a7 */ /* 0x008724000802017f */
[----:B----4-:R-:W-:Y:S05]  /*29620*/  @!P1 NANOSLEEP.SYNCS 0x989680 ;  /* 0x009896800000995d */ /* 0x010fea0003900000 */
[----:B------:R-:W4:Y:S02]  /*29630*/  @!P1 SYNCS.PHASECHK.TRANS64 P1, [R3+URZ+0x29860], R2 ;  /* 0x02986002030095a7 */ /* 0x000f24000802007f */
[----:B----4-:R-:W-:Y:S05]  /*29640*/  @!P1 BRA `(.L_x_732) ;  /* 0xfffffffc00f09947 */ /* 0x010fea000383ffff */
[----:B------:R-:W-:Y:S05]  /*29650*/  BRA `(.L_x_861) ;  /* 0xffffffd000c87947 */ /* 0x000fea000383ffff */
.L_x_734:
[----:B----4-:R4:W0:Y:S02]  /*29660*/  SYNCS.PHASECHK.TRANS64.TRYWAIT P0, [R4+URZ+0x29880], R5 ;  /* 0x02988005040075a7 */ /* 0x010824000800017f */
[----:B0-----:R-:W-:Y:S05]  /*29670*/  @!P0 NANOSLEEP.SYNCS 0x989680 ;  /* 0x009896800000895d */ /* 0x001fea0003900000 */
[----:B------:R-:W0:Y:S02]  /*29680*/  @!P0 SYNCS.PHASECHK.TRANS64 P0, [R4+URZ+0x29880], R5 ;  /* 0x02988005040085a7 */ /* 0x000e24000800007f */
[----:B0-----:R-:W-:Y:S05]  /*29690*/  @!P0 BRA `(.L_x_734) ;  /* 0xfffffffc00f08947 */ /* 0x001fea000383ffff */
[----:B------:R-:W-:Y:S05]  /*296a0*/  BRA `(.L_x_735) ;  /* 0xffffffd000c47947 */ /* 0x000fea000383ffff */
.L_x_862:
        /* <DEDUP_REMOVED lines=13> */
.L_x_2670:


//--------------------- .text._ZN7cutlass13device_kernelIN5flash11enable_sm90INS1_16FlashAttnFwdSm90INS1_25CollectiveMainloopFwdSm90ILi2EN4cute5tupleIJNS5_1CILi1EEES8_S8_EEENS6_IJNS7_ILi128EEENS7_ILi160EEENS7_ILi192EEEEEELi128ENS_12float_e4m3_tEfNS_4arch4Sm90ELb0ELb1ELb0ELb0ELb0ELb0ELb0ELb1ELb1ELb0ELb0ELb0EEENS1_21CollectiveEpilogueFwdINS6_IJSA_SA_SB_EEES9_NS_10bfloat16_tESG_Li256ELb0ELb0ELb0ELb1EEENS1_30DynamicPersistentTileSchedulerILi256ELi128ELb0ELb0ELb1EEEEEEEEEvNT_6ParamsE --------------------------
	.section	.text._ZN7cutlass13device_kernelIN5flash11enable_sm90INS1_16FlashAttnFwdSm90INS1_25CollectiveMainloopFwdSm90ILi2EN4cute5tupleIJNS5_1CILi1EEES8_S8_EEENS6_IJNS7_ILi128EEENS7_ILi160EEENS7_ILi192EEEEEELi128ENS_12float_e4m3_tEfNS_4arch4Sm90ELb0ELb1ELb0ELb0ELb0ELb0ELb0ELb1ELb1ELb0ELb0ELb0EEENS1_21CollectiveEpilogueFwdINS6_IJSA_SA_SB_EEES9_NS_10bfloat16_tESG_Li256ELb0ELb0ELb0ELb1EEENS1_30DynamicPersistentTileSchedulerILi256ELi128ELb0ELb0ELb1EEEEEEEEEvNT_6ParamsE,"ax",@progbits
	.align	128
.text._ZN7cutlass13device_kernelIN5flash11enable_sm90INS1_16FlashAttnFwdSm90INS1_25CollectiveMainloopFwdSm90ILi2EN4cute5tupleIJNS5_1CILi1EEES8_S8_EEENS6_IJNS7_ILi128EEENS7_ILi160EEENS7_ILi192EEEEEELi128ENS_12float_e4m3_tEfNS_4arch4Sm90ELb0ELb1ELb0ELb0ELb0ELb0ELb0ELb1ELb1ELb0ELb0ELb0EEENS1_21CollectiveEpilogueFwdINS6_IJSA_SA_SB_EEES9_NS_10bfloat16_tESG_Li256ELb0ELb0ELb0ELb1EEENS1_30DynamicPersistentTileSchedulerILi256ELi128ELb0ELb0ELb1EEEEEEEEEvNT_6ParamsE:
        .type           _ZN7cutlass13device_kernelIN5flash11enable_sm90INS1_16FlashAttnFwdSm90INS1_25CollectiveMainloopFwdSm90ILi2EN4cute5tupleIJNS5_1CILi1EEES8_S8_EEENS6_IJNS7_ILi128EEENS7_ILi160EEENS7_ILi192EEEEEELi128ENS_12float_e4m3_tEfNS_4arch4Sm90ELb0ELb1ELb0ELb0ELb0ELb0ELb0ELb1ELb1ELb0ELb0ELb0EEENS1_21CollectiveEpilogueFwdINS6_IJSA_SA_SB_EEES9_NS_10bfloat16_tESG_Li256ELb0ELb0ELb0ELb1EEENS1_30DynamicPersistentTileSchedulerILi256ELi128ELb0ELb0ELb1EEEEEEEEEvNT_6ParamsE,@function
        .size           _ZN7cutlass13device_kernelIN5flash11enable_sm90INS1_16FlashAttnFwdSm90INS1_25CollectiveMainloopFwdSm90ILi2EN4cute5tupleIJNS5_1CILi1EEES8_S8_EEENS6_IJNS7_ILi128EEENS7_ILi160EEENS7_ILi192EEEEEELi128ENS_12float_e4m3_tEfNS_4arch4Sm90ELb0ELb1ELb0ELb0ELb0ELb0ELb0ELb1ELb1ELb0ELb0ELb0EEENS1_21CollectiveEpilogueFwdINS6_IJSA_SA_SB_EEES9_NS_10bfloat16_tESG_Li256ELb0ELb0ELb0ELb1EEENS1_30DynamicPersistentTileSchedulerILi256ELi128ELb0ELb0ELb1EEEEEEEEEvNT_6ParamsE,(.L_x_2671 - _ZN7cutlass13device_kernelIN5flash11enable_sm90INS1_16FlashAttnFwdSm90INS1_25CollectiveMainloopFwdSm90ILi2EN4cute5tupleIJNS5_1CILi1EEES8_S8_EEENS6_IJNS7_ILi128EEENS7_ILi160EEENS7_ILi192EEEEEELi128ENS_12float_e4m3_tEfNS_4arch4Sm90ELb0ELb1ELb0ELb0ELb0ELb0ELb0ELb1ELb1ELb0ELb0ELb0EEENS1_21CollectiveEpilogueFwdINS6_IJSA_SA_SB_EEES9_NS_10bfloat16_tESG_Li256ELb0ELb0ELb0ELb1EEENS1_30DynamicPersistentTileSchedulerILi256ELi128ELb0ELb0ELb1EEEEEEEEEvNT_6ParamsE)
        .other          _ZN7cutlass13device_kernelIN5flash11enable_sm90INS1_16FlashAttnFwdSm90INS1_25CollectiveMainloopFwdSm90ILi2EN4cute5tupleIJNS5_1CILi1EEES8_S8_EEENS6_IJNS7_ILi128EEENS7_ILi160EEENS7_ILi192EEEEEELi128ENS_12float_e4m3_tEfNS_4arch4Sm90ELb0ELb1ELb0ELb0ELb0ELb0ELb0ELb1ELb1ELb0ELb0ELb0EEENS1_21CollectiveEpilogueFwdINS6_IJSA_SA_SB_EEES9_NS_10bfloat16_tESG_Li256ELb0ELb0ELb0ELb1EEENS1_30DynamicPersistentTileSchedulerILi256ELi128ELb0ELb0ELb1EEEEEEEEEvNT_6ParamsE,@"STO_CUDA_ENTRY STV_DEFAULT"
_ZN7cutlass13device_kernelIN5flash11enable_sm90INS1_16FlashAttnFwdSm90INS1_25CollectiveMainloopFwdSm90ILi2EN4cute5tupleIJNS5_1CILi1EEES8_S8_EEENS6_IJNS7_ILi128EEENS7_ILi160EEENS7_ILi192EEEEEELi128ENS_12float_e4m3_tEfNS_4arch4Sm90ELb0ELb1ELb0ELb0ELb0ELb0ELb0ELb1ELb1ELb0ELb0ELb0EEENS1_21CollectiveEpilogueFwdINS6_IJSA_SA_SB_EEES9_NS_10bfloat16_tESG_Li256ELb0ELb0ELb0ELb1EEENS1_30DynamicPersistentTileSchedulerILi256ELi128ELb0ELb0ELb1EEEEEEEEEvNT_6ParamsE:
        /* <DEDUP_REMOVED lines=24> */
.L_x_864:
[----:B------:R-:W-:Y:S05]  /*0180*/  BSYNC B0 ;  /* 0x0000000000007941 */ /* 0x000fea0003800000 */
.L_x_863:
        /* <DEDUP_REMOVED lines=37> */
.L_x_865:
        /* <DEDUP_REMOVED lines=22> */
.L_x_866:
        /* <DEDUP_REMOVED lines=18> */
.L_x_867:
        /* <DEDUP_REMOVED lines=22> */
.L_x_868:
        /* <DEDUP_REMOVED lines=22> */
.L_x_869:
[----:B------:R-:W-:Y:S01]  /*0920*/  PLOP3.LUT P0, PT, PT, PT, UP0, 0x80, 0x0 ;  /* 0x000000000000781c */ /* 0x000fe20003f0f008 */
[----:B------:R-:W-:Y:S01]  /*0930*/  UMOV UR61, 0x1 ;  /* 0x00000001003d7882 */ /* 0x000fe20000000000 */
[----:B------:R-:W-:Y:S01]  /*0940*/  NOP ;  /* 0x0000000000007918 */ /* 0x000fe20000000000 */
[----:B------:R-:W-:Y:S01]  /*0950*/  USEL UR61, UR61, 0x2, !UP0 ;  /* 0x000000023d3d7887 */ /* 0x000fe2000c000000 */
[----:B------:R-:W-:Y:S01]  /*0960*/  ULDC.64 UR54, c[0x0][0x208] ;  /* 0x0000820000367ab9 */ /* 0x000fe20000000a00 */
[----:B-123--:R-:W-:Y:S08]  /*0970*/  BAR.SYNC.DEFER_BLOCKING 0x0 ;  /* 0x0000000000007b1d */ /* 0x00eff00000010000 */
[----:B------:R-:W-:Y:S05]  /*0980*/  @!P0 BRA `(.L_x_870) ;  /* 0x00000138001c8947 */ /* 0x000fea0003800000 */
.L_x_871:
[----:B------:R-:W-:-:S08]  /*0990*/  NOP ;  /* 0x0000000000007918 */ /* 0x000fd00000000000 */
[----:B------:R-:W1:Y:S02]  /*09a0*/  USETMAXREG.TRY_ALLOC.CTAPOOL UP0, 0xf0 ;  /* 0x000000f0000079c8 */ /* 0x000e640008000600 */
[----:B-1----:R-:W-:-:S13]  /*09b0*/  PLOP3.LUT P0, PT, PT, PT, UP0, 0x80, 0x0 ;  /* 0x000000000000781c */ /* 0x002fda0003f0f008 */
[----:B------:R-:W-:Y:S05]  /*09c0*/  @!P0 BRA `(.L_x_871) ;  /* 0xfffffffc00f08947 */ /* 0x000fea000383ffff */
[----:B------:R-:W1:Y:S01]  /*09d0*/  S2R R2, SR_TID.X ;  /* 0x0000000000027919 */ /* 0x000e620000002100 */
[----:B------:R-:W2:Y:S08]  /*09e0*/  S2UR UR7, SR_CTAID.X ;  /* 0x00000000000779c3 */ /* 0x000eb00000002500 */
[----:B------:R-:W-:Y:S08]  /*09f0*/  BAR.ARV 0x4, 0x180 ;  /* 0x0106000000007b1d */ /* 0x000ff00000002000 */
        /* <DEDUP_REMOVED lines=12> */
[----:B------:R-:W-:Y:S01]  /*0ac0*/  UMOV UR59, URZ ;  /* 0x0000003f003b7c82 */ /* 0x000fe20008000000 */
[----:B------:R-:W-:Y:S01]  /*0ad0*/  UMOV UR39, URZ ;  /* 0x0000003f00277c82 */ /* 0x000fe20008000000 */
[----:B------:R-:W-:Y:S01]  /*0ae0*/  UMOV UR38, URZ ;  /* 0x0000003f00267c82 */ /* 0x000fe20008000000 */
[CC--:B------:R-:W-:Y:S01]  /*0af0*/  LEA.HI R3, R0.reuse, R197.reuse, RZ, 0x4 ;  /* 0x000000c500037211 */ /* 0x0c0fe200078f20ff */
[----:B------:R-:W2:Y:S01]  /*0b00*/  S2UR UR6, SR_SWINHI ;  /* 0x00000000000679c3 */ /* 0x000ea20000002f00 */
[----:B------:R-:W-:-:S02]  /*0b10*/  LEA.HI R2, R0, R197, RZ, 0x7 ;  /* 0x000000c500027211 */ /* 0x000fc400078f38ff */
[----:B------:R-:W-:Y:S02]  /*0b20*/  SHF.R.S32.HI R4, RZ, 0x4, R3 ;  /* 0x00000004ff047819 */ /* 0x000fe40000011403 */
[----:B------:R-:W-:Y:S02]  /*0b30*/  LOP3.LUT R6, R2, 0xffffff80, RZ, 0xc0, !PT ;  /* 0xffffff8002067812 */ /* 0x000fe400078ec0ff */
[----:B------:R-:W-:Y:S02]  /*0b40*/  LEA.HI R5, R3, R4, RZ, 0x1 ;  /* 0x0000000403057211 */ /* 0x000fe400078f08ff */
[----:B------:R-:W-:Y:S01]  /*0b50*/  SHF.R.S32.HI R195, RZ, 0x7, R2 ;  /* 0x00000007ffc37819 */ /* 0x000fe20000011402 */
[----:B------:R-:W-:Y:S01]  /*0b60*/  IMAD.IADD R193, R197, 0x1, -R6 ;  /* 0x00000001c5c17824 */ /* 0x000fe200078e0a06 */
[----:B------:R-:W-:Y:S02]  /*0b70*/  LOP3.LUT R5, R5, 0x1ffffffe, RZ, 0xc0, !PT ;  /* 0x1ffffffe05057812 */ /* 0x000fe400078ec0ff */
[----:B------:R-:W-:-:S02]  /*0b80*/  LEA.HI R196, R0, R197, RZ, 0x5 ;  /* 0x000000c500c47211 */ /* 0x000fc400078f28ff */
[----:B------:R-:W-:Y:S01]  /*0b90*/  SHF.R.S32.HI R6, RZ, 0x1f, R193 ;  /* 0x0000001fff067819 */ /* 0x000fe200000114c1 */
[----:B------:R-:W-:Y:S01]  /*0ba0*/  IMAD.IADD R5, R4, 0x1, -R5 ;  /* 0x0000000104057824 */ /* 0x000fe200078e0a05 */
[----:B------:R-:W-:Y:S01]  /*0bb0*/  LOP3.LUT R4, R3, 0x3fffff0, RZ, 0xc0, !PT ;  /* 0x03fffff003047812 */ /* 0x000fe200078ec0ff */
[----:B-1----:R-:W-:Y:S01]  /*0bc0*/  ULEA UR37, UR46, UR37, 0x18 ;  /* 0x000000252e257291 */ /* 0x002fe2000f8ec03f */
[----:B------:R-:W-:Y:S02]  /*0bd0*/  LEA.HI R7, R6, R193, RZ, 0x2 ;  /* 0x000000c106077211 */ /* 0x000fe400078f10ff */
[----:B------:R-:W-:Y:S01]  /*0be0*/  LEA.HI R2, R2, R195, RZ, 0x1 ;  /* 0x000000c302027211 */ /* 0x000fe200078f08ff */
[----:B------:R-:W-:Y:S01]  /*0bf0*/  IMAD.IADD R3, R197, 0x1, -R4 ;  /* 0x00000001c5037824 */ /* 0x000fe200078e0a04 */
[--C-:B------:R-:W-:Y:S02]  /*0c00*/  SHF.R.S32.HI R4, RZ, 0x2, R7.reuse ;  /* 0x00000002ff047819 */ /* 0x100fe40000011407 */
[----:B------:R-:W-:Y:S01]  /*0c10*/  SHF.R.S32.HI R9, RZ, 0x1f, R7 ;  /* 0x0000001fff097819 */ /* 0x000fe20000011407 */
[----:B------:R-:W-:Y:S01]  /*0c20*/  UMOV UR4, UR37 ;  /* 0x0000002500047c82 */ /* 0x000fe20008000000 */
[----:B--2---:R-:W-:Y:S01]  /*0c30*/  UMOV UR5, UR6 ;  /* 0x0000000600057c82 */ /* 0x004fe20008000000 */
[----:B------:R-:W-:Y:S01]  /*0c40*/  SHF.R.S32.HI R196, RZ, 0x5, R196 ;  /* 0x00000005ffc47819 */ /* 0x000fe200000114c4 */
[----:B------:R-:W-:Y:S01]  /*0c50*/  IMAD.U32 R18, RZ, RZ, UR4 ;  /* 0x00000004ff127e24 */ /* 0x000fe2000f8e00ff */
[----:B------:R-:W-:Y:S01]  /*0c60*/  LEA.HI R9, R9, R4, RZ, 0x3 ;  /* 0x0000000409097211 */ /* 0x000fe200078f18ff */
[----:B------:R-:W-:Y:S01]  /*0c70*/  IMAD.U32 R19, RZ, RZ, UR5 ;  /* 0x00000005ff137e24 */ /* 0x000fe2000f8e00ff */
[----:B------:R-:W-:Y:S01]  /*0c80*/  LOP3.LUT R2, R2, 0x3fffffe, RZ, 0xc0, !PT ;  /* 0x03fffffe02027812 */ /* 0x000fe200078ec0ff */
[----:B------:R-:W-:Y:S01]  /*0c90*/  IMAD R8, R196, 0x10, R3 ;  /* 0x00000010c4087824 */ /* 0x000fe200078e0203 */
[----:B------:R-:W-:Y:S01]  /*0ca0*/  LOP3.LUT R9, R9, 0xfffffff8, RZ, 0xc0, !PT ;  /* 0xfffffff809097812 */ /* 0x000fe200078ec0ff */
[----:B------:R-:W-:Y:S01]  /*0cb0*/  UMOV UR4, UR7 ;  /* 0x0000000700047c82 */ /* 0x000fe20008000000 */
[----:B------:R-:W-:Y:S01]  /*0cc0*/  LEA.HI R6, R6, R193, RZ, 0x5 ;  /* 0x000000c106067211 */ /* 0x000fe200078f28ff */
[----:B------:R-:W-:Y:S01]  /*0cd0*/  IMAD.IADD R194, R195, 0x1, -R2 ;  /* 0x00000001c3c27824 */ /* 0x000fe200078e0a02 */
[----:B------:R-:W-:Y:S01]  /*0ce0*/  LEA.HI R0, R0, R197, RZ, 0x3 ;  /* 0x000000c500007211 */ /* 0x000fe200078f18ff */
[----:B------:R-:W-:Y:S01]  /*0cf0*/  IMAD R3, R8, 0x8, R5 ;  /* 0x0000000808037824 */ /* 0x000fe200078e0205 */
[----:B------:R-:W-:Y:S01]  /*0d00*/  SHF.R.S32.HI R6, RZ, 0x5, R6 ;  /* 0x00000005ff067819 */ /* 0x000fe20000011406 */
[----:B------:R-:W-:Y:S01]  /*0d10*/  IMAD.IADD R9, R4, 0x1, -R9 ;  /* 0x0000000104097824 */ /* 0x000fe200078e0a09 */
[----:B------:R-:W-:Y:S01]  /*0d20*/  LOP3.LUT R2, R0, 0x1ffffff8, RZ, 0xc0, !PT ;  /* 0x1ffffff800027812 */ /* 0x000fe200078ec0ff */
[----:B------:R-:W-:Y:S01]  /*0d30*/  IMAD.SHL.U32 R3, R3, 0x8, RZ ;  /* 0x0000000803037824 */ /* 0x000fe200078e00ff */
[----:B------:R-:W-:Y:S01]  /*0d40*/  LOP3.LUT R16, R7, 0x7ffffffc, RZ, 0xc0, !PT ;  /* 0x7ffffffc07107812 */ /* 0x000fe200078ec0ff */
[----:B------:R-:W-:Y:S01]  /*0d50*/  IMAD R9, R6, 0x10, R9 ;  /* 0x0000001006097824 */ /* 0x000fe200078e0209 */
[----:B------:R-:W-:Y:S01]  /*0d60*/  SHF.R.S32.HI R190, RZ, 0x3, R0 ;  /* 0x00000003ffbe7819 */ /* 0x000fe20000011400 */
[----:B------:R-:W-:-:S02]  /*0d70*/  IMAD.IADD R2, R197, 0x1, -R2 ;  /* 0x00000001c5027824 */ /* 0x000fc400078e0a02 */
[----:B------:R-:W-:-:S04]  /*0d80*/  IMAD.WIDE R18, R3, 0x2, R18 ;  /* 0x0000000203127825 */ /* 0x000fc800078e0212 */
[----:B------:R-:W-:Y:S02]  /*0d90*/  IMAD R194, R194, 0x40, R9 ;  /* 0x00000040c2c27824 */ /* 0x000fe400078e0209 */
[----:B------:R-:W-:Y:S02]  /*0da0*/  IMAD.SHL.U32 R22, R2, 0x8, RZ ;  /* 0x0000000802167824 */ /* 0x000fe400078e00ff */
[----:B------:R-:W-:-:S07]  /*0db0*/  IMAD.IADD R16, R193, 0x1, -R16 ;  /* 0x00000001c1107824 */ /* 0x000fce00078e0a10 */
.L_x_968:
[----:B------:R-:W-:Y:S01]  /*0dc0*/  ULDC UR5, c[0x0][0xdd0] ;  /* 0x0003740000057ab9 */ /* 0x000fe20000000800 */
[----:B-1----:R-:W1:Y:S01]  /*0dd0*/  LDC R0, c[0x0][0xde8] ;  /* 0x00037a00ff007b82 */ /* 0x002e620000000800 */
[----:B------:R-:W-:Y:S01]  /*0de0*/  UISETP.NE.AND UP0, UPT, UR5, 0x1, UPT ;  /* 0x000000010500788c */ /* 0x000fe2000bf05270 */
[----:B------:R-:W-:-:S10]  /*0df0*/  UMOV UR8, UR4 ;  /* 0x0000000400087c82 */ /* 0x000fd40008000000 */
[----:B------:R-:W-:Y:S01]  /*0e00*/  @UP0 ULDC UR6, c[0x0][0xdd4] ;  /* 0x0003750000060ab9 */ /* 0x000fe20000000800 */
[----:B------:R-:W-:Y:S01]  /*0e10*/  @UP0 ULDC UR9, c[0x0][0xdd8] ;  /* 0x0003760000090ab9 */ /* 0x000fe20000000800 */
[----:B------:R-:W-:-:S04]  /*0e20*/  UIMAD.WIDE.U32 UR6, UR4, UR6, URZ ;  /* 0x00000006040672a5 */ /* 0x000fc8000f8e003f */
[----:B------:R-:W-:-:S04]  /*0e30*/  @UP0 USHF.R.U32.HI UR8, URZ, UR9, UR7 ;  /* 0x000000093f080299 */ /* 0x000fc80008011607 */
[----:B------:R-:W-:Y:S02]  /*0e40*/  UIADD3 UR6, -UR8, URZ, URZ ;  /* 0x0000003f08067290 */ /* 0x000fe4000fffe13f */
[----:B-1----:R-:W-:Y:S02]  /*0e50*/  ISETP.LE.AND P0, PT, R0, UR8, PT ;  /* 0x0000000800007c0c */ /* 0x002fe4000bf03270 */
[----:B------:R-:W-:-:S11]  /*0e60*/  UIMAD UR7, UR5, UR6, UR4 ;  /* 0x00000006050772a4 */ /* 0x000fd6000f8e0204 */
[----:B--234-:R-:W-:Y:S05]  /*0e70*/  @!P0 BRA `(.L_x_872) ;  /* 0x0000000000208947 */ /* 0x01cfea0003800000 */
[----:B------:R-:W-:Y:S01]  /*0e80*/  ULDC UR6, c[0x0][0xddc] ;  /* 0x0003770000067ab9 */ /* 0x000fe20000000800 */
[----:B------:R-:W-:Y:S01]  /*0e90*/  UMOV UR52, UR7 ;  /* 0x0000000700347c82 */ /* 0x000fe20008000000 */
[----:B------:R-:W-:-:S11]  /*0ea0*/  UISETP.NE.AND UP0, UPT, UR6, 0x1, UPT ;  /* 0x000000010600788c */ /* 0x000fd6000bf05270 */
[----:B------:R-:W-:Y:S02]  /*0eb0*/  @UP0 ULDC.64 UR10, c[0x0][0xde0] ;  /* 0x00037800000a0ab9 */ /* 0x000fe40000000a00 */
[----:B------:R-:W-:-:S04]  /*0ec0*/  UIMAD.WIDE.U32 UR4, UR7, UR10, URZ ;  /* 0x0000000a070472a5 */ /* 0x000fc8000f8e003f */
[----:B------:R-:W-:-:S04]  /*0ed0*/  @UP0 USHF.R.U32.HI UR52, URZ, UR11, UR5 ;  /* 0x0000000b3f340299 */ /* 0x000fc80008011605 */
[----:B------:R-:W-:Y:S01]  /*0ee0*/  UIMAD UR4, UR52, UR6, URZ ;  /* 0x00000006340472a4 */ /* 0x000fe2000f8e023f */
[----:B------:R-:W-:Y:S11]  /*0ef0*/  BRA `(.L_x_873) ;  /* 0x00000000001c7947 */ /* 0x000ff60003800000 */
.L_x_872:
[----:B------:R-:W-:Y:S01]  /*0f00*/  ULDC UR6, c[0x0][0xdc4] ;  /* 0x0003710000067ab9 */ /* 0x000fe20000000800 */
[----:B------:R-:W-:Y:S01]  /*0f10*/  UMOV UR52, UR7 ;  /* 0x0000000700347c82 */ /* 0x000fe20008000000 */
[----:B------:R-:W-:-:S11]  /*0f20*/  UISETP.NE.AND UP0, UPT, UR6, 0x1, UPT ;  /* 0x000000010600788c */ /* 0x000fd6000bf05270 */
[----:B------:R-:W-:Y:S02]  /*0f30*/  @UP0 ULDC.64 UR10, c[0x0][0xdc8] ;  /* 0x00037200000a0ab9 */ /* 0x000fe40000000a00 */
[----:B------:R-:W-:-:S04]  /*0f40*/  UIMAD.WIDE.U32 UR4, UR7, UR10, URZ ;  /* 0x0000000a070472a5 */ /* 0x000fc8000f8e003f */
[----:B------:R-:W-:-:S04]  /*0f50*/  @UP0 USHF.R.U32.HI UR52, URZ, UR11, UR5 ;  /* 0x0000000b3f340299 */ /* 0x000fc80008011605 */
[----:B------:R-:W-:-:S12]  /*0f60*/  UIMAD UR4, UR52, UR6, URZ ;  /* 0x00000006340472a4 */ /* 0x000fd8000f8e023f */
.L_x_873:
[----:B------:R-:W-:Y:S01]  /*0f70*/  ULDC UR43, c[0x0][0xdb8] ;  /* 0x00036e00002b7ab9 */ /* 0x000fe20000000800 */
[----:B------:R-:W-:Y:S01]  /*0f80*/  UIADD3 UR6, UR7, -UR4, URZ ;  /* 0x8000000407067290 */ /* 0x000fe2000fffe03f */
[----:B------:R-:W-:Y:S01]  /*0f90*/  IMAD.MOV.U32 R7, RZ, RZ, 0x3f800000 ;  /* 0x3f800000ff077424 */ /* 0x000fe200078e00ff */
[----:B------:R-:W-:Y:S01]  /*0fa0*/  UISETP.NE.AND UP1, UPT, UR43, 0x1, UPT ;  /* 0x000000012b00788c */ /* 0x000fe2000bf25270 */
[----:B------:R-:W-:Y:S01]  /*0fb0*/  IMAD.MOV.U32 R0, RZ, RZ, 0x3f800000 ;  /* 0x3f800000ff007424 */ /* 0x000fe200078e00ff */
[----:B------:R-:W-:Y:S01]  /*0fc0*/  ULDC UR12, c[0x0][0xdc4] ;  /* 0x00037100000c7ab9 */ /* 0x000fe20000000800 */
[----:B------:R-:W-:Y:S01]  /*0fd0*/  ULDC.64 UR4, c[0x0][0x990] ;  /* 0x0002640000047ab9 */ /* 0x000fe20000000a00 */
[----:B------:R-:W-:Y:S01]  /*0fe0*/  UIMAD UR12, UR8, UR12, UR6 ;  /* 0x0000000c080c72a4 */ /* 0x000fe2000f8e0206 */
[----:B------:R-:W1:Y:S01]  /*0ff0*/  LDC.64 R8, c[0x0][0x9e0] ;  /* 0x00027800ff087b82 */ /* 0x000e620000000a00 */
[----:B------:R-:W-:Y:S01]  /*1000*/  UISETP.NE.U32.AND UP0, UPT, UR4, URZ, UPT ;  /* 0x0000003f0400728c */ /* 0x000fe2000bf05070 */
[----:B------:R-:W-:Y:S01]  /*1010*/  ULDC.64 UR6, c[0x0][0x998] ;  /* 0x0002660000067ab9 */ /* 0x000fe20000000a00 */
[----:B------:R-:W-:-:S02]  /*1020*/  ULDC UR11, c[0x0][0x428] ;  /* 0x00010a00000b7ab9 */ /* 0x000fc40000000800 */
[----:B------:R-:W-:Y:S01]  /*1030*/  UISETP.NE.AND.EX UP0, UPT, UR5, URZ, UPT, UP0 ;  /* 0x0000003f0500728c */ /* 0x000fe2000bf05300 */
[----:B------:R-:W-:Y:S01]  /*1040*/  @UP1 ULDC UR8, c[0x0][0xdbc] ;  /* 0x00036f0000081ab9 */ /* 0x000fe20000000800 */
[----:B------:R-:W-:Y:S01]  /*1050*/  @UP1 ULDC UR10, c[0x0][0xdc0] ;  /* 0x00037000000a1ab9 */ /* 0x000fe20000000800 */
[----:B------:R-:W-:Y:S01]  /*1060*/  UIMAD.WIDE.U32 UR8, UR12, UR8, URZ ;  /* 0x000000080c0872a5 */ /* 0x000fe2000f8e003f */
[----:B------:R-:W2:Y:S01]  /*1070*/  LDC R192, c[0x0][0x288] ;  /* 0x0000a200ffc07b82 */ /* 0x000ea20000000800 */
[----:B------:R-:W-:Y:S01]  /*1080*/  UMOV UR44, UR12 ;  /* 0x0000000c002c7c82 */ /* 0x000fe20008000000 */
[----:B------:R-:W-:Y:S01]  /*1090*/  UISETP.NE.AND UP2, UPT, UR11, 0x1, UPT ;  /* 0x000000010b00788c */ /* 0x000fe2000bf45270 */
[----:B------:R-:W-:Y:S01]  /*10a0*/  PLOP3.LUT P0, PT, PT, PT, UP0, 0x80, 0x0 ;  /* 0x000000000000781c */ /* 0x000fe20003f0f008 */
[----:B------:R-:W-:Y:S02]  /*10b0*/  @UP1 USHF.R.U32.HI UR44, URZ, UR10, UR9 ;  /* 0x0000000a3f2c1299 */ /* 0x000fe40008011609 */
[----:B------:R-:W-:-:S02]  /*10c0*/  UISETP.NE.U32.AND UP1, UPT, UR6, URZ, UPT ;  /* 0x0000003f0600728c */ /* 0x000fc4000bf25070 */
[----:B------:R-:W-:Y:S01]  /*10d0*/  @UP0 USHF.R.S32.HI UR8, URZ, 0x1f, UR44 ;  /* 0x0000001f3f080899 */ /* 0x000fe2000801142c */
[----:B------:R-:W3:Y:S01]  /*10e0*/  LDC R17, c[0x0][0x404] ;  /* 0x00010100ff117b82 */ /* 0x000ee20000000800 */
[----:B------:R-:W-:Y:S01]  /*10f0*/  UISETP.NE.AND.EX UP1, UPT, UR7, URZ, UPT, UP1 ;  /* 0x0000003f0700728c */ /* 0x000fe2000bf25310 */
[----:B------:R-:W-:Y:S01]  /*1100*/  @UP0 ULDC.64 UR14, c[0x0][0x9a8] ;  /* 0x00026a00000e0ab9 */ /* 0x000fe20000000a00 */
[----:B------:R-:W-:Y:S02]  /*1110*/  UIADD3 UR11, -UR44, URZ, URZ ;  /* 0x0000003f2c0b7290 */ /* 0x000fe4000fffe13f */
[----:B------:R-:W-:Y:S02]  /*1120*/  @UP0 UIMAD UR10, UR8, UR14, URZ ;  /* 0x0000000e080a02a4 */ /* 0x000fe4000f8e023f */
[----:B------:R-:W-:Y:S01]  /*1130*/  PLOP3.LUT P1, PT, PT, PT, UP1, 0x80, 0x0 ;  /* 0x000000000000781c */ /* 0x000fe20003f2f018 */
[----:B------:R-:W-:Y:S01]  /*1140*/  @UP0 UIMAD.WIDE.U32 UR8, UR44, UR14, URZ ;  /* 0x0000000e2c0802a5 */ /* 0x000fe2000f8e003f */
[----:B------:R-:W4:Y:S01]  /*1150*/  LDC R6, c[0x0][0x2e0] ;  /* 0x0000b800ff067b82 */ /* 0x000f220000000800 */
[----:B------:R-:W-:-:S02]  /*1160*/  UIMAD UR43, UR43, UR11, UR12 ;  /* 0x0000000b2b2b72a4 */ /* 0x000fc4000f8e020c */
[----:B------:R-:W-:Y:S01]  /*1170*/  @UP1 USHF.R.S32.HI UR14, URZ, 0x1f, UR44 ;  /* 0x0000001f3f0e1899 */ /* 0x000fe2000801142c */
[----:B------:R-:W-:Y:S01]  /*1180*/  @UP1 ULDC.64 UR16, c[0x0][0x9b8] ;  /* 0x00026e0000101ab9 */ /* 0x000fe20000000a00 */
[----:B------:R-:W-:Y:S01]  /*1190*/  @UP0 UIMAD UR15, UR44, UR15, UR10 ;  /* 0x0000000f2c0f02a4 */ /* 0x000fe2000f8e020a */
[----:B------:R-:W-:Y:S01]  /*11a0*/  @UP2 ULDC UR12, c[0x0][0x42c] ;  /* 0x00010b00000c2ab9 */ /* 0x000fe20000000800 */
[----:B------:R-:W-:Y:S02]  /*11b0*/  @UP1 UIMAD.WIDE.U32 UR10, UR44, UR16, URZ ;  /* 0x000000102c0a12a5 */ /* 0x000fe4000f8e003f */
[----:B------:R-:W-:Y:S02]  /*11c0*/  UIMAD.WIDE.U32 UR12, UR43, UR12, URZ ;  /* 0x0000000c2b0c72a5 */ /* 0x000fe4000f8e003f */
[----:B------:R-:W-:Y:S01]  /*11d0*/  @UP1 UIMAD UR16, UR14, UR16, URZ ;  /* 0x000000100e1012a4 */ /* 0x000fe2000f8e023f */
[----:B------:R-:W-:Y:S02]  /*11e0*/  @UP2 ULDC UR18, c[0x0][0x430] ;  /* 0x00010c0000122ab9 */ /* 0x000fe40000000800 */
[----:B------:R-:W-:Y:S01]  /*11f0*/  UMOV UR14, UR43 ;  /* 0x0000002b000e7c82 */ /* 0x000fe20008000000 */
[----:B------:R-:W-:-:S02]  /*1200*/  @UP2 USHF.R.U32.HI UR14, URZ, UR18, UR13 ;  /* 0x000000123f0e2299 */ /* 0x000fc4000801160d */
[----:B------:R-:W-:Y:S02]  /*1210*/  @UP1 UIMAD UR16, UR44, UR17, UR16 ;  /* 0x000000112c1012a4 */ /* 0x000fe4000f8e0210 */
[----:B------:R-:W-:Y:S02]  /*1220*/  @UP0 USHF.R.S32.HI UR12, URZ, 0x1f, UR14 ;  /* 0x0000001f3f0c0899 */ /* 0x000fe4000801140e */
[----:B------:R-:W-:Y:S01]  /*1230*/  @UP1 USHF.R.S32.HI UR13, URZ, 0x1f, UR14 ;  /* 0x0000001f3f0d1899 */ /* 0x000fe2000801140e */
[----:B------:R-:W-:Y:S01]  /*1240*/  @UP0 ULDC.64 UR18, c[0x0][0x9b0] ;  /* 0x00026c0000120ab9 */ /* 0x000fe20000000a00 */
[----:B------:R-:W-:Y:S02]  /*1250*/  @UP1 UIADD3 UR11, UR11, UR16, URZ ;  /* 0x000000100b0b1290 */ /* 0x000fe4000fffe03f */
[----:B------:R-:W-:Y:S01]  /*1260*/  @UP0 UIADD3 UR9, UR9, UR15, URZ ;  /* 0x0000000f09090290 */ /* 0x000fe2000fffe03f */
[----:B------:R-:W-:Y:S01]  /*1270*/  @UP1 ULDC.64 UR16, c[0x0][0x9c0] ;  /* 0x0002700000101ab9 */ /* 0x000fe20000000a00 */
[----:B------:R-:W-:-:S02]  /*1280*/  @UP0 UIMAD UR12, UR12, UR18, URZ ;  /* 0x000000120c0c02a4 */ /* 0x000fc4000f8e023f */
[----:B------:R-:W-:Y:S02]  /*1290*/  @UP1 UIMAD UR13, UR13, UR16, URZ ;  /* 0x000000100d0d12a4 */ /* 0x000fe4000f8e023f */
[----:B------:R-:W-:Y:S02]  /*12a0*/  @UP0 UIMAD.WIDE.U32 UR8, UR14, UR18, UR8 ;  /* 0x000000120e0802a5 */ /* 0x000fe4000f8e0008 */
[----:B------:R-:W-:Y:S02]  /*12b0*/  @UP0 UIMAD UR12, UR14, UR19, UR12 ;  /* 0x000000130e0c02a4 */ /* 0x000fe4000f8e020c */
[----:B------:R-:W-:Y:S02]  /*12c0*/  @UP1 UIMAD.WIDE.U32 UR10, UR14, UR16, UR10 ;  /* 0x000000100e0a12a5 */ /* 0x000fe4000f8e000a */
[----:B------:R-:W-:Y:S02]  /*12d0*/  @UP1 UIMAD UR13, UR14, UR17, UR13 ;  /* 0x000000110e0d12a4 */ /* 0x000fe4000f8e020d */
[----:B------:R-:W-:-:S02]  /*12e0*/  @UP0 UIADD3 UR12, UR9, UR12, URZ ;  /* 0x0000000c090c0290 */ /* 0x000fc4000fffe03f */
[----:B------:R-:W-:Y:S02]  /*12f0*/  @UP0 ULEA UR4, UP3, UR8, UR4, 0x2 ;  /* 0x0000000408040291 */ /* 0x000fe4000f86103f */
[----:B------:R-:W-:Y:S02]  /*1300*/  @UP1 ULEA UR6, UP4, UR10, UR6, 0x2 ;  /* 0x000000060a061291 */ /* 0x000fe4000f88103f */
[----:B------:R-:W-:Y:S02]  /*1310*/  @UP1 UIADD3 UR9, UR11, UR13, URZ ;  /* 0x0000000d0b091290 */ /* 0x000fe4000fffe03f */
[----:B------:R-:W-:Y:S01]  /*1320*/  @UP0 ULEA.HI.X UR5, UR8, UR5, UR12, 0x2, UP3 ;  /* 0x0000000508050291 */ /* 0x000fe200098f140c */
[----:B------:R-:W-:Y:S01]  /*1330*/  IMAD.U32 R2, RZ, RZ, UR4 ;  /* 0x00000004ff027e24 */ /* 0x000fe2000f8e00ff */
[----:B------:R-:W-:Y:S01]  /*1340*/  @UP1 ULEA.HI.X UR7, UR10, UR7, UR9, 0x2, UP4 ;  /* 0x000000070a071291 */ /* 0x000fe2000a0f1409 */
[----:B------:R-:W-:Y:S01]  /*1350*/  IMAD.U32 R4, RZ, RZ, UR6 ;  /* 0x00000006ff047e24 */ /* 0x000fe2000f8e00ff */
[----:B------:R-:W-:Y:S01]  /*1360*/  ULDC UR42, c[0x0][0xdac] ;  /* 0x00036b00002a7ab9 */ /* 0x000fe20000000800 */
[----:B------:R-:W-:Y:S01]  /*1370*/  @UP2 ULDC UR6, c[0x0][0x430] ;  /* 0x00010c0000062ab9 */ /* 0x000fe20000000800 */
[----:B------:R-:W-:Y:S01]  /*1380*/  IMAD.U32 R3, RZ, RZ, UR5 ;  /* 0x00000005ff037e24 */ /* 0x000fe2000f8e00ff */
[----:B------:R-:W-:Y:S01]  /*1390*/  ULDC.64 UR4, c[0x0][0x3f8] ;  /* 0x0000fe0000047ab9 */ /* 0x000fe20000000a00 */
[----:B------:R-:W-:-:S03]  /*13a0*/  IMAD.U32 R5, RZ, RZ, UR7 ;  /* 0x00000007ff057e24 */ /* 0x000fc6000f8e00ff */
[----:B------:R-:W5:Y:S04]  /*13b0*/  @P0 LDG.E R7, desc[UR54][R2.64] ;  /* 0x0000003602070981 */ /* 0x000f68000c1e1900 */
[----:B------:R-:W5:Y:S01]  /*13c0*/  @P1 LDG.E R0, desc[UR54][R4.64] ;  /* 0x0000003604001981 */ /* 0x000f62000c1e1900 */
[----:B------:R-:W-:Y:S01]  /*13d0*/  ISETP.NE.U32.AND P0, PT, RZ, UR4, PT ;  /* 0x00000004ff007c0c */ /* 0x000fe2000bf05070 */
[----:B------:R-:W-:Y:S01]  /*13e0*/  ULOP3.LUT UR4, URZ, UR52, URZ, 0x33, !UPT ;  /* 0x000000343f047292 */ /* 0x000fe2000f8e333f */
[----:B-1----:R-:W-:Y:S01]  /*13f0*/  ISETP.GE.AND P1, PT, R9, 0x1, PT ;  /* 0x000000010900780c */ /* 0x002fe20003f26270 */
[----:B------:R-:W-:Y:S01]  /*1400*/  UMOV UR58, UR43 ;  /* 0x0000002b003a7c82 */ /* 0x000fe20008000000 */
[----:B------:R-:W-:Y:S01]  /*1410*/  ISETP.NE.AND.EX P0, PT, RZ, UR5, PT, P0 ;  /* 0x00000005ff007c0c */ /* 0x000fe2000bf05300 */
[----:B------:R-:W-:Y:S01]  /*1420*/  ULDC UR5, c[0x0][0x988] ;  /* 0x0002620000057ab9 */ /* 0x000fe20000000800 */
[----:B------:R-:W-:-:S02]  /*1430*/  UIADD3 UR42, UR4, UR42, URZ ;  /* 0x0000002a042a7290 */ /* 0x000fc4000fffe03f */
[----:B---3--:R-:W-:Y:S01]  /*1440*/  SEL R17, R17, 0x1, P0 ;  /* 0x0000000111117807 */ /* 0x008fe20000000000 */
[----:B------:R-:W-:Y:S01]  /*1450*/  @UP2 ULDC UR4, c[0x0][0x42c] ;  /* 0x00010b0000042ab9 */ /* 0x000fe20000000800 */
[----:B------:R-:W-:-:S03]  /*1460*/  USHF.L.U32 UR42, UR42, 0x7, URZ ;  /* 0x000000072a2a7899 */ /* 0x000fc6000800063f */
[----:B----4-:R-:W-:Y:S02]  /*1470*/  IMAD R107, R17, R6, RZ ;  /* 0x00000006116b7224 */ /* 0x010fe400078e02ff */
[----:B-----5:R-:W-:-:S04]  /*1480*/  FMUL.FTZ R0, R7, R0 ;  /* 0x0000000007007220 */ /* 0x020fc80000410000 */
[----:B------:R-:W-:Y:S01]  /*1490*/  FMUL.FTZ R2, R0, UR5 ;  /* 0x0000000500027c20 */ /* 0x000fe20008410000 */
[----:B--2---:R-:W-:Y:S01]  /*14a0*/  IADD3 R0, -R192, 0x80, RZ ;  /* 0x00000080c0007810 */ /* 0x004fe20007ffe1ff */
[----:B------:R-:W-:-:S03]  /*14b0*/  UIMAD.WIDE.U32 UR4, UR43, UR4, URZ ;  /* 0x000000042b0472a5 */ /* 0x000fc6000f8e003f */
[----:B------:R-:W-:Y:S01]  /*14c0*/  R2UR UR36, R2 ;  /* 0x00000000022472ca */ /* 0x000fe200000e0000 */
[----:B------:R-:W-:Y:S01]  /*14d0*/  IMAD R0, R17, R6, R0 ;  /* 0x0000000611007224 */ /* 0x000fe200078e0200 */
[----:B------:R-:W-:-:S03]  /*14e0*/  @UP2 USHF.R.U32.HI UR58, URZ, UR6, UR5 ;  /* 0x000000063f3a2299 */ /* 0x000fc60008011605 */
[----:B------:R-:W-:-:S04]  /*14f0*/  VIADD R188, R0, UR42 ;  /* 0x0000002a00bc7c36 */ /* 0x000fc80008000000 */
[----:B------:R-:W-:Y:S01]  /*1500*/  IMAD.IADD R0, R188, 0x1, R8 ;  /* 0x00000001bc007824 */ /* 0x000fe200078e0208 */
[----:B------:R-:W-:Y:S06]  /*1510*/  @!P1 BRA `(.L_x_874) ;  /* 0x0000000000409947 */ /* 0x000fec0003800000 */
[C---:B------:R-:W-:Y:S01]  /*1520*/  ISETP.GT.AND P0, PT, R188.reuse, RZ, PT ;  /* 0x000000ffbc00720c */ /* 0x040fe20003f04270 */
[----:B------:R-:W-:-:S12]  /*1530*/  VIADD R2, R188, 0xffffffff ;  /* 0xffffffffbc027836 */ /* 0x000fd80000000000 */
[----:B------:R-:W-:Y:S05]  /*1540*/  @P0 BRA `(.L_x_875) ;  /* 0x00000000001c0947 */ /* 0x000fea0003800000 */
[----:B------:R-:W-:Y:S01]  /*1550*/  ISETP.NE.AND P0, PT, R9, 0x1, PT ;  /* 0x000000010900780c */ /* 0x000fe20003f05270 */
[----:B------:R-:W-:-:S12]  /*1560*/  IMAD.MOV R3, RZ, RZ, -R188 ;  /* 0x000000ffff037224 */ /* 0x000fd800078e0abc */
[----:B------:R-:W1:Y:S02]  /*1570*/  @P0 LDC.64 R4, c[0x0][0x9e8] ;  /* 0x00027a00ff040b82 */ /* 0x000e640000000a00 */
[----:B-1----:R-:W-:-:S05]  /*1580*/  @P0 IMAD.HI.U32 R2, R3, R4, RZ ;  /* 0x0000000403020227 */ /* 0x002fca00078e00ff */
[----:B------:R-:W-:-:S04]  /*1590*/  @P0 SHF.R.U32.HI R3, RZ, R5, R2 ;  /* 0x00000005ff030219 */ /* 0x000fc80000011602 */
[----:B------:R-:W-:Y:S01]  /*15a0*/  LOP3.LUT R2, RZ, R3, RZ, 0x33, !PT ;  /* 0x00000003ff027212 */ /* 0x000fe200078e33ff */
[----:B------:R-:W-:Y:S06]  /*15b0*/  BRA `(.L_x_876) ;  /* 0x0000000000107947 */ /* 0x000fec0003800000 */
.L_x_875:
[----:B------:R-:W-:-:S13]  /*15c0*/  ISETP.NE.AND P0, PT, R9, 0x1, PT ;  /* 0x000000010900780c */ /* 0x000fda0003f05270 */
[----:B------:R-:W1:Y:S02]  /*15d0*/  @P0 LDC.64 R4, c[0x0][0x9e8] ;  /* 0x00027a00ff040b82 */ /* 0x000e640000000a00 */
[----:B-1----:R-:W-:-:S05]  /*15e0*/  @P0 IMAD.HI.U32 R4, R2, R4, RZ ;  /* 0x0000000402040227 */ /* 0x002fca00078e00ff */
[----:B------:R-:W-:-:S07]  /*15f0*/  @P0 SHF.R.U32.HI R2, RZ, R5, R4 ;  /* 0x00000005ff020219 */ /* 0x000fce0000011604 */
.L_x_876:
[----:B------:R-:W-:-:S05]  /*1600*/  IMAD R3, R2, R9, R9 ;  /* 0x0000000902037224 */ /* 0x000fca00078e0209 */
[----:B------:R-:W-:-:S07]  /*1610*/  VIMNMX R0, R0, R3, PT ;  /* 0x0000000300007248 */ /* 0x000fce0003fe0100 */
.L_x_874:
[----:B------:R-:W-:Y:S01]  /*1620*/  VIADD R2, R0, 0x9f ;  /* 0x0000009f00027836 */ /* 0x000fe20000000000 */
[----:B------:R-:W-:Y:S01]  /*1630*/  ULDC UR4, c[0x0][0x9dc] ;  /* 0x0002770000047ab9 */ /* 0x000fe20000000800 */
[CC--:B------:R-:W-:Y:S02]  /*1640*/  IMAD R0, R17.reuse, R6.reuse, 0x9f ;  /* 0x0000009f11007424 */ /* 0x0c0fe400078e0206 */
[----:B------:R-:W-:Y:S02]  /*1650*/  IMAD R192, R17, R6, -R192 ;  /* 0x0000000611c07224 */ /* 0x000fe400078e0ac0 */
[----:B------:R-:W-:-:S04]  /*1660*/  IMAD.HI R2, R2, 0x66666667, RZ ;  /* 0x6666666702027827 */ /* 0x000fc800078e02ff */
[----:B------:R-:W-:Y:S01]  /*1670*/  IMAD.HI R0, R0, 0x66666667, RZ ;  /* 0x6666666700007827 */ /* 0x000fe200078e02ff */
[----:B------:R-:W-:-:S03]  /*1680*/  SHF.R.U32.HI R5, RZ, 0x1f, R2 ;  /* 0x0000001fff057819 */ /* 0x000fc60000011602 */
[----:B------:R-:W-:Y:S01]  /*1690*/  VIADD R105, R192, UR42 ;  /* 0x0000002ac0697c36 */ /* 0x000fe20008000000 */
[----:B------:R-:W-:Y:S02]  /*16a0*/  SHF.R.U32.HI R3, RZ, 0x1f, R0 ;  /* 0x0000001fff037819 */ /* 0x000fe40000011600 */
[----:B------:R-:W-:Y:S01]  /*16b0*/  LEA.HI.SX32 R104, R2, R5, 0x1a ;  /* 0x0000000502687211 */ /* 0x000fe200078fd2ff */
[----:B------:R-:W-:Y:S01]  /*16c0*/  VIADD R4, R105, -UR4 ;  /* 0x8000000469047c36 */ /* 0x000fe20008000000 */
[----:B------:R-:W-:-:S04]  /*16d0*/  LEA.HI.SX32 R3, R0, R3, 0x1a ;  /* 0x0000000300037211 */ /* 0x000fc800078fd2ff */
[----:B------:R-:W-:Y:S02]  /*16e0*/  R2UR UR4, R4 ;  /* 0x00000000040472ca */ /* 0x000fe400000e0000 */
[----:B------:R-:W-:Y:S01]  /*16f0*/  VIMNMX R104, R3, R104, PT ;  /* 0x0000006803687248 */ /* 0x000fe20003fe0100 */
[----:B------:R-:W-:-:S12]  /*1700*/  @!P1 BRA `(.L_x_877) ;  /* 0x0000000000489947 */ /* 0x000fd80003800000 */
[----:B------:R-:W-:-:S13]  /*1710*/  ISETP.GT.AND P0, PT, R105, -0x1, PT ;  /* 0xffffffff6900780c */ /* 0x000fda0003f04270 */
[----:B------:R-:W-:Y:S05]  /*1720*/  @P0 BRA `(.L_x_878) ;  /* 0x00000000001c0947 */ /* 0x000fea0003800000 */
[----:B------:R-:W-:Y:S02]  /*1730*/  ISETP.NE.AND P0, PT, R9, 0x1, PT ;  /* 0x000000010900780c */ /* 0x000fe40003f05270 */
[----:B------:R-:W-:-:S11]  /*1740*/  LOP3.LUT R3, RZ, R105, RZ, 0x33, !PT ;  /* 0x00000069ff037212 */ /* 0x000fd600078e33ff */
[----:B------:R-:W1:Y:S02]  /*1750*/  @P0 LDC.64 R4, c[0x0][0x9e8] ;  /* 0x00027a00ff040b82 */ /* 0x000e640000000a00 */
[----:B-1----:R-:W-:-:S05]  /*1760*/  @P0 IMAD.HI.U32 R0, R3, R4, RZ ;  /* 0x0000000403000227 */ /* 0x002fca00078e00ff */
[----:B------:R-:W-:-:S04]  /*1770*/  @P0 SHF.R.U32.HI R3, RZ, R5, R0 ;  /* 0x00000005ff030219 */ /* 0x000fc80000011600 */
[----:B------:R-:W-:Y:S01]  /*1780*/  LOP3.LUT R0, RZ, R3, RZ, 0x33, !PT ;  /* 0x00000003ff007212 */ /* 0x000fe200078e33ff */
[----:B------:R-:W-:Y:S06]  /*1790*/  BRA `(.L_x_879) ;  /* 0x0000000000147947 */ /* 0x000fec0003800000 */
.L_x_878:
[----:B------:R-:W-:Y:S01]  /*17a0*/  ISETP.NE.AND P0, PT, R9, 0x1, PT ;  /* 0x000000010900780c */ /* 0x000fe20003f05270 */
[----:B------:R-:W-:-:S12]  /*17b0*/  IMAD.MOV.U32 R0, RZ, RZ, R105 ;  /* 0x000000ffff007224 */ /* 0x000fd800078e0069 */
[----:B------:R-:W1:Y:S02]  /*17c0*/  @P0 LDC.64 R2, c[0x0][0x9e8] ;  /* 0x00027a00ff020b82 */ /* 0x000e640000000a00 */
[----:B-1----:R-:W-:-:S05]  /*17d0*/  @P0 IMAD.HI.U32 R2, R105, R2, RZ ;  /* 0x0000000269020227 */ /* 0x002fca00078e00ff */
[----:B------:R-:W-:-:S07]  /*17e0*/  @P0 SHF.R.U32.HI R0, RZ, R3, R2 ;  /* 0x00000003ff000219 */ /* 0x000fce0000011602 */
.L_x_879:
[----:B------:R-:W-:-:S05]  /*17f0*/  IMAD R0, R0, R9, RZ ;  /* 0x0000000900007224 */ /* 0x000fca00078e02ff */
[----:B------:R-:W-:-:S13]  /*1800*/  R2UR UR5, R0 ;  /* 0x00000000000572ca */ /* 0x000fda00000e0000 */
[----:B------:R-:W-:-:S04]  /*1810*/  UISETP.LT.AND UP0, UPT, UR4, UR5, UPT ;  /* 0x000000050400728c */ /* 0x000fc8000bf01270 */
[----:B------:R-:W-:-:S12]  /*1820*/  USEL UR4, UR4, UR5, !UP0 ;  /* 0x0000000504047287 */ /* 0x000fd8000c000000 */
.L_x_877:
[----:B------:R-:W-:Y:S01]  /*1830*/  UIMAD.WIDE UR4, UR4, 0x66666667, URZ ;  /* 0x66666667040478a5 */ /* 0x000fe2000f8e023f */
[----:B------:R-:W-:Y:S02]  /*1840*/  PLOP3.LUT P0, PT, PT, PT, PT, 0x80, 0x0 ;  /* 0x000000000000781c */ /* 0x000fe40003f0f070 */
[----:B------:R-:W-:Y:S02]  /*1850*/  CS2R R2, SRZ ;  /* 0x0000000000027805 */ /* 0x000fe4000001ff00 */
[----:B------:R-:W-:Y:S01]  /*1860*/  CS2R R4, SRZ ;  /* 0x0000000000047805 */ /* 0x000fe2000001ff00 */
[----:B------:R-:W-:Y:S01]  /*1870*/  USHF.R.U32.HI UR4, URZ, 0x1f, UR5 ;  /* 0x0000001f3f047899 */ /* 0x000fe20008011605 */
[----:B------:R-:W-:Y:S01]  /*1880*/  CS2R R86, SRZ ;  /* 0x0000000000567805 */ /* 0x000fe2000001ff00 */
[----:B------:R-:W-:Y:S01]  /*1890*/  IMAD.MOV.U32 R0, RZ, RZ, RZ ;  /* 0x000000ffff007224 */ /* 0x000fe200078e00ff */
[----:B------:R-:W-:Y:S01]  /*18a0*/  CS2R R84, SRZ ;  /* 0x0000000000547805 */ /* 0x000fe2000001ff00 */
[----:B------:R-:W-:Y:S01]  /*18b0*/  ULEA.HI.SX32 UR4, UR5, UR4, 0x1a ;  /* 0x0000000405047291 */ /* 0x000fe2000f8fd23f */
[----:B------:R-:W-:-:S02]  /*18c0*/  CS2R R8, SRZ ;  /* 0x0000000000087805 */ /* 0x000fc4000001ff00 */
[----:B------:R-:W-:Y:S02]  /*18d0*/  CS2R R78, SRZ ;  /* 0x00000000004e7805 */ /* 0x000fe4000001ff00 */
[----:B------:R-:W-:Y:S01]  /*18e0*/  CS2R R76, SRZ ;  /* 0x00000000004c7805 */ /* 0x000fe2000001ff00 */
[----:B------:R-:W-:Y:S01]  /*18f0*/  UISETP.LT.AND UP0, UPT, URZ, UR4, UPT ;  /* 0x000000043f00728c */ /* 0x000fe2000bf01270 */
[----:B------:R-:W-:Y:S02]  /*1900*/  CS2R R10, SRZ ;  /* 0x00000000000a7805 */ /* 0x000fe4000001ff00 */
[----:B------:R-:W-:Y:S02]  /*1910*/  CS2R R12, SRZ ;  /* 0x00000000000c7805 */ /* 0x000fe4000001ff00 */
[----:B------:R-:W-:Y:S01]  /*1920*/  CS2R R70, SRZ ;  /* 0x0000000000467805 */ /* 0x000fe2000001ff00 */
[----:B------:R-:W-:Y:S01]  /*1930*/  USEL UR47, URZ, UR4, !UP0 ;  /* 0x000000043f2f7287 */ /* 0x000fe2000c000000 */
[----:B------:R-:W-:-:S02]  /*1940*/  CS2R R68, SRZ ;  /* 0x0000000000447805 */ /* 0x000fc4000001ff00 */
[----:B------:R-:W-:Y:S02]  /*1950*/  CS2R R14, SRZ ;  /* 0x00000000000e7805 */ /* 0x000fe4000001ff00 */
[----:B------:R-:W-:Y:S02]  /*1960*/  CS2R R20, SRZ ;  /* 0x0000000000147805 */ /* 0x000fe4000001ff00 */
[----:B------:R-:W-:Y:S02]  /*1970*/  CS2R R62, SRZ ;  /* 0x00000000003e7805 */ /* 0x000fe4000001ff00 */
[----:B------:R-:W-:Y:S02]  /*1980*/  CS2R R60, SRZ ;  /* 0x00000000003c7805 */ /* 0x000fe4000001ff00 */
[----:B------:R-:W-:Y:S02]  /*1990*/  ISETP.GT.AND P1, PT, R104, UR47, PT ;  /* 0x0000002f68007c0c */ /* 0x000fe4000bf24270 */
        /* <DEDUP_REMOVED lines=10> */
[----:B------:R-:W-:Y:S01]  /*1a40*/  CS2R R38, SRZ ;  /* 0x0000000000267805 */ /* 0x000fe2000001ff00 */
[----:B------:R-:W-:Y:S01]  /*1a50*/  IMAD.MOV.U32 R34, RZ, RZ, RZ ;  /* 0x000000ffff227224 */ /* 0x000fe200078e00ff */
[----:B------:R-:W-:Y:S02]  /*1a60*/  CS2R R88, SRZ ;  /* 0x0000000000587805 */ /* 0x000fe4000001ff00 */
[----:B------:R-:W-:-:S02]  /*1a70*/  CS2R R40, SRZ ;  /* 0x0000000000287805 */ /* 0x000fc4000001ff00 */
[----:B------:R-:W-:Y:S02]  /*1a80*/  CS2R R90, SRZ ;  /* 0x00000000005a7805 */ /* 0x000fe4000001ff00 */
[----:B------:R-:W-:Y:S02]  /*1a90*/  CS2R R48, SRZ ;  /* 0x0000000000307805 */ /* 0x000fe4000001ff00 */
[----:B------:R-:W-:Y:S01]  /*1aa0*/  CS2R R92, SRZ ;  /* 0x00000000005c7805 */ /* 0x000fe2000001ff00 */
[----:B------:R-:W-:Y:S02]  /*1ab0*/  IMAD.MOV.U32 R57, RZ, RZ, RZ ;  /* 0x000000ffff397224 */ /* 0x000fe400078e00ff */
[----:B------:R-:W-:Y:S01]  /*1ac0*/  IMAD.MOV.U32 R95, RZ, RZ, RZ ;  /* 0x000000ffff5f7224 */ /* 0x000fe200078e00ff */
[----:B------:R-:W-:Y:S06]  /*1ad0*/  @!P1 BRA `(.L_x_880) ;  /* 0x0000010c00909947 */ /* 0x000fec0003800000 */
[----:B------:R-:W1:Y:S01]  /*1ae0*/  SHFL.IDX PT, R0, R195, RZ, 0x1f ;  /* 0x00001fffc3007589 */ /* 0x000e6200000e0000 */
[----:B------:R-:W-:-:S04]  /*1af0*/  UIADD3 UR5, UR37, 0x14400, URZ ;  /* 0x0001440025057890 */ /* 0x000fc8000fffe03f */
[----:B------:R-:W-:-:S06]  /*1b00*/  ULOP3.LUT UP0, URZ, UR5, 0x9f, URZ, 0xc0, !UPT ;  /* 0x0000009f053f7892 */ /* 0x000fcc000f80c03f */
[----:B------:R-:W-:Y:S02]  /*1b10*/  PLOP3.LUT P0, PT, PT, PT, UP0, 0x80, 0x0 ;  /* 0x000000000000781c */ /* 0x000fe40003f0f008 */
[----:B-1----:R-:W-:-:S13]  /*1b20*/  R2UR UR45, R0 ;  /* 0x00000000002d72ca */ /* 0x002fda00000e0000 */
[----:B------:R-:W-:-:S04]  /*1b30*/  ULEA.HI UR4, UR45, UR45, URZ, 0x1 ;  /* 0x0000002d2d047291 */ /* 0x000fc8000f8f083f */
        /* <DEDUP_REMOVED lines=22> */
.L_x_881:
[----:B------:R-:W-:Y:S01]  /*1ca0*/  ULEA.HI UR4, UR59, UR59, URZ, 0x1 ;  /* 0x0000003b3b047291 */ /* 0x000fe2000f8f083f */
[----:B------:R-:W-:-:S03]  /*1cb0*/  IMAD.U32 R2, RZ, RZ, UR60 ;  /* 0x0000003cff027e24 */ /* 0x000fc6000f8e00ff */
[----:B------:R-:W-:Y:S02]  /*1cc0*/  ULOP3.LUT UR4, UR4, 0xfffffffe, URZ, 0xc0, !UPT ;  /* 0xfffffffe04047892 */ /* 0x000fe4000f8ec03f */
[----:B------:R-:W-:Y:S02]  /*1cd0*/  ISETP.NE.AND P0, PT, R2, 0x3, PT ;  /* 0x000000030200780c */ /* 0x000fe40003f05270 */
[----:B------:R-:W-:-:S06]  /*1ce0*/  UIADD3 UR4, UR59, -UR4, URZ ;  /* 0x800000043b047290 */ /* 0x000fcc000fffe03f */
[----:B------:R-:W-:-:S05]  /*1cf0*/  IMAD.U32 R0, RZ, RZ, UR4 ;  /* 0x00000004ff007e24 */ /* 0x000fca000f8e00ff */
[----:B------:R-:W-:-:S04]  /*1d00*/  SHF.L.U32 R0, R0, 0x1f, RZ ;  /* 0x0000001f00007819 */ /* 0x000fc800000006ff */
[----:B------:R-:W1:Y:S02]  /*1d10*/  SYNCS.PHASECHK.TRANS64.TRYWAIT P1, [UR37+0x29800], R0 ;  /* 0x02980000ff0075a7 */ /* 0x000e640008020165 */
[----:B-1----:R-:W-:Y:S05]  /*1d20*/  @!P1 BRA `(.L_x_882) ;  /* 0x0000015c00f49947 */ /* 0x002fea0003800000 */
.L_x_1046:
[----:B------:R-:W-:Y:S05]  /*1d30*/  @!P0 BRA `(.L_x_883) ;  /* 0x0000000000048947 */ /* 0x000fea0003800000 */
[----:B------:R-:W-:Y:S01]  /*1d40*/  BPT.TRAP 0x1 ;  /* 0x000000040000795c */ /* 0x000fe20000300000 */
.L_x_883:
[----:B-1----:R-:W-:Y:S02]  /*1d50*/  IMAD.U32 R3, RZ, RZ, UR38 ;  /* 0x00000026ff037e24 */ /* 0x002fe4000f8e00ff */
[----:B------:R-:W-:-:S03]  /*1d60*/  IMAD.U32 R0, RZ, RZ, UR39 ;  /* 0x00000027ff007e24 */ /* 0x000fc6000f8e00ff */
[----:B------:R-:W-:Y:S02]  /*1d70*/  LEA R3, R3, UR37, 0x3 ;  /* 0x0000002503037c11 */ /* 0x000fe4000f8e18ff */
[----:B------:R-:W-:-:S04]  /*1d80*/  SHF.L.U32 R0, R0, 0x1f, RZ ;  /* 0x0000001f00007819 */ /* 0x000fc800000006ff */
[----:B------:R1:W2:Y:S01]  /*1d90*/  SYNCS.PHASECHK.TRANS64.TRYWAIT P1, [R3+URZ+0x29830], R0 ;  /* 0x02983000030075a7 */ /* 0x0002a2000802017f */
[----:B------:R-:W-:Y:S05]  /*1da0*/  @!P0 BRA `(.L_x_884) ;  /* 0x0000000000048947 */ /* 0x000fea0003800000 */
[----:B------:R-:W-:Y:S01]  /*1db0*/  BPT.TRAP 0x1 ;  /* 0x000000040000795c */ /* 0x000fe20000300000 */
.L_x_884:
[----:B------:R-:W3:Y:S01]  /*1dc0*/  S2R R2, SR_TID.X ;  /* 0x0000000000027919 */ /* 0x000ee20000002100 */
[----:B------:R-:W-:Y:S02]  /*1dd0*/  LOP3.LUT R189, R189, 0xfffffff7, RZ, 0xc0, !PT ;  /* 0xfffffff7bdbd7812 */ /* 0x000fe400078ec0ff */
[----:B---3--:R-:W-:-:S13]  /*1de0*/  LOP3.LUT P2, RZ, R2, 0x7f, RZ, 0xc0, !PT ;  /* 0x0000007f02ff7812 */ /* 0x008fda000784c0ff */
[----:B------:R-:W-:Y:S01]  /*1df0*/  @P2 LOP3.LUT R189, R189, 0x8, RZ, 0xfc, !PT ;  /* 0x00000008bdbd2812 */ /* 0x000fe200078efcff */
[----:B--2---:R-:W-:Y:S06]  /*1e00*/  @P1 BRA `(.L_x_885) ;  /* 0x0000000000081947 */ /* 0x004fec0003800000 */
[----:B------:R-:W2:Y:S02]  /*1e10*/  SYNCS.PHASECHK.TRANS64.TRYWAIT P1, [R3+URZ+0x29830], R0 ;  /* 0x02983000030075a7 */ /* 0x000ea4000802017f */
[----:B--2---:R-:W-:Y:S05]  /*1e20*/  @!P1 BRA `(.L_x_886) ;  /* 0x0000015c00cc9947 */ /* 0x004fea0003800000 */
.L_x_885:
[----:B------:R-:W-:Y:S05]  /*1e30*/  WARPSYNC.ALL ;  /* 0x0000000000007948 */ /* 0x000fea0003800000 */
[----:B------:R-:W-:Y:S01]  /*1e40*/  UIADD3 UR4, UR37, 0x1a400, URZ ;  /* 0x0001a40025047890 */ /* 0x000fe2000fffe03f */
[----:B------:R-:W-:Y:S01]  /*1e50*/  WARPGROUP.ARRIVE ;  /* 0x00000000000079c5 */ /* 0x000fe20000000000 */
[----:B------:R-:W-:-:S05]  /*1e60*/  ULOP3.LUT UR6, UR40, 0x10000, URZ, 0xfc, !UPT ;  /* 0x0001000028067892 */ /* 0x000fca000f8efc3f */
[----:B------:R-:W3:Y:S01]  /*1e70*/  S2R R2, SR_TID.X ;  /* 0x0000000000027919 */ /* 0x000ee20000002100 */
[----:B------:R-:W-:Y:S01]  /*1e80*/  USHF.R.U32.HI UR4, URZ, 0x4, UR4 ;  /* 0x000000043f047899 */ /* 0x000fe20008011604 */
[----:B------:R-:W4:Y:S01]  /*1e90*/  LDC R14, c[0x0][0x288] ;  /* 0x0000a200ff0e7b82 */ /* 0x000f220000000800 */
[----:B------:R-:W-:Y:S01]  /*1ea0*/  UMOV UR29, 0x80000020 ;  /* 0x80000020001d7882 */ /* 0x000fe20000000000 */
[----:B------:R-:W-:Y:S01]  /*1eb0*/  UMOV UR31, 0x80000020 ;  /* 0x80000020001f7882 */ /* 0x000fe20000000000 */
[----:B------:R-:W-:Y:S01]  /*1ec0*/  ULOP3.LUT UR4, UR4, 0x3fff, URZ, 0xc0, !UPT ;  /* 0x00003fff04047892 */ /* 0x000fe2000f8ec03f */
[----:B------:R-:W-:Y:S01]  /*1ed0*/  IMAD R107, R104, -0xa0, R107 ;  /* 0xffffff60686b7824 */ /* 0x000fe200078e026b */
[----:B------:R-:W-:Y:S01]  /*1ee0*/  UMOV UR28, UR6 ;  /* 0x00000006001c7c82 */ /* 0x000fe20008000000 */
[----:B------:R-:W-:Y:S01]  /*1ef0*/  UMOV UR9, UR29 ;  /* 0x0000001d00097c82 */ /* 0x000fe20008000000 */
[----:B------:R-:W-:Y:S01]  /*1f00*/  ULOP3.LUT UR4, UR4, 0x10000, URZ, 0xfc, !UPT ;  /* 0x0001000004047892 */ /* 0x000fe2000f8efc3f */
[----:B------:R-:W5:Y:S01]  /*1f10*/  LDC R12, c[0x0][0x2e0] ;  /* 0x0000b800ff0c7b82 */ /* 0x000f620000000800 */
[----:B------:R-:W-:Y:S01]  /*1f20*/  UMOV UR8, UR28 ;  /* 0x0000001c00087c82 */ /* 0x000fe20008000000 */
[----:B------:R-:W-:Y:S01]  /*1f30*/  UMOV UR11, 0x80000020 ;  /* 0x80000020000b7882 */ /* 0x000fe20000000000 */
[----:B------:R-:W-:Y:S01]  /*1f40*/  UIMAD UR5, UR38, 0x780, UR4 ;  /* 0x00000780260578a4 */ /* 0x000fe2000f8e0204 */
[----:B------:R-:W-:Y:S01]  /*1f50*/  VIADD R7, R194, UR42 ;  /* 0x0000002ac2077c36 */ /* 0x000fe20008000000 */
[----:B------:R-:W-:Y:S01]  /*1f60*/  UMOV UR12, UR28 ;  /* 0x0000001c000c7c82 */ /* 0x000fe20008000000 */
[----:B------:R-:W-:Y:S01]  /*1f70*/  UMOV UR13, UR29 ;  /* 0x0000001d000d7c82 */ /* 0x000fe20008000000 */
[----:B------:R-:W-:-:S02]  /*1f80*/  UIADD3 UR10, UR5, 0x80, URZ ;  /* 0x00000080050a7890 */ /* 0x000fc4000fffe03f */
[----:B------:R-:W-:Y:S02]  /*1f90*/  UIADD3 UR14, UR5, 0x100, URZ ;  /* 0x00000100050e7890 */ /* 0x000fe4000fffe03f */
[----:B------:R-:W-:Y:S01]  /*1fa0*/  UMOV UR30, UR5 ;  /* 0x00000005001e7c82 */ /* 0x000fe20008000000 */
[----:B------:R-:W-:Y:S01]  /*1fb0*/  UMOV UR15, 0x80000020 ;  /* 0x80000020000f7882 */ /* 0x000fe20000000000 */
[----:B------:R-:W-:Y:S01]  /*1fc0*/  QGMMA.64x32x32.F32.E4M3.E4M3 R88, gdesc[UR28], RZ, !UPT, gsb0 ;  /* 0x006000001c5879f3 */ /* 0x000fe2000c0008ff */
[----:B------:R-:W-:Y:S02]  /*1fd0*/  UIADD3 UR7, UR5, 0x180, URZ ;  /* 0x0000018005077890 */ /* 0x000fe4000fffe03f */
[----:B------:R-:W-:Y:S01]  /*1fe0*/  UIADD3 UR16, UR5, 0x200, URZ ;  /* 0x0000020005107890 */ /* 0x000fe2000fffe03f */
[----:B----4-:R-:W-:Y:S01]  /*1ff0*/  IADD3 R107, -R14, 0xa1, R107 ;  /* 0x000000a10e6b7810 */ /* 0x010fe20007ffe16b */
[----:B------:R-:W-:Y:S01]  /*2000*/  UIADD3 UR18, UR5, 0x380, URZ ;  /* 0x0000038005127890 */ /* 0x000fe2000fffe03f */
[----:B------:R-:W-:Y:S01]  /*2010*/  UMOV UR19, 0x80000020 ;  /* 0x8000002000137882 */ /* 0x000fe20000000000 */
[----:B------:R-:W-:Y:S01]  /*2020*/  UIADD3 UR22, UR5, 0x382, URZ ;  /* 0x0000038205167890 */ /* 0x000fe2000fffe03f */
[----:B---3--:R-:W-:Y:S01]  /*2030*/  LOP3.LUT P1, RZ, R2, 0x7f, RZ, 0xc0, !PT ;  /* 0x0000007f02ff7812 */ /* 0x008fe2000782c0ff */
[----:B------:R-:W-:Y:S01]  /*2040*/  UMOV UR23, 0x80000020 ;  /* 0x8000002000177882 */ /* 0x000fe20000000000 */
[----:B------:R-:W-:Y:S01]  /*2050*/  UIADD3 UR26, UR5, 0x600, URZ ;  /* 0x00000600051a7890 */ /* 0x000fe2000fffe03f */
[----:B------:R-:W-:Y:S01]  /*2060*/  IMAD R107, R16, -0x2, R107 ;  /* 0xfffffffe106b7824 */ /* 0x000fe200078e026b */
[----:B------:R-:W-:Y:S01]  /*2070*/  UMOV UR27, 0x80000020 ;  /* 0x80000020001b7882 */ /* 0x000fe20000000000 */
[----:B------:R-:W-:Y:S01]  /*2080*/  UIADD3 UR34, UR5, 0x602, URZ ;  /* 0x0000060205227890 */ /* 0x000fe2000fffe03f */
[----:B------:R-:W-:Y:S01]  /*2090*/  UMOV UR35, 0x80000020 ;  /* 0x8000002000237882 */ /* 0x000fe20000000000 */
[----:B------:R-:W-:-:S06]  /*20a0*/  ULDC UR53, c[0x0][0x9dc] ;  /* 0x0002770000357ab9 */ /* 0x000fcc0000000800 */
[----:B-12---:R-:W-:Y:S02]  /*20b0*/  @!P1 VIADD R0, R3, 0x29840 ;  /* 0x0002984003009836 */ /* 0x006fe40000000000 */
[----:B------:R-:W-:-:S03]  /*20c0*/  IMAD.MOV.U32 R3, RZ, RZ, -0xa0 ;  /* 0xffffff60ff037424 */ /* 0x000fc600078e00ff */
[----:B------:R-:W-:Y:S01]  /*20d0*/  @!P1 PRMT R0, RZ, 0x654, R0 ;  /* 0x00000654ff009816 */ /* 0x000fe20000000000 */
[----:B------:R-:W-:-:S04]  /*20e0*/  IMAD R4, R104, R3, 0xa0 ;  /* 0x000000a068047424 */ /* 0x000fc800078e0203 */
[--C-:B-----5:R-:W-:Y:S02]  /*20f0*/  IMAD R3, R17, R12, R4.reuse ;  /* 0x0000000c11037224 */ /* 0x120fe400078e0204 */
[C---:B------:R-:W-:Y:S02]  /*2100*/  IMAD R10, R16.reuse, -0x2, R4 ;  /* 0xfffffffe100a7824 */ /* 0x040fe400078e0204 */
[----:B------:R-:W-:Y:S01]  /*2110*/  IMAD R5, R16, -0x2, R3 ;  /* 0xfffffffe10057824 */ /* 0x000fe200078e0203 */
[----:B------:R-:W-:Y:S02]  /*2120*/  WARPGROUP.DEPBAR.LE gsb0, 0x0 ;  /* 0x00008000000079c5 */ /* 0x000fe40000010000 */
[----:B------:R-:W-:-:S06]  /*2130*/  WARPGROUP.ARRIVE ;  /* 0x00000000000079c5 */ /* 0x000fcc0000000000 */
[----:B------:R-:W-:Y:S01]  /*2140*/  QGMMA.64x32x32.F32.E4M3.E4M3 R72, gdesc[UR8], RZ, !UPT, gsb0 ;  /* 0x00600000084879f3 */ /* 0x000fe2000c0008ff */
[----:B------:R-:W-:Y:S01]  /*2150*/  UMOV UR8, UR28 ;  /* 0x0000001c00087c82 */ /* 0x000fe20008000000 */
[----:B------:R-:W-:Y:S01]  /*2160*/  UMOV UR9, UR29 ;  /* 0x0000001d00097c82 */ /* 0x000fe20008000000 */
[----:B------:R-:W-:Y:S01]  /*2170*/  UMOV UR10, UR7 ;  /* 0x00000007000a7c82 */ /* 0x000fe20008000000 */
[----:B------:R-:W-:Y:S01]  /*2180*/  UMOV UR11, 0x80000020 ;  /* 0x80000020000b7882 */ /* 0x000fe20000000000 */
        /* <DEDUP_REMOVED lines=131> */
[----:B------:R-:W-:Y:S02]  /*29c0*/  UIADD3 UR6, UR5, 0x582, URZ ;  /* 0x0000058205067890 */ /* 0x000fe4000fffe03f */
[----:B------:R-:W-:Y:S01]  /*29d0*/  UMOV UR32, UR24 ;  /* 0x0000001800207c82 */ /* 0x000fe20008000000 */
[----:B------:R-:W-:Y:S01]  /*29e0*/  UMOV UR33, UR25 ;  /* 0x0000001900217c82 */ /* 0x000fe20008000000 */
[----:B------:R-:W-:-:S02]  /*29f0*/  WARPGROUP.DEPBAR.LE gsb0, 0x0 ;  /* 0x00008000000079c5 */ /* 0x000fc40000010000 */
[----:B------:R-:W-:-:S06]  /*2a00*/  WARPGROUP.ARRIVE ;  /* 0x00000000000079c5 */ /* 0x000fcc0000000000 */
[----:B------:R-:W-:Y:S01]  /*2a10*/  QGMMA.64x32x32.F32.E4M3.E4M3 R40, gdesc[UR20], R40, gsb0 ;  /* 0x00600000142879f3 */ /* 0x000fe20008000828 */
[----:B------:R-:W-:Y:S01]  /*2a20*/  UMOV UR22, UR7 ;  /* 0x0000000700167c82 */ /* 0x000fe20008000000 */
[----:B------:R-:W-:Y:S01]  /*2a30*/  UMOV UR23, 0x80000020 ;  /* 0x8000002000177882 */ /* 0x000fe20000000000 */
[----:B------:R-:W-:Y:S02]  /*2a40*/  UIADD3 UR7, UR5, 0x682, URZ ;  /* 0x0000068205077890 */ /* 0x000fe4000fffe03f */
        /* <DEDUP_REMOVED lines=14> */
[----:B------:R-:W-:Y:S02]  /*2b30*/  ULDC.64 UR6, c[0x0][0x9e0] ;  /* 0x0002780000067ab9 */ /* 0x000fe40000000a00 */
[----:B------:R-:W-:Y:S01]  /*2b40*/  UISETP.GE.AND UP0, UPT, UR7, 0x1, UPT ;  /* 0x000000010700788c */ /* 0x000fe2000bf06270 */
[----:B------:R-:W-:Y:S01]  /*2b50*/  VIADD R8, R107, UR6 ;  /* 0x000000066b087c36 */ /* 0x000fe20008000000 */
        /* <DEDUP_REMOVED lines=8> */
[----:B------:R-:W-:-:S06]  /*2be0*/  ULOP3.LUT UR5, URZ, UR53, URZ, 0x33, !UPT ;  /* 0x000000353f057292 */ /* 0x000fcc000f8e333f */
[----:B------:R-:W-:-:S04]  /*2bf0*/  VIADD R9, R107, UR5 ;  /* 0x000000056b097c36 */ /* 0x000fc80008000000 */
[----:B------:R-:W-:Y:S01]  /*2c00*/  IMAD.IADD R2, R9, 0x1, R7 ;  /* 0x0000000109027824 */ /* 0x000fe200078e0207 */
[----:B------:R-:W-:Y:S02]  /*2c10*/  WARPGROUP.DEPBAR.LE gsb0, 0x0 ;  /* 0x00008000000079c5 */ /* 0x000fe40000010000 */
[----:B------:R-:W-:-:S06]  /*2c20*/  WARPGROUP.ARRIVE ;  /* 0x00000000000079c5 */ /* 0x000fcc0000000000 */
[----:B------:R-:W-:Y:S03]  /*2c30*/  QGMMA.64x32x32.F32.E4M3.E4M3 R24, gdesc[UR24], R24, gsb0 ;  /* 0x00600000181879f3 */ /* 0x000fe60008000818 */
[----:B------:R-:W-:Y:S02]  /*2c40*/  WARPGROUP.DEPBAR.LE gsb0, 0x0 ;  /* 0x00008000000079c5 */ /* 0x000fe40000010000 */
[----:B------:R1:W-:Y:S01]  /*2c50*/  @!P1 SYNCS.ARRIVE.TRANS64.RED.A1T0 RZ, [R0+URZ], RZ ;  /* 0x000000ff00ff99a7 */ /* 0x0003e2000810043f */
[----:B------:R-:W-:Y:S02]  /*2c60*/  PLOP3.LUT P1, PT, PT, PT, UP0, 0x40, 0x0 ;  /* 0x000000000000781c */ /* 0x000fe40003f2e808 */
[----:B-1----:R-:W-:-:S11]  /*2c70*/  VIADDMNMX R0, R7, R8, R5, PT ;  /* 0x0000000807007246 */ /* 0x002fd60003800105 */
[----:B------:R-:W-:Y:S05]  /*2c80*/  @P1 BRA `(.L_x_887) ;  /* 0x0000000000581947 */ /* 0x000fea0003800000 */
[----:B------:R-:W-:Y:S01]  /*2c90*/  IMAD R3, R17, R12, R7 ;  /* 0x0000000c11037224 */ /* 0x000fe200078e0207 */
[----:B------:R-:W-:Y:S03]  /*2ca0*/  BSSY B0, `(.L_x_888) ;  /* 0x0000011000007945 */ /* 0x000fe60003800000 */
[----:B------:R-:W-:-:S05]  /*2cb0*/  IMAD.IADD R3, R3, 0x1, -R14 ;  /* 0x0000000103037824 */ /* 0x000fca00078e0a0e */
[----:B------:R-:W-:-:S13]  /*2cc0*/  ISETP.GT.AND P1, PT, R3, -0x1, PT ;  /* 0xffffffff0300780c */ /* 0x000fda0003f24270 */
[----:B------:R-:W-:Y:S05]  /*2cd0*/  @P1 BRA `(.L_x_889) ;  /* 0x0000000000201947 */ /* 0x000fea0003800000 */
[----:B------:R-:W-:Y:S01]  /*2ce0*/  UISETP.NE.AND UP1, UPT, UR7, 0x1, UPT ;  /* 0x000000010700788c */ /* 0x000fe2000bf25270 */
[----:B------:R-:W-:-:S05]  /*2cf0*/  LOP3.LUT R3, RZ, R3, RZ, 0x33, !PT ;  /* 0x00000003ff037212 */ /* 0x000fca00078e33ff */
[----:B------:R-:W-:-:S05]  /*2d00*/  PLOP3.LUT P1, PT, PT, PT, UP1, 0x80, 0x0 ;  /* 0x000000000000781c */ /* 0x000fca0003f2f018 */
[----:B------:R-:W-:-:S08]  /*2d10*/  @UP1 ULDC.64 UR10, c[0x0][0x9e8] ;  /* 0x00027a00000a1ab9 */ /* 0x000fd00000000a00 */
[----:B------:R-:W-:-:S05]  /*2d20*/  @P1 IMAD.HI.U32 R6, R3, UR10, RZ ;  /* 0x0000000a03061c27 */ /* 0x000fca000f8e00ff */
[----:B------:R-:W-:-:S04]  /*2d30*/  @P1 SHF.R.U32.HI R3, RZ, UR11, R6 ;  /* 0x0000000bff031c19 */ /* 0x000fc80008011606 */
[----:B------:R-:W-:Y:S01]  /*2d40*/  LOP3.LUT R3, RZ, R3, RZ, 0x33, !PT ;  /* 0x00000003ff037212 */ /* 0x000fe200078e33ff */
[----:B------:R-:W-:Y:S06]  /*2d50*/  BRA `(.L_x_890) ;  /* 0x0000000000147947 */ /* 0x000fec0003800000 */
.L_x_889:
[----:B------:R-:W-:-:S06]  /*2d60*/  UISETP.NE.AND UP1, UPT, UR7, 0x1, UPT ;  /* 0x000000010700788c */ /* 0x000fcc000bf25270 */
[----:B------:R-:W-:-:S05]  /*2d70*/  PLOP3.LUT P1, PT, PT, PT, UP1, 0x80, 0x0 ;  /* 0x000000000000781c */ /* 0x000fca0003f2f018 */
[----:B------:R-:W-:-:S08]  /*2d80*/  @UP1 ULDC.64 UR10, c[0x0][0x9e8] ;  /* 0x00027a00000a1ab9 */ /* 0x000fd00000000a00 */
[----:B------:R-:W-:-:S05]  /*2d90*/  @P1 IMAD.HI.U32 R6, R3, UR10, RZ ;  /* 0x0000000a03061c27 */ /* 0x000fca000f8e00ff */
[----:B------:R-:W-:-:S07]  /*2da0*/  @P1 SHF.R.U32.HI R3, RZ, UR11, R6 ;  /* 0x0000000bff031c19 */ /* 0x000fce0008011606 */
.L_x_890:
[----:B------:R-:W-:Y:S05]  /*2db0*/  BSYNC B0 ;  /* 0x0000000000007941 */ /* 0x000fea0003800000 */
.L_x_888:
[----:B------:R-:W-:-:S05]  /*2dc0*/  IMAD R3, R3, UR7, R10 ;  /* 0x0000000703037c24 */ /* 0x000fca000f8e020a */
[----:B------:R-:W-:Y:S02]  /*2dd0*/  VIMNMX R2, R2, R3, !PT ;  /* 0x0000000302027248 */ /* 0x000fe40007fe0100 */
[----:B------:R-:W-:-:S07]  /*2de0*/  VIADDMNMX R0, R3, UR7, R0, PT ;  /* 0x0000000703007c46 */ /* 0x000fce000b800100 */
.L_x_887:
[C---:B------:R-:W-:Y:S01]  /*2df0*/  ISETP.GE.AND P1, PT, R4.reuse, 0x2, PT ;  /* 0x000000020400780c */ /* 0x040fe20003f26270 */
[----:B------:R-:W-:Y:S01]  /*2e00*/  VIADD R6, R7, 0x8 ;  /* 0x0000000807067836 */ /* 0x000fe20000000000 */
[----:B------:R-:W-:Y:S02]  /*2e10*/  ISETP.GE.AND P3, PT, R4, 0xa, PT ;  /* 0x0000000a0400780c */ /* 0x000fe40003f66270 */
[----:B------:R-:W-:Y:S01]  /*2e20*/  P2R R20, PR, RZ, 0x2 ;  /* 0x00000002ff147803 */ /* 0x000fe20000000000 */
[----:B------:R-:W-:Y:S01]  /*2e30*/  IMAD.IADD R3, R9, 0x1, R6 ;  /* 0x0000000109037824 */ /* 0x000fe200078e0206 */
[----:B------:R-:W-:Y:S02]  /*2e40*/  ISETP.GT.AND P1, PT, R2, 0x1, !P1 ;  /* 0x000000010200780c */ /* 0x000fe40004f24270 */
[----:B------:R-:W-:Y:S02]  /*2e50*/  ISETP.GE.AND P2, PT, R4, 0x9, PT ;  /* 0x000000090400780c */ /* 0x000fe40003f46270 */
[----:B------:R-:W-:-:S02]  /*2e60*/  ISETP.LT.OR P1, PT, R0, 0x2, P1 ;  /* 0x000000020000780c */ /* 0x000fc40000f21670 */
[----:B------:R-:W-:Y:S02]  /*2e70*/  P2R R21, PR, RZ, 0x4 ;  /* 0x00000004ff157803 */ /* 0x000fe40000000000 */
[----:B------:R-:W-:Y:S02]  /*2e80*/  FSEL R89, R89, -INF , !P1 ;  /* 0xff80000059597808 */ /* 0x000fe40004800000 */
[----:B------:R-:W-:Y:S02]  /*2e90*/  ISETP.GT.AND P1, PT, R2, 0x9, !P3 ;  /* 0x000000090200780c */ /* 0x000fe40005f24270 */
[----:B------:R-:W-:Y:S02]  /*2ea0*/  P2R R106, PR, RZ, 0x8 ;  /* 0x00000008ff6a7803 */ /* 0x000fe40000000000 */
[----:B------:R-:W-:Y:S02]  /*2eb0*/  ISETP.LT.OR P1, PT, R0, 0xa, P1 ;  /* 0x0000000a0000780c */ /* 0x000fe40000f21670 */
[----:B------:R-:W-:-:S02]  /*2ec0*/  ISETP.GT.AND P2, PT, R2, 0x8, !P2 ;  /* 0x000000080200780c */ /* 0x000fc40005744270 */
[----:B------:R-:W-:Y:S02]  /*2ed0*/  ISETP.GE.AND P3, PT, R4, 0x11, PT ;  /* 0x000000110400780c */ /* 0x000fe40003f66270 */
[----:B------:R-:W-:Y:S02]  /*2ee0*/  FSEL R93, R93, -INF , !P1 ;  /* 0xff8000005d5d7808 */ /* 0x000fe40004800000 */
[----:B------:R-:W-:Y:S02]  /*2ef0*/  ISETP.LT.OR P2, PT, R0, 0x9, P2 ;  /* 0x000000090000780c */ /* 0x000fe40001741670 */
[----:B------:R-:W-:Y:S02]  /*2f00*/  ISETP.GT.AND P1, PT, R2, 0x10, !P3 ;  /* 0x000000100200780c */ /* 0x000fe40005f24270 */
[----:B------:R-:W-:Y:S02]  /*2f10*/  FSEL R92, R92, -INF , !P2 ;  /* 0xff8000005c5c7808 */ /* 0x000fe40005000000 */
[----:B------:R-:W-:-:S02]  /*2f20*/  ISETP.LT.OR P1, PT, R0, 0x11, P1 ;  /* 0x000000110000780c */ /* 0x000fc40000f21670 */
[----:B------:R-:W-:Y:S02]  /*2f30*/  ISETP.GE.AND P2, PT, R4, 0x12, PT ;  /* 0x000000120400780c */ /* 0x000fe40003f46270 */
[----:B------:R-:W-:Y:S02]  /*2f40*/  FSEL R96, R96, -INF , !P1 ;  /* 0xff80000060607808 */ /* 0x000fe40004800000 */
[----:B------:R-:W-:Y:S02]  /*2f50*/  ISETP.GT.AND P1, PT, R2, 0x11, !P2 ;  /* 0x000000110200780c */ /* 0x000fe40005724270 */
[----:B------:R-:W-:Y:S02]  /*2f60*/  P2R R108, PR, RZ, 0x4 ;  /* 0x00000004ff6c7803 */ /* 0x000fe40000000000 */
[----:B------:R-:W-:Y:S02]  /*2f70*/  ISETP.LT.OR P1, PT, R0, 0x12, P1 ;  /* 0x000000120000780c */ /* 0x000fe40000f21670 */
[----:B------:R-:W-:-:S02]  /*2f80*/  ISETP.GE.AND P2, PT, R4, 0x19, PT ;  /* 0x000000190400780c */ /* 0x000fc40003f46270 */
[----:B------:R-:W-:Y:S02]  /*2f90*/  FSEL R97, R97, -INF , !P1 ;  /* 0xff80000061617808 */ /* 0x000fe40004800000 */
[----:B------:R-:W-:Y:S02]  /*2fa0*/  ISETP.GT.AND P1, PT, R2, 0x18, !P2 ;  /* 0x000000180200780c */ /* 0x000fe40005724270 */
[----:B------:R-:W-:Y:S02]  /*2fb0*/  P2R R109, PR, RZ, 0x4 ;  /* 0x00000004ff6d7803 */ /* 0x000fe40000000000 */
[----:B------:R-:W-:Y:S02]  /*2fc0*/  ISETP.LT.OR P1, PT, R0, 0x19, P1 ;  /* 0x000000190000780c */ /* 0x000fe40000f21670 */
[----:B------:R-:W-:Y:S02]  /*2fd0*/  ISETP.GE.AND P2, PT, R4, 0x1a, PT ;  /* 0x0000001a0400780c */ /* 0x000fe40003f46270 */
[----:B------:R-:W-:-:S02]  /*2fe0*/  FSEL R100, R100, -INF , !P1 ;  /* 0xff80000064647808 */ /* 0x000fc40004800000 */
[----:B------:R-:W-:Y:S02]  /*2ff0*/  ISETP.GT.AND P1, PT, R2, 0x19, !P2 ;  /* 0x000000190200780c */ /* 0x000fe40005724270 */
[----:B------:R-:W-:Y:S02]  /*3000*/  P2R R110, PR, RZ, 0x4 ;  /* 0x00000004ff6e7803 */ /* 0x000fe40000000000 */
[----:B------:R-:W-:Y:S02]  /*3010*/  ISETP.LT.OR P1, PT, R0, 0x1a, P1 ;  /* 0x0000001a0000780c */ /* 0x000fe40000f21670 */
[----:B------:R-:W-:Y:S02]  /*3020*/  P2R R107, PR, RZ, 0x8 ;  /* 0x00000008ff6b7803 */ /* 0x000fe40000000000 */
[----:B------:R-:W-:Y:S02]  /*3030*/  FSEL R101, R101, -INF , !P1 ;  /* 0xff80000065657808 */ /* 0x000fe40004800000 */
[----:B------:R-:W-:-:S02]  /*3040*/  ISETP.GE.AND P1, PT, R4, 0x21, PT ;  /* 0x000000210400780c */ /* 0x000fc40003f26270 */
[----:B------:R-:W-:Y:S02]  /*3050*/  ISETP.GE.AND P3, PT, R4, 0x22, PT ;  /* 0x000000220400780c */ /* 0x000fe40003f66270 */
[----:B------:R-:W-:Y:S02]  /*3060*/  ISETP.GT.AND P2, PT, R2, 0x20, !P1 ;  /* 0x000000200200780c */ /* 0x000fe40004f44270 */
[----:B------:R-:W-:Y:S02]  /*3070*/  P2R R111, PR, RZ, 0x8 ;  /* 0x00000008ff6f7803 */ /* 0x000fe40000000000 */
[----:B------:R-:W-:Y:S02]  /*3080*/  ISETP.LT.OR P2, PT, R0, 0x21, P2 ;  /* 0x000000210000780c */ /* 0x000fe40001741670 */
[----:B------:R-:W-:Y:S02]  /*3090*/  ISETP.GE.AND P4, PT, R4, 0x31, PT ;  /* 0x000000310400780c */ /* 0x000fe40003f86270 */
[----:B------:R-:W-:-:S02]  /*30a0*/  FSEL R72, R72, -INF , !P2 ;  /* 0xff80000048487808 */ /* 0x000fc40005000000 */
[----:B------:R-:W-:Y:S02]  /*30b0*/  ISETP.GT.AND P2, PT, R2, 0x21, !P3 ;  /* 0x000000210200780c */ /* 0x000fe40005f44270 */
[----:B------:R-:W-:Y:S02]  /*30c0*/  ISETP.GE.AND P3, PT, R4, 0x29, PT ;  /* 0x000000290400780c */ /* 0x000fe40003f66270 */
[----:B------:R-:W-:Y:S02]  /*30d0*/  ISETP.LT.OR P2, PT, R0, 0x22, P2 ;  /* 0x000000220000780c */ /* 0x000fe40001741670 */
[----:B------:R-:W-:Y:S02]  /*30e0*/  P2R R112, PR, RZ, 0x8 ;  /* 0x00000008ff707803 */ /* 0x000fe40000000000 */
[----:B------:R-:W-:Y:S02]  /*30f0*/  FSEL R73, R73, -INF , !P2 ;  /* 0xff80000049497808 */ /* 0x000fe40005000000 */
[----:B------:R-:W-:-:S02]  /*3100*/  ISETP.GT.AND P2, PT, R2, 0x28, !P3 ;  /* 0x000000280200780c */ /* 0x000fc40005f44270 */
[----:B------:R-:W-:Y:S02]  /*3110*/  P2R R113, PR, RZ, 0x10 ;  /* 0x00000010ff717803 */ /* 0x000fe40000000000 */
[----:B------:R-:W-:-:S04]  /*3120*/  ISETP.LT.OR P2, PT, R0, 0x29, P2 ;  /* 0x000000290000780c */ /* 0x000fc80001741670 */
[----:B------:R-:W-:Y:S02]  /*3130*/  FSEL R76, R76, -INF , !P2 ;  /* 0xff8000004c4c7808 */ /* 0x000fe40005000000 */
[----:B------:R-:W-:-:S04]  /*3140*/  ISETP.GE.AND P2, PT, R4, 0x2a, PT ;  /* 0x0000002a0400780c */ /* 0x000fc80003f46270 */
[----:B------:R-:W-:-:S04]  /*3150*/  ISETP.GT.AND P3, PT, R2, 0x29, !P2 ;  /* 0x000000290200780c */ /* 0x000fc80005764270 */
[----:B------:R-:W-:-:S04]  /*3160*/  ISETP.LT.OR P3, PT, R0, 0x2a, P3 ;  /* 0x0000002a0000780c */ /* 0x000fc80001f61670 */
[----:B------:R-:W-:Y:S02]  /*3170*/  FSEL R77, R77, -INF , !P3 ;  /* 0xff8000004d4d7808 */ /* 0x000fe40005800000 */
[----:B------:R-:W-:Y:S02]  /*3180*/  ISETP.GT.AND P3, PT, R2, 0x30, !P4 ;  /* 0x000000300200780c */ /* 0x000fe40006764270 */
[----:B------:R-:W-:Y:S02]  /*3190*/  ISETP.GE.AND P4, PT, R4, 0x32, PT ;  /* 0x000000320400780c */ /* 0x000fe40003f86270 */
[----:B------:R-:W-:Y:S02]  /*31a0*/  ISETP.LT.OR P3, PT, R0, 0x31, P3 ;  /* 0x000000310000780c */ /* 0x000fe40001f61670 */
[----:B------:R-:W-:Y:S02]  /*31b0*/  P2R R114, PR, RZ, 0x10 ;  /* 0x00000010ff727803 */ /* 0x000fe40000000000 */
[----:B------:R-:W-:-:S02]  /*31c0*/  FSEL R80, R80, -INF , !P3 ;  /* 0xff80000050507808 */ /* 0x000fc40005800000 */
[----:B------:R-:W-:Y:S02]  /*31d0*/  ISETP.GT.AND P3, PT, R2, 0x31, !P4 ;  /* 0x000000310200780c */ /* 0x000fe40006764270 */
[----:B------:R-:W-:Y:S02]  /*31e0*/  ISETP.GE.AND P4, PT, R4, 0x39, PT ;  /* 0x000000390400780c */ /* 0x000fe40003f86270 */
[----:B------:R-:W-:Y:S02]  /*31f0*/  ISETP.LT.OR P3, PT, R0, 0x32, P3 ;  /* 0x000000320000780c */ /* 0x000fe40001f61670 */
[----:B------:R-:W-:Y:S02]  /*3200*/  P2R R115, PR, RZ, 0x10 ;  /* 0x00000010ff737803 */ /* 0x000fe40000000000 */
[----:B------:R-:W-:Y:S02]  /*3210*/  FSEL R81, R81, -INF , !P3 ;  /* 0xff80000051517808 */ /* 0x000fe40005800000 */
[----:B------:R-:W-:-:S02]  /*3220*/  ISETP.GT.AND P3, PT, R2, 0x38, !P4 ;  /* 0x000000380200780c */ /* 0x000fc40006764270 */
[----:B------:R-:W-:Y:S02]  /*3230*/  ISETP.GE.AND P4, PT, R4, 0x3a, PT ;  /* 0x0000003a0400780c */ /* 0x000fe40003f86270 */
[----:B------:R-:W-:Y:S02]  /*3240*/  ISETP.LT.OR P3, PT, R0, 0x39, P3 ;  /* 0x000000390000780c */ /* 0x000fe40001f61670 */
[----:B------:R-:W-:Y:S02]  /*3250*/  P2R R116, PR, RZ, 0x10 ;  /* 0x00000010ff747803 */ /* 0x000fe40000000000 */
[----:B------:R-:W-:Y:S02]  /*3260*/  FSEL R84, R84, -INF , !P3 ;  /* 0xff80000054547808 */ /* 0x000fe40005800000 */
[----:B------:R-:W-:Y:S02]  /*3270*/  ISETP.GT.AND P3, PT, R2, 0x39, !P4 ;  /* 0x000000390200780c */ /* 0x000fe40006764270 */
[----:B------:R-:W-:-:S02]  /*3280*/  ISETP.GE.AND P4, PT, R4, 0x41, PT ;  /* 0x000000410400780c */ /* 0x000fc40003f86270 */
[----:B------:R-:W-:Y:S02]  /*3290*/  ISETP.LT.OR P3, PT, R0, 0x3a, P3 ;  /* 0x0000003a0000780c */ /* 0x000fe40001f61670 */
[----:B------:R-:W-:Y:S02]  /*32a0*/  P2R R117, PR, RZ, 0x10 ;  /* 0x00000010ff757803 */ /* 0x000fe40000000000 */
[----:B------:R-:W-:Y:S02]  /*32b0*/  FSEL R85, R85, -INF , !P3 ;  /* 0xff80000055557808 */ /* 0x000fe40005800000 */
[----:B------:R-:W-:Y:S02]  /*32c0*/  ISETP.GT.AND P3, PT, R2, 0x40, !P4 ;  /* 0x000000400200780c */ /* 0x000fe40006764270 */
[----:B------:R-:W-:Y:S02]  /*32d0*/  ISETP.GE.AND P4, PT, R4, 0x42, PT ;  /* 0x000000420400780c */ /* 0x000fe40003f86270 */
[----:B------:R-:W-:-:S02]  /*32e0*/  ISETP.LT.OR P3, PT, R0, 0x41, P3 ;  /* 0x000000410000780c */ /* 0x000fc40001f61670 */
[----:B------:R-:W-:Y:S02]  /*32f0*/  P2R R118, PR, RZ, 0x10 ;  /* 0x00000010ff767803 */ /* 0x000fe40000000000 */
[----:B------:R-:W-:Y:S02]  /*3300*/  FSEL R56, R56, -INF , !P3 ;  /* 0xff80000038387808 */ /* 0x000fe40005800000 */
[----:B------:R-:W-:Y:S02]  /*3310*/  ISETP.GT.AND P3, PT, R2, 0x41, !P4 ;  /* 0x000000410200780c */ /* 0x000fe40006764270 */
[----:B------:R-:W-:Y:S02]  /*3320*/  ISETP.GE.AND P4, PT, R4, 0x49, PT ;  /* 0x000000490400780c */ /* 0x000fe40003f86270 */
[----:B------:R-:W-:Y:S02]  /*3330*/  ISETP.LT.OR P3, PT, R0, 0x42, P3 ;  /* 0x000000420000780c */ /* 0x000fe40001f61670 */
[----:B------:R-:W-:-:S02]  /*3340*/  P2R R119, PR, RZ, 0x10 ;  /* 0x00000010ff777803 */ /* 0x000fc40000000000 */
        /* <DEDUP_REMOVED lines=86> */
[----:B------:R-:W-:-:S04]  /*38b0*/  ISETP.GT.AND P3, PT, R2, 0x89, !P4 ;  /* 0x000000890200780c */ /* 0x000fc80006764270 */
[----:B------:R-:W-:-:S04]  /*38c0*/  ISETP.LT.OR P3, PT, R0, 0x8a, P3 ;  /* 0x0000008a0000780c */ /* 0x000fc80001f61670 */
[----:B------:R-:W-:Y:S02]  /*38d0*/  FSEL R29, R29, -INF , !P3 ;  /* 0xff8000001d1d7808 */ /* 0x000fe40005800000 */
[----:B------:R-:W-:-:S04]  /*38e0*/  ISETP.GE.AND P3, PT, R4, 0x91, PT ;  /* 0x000000910400780c */ /* 0x000fc80003f66270 */
        /* <DEDUP_REMOVED lines=12> */
[----:B------:R-:W-:Y:S02]  /*39b0*/  P2R R15, PR, RZ, 0x40 ;  /* 0x00000040ff0f7803 */ /* 0x000fe40000000000 */
[----:B------:R-:W-:-:S04]  /*39c0*/  ISETP.GT.AND P6, PT, R2, RZ, !P6 ;  /* 0x000000ff0200720c */ /* 0x000fc800077c4270 */
[----:B------:R-:W-:-:S04]  /*39d0*/  ISETP.LT.OR P6, PT, R0, 0x1, P6 ;  /* 0x000000010000780c */ /* 0x000fc800037c1670 */
[----:B------:R-:W-:Y:S02]  /*39e0*/  FSEL R11, R88, -INF , !P6 ;  /* 0xff800000580b7808 */ /* 0x000fe40007000000 */
[----:B------:R-:W-:-:S04]  /*39f0*/  ISETP.GE.AND P6, PT, R4, 0x9a, PT ;  /* 0x0000009a0400780c */ /* 0x000fc80003fc6270 */
[----:B------:R-:W-:Y:S02]  /*3a00*/  P2R R136, PR, RZ, 0x40 ;  /* 0x00000040ff887803 */ /* 0x000fe40000000000 */
[----:B------:R-:W-:-:S04]  /*3a10*/  ISETP.GT.AND P6, PT, R2, 0x99, !P6 ;  /* 0x000000990200780c */ /* 0x000fc800077c4270 */
[----:B------:R-:W-:Y:S02]  /*3a20*/  ISETP.LT.OR P6, PT, R0, 0x9a, P6 ;  /* 0x0000009a0000780c */ /* 0x000fe400037c1670 */
[----:B------:R-:W-:Y:S02]  /*3a30*/  VIADDMNMX R0, R6, R8, R5, PT ;  /* 0x0000000806007246 */ /* 0x000fe40003800105 */
[----:B------:R-:W-:Y:S02]  /*3a40*/  FSEL R37, R37, -INF , !P6 ;  /* 0xff80000025257808 */ /* 0x000fe40007000000 */
[----:B------:R-:W-:-:S13]  /*3a50*/  PLOP3.LUT P6, PT, PT, PT, UP0, 0x40, 0x0 ;  /* 0x000000000000781c */ /* 0x000fda0003fce808 */
        /* <DEDUP_REMOVED lines=10> */
[----:B------:R-:W-:Y:S01]  /*3b00*/  @P6 IMAD.HI.U32 R4, R2, UR10, RZ ;  /* 0x0000000a02046c27 */ /* 0x000fe2000f8e00ff */
[----:B------:R-:W-:-:S13]  /*3b10*/  PLOP3.LUT P6, PT, PT, PT, UP1, 0x80, 0x0 ;  /* 0x000000000000781c */ /* 0x000fda0003fcf018 */
[----:B------:R-:W-:-:S04]  /*3b20*/  @P6 SHF.R.U32.HI R2, RZ, UR11, R4 ;  /* 0x0000000bff026c19 */ /* 0x000fc80008011604 */
[----:B------:R-:W-:Y:S01]  /*3b30*/  LOP3.LUT R2, RZ, R2, RZ, 0x33, !PT ;  /* 0x00000002ff027212 */ /* 0x000fe200078e33ff */
[----:B------:R-:W-:Y:S06]  /*3b40*/  BRA `(.L_x_894) ;  /* 0x0000000000187947 */ /* 0x000fec0003800000 */
.L_x_893:
[----:B------:R-:W-:-:S06]  /*3b50*/  UISETP.NE.AND UP1, UPT, UR7, 0x1, UPT ;  /* 0x000000010700788c */ /* 0x000fcc000bf25270 */
[----:B------:R-:W-:-:S05]  /*3b60*/  PLOP3.LUT P6, PT, PT, PT, UP1, 0x80, 0x0 ;  /* 0x000000000000781c */ /* 0x000fca0003fcf018 */
[----:B------:R-:W-:-:S08]  /*3b70*/  @UP1 ULDC.64 UR10, c[0x0][0x9e8] ;  /* 0x00027a00000a1ab9 */ /* 0x000fd00000000a00 */
[----:B------:R-:W-:Y:S01]  /*3b80*/  @P6 IMAD.HI.U32 R4, R2, UR10, RZ ;  /* 0x0000000a02046c27 */ /* 0x000fe2000f8e00ff */
[----:B------:R-:W-:-:S13]  /*3b90*/  PLOP3.LUT P6, PT, PT, PT, UP1, 0x80, 0x0 ;  /* 0x000000000000781c */ /* 0x000fda0003fcf018 */
[----:B------:R-:W-:-:S07]  /*3ba0*/  @P6 SHF.R.U32.HI R2, RZ, UR11, R4 ;  /* 0x0000000bff026c19 */ /* 0x000fce0008011604 */
.L_x_894:
[----:B------:R-:W-:Y:S05]  /*3bb0*/  BSYNC B0 ;  /* 0x0000000000007941 */ /* 0x000fea0003800000 */
.L_x_892:
[----:B------:R-:W-:-:S05]  /*3bc0*/  IMAD R2, R2, UR7, R10 ;  /* 0x0000000702027c24 */ /* 0x000fca000f8e020a */
[----:B------:R-:W-:Y:S02]  /*3bd0*/  VIMNMX R3, R3, R2, !PT ;  /* 0x0000000203037248 */ /* 0x000fe40007fe0100 */
[----:B------:R-:W-:-:S07]  /*3be0*/  VIADDMNMX R0, R2, UR7, R0, PT ;  /* 0x0000000702007c46 */ /* 0x000fce000b800100 */
.L_x_891:
[C---:B------:R-:W-:Y:S01]  /*3bf0*/  ISETP.GT.AND P1, PT, R3.reuse, 0x20, !P1 ;  /* 0x000000200300780c */ /* 0x040fe20004f24270 */
[----:B------:R-:W-:Y:S01]  /*3c00*/  IMAD.U32 R9, RZ, RZ, UR36 ;  /* 0x00000024ff097e24 */ /* 0x000fe2000f8e00ff */
[----:B------:R-:W-:Y:S02]  /*3c10*/  ISETP.GT.AND P2, PT, R3, 0x29, !P2 ;  /* 0x000000290300780c */ /* 0x000fe40005744270 */
[C---:B------:R-:W-:Y:S02]  /*3c20*/  ISETP.LT.OR P1, PT, R0.reuse, 0x21, P1 ;  /* 0x000000210000780c */ /* 0x040fe40000f21670 */
[----:B------:R-:W-:Y:S02]  /*3c30*/  ISETP.LT.OR P2, PT, R0, 0x2a, P2 ;  /* 0x0000002a0000780c */ /* 0x000fe40001741670 */
[----:B------:R-:W-:Y:S02]  /*3c40*/  FSEL R74, R74, -INF , !P1 ;  /* 0xff8000004a4a7808 */ /* 0x000fe40004800000 */
[----:B------:R-:W-:-:S02]  /*3c50*/  ISETP.NE.AND P1, PT, R111, RZ, PT ;  /* 0x000000ff6f00720c */ /* 0x000fc40003f25270 */
[----:B------:R-:W-:Y:S02]  /*3c60*/  FSEL R79, R79, -INF , !P2 ;  /* 0xff8000004f4f7808 */ /* 0x000fe40005000000 */
[----:B------:R-:W-:Y:S02]  /*3c70*/  ISETP.GT.AND P1, PT, R3, 0x21, !P1 ;  /* 0x000000210300780c */ /* 0x000fe40004f24270 */
[----:B------:R-:W-:Y:S02]  /*3c80*/  ISETP.NE.AND P2, PT, R119, RZ, PT ;  /* 0x000000ff7700720c */ /* 0x000fe40003f45270 */
[----:B------:R-:W-:Y:S02]  /*3c90*/  ISETP.LT.OR P1, PT, R0, 0x22, P1 ;  /* 0x000000220000780c */ /* 0x000fe40000f21670 */
[----:B------:R-:W-:Y:S02]  /*3ca0*/  ISETP.NE.AND P6, PT, R120, RZ, PT ;  /* 0x000000ff7800720c */ /* 0x000fe40003fc5270 */
[----:B------:R-:W-:-:S02]  /*3cb0*/  FSEL R75, R75, -INF , !P1 ;  /* 0xff8000004b4b7808 */ /* 0x000fc40004800000 */
[----:B------:R-:W-:Y:S02]  /*3cc0*/  ISETP.NE.AND P1, PT, R112, RZ, PT ;  /* 0x000000ff7000720c */ /* 0x000fe40003f25270 */
[----:B------:R-:W-:Y:S02]  /*3cd0*/  FMNMX.FTZ R5, R11, R89, !PT ;  /* 0x000000590b057209 */ /* 0x000fe40007810000 */
[----:B------:R-:W-:Y:S02]  /*3ce0*/  ISETP.GT.AND P1, PT, R3, 0x28, !P1 ;  /* 0x000000280300780c */ /* 0x000fe40004f24270 */
[----:B------:R-:W-:Y:S02]  /*3cf0*/  FMNMX.FTZ R2, R92, R5, !PT ;  /* 0x000000055c027209 */ /* 0x000fe40007810000 */
[----:B------:R-:W-:Y:S02]  /*3d00*/  ISETP.LT.OR P1, PT, R0, 0x29, P1 ;  /* 0x000000290000780c */ /* 0x000fe40000f21670 */
[----:B------:R-:W-:-:S02]  /*3d10*/  FMNMX.FTZ R5, R93, R2, !PT ;  /* 0x000000025d057209 */ /* 0x000fc40007810000 */
[----:B------:R-:W-:Y:S02]  /*3d20*/  FSEL R78, R78, -INF , !P1 ;  /* 0xff8000004e4e7808 */ /* 0x000fe40004800000 */
[----:B------:R-:W-:Y:S02]  /*3d30*/  ISETP.NE.AND P1, PT, R113, RZ, PT ;  /* 0x000000ff7100720c */ /* 0x000fe40003f25270 */
[----:B------:R-:W-:Y:S02]  /*3d40*/  FMNMX.FTZ R2, R96, R5, !PT ;  /* 0x0000000560027209 */ /* 0x000fe40007810000 */
[----:B------:R-:W-:Y:S02]  /*3d50*/  ISETP.GT.AND P1, PT, R3, 0x30, !P1 ;  /* 0x000000300300780c */ /* 0x000fe40004f24270 */
[----:B------:R-:W-:Y:S02]  /*3d60*/  FMNMX.FTZ R5, R97, R2, !PT ;  /* 0x0000000261057209 */ /* 0x000fe40007810000 */
[----:B------:R-:W-:-:S02]  /*3d70*/  ISETP.LT.OR P1, PT, R0, 0x31, P1 ;  /* 0x000000310000780c */ /* 0x000fc40000f21670 */
[----:B------:R-:W-:Y:S02]  /*3d80*/  FMNMX.FTZ R2, R100, R5, !PT ;  /* 0x0000000564027209 */ /* 0x000fe40007810000 */
[----:B------:R-:W-:Y:S02]  /*3d90*/  FSEL R82, R82, -INF , !P1 ;  /* 0xff80000052527808 */ /* 0x000fe40004800000 */
[----:B------:R-:W-:Y:S02]  /*3da0*/  ISETP.NE.AND P1, PT, R114, RZ, PT ;  /* 0x000000ff7200720c */ /* 0x000fe40003f25270 */
[----:B------:R-:W-:Y:S02]  /*3db0*/  FMNMX.FTZ R5, R101, R2, !PT ;  /* 0x0000000265057209 */ /* 0x000fe40007810000 */
[----:B------:R-:W-:Y:S02]  /*3dc0*/  ISETP.GT.AND P1, PT, R3, 0x31, !P1 ;  /* 0x000000310300780c */ /* 0x000fe40004f24270 */
[----:B------:R-:W-:-:S02]  /*3dd0*/  FMNMX.FTZ R2, R72, R5, !PT ;  /* 0x0000000548027209 */ /* 0x000fc40007810000 */
[----:B------:R-:W-:Y:S02]  /*3de0*/  ISETP.LT.OR P1, PT, R0, 0x32, P1 ;  /* 0x000000320000780c */ /* 0x000fe40000f21670 */
[----:B------:R-:W-:Y:S02]  /*3df0*/  FMNMX.FTZ R5, R73, R2, !PT ;  /* 0x0000000249057209 */ /* 0x000fe40007810000 */
[----:B------:R-:W-:Y:S02]  /*3e00*/  FSEL R83, R83, -INF , !P1 ;  /* 0xff80000053537808 */ /* 0x000fe40004800000 */
[----:B------:R-:W-:Y:S02]  /*3e10*/  ISETP.NE.AND P1, PT, R115, RZ, PT ;  /* 0x000000ff7300720c */ /* 0x000fe40003f25270 */
[----:B------:R-:W-:Y:S02]  /*3e20*/  FMNMX.FTZ R2, R76, R5, !PT ;  /* 0x000000054c027209 */ /* 0x000fe40007810000 */
[----:B------:R-:W-:-:S02]  /*3e30*/  ISETP.GT.AND P1, PT, R3, 0x38, !P1 ;  /* 0x000000380300780c */ /* 0x000fc40004f24270 */
[----:B------:R-:W-:Y:S02]  /*3e40*/  FMNMX.FTZ R5, R77, R2, !PT ;  /* 0x000000024d057209 */ /* 0x000fe40007810000 */
[----:B------:R-:W-:Y:S02]  /*3e50*/  ISETP.LT.OR P1, PT, R0, 0x39, P1 ;  /* 0x000000390000780c */ /* 0x000fe40000f21670 */
[----:B------:R-:W-:Y:S02]  /*3e60*/  FMNMX.FTZ R2, R80, R5, !PT ;  /* 0x0000000550027209 */ /* 0x000fe40007810000 */
[----:B------:R-:W-:Y:S02]  /*3e70*/  FSEL R86, R86, -INF , !P1 ;  /* 0xff80000056567808 */ /* 0x000fe40004800000 */
[----:B------:R-:W-:Y:S02]  /*3e80*/  ISETP.NE.AND P1, PT, R116, RZ, PT ;  /* 0x000000ff7400720c */ /* 0x000fe40003f25270 */
[----:B------:R-:W-:-:S02]  /*3e90*/  FMNMX.FTZ R5, R81, R2, !PT ;  /* 0x0000000251057209 */ /* 0x000fc40007810000 */
[----:B------:R-:W-:Y:S02]  /*3ea0*/  ISETP.GT.AND P1, PT, R3, 0x39, !P1 ;  /* 0x000000390300780c */ /* 0x000fe40004f24270 */
[----:B------:R-:W-:Y:S02]  /*3eb0*/  FMNMX.FTZ R2, R84, R5, !PT ;  /* 0x0000000554027209 */ /* 0x000fe40007810000 */
[----:B------:R-:W-:Y:S02]  /*3ec0*/  ISETP.LT.OR P1, PT, R0, 0x3a, P1 ;  /* 0x0000003a0000780c */ /* 0x000fe40000f21670 */
[----:B------:R-:W-:Y:S02]  /*3ed0*/  FMNMX.FTZ R5, R85, R2, !PT ;  /* 0x0000000255057209 */ /* 0x000fe40007810000 */
[----:B------:R-:W-:Y:S02]  /*3ee0*/  FSEL R87, R87, -INF , !P1 ;  /* 0xff80000057577808 */ /* 0x000fe40004800000 */
[----:B------:R-:W-:-:S02]  /*3ef0*/  ISETP.NE.AND P1, PT, R117, RZ, PT ;  /* 0x000000ff7500720c */ /* 0x000fc40003f25270 */
[----:B------:R-:W-:Y:S02]  /*3f00*/  FMNMX.FTZ R2, R56, R5, !PT ;  /* 0x0000000538027209 */ /* 0x000fe40007810000 */
[----:B------:R-:W-:Y:S02]  /*3f10*/  ISETP.GT.AND P1, PT, R3, 0x40, !P1 ;  /* 0x000000400300780c */ /* 0x000fe40004f24270 */
[----:B------:R-:W-:Y:S02]  /*3f20*/  FMNMX.FTZ R5, R57, R2, !PT ;  /* 0x0000000239057209 */ /* 0x000fe40007810000 */
[----:B------:R-:W-:Y:S02]  /*3f30*/  ISETP.LT.OR P1, PT, R0, 0x41, P1 ;  /* 0x000000410000780c */ /* 0x000fe40000f21670 */
[----:B------:R-:W-:Y:S02]  /*3f40*/  FMNMX.FTZ R2, R60, R5, !PT ;  /* 0x000000053c027209 */ /* 0x000fe40007810000 */
        /* <DEDUP_REMOVED lines=8> */
[----:B------:R-:W-:Y:S02]  /*3fd0*/  ISETP.GT.AND P1, PT, R3, 0x48, !P2 ;  /* 0x000000480300780c */ /* 0x000fe40005724270 */
[----:B------:R-:W-:Y:S02]  /*3fe0*/  ISETP.NE.AND P2, PT, R130, RZ, PT ;  /* 0x000000ff8200720c */ /* 0x000fe40003f45270 */
[----:B------:R-:W-:Y:S02]  /*3ff0*/  ISETP.LT.OR P1, PT, R0, 0x49, P1 ;  /* 0x000000490000780c */ /* 0x000fe40000f21670 */
[----:B------:R-:W-:Y:S02]  /*4000*/  FMNMX.FTZ R2, R68, R5, !PT ;  /* 0x0000000544027209 */ /* 0x000fe40007810000 */
[----:B------:R-:W-:-:S02]  /*4010*/  FSEL R62, R62, -INF , !P1 ;  /* 0xff8000003e3e7808 */ /* 0x000fc40004800000 */
[----:B------:R-:W-:Y:S02]  /*4020*/  ISETP.GT.AND P1, PT, R3, 0x49, !P6 ;  /* 0x000000490300780c */ /* 0x000fe40007724270 */
[----:B------:R-:W-:Y:S02]  /*4030*/  ISETP.NE.AND P6, PT, R131, RZ, PT ;  /* 0x000000ff8300720c */ /* 0x000fe40003fc5270 */
        /* <DEDUP_REMOVED lines=40> */
[C---:B------:R-:W-:Y:S02]  /*42c0*/  ISETP.GT.AND P1, PT, R3.reuse, 0x61, !P1 ;  /* 0x000000610300780c */ /* 0x040fe40004f24270 */
[C---:B------:R-:W-:Y:S01]  /*42d0*/  ISETP.GT.AND P3, PT, R3.reuse, 0x90, !P3 ;  /* 0x000000900300780c */ /* 0x040fe20005f64270 */
[----:B------:R-:W1:Y:S01]  /*42e0*/  SHFL.BFLY PT, R5, R4, 0x2, 0x1f ;  /* 0x0c401f0004057f89 */ /* 0x000e6200000e0000 */
[----:B------:R-:W-:Y:S02]  /*42f0*/  ISETP.LT.OR P1, PT, R0, 0x62, P1 ;  /* 0x000000620000780c */ /* 0x000fe40000f21670 */
[----:B------:R-:W-:Y:S02]  /*4300*/  ISETP.GT.AND P4, PT, R3, 0x91, !P4 ;  /* 0x000000910300780c */ /* 0x000fe40006784270 */
[----:B------:R-:W-:Y:S02]  /*4310*/  FSEL R43, R43, -INF , !P1 ;  /* 0xff8000002b2b7808 */ /* 0x000fe40004800000 */
[----:B------:R-:W-:-:S02]  /*4320*/  ISETP.NE.AND P1, PT, R127, RZ, PT ;  /* 0x000000ff7f00720c */ /* 0x000fc40003f25270 */
[C---:B------:R-:W-:Y:S02]  /*4330*/  ISETP.LT.OR P3, PT, R0.reuse, 0x91, P3 ;  /* 0x000000910000780c */ /* 0x040fe40001f61670 */
[C---:B------:R-:W-:Y:S02]  /*4340*/  ISETP.GT.AND P1, PT, R3.reuse, 0x68, !P1 ;  /* 0x000000680300780c */ /* 0x040fe40004f24270 */
[----:B------:R-:W-:Y:S02]  /*4350*/  ISETP.GT.AND P5, PT, R3, 0x98, !P5 ;  /* 0x000000980300780c */ /* 0x000fe40006fa4270 */
[C---:B------:R-:W-:Y:S02]  /*4360*/  ISETP.LT.OR P1, PT, R0.reuse, 0x69, P1 ;  /* 0x000000690000780c */ /* 0x040fe40000f21670 */
[----:B------:R-:W-:Y:S02]  /*4370*/  ISETP.LT.OR P4, PT, R0, 0x92, P4 ;  /* 0x000000920000780c */ /* 0x000fe40002781670 */
[----:B------:R-:W-:-:S02]  /*4380*/  FSEL R46, R46, -INF , !P1 ;  /* 0xff8000002e2e7808 */ /* 0x000fc40004800000 */
[----:B------:R-:W-:Y:S02]  /*4390*/  ISETP.NE.AND P1, PT, R128, RZ, PT ;  /* 0x000000ff8000720c */ /* 0x000fe40003f25270 */
[----:B------:R-:W-:Y:S02]  /*43a0*/  FSEL R34, R34, -INF , !P3 ;  /* 0xff80000022227808 */ /* 0x000fe40005800000 */
[----:B------:R-:W-:Y:S02]  /*43b0*/  ISETP.GT.AND P1, PT, R3, 0x69, !P1 ;  /* 0x000000690300780c */ /* 0x000fe40004f24270 */
[----:B-1----:R-:W-:Y:S02]  /*43c0*/  FMNMX.FTZ R5, R4, R5, !PT ;  /* 0x0000000504057209 */ /* 0x002fe40007810000 */
[C---:B------:R-:W-:Y:S02]  /*43d0*/  ISETP.LT.OR P1, PT, R0.reuse, 0x6a, P1 ;  /* 0x0000006a0000780c */ /* 0x040fe40000f21670 */
[----:B------:R-:W-:Y:S01]  /*43e0*/  ISETP.LT.OR P5, PT, R0, 0x99, P5 ;  /* 0x000000990000780c */ /* 0x000fe20002fa1670 */
[----:B------:R-:W1:Y:S01]  /*43f0*/  SHFL.BFLY PT, R2, R5, 0x1, 0x1f ;  /* 0x0c201f0005027f89 */ /* 0x000e6200000e0000 */
[----:B------:R-:W-:-:S02]  /*4400*/  FSEL R47, R47, -INF , !P1 ;  /* 0xff8000002f2f7808 */ /* 0x000fc40004800000 */
[----:B------:R-:W-:Y:S02]  /*4410*/  ISETP.NE.AND P1, PT, R129, RZ, PT ;  /* 0x000000ff8100720c */ /* 0x000fe40003f25270 */
[----:B------:R-:W-:Y:S02]  /*4420*/  FSEL R35, R35, -INF , !P4 ;  /* 0xff80000023237808 */ /* 0x000fe40006000000 */
[----:B------:R-:W-:Y:S02]  /*4430*/  ISETP.GT.AND P1, PT, R3, 0x70, !P1 ;  /* 0x000000700300780c */ /* 0x000fe40004f24270 */
[----:B------:R-:W-:Y:S02]  /*4440*/  R2UR UR10, R105 ;  /* 0x00000000690a72ca */ /* 0x000fe400000e0000 */
[----:B------:R-:W-:-:S04]  /*4450*/  ISETP.LT.OR P1, PT, R0, 0x71, P1 ;  /* 0x000000710000780c */ /* 0x000fc80000f21670 */
[----:B------:R-:W-:Y:S02]  /*4460*/  FSEL R50, R50, -INF , !P1 ;  /* 0xff80000032327808 */ /* 0x000fe40004800000 */
[----:B------:R-:W-:Y:S02]  /*4470*/  ISETP.GT.AND P1, PT, R3, 0x71, !P2 ;  /* 0x000000710300780c */ /* 0x000fe40005724270 */
[----:B------:R-:W-:Y:S02]  /*4480*/  ISETP.NE.AND P2, PT, R133, RZ, PT ;  /* 0x000000ff8500720c */ /* 0x000fe40003f45270 */
[----:B------:R-:W-:Y:S01]  /*4490*/  ISETP.LT.OR P1, PT, R0, 0x72, P1 ;  /* 0x000000720000780c */ /* 0x000fe20000f21670 */
[----:B------:R-:W-:Y:S01]  /*44a0*/  UIADD3 UR6, UR10, UR6, URZ ;  /* 0x000000060a067290 */ /* 0x000fe2000fffe03f */
[----:B-1----:R-:W-:Y:S02]  /*44b0*/  FMNMX.FTZ R2, R5, R2, !PT ;  /* 0x0000000205027209 */ /* 0x002fe40007810000 */
[----:B------:R-:W-:-:S02]  /*44c0*/  FSEL R51, R51, -INF , !P1 ;  /* 0xff80000033337808 */ /* 0x000fc40004800000 */
[----:B------:R-:W-:Y:S01]  /*44d0*/  ISETP.GT.AND P1, PT, R3, 0x78, !P6 ;  /* 0x000000780300780c */ /* 0x000fe20007724270 */
[----:B------:R-:W-:-:S01]  /*44e0*/  FFMA.FTZ R8, R2, R9, -8 ;  /* 0xc100000002087423 */ /* 0x000fc20000010009 */
[----:B------:R-:W-:Y:S02]  /*44f0*/  ISETP.NE.AND P6, PT, R134, RZ, PT ;  /* 0x000000ff8600720c */ /* 0x000fe40003fc5270 */
[----:B------:R-:W-:-:S04]  /*4500*/  ISETP.LT.OR P1, PT, R0, 0x79, P1 ;  /* 0x000000790000780c */ /* 0x000fc80000f21670 */
[----:B------:R-:W-:Y:S02]  /*4510*/  FSEL R54, R54, -INF , !P1 ;  /* 0xff80000036367808 */ /* 0x000fe40004800000 */
[----:B------:R-:W-:-:S04]  /*4520*/  ISETP.NE.AND P1, PT, R132, RZ, PT ;  /* 0x000000ff8400720c */ /* 0x000fc80003f25270 */
[----:B------:R-:W-:-:S04]  /*4530*/  ISETP.GT.AND P1, PT, R3, 0x79, !P1 ;  /* 0x000000790300780c */ /* 0x000fc80004f24270 */
        /* <DEDUP_REMOVED lines=31> */
[----:B------:R-:W-:-:S04]  /*4730*/  ISETP.GT.AND P1, PT, R3, RZ, !P1 ;  /* 0x000000ff0300720c */ /* 0x000fc80004f24270 */
[----:B------:R-:W-:-:S04]  /*4740*/  ISETP.LT.OR P1, PT, R0, 0x1, P1 ;  /* 0x000000010000780c */ /* 0x000fc80000f21670 */
[----:B------:R-:W-:Y:S02]  /*4750*/  FSEL R90, R90, -INF , !P1 ;  /* 0xff8000005a5a7808 */ /* 0x000fe40004800000 */
[----:B------:R-:W-:Y:S02]  /*4760*/  ISETP.GT.AND P1, PT, R3, 0x80, !P2 ;  /* 0x000000800300780c */ /* 0x000fe40005724270 */
[----:B------:R-:W-:Y:S02]  /*4770*/  FMNMX.FTZ R15, R90, R91, !PT ;  /* 0x0000005b5a0f7209 */ /* 0x000fe40007810000 */
[----:B------:R-:W-:Y:S02]  /*4780*/  ISETP.LT.OR P1, PT, R0, 0x81, P1 ;  /* 0x000000810000780c */ /* 0x000fe40000f21670 */
[----:B------:R-:W-:Y:S02]  /*4790*/  FMNMX.FTZ R20, R94, R15, !PT ;  /* 0x0000000f5e147209 */ /* 0x000fe40007810000 */
[----:B------:R-:W-:-:S02]  /*47a0*/  FSEL R26, R26, -INF , !P1 ;  /* 0xff8000001a1a7808 */ /* 0x000fc40004800000 */
[----:B------:R-:W-:Y:S02]  /*47b0*/  ISETP.GT.AND P1, PT, R3, 0x81, !P6 ;  /* 0x000000810300780c */ /* 0x000fe40007724270 */
[----:B------:R-:W-:Y:S02]  /*47c0*/  FMNMX.FTZ R15, R95, R20, !PT ;  /* 0x000000145f0f7209 */ /* 0x000fe40007810000 */
[----:B------:R-:W-:Y:S02]  /*47d0*/  ISETP.LT.OR P1, PT, R0, 0x82, P1 ;  /* 0x000000820000780c */ /* 0x000fe40000f21670 */
[----:B------:R-:W-:Y:S02]  /*47e0*/  FMNMX.FTZ R20, R98, R15, !PT ;  /* 0x0000000f62147209 */ /* 0x000fe40007810000 */
[----:B------:R-:W-:Y:S02]  /*47f0*/  FSEL R27, R27, -INF , !P1 ;  /* 0xff8000001b1b7808 */ /* 0x000fe40004800000 */
[----:B------:R-:W-:-:S02]  /*4800*/  FSETP.NEU.FTZ.AND P1, PT, R2, -INF , PT ;  /* 0xff8000000200780b */ /* 0x000fc40003f3d000 */
[----:B------:R-:W-:Y:S02]  /*4810*/  FMNMX.FTZ R21, R99, R20, !PT ;  /* 0x0000001463157209 */ /* 0x000fe40007810000 */
[----:B------:R-:W-:Y:S02]  /*4820*/  FSEL R88, R8, RZ, P1 ;  /* 0x000000ff08587208 */ /* 0x000fe40000800000 */
[----:B------:R-:W-:Y:S02]  /*4830*/  ISETP.NE.AND P6, PT, R135, RZ, PT ;  /* 0x000000ff8700720c */ /* 0x000fe40003fc5270 */
[----:B------:R-:W-:Y:S01]  /*4840*/  ISETP.NE.AND P2, PT, R13, RZ, PT ;  /* 0x000000ff0d00720c */ /* 0x000fe20003f45270 */
        /* <DEDUP_REMOVED lines=8> */
[----:B------:R1:W-:Y:S01]  /*48d0*/  MUFU.EX2 R15, R89 ;  /* 0x00000059000f7308 */ /* 0x0003e20000000800 */
[----:B------:R-:W-:Y:S01]  /*48e0*/  FMNMX.FTZ R72, R74, R21, !PT ;  /* 0x000000154a487209 */ /* 0x000fe20007810000 */
[--C-:B------:R-:W-:Y:S01]  /*48f0*/  FFMA.FTZ R85, R85, UR36, -R88.reuse ;  /* 0x0000002455557c23 */ /* 0x100fe20008010858 */
[----:B------:R-:W-:Y:S01]  /*4900*/  ISETP.GT.AND P1, PT, R3, 0x88, !P6 ;  /* 0x000000880300780c */ /* 0x000fe20007724270 */
[--C-:B------:R-:W-:Y:S01]  /*4910*/  FFMA.FTZ R4, R11, UR36, -R88.reuse ;  /* 0x000000240b047c23 */ /* 0x100fe20008010858 */
[----:B------:R-:W-:Y:S01]  /*4920*/  FMNMX.FTZ R73, R75, R72, !PT ;  /* 0x000000484b497209 */ /* 0x000fe20007810000 */
[--C-:B------:R-:W-:Y:S01]  /*4930*/  FFMA.FTZ R72, R80, UR36, -R88.reuse ;  /* 0x0000002450487c23 */ /* 0x100fe20008010858 */
[----:B------:R-:W-:Y:S01]  /*4940*/  ISETP.LT.OR P1, PT, R0, 0x89, P1 ;  /* 0x000000890000780c */ /* 0x000fe20000f21670 */
[----:B------:R-:W-:Y:S01]  /*4950*/  MUFU.EX2 R5, R5 ;  /* 0x0000000500057308 */ /* 0x000fe20000000800 */
[----:B------:R-:W-:Y:S01]  /*4960*/  FMNMX.FTZ R76, R78, R73, !PT ;  /* 0x000000494e4c7209 */ /* 0x000fe20007810000 */
[--C-:B-1----:R-:W-:Y:S01]  /*4970*/  FFMA.FTZ R89, R81, UR36, -R88.reuse ;  /* 0x0000002451597c23 */ /* 0x102fe20008010858 */
[----:B------:R-:W-:Y:S01]  /*4980*/  FSEL R30, R30, -INF , !P1 ;  /* 0xff8000001e1e7808 */ /* 0x000fe20004800000 */
[--C-:B------:R-:W-:Y:S01]  /*4990*/  FFMA.FTZ R9, R93, UR36, -R88.reuse ;  /* 0x000000245d097c23 */ /* 0x100fe20008010858 */
[----:B------:R-:W-:Y:S01]  /*49a0*/  FMNMX.FTZ R73, R79, R76, !PT ;  /* 0x0000004c4f497209 */ /* 0x000fe20007810000 */
[--C-:B------:R-:W-:Y:S01]  /*49b0*/  FFMA.FTZ R10, R96, UR36, -R88.reuse ;  /* 0x00000024600a7c23 */ /* 0x100fe20008010858 */
[----:B------:R-:W-:Y:S01]  /*49c0*/  ISETP.GT.AND P1, PT, R3, 0x89, !P2 ;  /* 0x000000890300780c */ /* 0x000fe20005724270 */
[----:B------:R-:W1:Y:S01]  /*49d0*/  MUFU.EX2 R4, R4 ;  /* 0x0000000400047308 */ /* 0x000e620000000800 */
[----:B------:R-:W-:Y:S01]  /*49e0*/  FMNMX.FTZ R76, R82, R73, !PT ;  /* 0x00000049524c7209 */ /* 0x000fe20007810000 */
[--C-:B------:R-:W-:Y:S01]  /*49f0*/  FFMA.FTZ R11, R97, UR36, -R88.reuse ;  /* 0x00000024610b7c23 */ /* 0x100fe20008010858 */
[----:B------:R-:W-:Y:S01]  /*4a00*/  ISETP.LT.OR P1, PT, R0, 0x8a, P1 ;  /* 0x0000008a0000780c */ /* 0x000fe20000f21670 */
[--C-:B------:R-:W-:Y:S01]  /*4a10*/  FFMA.FTZ R12, R100, UR36, -R88.reuse ;  /* 0x00000024640c7c23 */ /* 0x100fe20008010858 */
[----:B------:R-:W-:Y:S01]  /*4a20*/  FMNMX.FTZ R77, R83, R76, !PT ;  /* 0x0000004c534d7209 */ /* 0x000fe20007810000 */
[--C-:B------:R-:W-:Y:S01]  /*4a30*/  FFMA.FTZ R76, R84, UR36, -R88.reuse ;  /* 0x00000024544c7c23 */ /* 0x100fe20008010858 */
[----:B------:R-:W-:-:S01]  /*4a40*/  FFMA.FTZ R84, R69, UR36, -R88 ;  /* 0x0000002445547c23 */ /* 0x000fc20008010858 */
[----:B------:R-:W-:Y:S01]  /*4a50*/  FSEL R31, R31, -INF , !P1 ;  /* 0xff8000001f1f7808 */ /* 0x000fe20004800000 */
[----:B------:R-:W2:Y:S01]  /*4a60*/  MUFU.EX2 R8, R8 ;  /* 0x0000000800087308 */ /* 0x000ea20000000800 */
[----:B------:R-:W-:Y:S01]  /*4a70*/  FMNMX.FTZ R80, R86, R77, !PT ;  /* 0x0000004d56507209 */ /* 0x000fe20007810000 */
[--C-:B------:R-:W-:Y:S01]  /*4a80*/  FFMA.FTZ R13, R101, UR36, -R88.reuse ;  /* 0x00000024650d7c23 */ /* 0x100fe20008010858 */
[----:B------:R-:W-:Y:S01]  /*4a90*/  ISETP.NE.AND P6, PT, R136, RZ, PT ;  /* 0x000000ff8800720c */ /* 0x000fe20003fc5270 */
[--C-:B------:R-:W-:Y:S01]  /*4aa0*/  FFMA.FTZ R56, R56, UR36, -R88.reuse ;  /* 0x0000002438387c23 */ /* 0x100fe20008010858 */
[----:B------:R-:W-:Y:S01]  /*4ab0*/  FMNMX.FTZ R77, R87, R80, !PT ;  /* 0x00000050574d7209 */ /* 0x000fe20007810000 */
[--C-:B------:R-:W-:Y:S01]  /*4ac0*/  FFMA.FTZ R57, R57, UR36, -R88.reuse ;  /* 0x0000002439397c23 */ /* 0x100fe20008010858 */
[----:B------:R-:W-:Y:S01]  /*4ad0*/  ISETP.GT.AND P2, PT, R3, 0x99, !P6 ;  /* 0x000000990300780c */ /* 0x000fe20007744270 */
[----:B------:R-:W3:Y:S01]  /*4ae0*/  MUFU.EX2 R9, R9 ;  /* 0x0000000900097308 */ /* 0x000ee20000000800 */
[----:B------:R-:W-:Y:S01]  /*4af0*/  FMNMX.FTZ R80, R58, R77, !PT ;  /* 0x0000004d3a507209 */ /* 0x000fe20007810000 */
[--C-:B------:R-:W-:Y:S01]  /*4b00*/  FFMA.FTZ R60, R60, UR36, -R88.reuse ;  /* 0x000000243c3c7c23 */ /* 0x100fe20008010858 */
[----:B------:R-:W-:Y:S01]  /*4b10*/  ISETP.LT.OR P2, PT, R0, 0x9a, P2 ;  /* 0x0000009a0000780c */ /* 0x000fe20001741670 */
[--C-:B------:R-:W-:Y:S01]  /*4b20*/  FFMA.FTZ R61, R61, UR36, -R88.reuse ;  /* 0x000000243d3d7c23 */ /* 0x100fe20008010858 */
[----:B------:R-:W-:Y:S01]  /*4b30*/  FMNMX.FTZ R81, R59, R80, !PT ;  /* 0x000000503b517209 */ /* 0x000fe20007810000 */
[--C-:B------:R-:W-:Y:S01]  /*4b40*/  FFMA.FTZ R64, R64, UR36, -R88.reuse ;  /* 0x0000002440407c23 */ /* 0x100fe20008010858 */
[----:B------:R-:W-:Y:S01]  /*4b50*/  FSEL R39, R39, -INF , !P2 ;  /* 0xff80000027277808 */ /* 0x000fe20005000000 */
[----:B------:R4:W-:Y:S01]  /*4b60*/  MUFU.EX2 R77, R85 ;  /* 0x00000055004d7308 */ /* 0x0009e20000000800 */
        /* <DEDUP_REMOVED lines=9> */
[--C-:B----4-:R-:W-:Y:S01]  /*4c00*/  FFMA.FTZ R85, R40, UR36, -R88.reuse ;  /* 0x0000002428557c23 */ /* 0x110fe20008010858 */
[----:B------:R-:W-:-:S01]  /*4c10*/  FFMA.FTZ R29, R29, UR36, -R88 ;  /* 0x000000241d1d7c23 */ /* 0x000fc20008010858 */
[--C-:B------:R-:W-:Y:S01]  /*4c20*/  FFMA.FTZ R32, R32, UR36, -R88.reuse ;  /* 0x0000002420207c23 */ /* 0x100fe20008010858 */
[----:B------:R-:W-:Y:S01]  /*4c30*/  FMNMX.FTZ R81, R67, R80, !PT ;  /* 0x0000005043517209 */ /* 0x000fe20007810000 */
[--C-:B------:R-:W-:Y:S01]  /*4c40*/  FFMA.FTZ R33, R33, UR36, -R88.reuse ;  /* 0x0000002421217c23 */ /* 0x100fe20008010858 */
[----:B------:R-:W-:-:S01]  /*4c50*/  FFMA.FTZ R36, R36, UR36, -R88 ;  /* 0x0000002424247c23 */ /* 0x000fc20008010858 */
[----:B------:R-:W4:Y:S01]  /*4c60*/  MUFU.EX2 R10, R10 ;  /* 0x0000000a000a7308 */ /* 0x000f220000000800 */
[----:B------:R-:W-:Y:S01]  /*4c70*/  FMNMX.FTZ R80, R70, R81, !PT ;  /* 0x0000005146507209 */ /* 0x000fe20007810000 */
[--C-:B-----5:R-:W-:Y:S01]  /*4c80*/  FFMA.FTZ R84, R41, UR36, -R88.reuse ;  /* 0x0000002429547c23 */ /* 0x120fe20008010858 */
[----:B------:R-:W-:-:S02]  /*4c90*/  FFMA.FTZ R37, R37, UR36, -R88 ;  /* 0x0000002425257c23 */ /* 0x000fc40008010858 */
[----:B------:R-:W-:-:S03]  /*4ca0*/  FMNMX.FTZ R81, R71, R80, !PT ;  /* 0x0000005047517209 */ /* 0x000fc60007810000 */
[----:B------:R-:W-:Y:S01]  /*4cb0*/  MUFU.EX2 R73, R89 ;  /* 0x0000005900497308 */ /* 0x000fe20000000800 */
[----:B------:R-:W-:-:S04]  /*4cc0*/  FMNMX.FTZ R80, R42, R81, !PT ;  /* 0x000000512a507209 */ /* 0x000fc80007810000 */
[----:B------:R-:W-:-:S03]  /*4cd0*/  FMNMX.FTZ R81, R43, R80, !PT ;  /* 0x000000502b517209 */ /* 0x000fc60007810000 */
[----:B------:R-:W5:Y:S01]  /*4ce0*/  MUFU.EX2 R11, R11 ;  /* 0x0000000b000b7308 */ /* 0x000f620000000800 */
[----:B------:R-:W-:-:S04]  /*4cf0*/  FMNMX.FTZ R80, R46, R81, !PT ;  /* 0x000000512e507209 */ /* 0x000fc80007810000 */
[----:B------:R-:W-:-:S03]  /*4d00*/  FMNMX.FTZ R81, R47, R80, !PT ;  /* 0x000000502f517209 */ /* 0x000fc60007810000 */
[----:B------:R-:W-:Y:S01]  /*4d10*/  MUFU.EX2 R12, R12 ;  /* 0x0000000c000c7308 */ /* 0x000fe20000000800 */
        /* <DEDUP_REMOVED lines=10> */
[----:B------:R-:W-:Y:S02]  /*4dc0*/  FMNMX.FTZ R81, R31, R40, !PT ;  /* 0x000000281f517209 */ /* 0x000fe40007810000 */
[----:B------:R-:W-:Y:S01]  /*4dd0*/  FSEL R40, R38, -INF , !P5 ;  /* 0xff80000026287808 */ /* 0x000fe20006800000 */
[----:B------:R1:W-:Y:S01]  /*4de0*/  MUFU.EX2 R69, R85 ;  /* 0x0000005500457308 */ /* 0x0003e20000000800 */
[----:B------:R-:W-:-:S04]  /*4df0*/  FMNMX.FTZ R80, R34, R81, !PT ;  /* 0x0000005122507209 */ /* 0x000fc80007810000 */
[----:B------:R-:W-:Y:S01]  /*4e00*/  FMNMX.FTZ R41, R35, R80, !PT ;  /* 0x0000005023297209 */ /* 0x000fe20007810000 */
[----:B------:R-:W-:-:S01]  /*4e10*/  FFMA.FTZ R80, R44, UR36, -R88 ;  /* 0x000000242c507c23 */ /* 0x000fc20008010858 */
[--C-:B------:R-:W-:Y:S01]  /*4e20*/  FFMA.FTZ R44, R45, UR36, -R88.reuse ;  /* 0x000000242d2c7c23 */ /* 0x100fe20008010858 */
[----:B------:R-:W-:-:S01]  /*4e30*/  FFMA.FTZ R45, R48, UR36, -R88 ;  /* 0x00000024302d7c23 */ /* 0x000fc20008010858 */
[----:B------:R-:W-:Y:S01]  /*4e40*/  FMNMX.FTZ R0, R40, R41, !PT ;  /* 0x0000002928007209 */ /* 0x000fe20007810000 */
[----:B-1----:R-:W-:Y:S02]  /*4e50*/  IMAD.U32 R85, RZ, RZ, UR36 ;  /* 0x00000024ff557e24 */ /* 0x002fe4000f8e00ff */
[--C-:B------:R-:W-:Y:S01]  /*4e60*/  FFMA.FTZ R48, R49, UR36, -R88.reuse ;  /* 0x0000002431307c23 */ /* 0x100fe20008010858 */
[----:B------:R-:W-:-:S01]  /*4e70*/  FFMA.FTZ R49, R52, UR36, -R88 ;  /* 0x0000002434317c23 */ /* 0x000fc20008010858 */
[----:B------:R-:W-:Y:S01]  /*4e80*/  FMNMX.FTZ R0, R39, R0, !PT ;  /* 0x0000000027007209 */ /* 0x000fe20007810000 */
[----:B------:R1:W-:Y:S01]  /*4e90*/  MUFU.EX2 R41, R80 ;  /* 0x0000005000297308 */ /* 0x0003e20000000800 */
[----:B------:R-:W-:-:S03]  /*4ea0*/  FFMA.FTZ R52, R53, UR36, -R88 ;  /* 0x0000002435347c23 */ /* 0x000fc60008010858 */
[----:B------:R-:W2:Y:S04]  /*4eb0*/  SHFL.BFLY PT, R81, R0, 0x2, 0x1f ;  /* 0x0c401f0000517f89 */ /* 0x000ea800000e0000 */
[----:B------:R3:W-:Y:S08]  /*4ec0*/  MUFU.EX2 R38, R84 ;  /* 0x0000005400267308 */ /* 0x0007f00000000800 */
[----:B------:R-:W-:Y:S08]  /*4ed0*/  MUFU.EX2 R21, R92 ;  /* 0x0000005c00157308 */ /* 0x000ff00000000800 */
[----:B------:R-:W-:Y:S01]  /*4ee0*/  MUFU.EX2 R72, R72 ;  /* 0x0000004800487308 */ /* 0x000fe20000000800 */
[----:B--2---:R-:W-:-:S07]  /*4ef0*/  FMNMX.FTZ R81, R0, R81, !PT ;  /* 0x0000005100517209 */ /* 0x004fce0007810000 */
[----:B------:R-:W-:Y:S01]  /*4f00*/  MUFU.EX2 R76, R76 ;  /* 0x0000004c004c7308 */ /* 0x000fe20000000800 */
[----:B------:R-:W2:Y:S07]  /*4f10*/  SHFL.BFLY PT, R0, R81, 0x1, 0x1f ;  /* 0x0c201f0051007f89 */ /* 0x000eae00000e0000 */
[----:B------:R-:W-:Y:S08]  /*4f20*/  MUFU.EX2 R56, R56 ;  /* 0x0000003800387308 */ /* 0x000ff00000000800 */
[----:B------:R-:W-:Y:S08]  /*4f30*/  MUFU.EX2 R57, R57 ;  /* 0x0000003900397308 */ /* 0x000ff00000000800 */
[----:B------:R-:W-:Y:S01]  /*4f40*/  MUFU.EX2 R60, R60 ;  /* 0x0000003c003c7308 */ /* 0x000fe20000000800 */
[----:B--2---:R-:W-:-:S04]  /*4f50*/  FMNMX.FTZ R0, R81, R0, !PT ;  /* 0x0000000051007209 */ /* 0x004fc80007810000 */
[C---:B------:R-:W-:Y:S01]  /*4f60*/  FSETP.NEU.FTZ.AND P1, PT, R0.reuse, -INF , PT ;  /* 0xff8000000000780b */ /* 0x040fe20003f3d000 */
[----:B------:R-:W-:-:S02]  /*4f70*/  FFMA.FTZ R85, R0, R85, -8 ;  /* 0xc100000000557423 */ /* 0x000fc40000010055 */
[----:B------:R-:W-:Y:S03]  /*4f80*/  MUFU.EX2 R61, R61 ;  /* 0x0000003d003d7308 */ /* 0x000fe60000000800 */
[----:B------:R-:W-:Y:S02]  /*4f90*/  FSEL R85, R85, RZ, P1 ;  /* 0x000000ff55557208 */ /* 0x000fe40000800000 */
[----:B------:R-:W-:-:S03]  /*4fa0*/  PLOP3.LUT P1, PT, PT, PT, UP0, 0x40, 0x0 ;  /* 0x000000000000781c */ /* 0x000fc60003f2e808 */
[--C-:B------:R-:W-:Y:S01]  /*4fb0*/  FFMA.FTZ R53, R90, UR36, -R85.reuse ;  /* 0x000000245a357c23 */ /* 0x100fe20008010855 */
[----:B-1----:R-:W-:-:S01]  /*4fc0*/  FFMA.FTZ R80, R91, UR36, -R85 ;  /* 0x000000245b507c23 */ /* 0x002fc20008010855 */
        /* <DEDUP_REMOVED lines=8> */
[----:B------:R-:W-:Y:S01]  /*5050*/  FADD.FTZ R67, R4, R5 ;  /* 0x0000000504437221 */ /* 0x000fe20000010000 */
[----:B------:R-:W-:-:S01]  /*5060*/  FFMA.FTZ R78, R82, UR36, -R85 ;  /* 0x00000024524e7c23 */ /* 0x000fc20008010855 */
[--C-:B------:R-:W-:Y:S01]  /*5070*/  FFMA.FTZ R82, R62, UR36, -R85.reuse ;  /* 0x000000243e527c23 */ /* 0x100fe20008010855 */
[----:B------:R-:W-:-:S01]  /*5080*/  FFMA.FTZ R81, R98, UR36, -R85 ;  /* 0x0000002462517c23 */ /* 0x000fc20008010855 */
[----:B------:R-:W1:Y:S01]  /*5090*/  MUFU.EX2 R80, R80 ;  /* 0x0000005000507308 */ /* 0x000e620000000800 */
[----:B------:R-:W-:-:S01]  /*50a0*/  FFMA.FTZ R62, R66, UR36, -R85 ;  /* 0x00000024423e7c23 */ /* 0x000fc20008010855 */
[----:B------:R-:W-:Y:S01]  /*50b0*/  FADD.FTZ R66, R8, R67 ;  /* 0x0000004308427221 */ /* 0x000fe20000010000 */
[----:B---3--:R-:W-:-:S01]  /*50c0*/  FFMA.FTZ R84, R99, UR36, -R85 ;  /* 0x0000002463547c23 */ /* 0x008fc20008010855 */
[--C-:B------:R-:W-:Y:S01]  /*50d0*/  FFMA.FTZ R102, R102, UR36, -R85.reuse ;  /* 0x0000002466667c23 */ /* 0x100fe20008010855 */
[----:B------:R-:W-:-:S01]  /*50e0*/  FFMA.FTZ R103, R103, UR36, -R85 ;  /* 0x0000002467677c23 */ /* 0x000fc20008010855 */
[----:B------:R-:W-:Y:S01]  /*50f0*/  FADD.FTZ R67, R9, R66 ;  /* 0x0000004209437221 */ /* 0x000fe20000010000 */
[----:B------:R-:W-:-:S01]  /*5100*/  FFMA.FTZ R74, R74, UR36, -R85 ;  /* 0x000000244a4a7c23 */ /* 0x000fc20008010855 */
[----:B------:R-:W2:Y:S01]  /*5110*/  MUFU.EX2 R94, R94 ;  /* 0x0000005e005e7308 */ /* 0x000ea20000000800 */
[----:B------:R-:W-:-:S01]  /*5120*/  FFMA.FTZ R75, R75, UR36, -R85 ;  /* 0x000000244b4b7c23 */ /* 0x000fc20008010855 */
[----:B----4-:R-:W-:Y:S01]  /*5130*/  FADD.FTZ R66, R10, R67 ;  /* 0x000000430a427221 */ /* 0x010fe20000010000 */
[----:B------:R-:W-:-:S01]  /*5140*/  FFMA.FTZ R86, R86, UR36, -R85 ;  /* 0x0000002456567c23 */ /* 0x000fc20008010855 */
[--C-:B------:R-:W-:Y:S01]  /*5150*/  FFMA.FTZ R87, R87, UR36, -R85.reuse ;  /* 0x0000002457577c23 */ /* 0x100fe20008010855 */
[----:B------:R-:W-:-:S01]  /*5160*/  FFMA.FTZ R58, R58, UR36, -R85 ;  /* 0x000000243a3a7c23 */ /* 0x000fc20008010855 */
[----:B-----5:R-:W-:Y:S01]  /*5170*/  FADD.FTZ R91, R11, R66 ;  /* 0x000000420b5b7221 */ /* 0x020fe20000010000 */
[----:B------:R-:W-:-:S01]  /*5180*/  FFMA.FTZ R59, R59, UR36, -R85 ;  /* 0x000000243b3b7c23 */ /* 0x000fc20008010855 */
[----:B------:R-:W3:Y:S01]  /*5190*/  MUFU.EX2 R95, R95 ;  /* 0x0000005f005f7308 */ /* 0x000ee20000000800 */
[----:B-1----:R-:W-:-:S01]  /*51a0*/  FADD.FTZ R67, R53, R80 ;  /* 0x0000005035437221 */ /* 0x002fc20000010000 */
[----:B------:R-:W-:Y:S01]  /*51b0*/  FADD.FTZ R90, R12, R91 ;  /* 0x0000005b0c5a7221 */ /* 0x000fe20000010000 */
[----:B------:R-:W-:-:S01]  /*51c0*/  FFMA.FTZ R70, R70, UR36, -R85 ;  /* 0x0000002446467c23 */ /* 0x000fc20008010855 */
[--C-:B------:R-:W-:Y:S01]  /*51d0*/  FFMA.FTZ R71, R71, UR36, -R85.reuse ;  /* 0x0000002447477c23 */ /* 0x100fe20008010855 */
[----:B------:R-:W-:-:S01]  /*51e0*/  FFMA.FTZ R42, R42, UR36, -R85 ;  /* 0x000000242a2a7c23 */ /* 0x000fc20008010855 */
[----:B------:R-:W-:Y:S01]  /*51f0*/  FADD.FTZ R91, R13, R90 ;  /* 0x0000005a0d5b7221 */ /* 0x000fe20000010000 */
        /* <DEDUP_REMOVED lines=19> */
[----:B------:R-:W-:Y:S01]  /*5330*/  FADD.FTZ R66, R14, R91 ;  /* 0x0000005b0e427221 */ /* 0x000fe20000010000 */
[----:B------:R-:W-:-:S01]  /*5340*/  FFMA.FTZ R40, R40, UR36, -R85 ;  /* 0x0000002428287c23 */ /* 0x000fc20008010855 */
[----:B------:R-:W-:Y:S01]  /*5350*/  FFMA.FTZ R39, R39, UR36, -R85 ;  /* 0x0000002427277c23 */ /* 0x000fe20008010855 */
[----:B------:R-:W-:Y:S01]  /*5360*/  F2FP.SATFINITE.E4M3.F32.PACK_AB_MERGE_C R94, R95, R94, RZ ;  /* 0x0000005e5f5e723e */ /* 0x000fe200048070ff */
[----:B------:R-:W-:-:S02]  /*5370*/  FADD.FTZ R91, R15, R66 ;  /* 0x000000420f5b7221 */ /* 0x000fc40000010000 */
[----:B------:R-:W1:Y:S01]  /*5380*/  MUFU.EX2 R103, R103 ;  /* 0x0000006700677308 */ /* 0x000e620000000800 */
[----:B--2---:R-:W-:-:S01]  /*5390*/  FADD.FTZ R67, R84, R67 ;  /* 0x0000004354437221 */ /* 0x004fc20000010000 */
[----:B------:R-:W-:Y:S01]  /*53a0*/  FADD.FTZ R90, R20, R91 ;  /* 0x0000005b145a7221 */ /* 0x000fe20000010000 */
[----:B------:R-:W-:Y:S02]  /*53b0*/  F2FP.SATFINITE.E4M3.F32.PACK_AB_MERGE_C R91, R9, R8, RZ ;  /* 0x00000008095b723e */ /* 0x000fe400048070ff */
[----:B------:R-:W-:Y:S02]  /*53c0*/  F2FP.SATFINITE.E4M3.F32.PACK_AB_MERGE_C R20, R21, R20, RZ ;  /* 0x000000141514723e */ /* 0x000fe400048070ff */
[----:B------:R-:W-:Y:S01]  /*53d0*/  F2FP.SATFINITE.E4M3.F32.PACK_AB_MERGE_C R184, R5, R4, R91 ;  /* 0x0000000405b8723e */ /* 0x000fe2000480705b */
[----:B------:R-:W2:Y:S01]  /*53e0*/  MUFU.EX2 R74, R74 ;  /* 0x0000004a004a7308 */ /* 0x000ea20000000800 */
[----:B---3--:R-:W-:-:S01]  /*53f0*/  FADD.FTZ R66, R102, R67 ;  /* 0x0000004366427221 */ /* 0x008fc20000010000 */
[----:B------:R-:W-:Y:S01]  /*5400*/  FADD.FTZ R67, R21, R90 ;  /* 0x0000005a15437221 */ /* 0x000fe20000010000 */
[----:B------:R-:W-:-:S02]  /*5410*/  F2FP.SATFINITE.E4M3.F32.PACK_AB_MERGE_C R180, R15, R14, R20 ;  /* 0x0000000e0fb4723e */ /* 0x000fc40004807014 */
[----:B------:R-:W-:-:S03]  /*5420*/  F2FP.SATFINITE.E4M3.F32.PACK_AB_MERGE_C R185, R80, R53, R94 ;  /* 0x0000003550b9723e */ /* 0x000fc6000480705e */
[----:B------:R-:W3:Y:S01]  /*5430*/  MUFU.EX2 R75, R75 ;  /* 0x0000004b004b7308 */ /* 0x000ee20000000800 */
[----:B-1----:R-:W-:-:S01]  /*5440*/  FADD.FTZ R9, R103, R66 ;  /* 0x0000004267097221 */ /* 0x002fc20000010000 */
[----:B------:R-:W-:Y:S01]  /*5450*/  F2FP.SATFINITE.E4M3.F32.PACK_AB_MERGE_C R66, R13, R12, RZ ;  /* 0x0000000c0d42723e */ /* 0x000fe200048070ff */
[----:B------:R-:W-:-:S01]  /*5460*/  FADD.FTZ R12, R72, R67 ;  /* 0x00000043480c7221 */ /* 0x000fc20000010000 */
[----:B------:R-:W-:Y:S02]  /*5470*/  F2FP.SATFINITE.E4M3.F32.PACK_AB_MERGE_C R102, R103, R102, RZ ;  /* 0x000000666766723e */ /* 0x000fe400048070ff */
[----:B------:R-:W-:Y:S01]  /*5480*/  F2FP.SATFINITE.E4M3.F32.PACK_AB_MERGE_C R186, R11, R10, R66 ;  /* 0x0000000a0bba723e */ /* 0x000fe20004807042 */
[----:B------:R-:W-:Y:S01]  /*5490*/  FADD.FTZ R13, R73, R12 ;  /* 0x0000000c490d7221 */ /* 0x000fe20000010000 */
[----:B------:R-:W1:Y:S01]  /*54a0*/  MUFU.EX2 R88, R88 ;  /* 0x0000005800587308 */ /* 0x000e620000000800 */
[----:B--2---:R-:W-:-:S01]  /*54b0*/  FADD.FTZ R8, R74, R9 ;  /* 0x000000094a087221 */ /* 0x004fc20000010000 */
[----:B------:R-:W-:-:S06]  /*54c0*/  F2FP.SATFINITE.E4M3.F32.PACK_AB_MERGE_C R187, R84, R81, R102 ;  /* 0x0000005154bb723e */ /* 0x000fcc0004807066 */
[----:B------:R-:W2:Y:S01]  /*54d0*/  MUFU.EX2 R89, R89 ;  /* 0x0000005900597308 */ /* 0x000ea20000000800 */
[----:B---3--:R-:W-:-:S01]  /*54e0*/  FADD.FTZ R9, R75, R8 ;  /* 0x000000084b097221 */ /* 0x008fc20000010000 */
[----:B------:R-:W-:Y:S01]  /*54f0*/  FADD.FTZ R8, R76, R13 ;  /* 0x0000000d4c087221 */ /* 0x000fe20000010000 */
[----:B------:R-:W-:-:S03]  /*5500*/  F2FP.SATFINITE.E4M3.F32.PACK_AB_MERGE_C R76, R77, R76, RZ ;  /* 0x0000004c4d4c723e */ /* 0x000fc600048070ff */
[----:B------:R-:W-:Y:S01]  /*5510*/  FADD.FTZ R77, R77, R8 ;  /* 0x000000084d4d7221 */ /* 0x000fe20000010000 */
[----:B------:R-:W-:Y:S01]  /*5520*/  F2FP.SATFINITE.E4M3.F32.PACK_AB_MERGE_C R182, R73, R72, R76 ;  /* 0x0000004849b6723e */ /* 0x000fe2000480704c */
[----:B------:R-:W3:Y:S01]  /*5530*/  MUFU.EX2 R78, R78 ;  /* 0x0000004e004e7308 */ /* 0x000ee20000000800 */
[----:B-1----:R-:W-:-:S01]  /*5540*/  FADD.FTZ R4, R88, R9 ;  /* 0x0000000958047221 */ /* 0x002fc20000010000 */
[----:B------:R-:W-:-:S04]  /*5550*/  FADD.FTZ R8, R56, R77 ;  /* 0x0000004d38087221 */ /* 0x000fc80000010000 */
[----:B------:R-:W-:Y:S02]  /*5560*/  FADD.FTZ R9, R57, R8 ;  /* 0x0000000839097221 */ /* 0x000fe40000010000 */
[----:B------:R-:W1:Y:S01]  /*5570*/  MUFU.EX2 R79, R79 ;  /* 0x0000004f004f7308 */ /* 0x000e620000000800 */
[----:B--2---:R-:W-:-:S01]  /*5580*/  FADD.FTZ R5, R89, R4 ;  /* 0x0000000459057221 */ /* 0x004fc20000010000 */
[----:B------:R-:W-:Y:S01]  /*5590*/  FADD.FTZ R8, R60, R9 ;  /* 0x000000093c087221 */ /* 0x000fe20000010000 */
[----:B------:R-:W-:Y:S02]  /*55a0*/  F2FP.SATFINITE.E4M3.F32.PACK_AB_MERGE_C R60, R61, R60, RZ ;  /* 0x0000003c3d3c723e */ /* 0x000fe400048070ff */
[----:B------:R-:W-:Y:S01]  /*55b0*/  F2FP.SATFINITE.E4M3.F32.PACK_AB_MERGE_C R88, R89, R88, RZ ;  /* 0x000000585958723e */ /* 0x000fe200048070ff */
[----:B------:R-:W-:-:S01]  /*55c0*/  FADD.FTZ R61, R61, R8 ;  /* 0x000000083d3d7221 */ /* 0x000fc20000010000 */
[----:B------:R-:W-:Y:S01]  /*55d0*/  F2FP.SATFINITE.E4M3.F32.PACK_AB_MERGE_C R176, R57, R56, R60 ;  /* 0x0000003839b0723e */ /* 0x000fe2000480703c */
[----:B------:R-:W2:Y:S01]  /*55e0*/  MUFU.EX2 R86, R86 ;  /* 0x0000005600567308 */ /* 0x000ea20000000800 */
[----:B---3--:R-:W-:-:S01]  /*55f0*/  FADD.FTZ R4, R78, R5 ;  /* 0x000000054e047221 */ /* 0x008fc20000010000 */
[----:B------:R-:W-:-:S06]  /*5600*/  F2FP.SATFINITE.E4M3.F32.PACK_AB_MERGE_C R181, R75, R74, R88 ;  /* 0x0000004a4bb5723e */ /* 0x000fcc0004807058 */
[----:B------:R-:W3:Y:S01]  /*5610*/  MUFU.EX2 R87, R87 ;  /* 0x0000005700577308 */ /* 0x000ee20000000800 */
[----:B-1----:R-:W-:-:S07]  /*5620*/  FADD.FTZ R5, R79, R4 ;  /* 0x000000044f057221 */ /* 0x002fce0000010000 */
[----:B------:R-:W1:Y:S01]  /*5630*/  MUFU.EX2 R58, R58 ;  /* 0x0000003a003a7308 */ /* 0x000e620000000800 */
[----:B--2---:R-:W-:-:S07]  /*5640*/  FADD.FTZ R4, R86, R5 ;  /* 0x0000000556047221 */ /* 0x004fce0000010000 */
[----:B------:R-:W2:Y:S01]  /*5650*/  MUFU.EX2 R59, R59 ;  /* 0x0000003b003b7308 */ /* 0x000ea20000000800 */
[----:B---3--:R-:W-:-:S01]  /*5660*/  FADD.FTZ R5, R87, R4 ;  /* 0x0000000457057221 */ /* 0x008fc20000010000 */
[----:B------:R-:W-:-:S04]  /*5670*/  F2FP.SATFINITE.E4M3.F32.PACK_AB_MERGE_C R86, R87, R86, RZ ;  /* 0x000000565756723e */ /* 0x000fc800048070ff */
[----:B------:R-:W-:Y:S02]  /*5680*/  F2FP.SATFINITE.E4M3.F32.PACK_AB_MERGE_C R183, R79, R78, R86 ;  /* 0x0000004e4fb7723e */ /* 0x000fe40004807056 */
        /* <DEDUP_REMOVED lines=15> */
[----:B-1----:R-:W-:Y:S01]  /*5780*/  F2FP.SATFINITE.E4M3.F32.PACK_AB_MERGE_C R10, R3, R68, RZ ;  /* 0x00000044030a723e */ /* 0x002fe200048070ff */
[----:B------:R-:W-:-:S03]  /*5790*/  FADD.FTZ R68, R68, R9 ;  /* 0x0000000944447221 */ /* 0x000fc60000010000 */
[----:B------:R-:W-:Y:S01]  /*57a0*/  F2FP.SATFINITE.E4M3.F32.PACK_AB_MERGE_C R178, R65, R64, R10 ;  /* 0x0000004041b2723e */ /* 0x000fe2000480700a */
[----:B------:R-:W-:-:S02]  /*57b0*/  FADD.FTZ R68, R3, R68 ;  /* 0x0000004403447221 */ /* 0x000fc40000010000 */
[----:B------:R-:W1:Y:S01]  /*57c0*/  MUFU.EX2 R70, R70 ;  /* 0x0000004600467308 */ /* 0x000e620000000800 */
[----:B--2---:R-:W-:-:S07]  /*57d0*/  FADD.FTZ R4, R62, R5 ;  /* 0x000000053e047221 */ /* 0x004fce0000010000 */
[----:B------:R-:W2:Y:S01]  /*57e0*/  MUFU.EX2 R44, R44 ;  /* 0x0000002c002c7308 */ /* 0x000ea20000000800 */
[----:B---3--:R-:W-:-:S07]  /*57f0*/  FADD.FTZ R3, R63, R4 ;  /* 0x000000043f037221 */ /* 0x008fce0000010000 */
[----:B------:R-:W3:Y:S01]  /*5800*/  MUFU.EX2 R71, R71 ;  /* 0x0000004700477308 */ /* 0x000ee20000000800 */
[----:B-1----:R-:W-:-:S07]  /*5810*/  FADD.FTZ R4, R70, R3 ;  /* 0x0000000346047221 */ /* 0x002fce0000010000 */
[----:B------:R-:W1:Y:S01]  /*5820*/  MUFU.EX2 R42, R42 ;  /* 0x0000002a002a7308 */ /* 0x000e620000000800 */
[----:B--2---:R-:W-:-:S04]  /*5830*/  F2FP.SATFINITE.E4M3.F32.PACK_AB_MERGE_C R8, R44, R41, RZ ;  /* 0x000000292c08723e */ /* 0x004fc800048070ff */
[----:B------:R-:W-:Y:S01]  /*5840*/  F2FP.SATFINITE.E4M3.F32.PACK_AB_MERGE_C R172, R38, R69, R8 ;  /* 0x0000004526ac723e */ /* 0x000fe20004807008 */
[----:B------:R-:W-:-:S02]  /*5850*/  FADD.FTZ R69, R69, R68 ;  /* 0x0000004445457221 */ /* 0x000fc40000010000 */
        /* <DEDUP_REMOVED lines=8> */
[----:B------:R-:W-:-:S06]  /*58e0*/  FADD.FTZ R44, R44, R41 ;  /* 0x000000292c2c7221 */ /* 0x000fcc0000010000 */
[----:B------:R-:W-:Y:S01]  /*58f0*/  MUFU.EX2 R49, R49 ;  /* 0x0000003100317308 */ /* 0x000fe20000000800 */
[----:B--2---:R-:W-:-:S07]  /*5900*/  FADD.FTZ R3, R43, R4 ;  /* 0x000000042b037221 */ /* 0x004fce0000010000 */
[----:B------:R-:W1:Y:S01]  /*5910*/  MUFU.EX2 R52, R52 ;  /* 0x0000003400347308 */ /* 0x000e620000000800 */
[----:B---3--:R-:W-:-:S07]  /*5920*/  FADD.FTZ R4, R46, R3 ;  /* 0x000000032e047221 */ /* 0x008fce0000010000 */
[----:B------:R-:W2:Y:S08]  /*5930*/  MUFU.EX2 R47, R47 ;  /* 0x0000002f002f7308 */ /* 0x000eb00000000800 */
[----:B------:R-:W-:Y:S01]  /*5940*/  MUFU.EX2 R45, R45 ;  /* 0x0000002d002d7308 */ /* 0x000fe20000000800 */
[----:B-1----:R-:W-:-:S07]  /*5950*/  F2FP.SATFINITE.E4M3.F32.PACK_AB_MERGE_C R5, R52, R49, RZ ;  /* 0x000000313405723e */ /* 0x002fce00048070ff */
[----:B------:R-:W1:Y:S01]  /*5960*/  MUFU.EX2 R48, R48 ;  /* 0x0000003000307308 */ /* 0x000e620000000800 */
[----:B--2---:R-:W-:-:S01]  /*5970*/  FADD.FTZ R3, R47, R4 ;  /* 0x000000042f037221 */ /* 0x004fc20000010000 */
[----:B------:R-:W-:-:S04]  /*5980*/  F2FP.SATFINITE.E4M3.F32.PACK_AB_MERGE_C R46, R47, R46, RZ ;  /* 0x0000002e2f2e723e */ /* 0x000fc800048070ff */
[----:B------:R-:W-:Y:S02]  /*5990*/  F2FP.SATFINITE.E4M3.F32.PACK_AB_MERGE_C R173, R43, R42, R46 ;  /* 0x0000002a2bad723e */ /* 0x000fe4000480702e */
[----:B------:R-:W2:Y:S08]  /*59a0*/  MUFU.EX2 R50, R50 ;  /* 0x0000003200327308 */ /* 0x000eb00000000800 */
[----:B------:R-:W3:Y:S01]  /*59b0*/  MUFU.EX2 R51, R51 ;  /* 0x0000003300337308 */ /* 0x000ee20000000800 */
[----:B-1----:R-:W-:Y:S01]  /*59c0*/  F2FP.SATFINITE.E4M3.F32.PACK_AB_MERGE_C R174, R48, R45, R5 ;  /* 0x0000002d30ae723e */ /* 0x002fe20004807005 */
[----:B------:R-:W-:-:S04]  /*59d0*/  FADD.FTZ R45, R45, R44 ;  /* 0x0000002c2d2d7221 */ /* 0x000fc80000010000 */
[----:B------:R-:W-:Y:S02]  /*59e0*/  FADD.FTZ R48, R48, R45 ;  /* 0x0000002d30307221 */ /* 0x000fe40000010000 */
[----:B------:R-:W1:Y:S01]  /*59f0*/  MUFU.EX2 R54, R54 ;  /* 0x0000003600367308 */ /* 0x000e620000000800 */
[----:B--2---:R-:W-:-:S01]  /*5a00*/  FADD.FTZ R4, R50, R3 ;  /* 0x0000000332047221 */ /* 0x004fc20000010000 */
[----:B------:R-:W-:-:S04]  /*5a10*/  FADD.FTZ R49, R49, R48 ;  /* 0x0000003031317221 */ /* 0x000fc80000010000 */
[----:B------:R-:W-:Y:S02]  /*5a20*/  FADD.FTZ R49, R52, R49 ;  /* 0x0000003134317221 */ /* 0x000fe40000010000 */
[----:B------:R-:W-:Y:S01]  /*5a30*/  MUFU.EX2 R28, R28 ;  /* 0x0000001c001c7308 */ /* 0x000fe20000000800 */
[----:B---3--:R-:W-:-:S07]  /*5a40*/  FADD.FTZ R3, R51, R4 ;  /* 0x0000000433037221 */ /* 0x008fce0000010000 */
[----:B------:R-:W2:Y:S01]  /*5a50*/  MUFU.EX2 R29, R29 ;  /* 0x0000001d001d7308 */ /* 0x000ea20000000800 */
[----:B-1----:R-:W-:-:S07]  /*5a60*/  FADD.FTZ R4, R54, R3 ;  /* 0x0000000336047221 */ /* 0x002fce0000010000 */
[----:B------:R-:W1:Y:S08]  /*5a70*/  MUFU.EX2 R55, R55 ;  /* 0x0000003700377308 */ /* 0x000e700000000800 */
[----:B------:R-:W-:Y:S01]  /*5a80*/  MUFU.EX2 R24, R24 ;  /* 0x0000001800187308 */ /* 0x000fe20000000800 */
[----:B--2---:R-:W-:-:S07]  /*5a90*/  F2FP.SATFINITE.E4M3.F32.PACK_AB_MERGE_C R5, R29, R28, RZ ;  /* 0x0000001c1d05723e */ /* 0x004fce00048070ff */
[----:B------:R-:W2:Y:S01]  /*5aa0*/  MUFU.EX2 R25, R25 ;  /* 0x0000001900197308 */ /* 0x000ea20000000800 */
[C---:B-1----:R-:W-:Y:S01]  /*5ab0*/  F2FP.SATFINITE.E4M3.F32.PACK_AB_MERGE_C R54, R55.reuse, R54, RZ ;  /* 0x000000363736723e */ /* 0x042fe200048070ff */
[----:B------:R-:W-:-:S03]  /*5ac0*/  FADD.FTZ R55, R55, R4 ;  /* 0x0000000437377221 */ /* 0x000fc60000010000 */
[----:B------:R-:W-:-:S03]  /*5ad0*/  F2FP.SATFINITE.E4M3.F32.PACK_AB_MERGE_C R175, R51, R50, R54 ;  /* 0x0000003233af723e */ /* 0x000fc60004807036 */
[----:B------:R-:W1:Y:S08]  /*5ae0*/  MUFU.EX2 R26, R26 ;  /* 0x0000001a001a7308 */ /* 0x000e700000000800 */
[----:B------:R-:W3:Y:S01]  /*5af0*/  MUFU.EX2 R27, R27 ;  /* 0x0000001b001b7308 */ /* 0x000ee20000000800 */
[----:B--2---:R-:W-:Y:S01]  /*5b00*/  F2FP.SATFINITE.E4M3.F32.PACK_AB_MERGE_C R168, R25, R24, R5 ;  /* 0x0000001819a8723e */ /* 0x004fe20004807005 */
[----:B------:R-:W-:-:S04]  /*5b10*/  FADD.FTZ R24, R24, R49 ;  /* 0x0000003118187221 */ /* 0x000fc80000010000 */
[----:B------:R-:W-:Y:S02]  /*5b20*/  FADD.FTZ R25, R25, R24 ;  /* 0x0000001819197221 */ /* 0x000fe40000010000 */
[----:B------:R-:W2:Y:S01]  /*5b30*/  MUFU.EX2 R30, R30 ;  /* 0x0000001e001e7308 */ /* 0x000ea20000000800 */
[----:B-1----:R-:W-:-:S01]  /*5b40*/  FADD.FTZ R4, R26, R55 ;  /* 0x000000371a047221 */ /* 0x002fc20000010000 */
[----:B------:R-:W-:-:S04]  /*5b50*/  FADD.FTZ R28, R28, R25 ;  /* 0x000000191c1c7221 */ /* 0x000fc80000010000 */
[----:B------:R-:W-:Y:S02]  /*5b60*/  FADD.FTZ R29, R29, R28 ;  /* 0x0000001c1d1d7221 */ /* 0x000fe40000010000 */
[----:B------:R-:W-:Y:S01]  /*5b70*/  MUFU.EX2 R36, R36 ;  /* 0x0000002400247308 */ /* 0x000fe20000000800 */
[----:B---3--:R-:W-:-:S07]  /*5b80*/  FADD.FTZ R3, R27, R4 ;  /* 0x000000041b037221 */ /* 0x008fce0000010000 */
[----:B------:R-:W1:Y:S01]  /*5b90*/  MUFU.EX2 R37, R37 ;  /* 0x0000002500257308 */ /* 0x000e620000000800 */
[----:B--2---:R-:W-:-:S07]  /*5ba0*/  FADD.FTZ R4, R30, R3 ;  /* 0x000000031e047221 */ /* 0x004fce0000010000 */
[----:B------:R-:W2:Y:S08]  /*5bb0*/  MUFU.EX2 R31, R31 ;  /* 0x0000001f001f7308 */ /* 0x000eb00000000800 */
[----:B------:R-:W-:Y:S01]  /*5bc0*/  MUFU.EX2 R32, R32 ;  /* 0x0000002000207308 */ /* 0x000fe20000000800 */
[----:B-1----:R-:W-:-:S07]  /*5bd0*/  F2FP.SATFINITE.E4M3.F32.PACK_AB_MERGE_C R3, R37, R36, RZ ;  /* 0x000000242503723e */ /* 0x002fce00048070ff */
[----:B------:R-:W1:Y:S01]  /*5be0*/  MUFU.EX2 R33, R33 ;  /* 0x0000002100217308 */ /* 0x000e620000000800 */
[C---:B--2---:R-:W-:Y:S01]  /*5bf0*/  F2FP.SATFINITE.E4M3.F32.PACK_AB_MERGE_C R30, R31.reuse, R30, RZ ;  /* 0x0000001e1f1e723e */ /* 0x044fe200048070ff */
[----:B------:R-:W-:-:S03]  /*5c00*/  FADD.FTZ R31, R31, R4 ;  /* 0x000000041f1f7221 */ /* 0x000fc60000010000 */
[----:B------:R-:W-:-:S03]  /*5c10*/  F2FP.SATFINITE.E4M3.F32.PACK_AB_MERGE_C R169, R27, R26, R30 ;  /* 0x0000001a1ba9723e */ /* 0x000fc6000480701e */
[----:B------:R-:W2:Y:S08]  /*5c20*/  MUFU.EX2 R34, R34 ;  /* 0x0000002200227308 */ /* 0x000eb00000000800 */
[----:B------:R-:W3:Y:S01]  /*5c30*/  MUFU.EX2 R35, R35 ;  /* 0x0000002300237308 */ /* 0x000ee20000000800 */
[----:B-1----:R-:W-:Y:S01]  /*5c40*/  F2FP.SATFINITE.E4M3.F32.PACK_AB_MERGE_C R170, R33, R32, R3 ;  /* 0x0000002021aa723e */ /* 0x002fe20004807003 */
[----:B------:R-:W-:-:S04]  /*5c50*/  FADD.FTZ R32, R32, R29 ;  /* 0x0000001d20207221 */ /* 0x000fc80000010000 */
[----:B------:R-:W-:Y:S02]  /*5c60*/  FADD.FTZ R33, R33, R32 ;  /* 0x0000002021217221 */ /* 0x000fe40000010000 */
[----:B------:R-:W1:Y:S01]  /*5c70*/  MUFU.EX2 R40, R40 ;  /* 0x0000002800287308 */ /* 0x000e620000000800 */
[----:B--2---:R-:W-:-:S01]  /*5c80*/  FADD.FTZ R4, R34, R31 ;  /* 0x0000001f22047221 */ /* 0x004fc20000010000 */
[----:B------:R-:W-:-:S06]  /*5c90*/  FADD.FTZ R36, R36, R33 ;  /* 0x0000002124247221 */ /* 0x000fcc0000010000 */
[----:B------:R-:W2:Y:S01]  /*5ca0*/  MUFU.EX2 R39, R39 ;  /* 0x0000002700277308 */ /* 0x000ea20000000800 */
[----:B---3--:R-:W-:-:S04]  /*5cb0*/  FADD.FTZ R3, R35, R4 ;  /* 0x0000000423037221 */ /* 0x008fc80000010000 */
[----:B-1----:R-:W-:Y:S01]  /*5cc0*/  FADD.FTZ R4, R40, R3 ;  /* 0x0000000328047221 */ /* 0x002fe20000010000 */
[----:B------:R-:W-:Y:S01]  /*5cd0*/  VIADD R3, R104, 0xfffffffe ;  /* 0xfffffffe68037836 */ /* 0x000fe20000000000 */
[C---:B--2---:R-:W-:Y:S02]  /*5ce0*/  F2FP.SATFINITE.E4M3.F32.PACK_AB_MERGE_C R5, R39.reuse, R40, RZ ;  /* 0x000000282705723e */ /* 0x044fe400048070ff */
[----:B------:R-:W-:-:S02]  /*5cf0*/  FADD.FTZ R4, R39, R4 ;  /* 0x0000000427047221 */ /* 0x000fc40000010000 */
[----:B------:R-:W-:Y:S01]  /*5d00*/  F2FP.SATFINITE.E4M3.F32.PACK_AB_MERGE_C R171, R35, R34, R5 ;  /* 0x0000002223ab723e */ /* 0x000fe20004807005 */
[----:B------:R-:W-:-:S01]  /*5d10*/  FADD.FTZ R5, R37, R36 ;  /* 0x0000002425057221 */ /* 0x000fc20000010000 */
[----:B------:R-:W-:Y:S06]  /*5d20*/  @P1 BRA `(.L_x_895) ;  /* 0x0000000000481947 */ /* 0x000fec0003800000 */
[C---:B------:R-:W-:Y:S01]  /*5d30*/  ISETP.GT.AND P1, PT, R105.reuse, RZ, PT ;  /* 0x000000ff6900720c */ /* 0x040fe20003f24270 */
[----:B------:R-:W-:-:S05]  /*5d40*/  VIADD R8, R105, 0xffffffff ;  /* 0xffffffff69087836 */ /* 0x000fca0000000000 */
[----:B------:R-:W-:-:S07]  /*5d50*/  R2UR UR5, R8 ;  /* 0x00000000080572ca */ /* 0x000fce00000e0000 */
[----:B------:R-:W-:Y:S08]  /*5d60*/  @P1 BRA `(.L_x_896) ;  /* 0x00000000001c1947 */ /* 0x000ff00003800000 */
[----:B------:R-:W-:Y:S02]  /*5d70*/  UISETP.NE.AND UP1, UPT, UR7, 0x1, UPT ;  /* 0x000000010700788c */ /* 0x000fe4000bf25270 */
[----:B------:R-:W-:-:S09]  /*5d80*/  UIADD3 UR5, -UR10, URZ, URZ ;  /* 0x0000003f0a057290 */ /* 0x000fd2000fffe13f */
[----:B------:R-:W-:Y:S02]  /*5d90*/  @UP1 ULDC.64 UR10, c[0x0][0x9e8] ;  /* 0x00027a00000a1ab9 */ /* 0x000fe40000000a00 */
[----:B------:R-:W-:-:S04]  /*5da0*/  UIMAD.WIDE.U32 UR14, UR5, UR10, URZ ;  /* 0x0000000a050e72a5 */ /* 0x000fc8000f8e003f */
[----:B------:R-:W-:-:S04]  /*5db0*/  @UP1 USHF.R.U32.HI UR5, URZ, UR11, UR15 ;  /* 0x0000000b3f051299 */ /* 0x000fc8000801160f */
[----:B------:R-:W-:Y:S01]  /*5dc0*/  ULOP3.LUT UR5, URZ, UR5, URZ, 0x33, !UPT ;  /* 0x000000053f057292 */ /* 0x000fe2000f8e333f */
[----:B------:R-:W-:Y:S11]  /*5dd0*/  BRA `(.L_x_897) ;  /* 0x0000000000107947 */ /* 0x000ff60003800000 */
.L_x_896:
[----:B------:R-:W-:-:S11]  /*5de0*/  UISETP.NE.AND UP1, UPT, UR7, 0x1, UPT ;  /* 0x000000010700788c */ /* 0x000fd6000bf25270 */
[----:B------:R-:W-:Y:S02]  /*5df0*/  @UP1 ULDC.64 UR10, c[0x0][0x9e8] ;  /* 0x00027a00000a1ab9 */ /* 0x000fe40000000a00 */
[----:B------:R-:W-:-:S04]  /*5e00*/  UIMAD.WIDE.U32 UR14, UR5, UR10, URZ ;  /* 0x0000000a050e72a5 */ /* 0x000fc8000f8e003f */
[----:B------:R-:W-:-:S12]  /*5e10*/  @UP1 USHF.R.U32.HI UR5, URZ, UR11, UR15 ;  /* 0x0000000b3f051299 */ /* 0x000fd8000801160f */
.L_x_897:
[----:B------:R-:W-:-:S04]  /*5e20*/  UIMAD UR5, UR5, UR7, UR7 ;  /* 0x00000007050572a4 */ /* 0x000fc8000f8e0207 */
[----:B------:R-:W-:-:S04]  /*5e30*/  UISETP.LT.AND UP1, UPT, UR6, UR5, UPT ;  /* 0x000000050600728c */ /* 0x000fc8000bf21270 */
[----:B------:R-:W-:-:S12]  /*5e40*/  USEL UR6, UR6, UR5, UP1 ;  /* 0x0000000506067287 */ /* 0x000fd80008800000 */
.L_x_895:
[----:B------:R-:W-:Y:S01]  /*5e50*/  UIMAD.WIDE UR6, UR6, 0x66666667, URZ ;  /* 0x66666667060678a5 */ /* 0x000fe2000f8e023f */
[----:B------:R-:W-:Y:S02]  /*5e60*/  CS2R R86, SRZ ;  /* 0x0000000000567805 */ /* 0x000fe4000001ff00 */
[----:B------:R-:W-:Y:S02]  /*5e70*/  CS2R R84, SRZ ;  /* 0x0000000000547805 */ /* 0x000fe4000001ff00 */
[----:B------:R-:W-:Y:S01]  /*5e80*/  CS2R R82, SRZ ;  /* 0x0000000000527805 */ /* 0x000fe2000001ff00 */
[----:B------:R-:W-:Y:S01]  /*5e90*/  USHF.R.U32.HI UR5, URZ, 0x1f, UR7 ;  /* 0x0000001f3f057899 */ /* 0x000fe20008011607 */
[----:B------:R-:W-:Y:S02]  /*5ea0*/  CS2R R80, SRZ ;  /* 0x0000000000507805 */ /* 0x000fe4000001ff00 */
[----:B------:R-:W-:Y:S02]  /*5eb0*/  CS2R R78, SRZ ;  /* 0x00000000004e7805 */ /* 0x000fe4000001ff00 */
[----:B------:R-:W-:Y:S01]  /*5ec0*/  CS2R R76, SRZ ;  /* 0x00000000004c7805 */ /* 0x000fe2000001ff00 */
[----:B------:R-:W-:Y:S01]  /*5ed0*/  ULEA.HI.SX32 UR5, UR7, UR5, 0x1a ;  /* 0x0000000507057291 */ /* 0x000fe2000f8fd23f */
[----:B------:R-:W-:-:S02]  /*5ee0*/  CS2R R74, SRZ ;  /* 0x00000000004a7805 */ /* 0x000fc4000001ff00 */
[----:B------:R-:W-:Y:S02]  /*5ef0*/  CS2R R72, SRZ ;  /* 0x0000000000487805 */ /* 0x000fe4000001ff00 */
[----:B------:R-:W-:Y:S01]  /*5f00*/  CS2R R70, SRZ ;  /* 0x0000000000467805 */ /* 0x000fe2000001ff00 */
[----:B------:R-:W-:Y:S01]  /*5f10*/  UISETP.LT.AND UP1, UPT, UR47, UR5, UPT ;  /* 0x000000052f00728c */ /* 0x000fe2000bf21270 */
[----:B------:R-:W-:Y:S02]  /*5f20*/  CS2R R68, SRZ ;  /* 0x0000000000447805 */ /* 0x000fe4000001ff00 */
[----:B------:R-:W-:Y:S02]  /*5f30*/  CS2R R66, SRZ ;  /* 0x0000000000427805 */ /* 0x000fe4000001ff00 */
[----:B------:R-:W-:Y:S01]  /*5f40*/  CS2R R64, SRZ ;  /* 0x0000000000407805 */ /* 0x000fe2000001ff00 */
[----:B------:R-:W-:Y:S01]  /*5f50*/  USEL UR40, UR47, UR5, !UP1 ;  /* 0x000000052f287287 */ /* 0x000fe2000c800000 */
[----:B------:R-:W-:-:S02]  /*5f60*/  CS2R R62, SRZ ;  /* 0x00000000003e7805 */ /* 0x000fc4000001ff00 */
[----:B------:R-:W-:Y:S02]  /*5f70*/  CS2R R60, SRZ ;  /* 0x00000000003c7805 */ /* 0x000fe4000001ff00 */
[----:B------:R-:W-:Y:S02]  /*5f80*/  CS2R R58, SRZ ;  /* 0x00000000003a7805 */ /* 0x000fe4000001ff00 */
[----:B------:R-:W-:Y:S02]  /*5f90*/  CS2R R56, SRZ ;  /* 0x0000000000387805 */ /* 0x000fe4000001ff00 */
[----:B------:R-:W-:Y:S02]  /*5fa0*/  CS2R R54, SRZ ;  /* 0x0000000000367805 */ /* 0x000fe4000001ff00 */
        /* <DEDUP_REMOVED lines=16> */
[----:B------:R-:W-:Y:S06]  /*60b0*/  @!P1 BRA `(.L_x_898) ;  /* 0x0000004400c09947 */ /* 0x000fec0003800000 */
[----:B------:R-:W-:Y:S01]  /*60c0*/  IMAD.IADD R8, R192, 0x1, R7 ;  /* 0x00000001c0087824 */ /* 0x000fe200078e0207 */
[----:B------:R-:W-:Y:S01]  /*60d0*/  ULDC UR41, c[0x0][0x9e4] ;  /* 0x0002790000297ab9 */ /* 0x000fe20000000800 */
[----:B------:R-:W-:Y:S01]  /*60e0*/  IMAD.MOV.U32 R87, RZ, RZ, RZ ;  /* 0x000000ffff577224 */ /* 0x000fe200078e00ff */
[----:B------:R-:W-:Y:S01]  /*60f0*/  ULDC UR53, c[0x0][0x9dc] ;  /* 0x0002770000357ab9 */ /* 0x000fe20000000800 */
[----:B------:R-:W-:Y:S01]  /*6100*/  ULDC UR57, c[0x0][0x2e0] ;  /* 0x0000b80000397ab9 */ /* 0x000fe20000000800 */
[----:B------:R-:W-:-:S05]  /*6110*/  ULDC UR56, c[0x0][0x9e0] ;  /* 0x0002780000387ab9 */ /* 0x000fca0000000800 */
.L_x_916:
[----:B------:R-:W-:Y:S01]  /*6120*/  UIADD3 UR5, UR38, 0x1, URZ ;  /* 0x0000000126057890 */ /* 0x000fe2000fffe03f */
[----:B------:R-:W-:-:S03]  /*6130*/  ISETP.NE.AND P2, PT, RZ, UR45, PT ;  /* 0x0000002dff007c0c */ /* 0x000fc6000bf45270 */
[----:B------:R-:W-:-:S04]  /*6140*/  UISETP.NE.AND UP1, UPT, UR5, 0x2, UPT ;  /* 0x000000020500788c */ /* 0x000fc8000bf25270 */
[----:B------:R-:W-:Y:S02]  /*6150*/  USEL UR7, URZ, 0x1, UP1 ;  /* 0x000000013f077887 */ /* 0x000fe40008800000 */
[----:B------:R-:W-:Y:S02]  /*6160*/  USEL UR5, UR5, URZ, UP1 ;  /* 0x0000003f05057287 */ /* 0x000fe40008800000 */
[----:B------:R-:W-:Y:S02]  /*6170*/  ULOP3.LUT UR7, UR39, UR7, URZ, 0x3c, !UPT ;  /* 0x0000000727077292 */ /* 0x000fe4000f8e3c3f */
[----:B------:R-:W-:Y:S10]  /*6180*/  @P2 BRA `(.L_x_899) ;  /* 0x00000000002c2947 */ /* 0x000ff40003800000 */
[----:B------:R-:W-:Y:S05]  /*6190*/  @!P0 BRA `(.L_x_900) ;  /* 0x0000000000048947 */ /* 0x000fea0003800000 */
[----:B------:R-:W-:Y:S01]  /*61a0*/  BPT.TRAP 0x1 ;  /* 0x000000040000795c */ /* 0x000fe20000300000 */
.L_x_900:
[----:B------:R-:W-:Y:S01]  /*61b0*/  ULEA UR6, UR5, UR37, 0x3 ;  /* 0x0000002505067291 */ /* 0x000fe2000f8e183f */
[----:B------:R-:W-:-:S05]  /*61c0*/  IMAD.U32 R9, RZ, RZ, UR7 ;  /* 0x00000007ff097e24 */ /* 0x000fca000f8e00ff */
[----:B------:R-:W-:-:S04]  /*61d0*/  SHF.L.U32 R9, R9, 0x1f, RZ ;  /* 0x0000001f09097819 */ /* 0x000fc800000006ff */
[----:B------:R1:W2:Y:S01]  /*61e0*/  SYNCS.PHASECHK.TRANS64.TRYWAIT P1, [UR6+0x29830], R9 ;  /* 0x02983009ff0075a7 */ /* 0x0002a20008020146 */
[----:B------:R-:W-:Y:S05]  /*61f0*/  @!P0 BRA `(.L_x_901) ;  /* 0x0000000000048947 */ /* 0x000fea0003800000 */
[----:B------:R-:W-:Y:S01]  /*6200*/  BPT.TRAP 0x1 ;  /* 0x000000040000795c */ /* 0x000fe20000300000 */
.L_x_901:
[----:B--2---:R-:W-:Y:S05]  /*6210*/  @P1 BRA `(.L_x_899) ;  /* 0x0000000000081947 */ /* 0x004fea0003800000 */
[----:B------:R-:W2:Y:S02]  /*6220*/  SYNCS.PHASECHK.TRANS64.TRYWAIT P1, [UR6+0x29830], R9 ;  /* 0x02983009ff0075a7 */ /* 0x000ea40008020146 */
[----:B--2---:R-:W-:Y:S05]  /*6230*/  @!P1 BRA `(.L_x_902) ;  /* 0x0000011800dc9947 */ /* 0x004fea0003800000 */
.L_x_899:
[----:B--2---:R-:W2:Y:S01]  /*6240*/  S2R R10, SR_TID.X ;  /* 0x00000000000a7919 */ /* 0x004ea20000002100 */
[----:B------:R-:W-:Y:S01]  /*6250*/  UIMAD UR6, UR5, 0x780, UR4 ;  /* 0x00000780050678a4 */ /* 0x000fe2000f8e0204 */
[----:B------:R-:W-:Y:S01]  /*6260*/  UMOV UR31, 0x80000020 ;  /* 0x80000020001f7882 */ /* 0x000fe20000000000 */
[----:B------:R-:W-:Y:S02]  /*6270*/  UMOV UR32, UR28 ;  /* 0x0000001c00207c82 */ /* 0x000fe40008000000 */
[----:B------:R-:W-:Y:S01]  /*6280*/  UIADD3 UR34, UR6, 0x80, URZ ;  /* 0x0000008006227890 */ /* 0x000fe2000fffe03f */
[----:B------:R-:W-:Y:S02]  /*6290*/  UMOV UR33, UR29 ;  /* 0x0000001d00217c82 */ /* 0x000fe40008000000 */
[----:B------:R-:W-:Y:S01]  /*62a0*/  UMOV UR30, UR6 ;  /* 0x00000006001e7c82 */ /* 0x000fe20008000000 */
[----:B------:R-:W-:Y:S01]  /*62b0*/  UMOV UR35, 0x80000020 ;  /* 0x8000002000237882 */ /* 0x000fe20000000000 */
[----:B------:R-:W-:Y:S01]  /*62c0*/  UIADD3 UR50, UR6, 0x100, URZ ;  /* 0x0000010006327890 */ /* 0x000fe2000fffe03f */
[----:B------:R-:W-:Y:S01]  /*62d0*/  UMOV UR48, UR28 ;  /* 0x0000001c00307c82 */ /* 0x000fe20008000000 */
[----:B------:R-:W-:Y:S01]  /*62e0*/  UMOV UR49, UR29 ;  /* 0x0000001d00317c82 */ /* 0x000fe20008000000 */
[----:B------:R-:W-:Y:S01]  /*62f0*/  UMOV UR51, 0x80000020 ;  /* 0x8000002000337882 */ /* 0x000fe20000000000 */
[----:B------:R-:W-:Y:S01]  /*6300*/  UIADD3 UR10, UR6, 0x200, URZ ;  /* 0x00000200060a7890 */ /* 0x000fe2000fffe03f */
        /* <DEDUP_REMOVED lines=9> */
[----:B--2---:R-:W-:-:S05]  /*63a0*/  SHF.R.U32.HI R10, RZ, 0x7, R10 ;  /* 0x00000007ff0a7819 */ /* 0x004fca000001160a */
[----:B-1----:R-:W-:-:S05]  /*63b0*/  VIADD R9, R10, 0x8 ;  /* 0x000000080a097836 */ /* 0x002fca0000000000 */
[----:B------:R1:W-:Y:S06]  /*63c0*/  BAR.SYNC.DEFER_BLOCKING R9, 0x100 ;  /* 0x000400090000751d */ /* 0x0003ec0000010000 */
[----:B------:R-:W-:-:S06]  /*63d0*/  WARPGROUP.ARRIVE ;  /* 0x00000000000079c5 */ /* 0x000fcc0000000000 */
[----:B------:R-:W-:Y:S01]  /*63e0*/  QGMMA.64x32x32.F32.E4M3.E4M3 R152, gdesc[UR28], RZ, !UPT, gsb0 ;  /* 0x006000001c9879f3 */ /* 0x000fe2000c0008ff */
[----:B------:R-:W-:Y:S01]  /*63f0*/  UIADD3 UR30, UR6, 0x180, URZ ;  /* 0x00000180061e7890 */ /* 0x000fe2000fffe03f */
        /* <DEDUP_REMOVED lines=160> */
.L_x_904:
[----:B------:R-:W-:Y:S01]  /*6e00*/  ULEA UR6, UR38, UR37, 0x3 ;  /* 0x0000002526067291 */ /* 0x000fe2000f8e183f */
[----:B------:R-:W-:-:S05]  /*6e10*/  IMAD.U32 R9, RZ, RZ, UR39 ;  /* 0x00000027ff097e24 */ /* 0x000fca000f8e00ff */
[----:B------:R-:W-:-:S04]  /*6e20*/  SHF.L.U32 R9, R9, 0x1f, RZ ;  /* 0x0000001f09097819 */ /* 0x000fc800000006ff */
[----:B------:R1:W2:Y:S01]  /*6e30*/  SYNCS.PHASECHK.TRANS64.TRYWAIT P1, [UR6+0x29850], R9 ;  /* 0x02985009ff0075a7 */ /* 0x0002a20008020146 */
[----:B------:R-:W-:Y:S05]  /*6e40*/  @!P0 BRA `(.L_x_905) ;  /* 0x0000000000048947 */ /* 0x000fea0003800000 */
[----:B------:R-:W-:Y:S01]  /*6e50*/  BPT.TRAP 0x1 ;  /* 0x000000040000795c */ /* 0x000fe20000300000 */
.L_x_905:
[----:B--2---:R-:W-:Y:S05]  /*6e60*/  @P1 BRA `(.L_x_903) ;  /* 0x0000000000081947 */ /* 0x004fea0003800000 */
[----:B------:R-:W2:Y:S02]  /*6e70*/  SYNCS.PHASECHK.TRANS64.TRYWAIT P1, [UR6+0x29850], R9 ;  /* 0x02985009ff0075a7 */ /* 0x000ea40008020146 */
[----:B--2---:R-:W-:Y:S05]  /*6e80*/  @!P1 BRA `(.L_x_906) ;  /* 0x0000010c00e09947 */ /* 0x004fea0003800000 */
.L_x_903:
[----:B------:R-:W-:Y:S01]  /*6e90*/  UIADD3 UR6, UR37, 0x400, URZ ;  /* 0x0000040025067890 */ /* 0x000fe2000fffe03f */
[----:B------:R-:W-:Y:S01]  /*6ea0*/  WARPGROUP.ARRIVE ;  /* 0x00000000000079c5 */ /* 0x000fe20000000000 */
[----:B------:R-:W-:-:S05]  /*6eb0*/  UMOV UR11, 0xc0000010 ;  /* 0xc0000010000b7882 */ /* 0x000fca0000000000 */
[----:B--2---:R-:W2:Y:S01]  /*6ec0*/  S2R R10, SR_TID.X ;  /* 0x00000000000a7919 */ /* 0x004ea20000002100 */
[----:B------:R-:W-:Y:S01]  /*6ed0*/  USHF.R.U32.HI UR6, URZ, 0x4, UR6 ;  /* 0x000000043f067899 */ /* 0x000fe20008011606 */
[----:B------:R-:W3:Y:S01]  /*6ee0*/  LDC R11, c[0x0][0x288] ;  /* 0x0000a200ff0b7b82 */ /* 0x000ee20000000800 */
[----:B-1----:R-:W-:Y:S02]  /*6ef0*/  IMAD.U32 R9, RZ, RZ, UR5 ;  /* 0x00000005ff097e24 */ /* 0x002fe4000f8e00ff */
[----:B------:R-:W-:Y:S01]  /*6f00*/  ULOP3.LUT UR6, UR6, 0x3fff, URZ, 0xc0, !UPT ;  /* 0x00003fff06067892 */ /* 0x000fe2000f8ec03f */
[----:B------:R-:W-:-:S03]  /*6f10*/  IMAD R14, R3, -0xa0, RZ ;  /* 0xffffff60030e7824 */ /* 0x000fc600078e02ff */
[----:B------:R-:W-:-:S04]  /*6f20*/  ULOP3.LUT UR6, UR6, 0x10000, URZ, 0xfc, !UPT ;  /* 0x0001000006067892 */ /* 0x000fc8000f8efc3f */
[----:B------:R-:W-:-:S07]  /*6f30*/  UIMAD UR6, UR38, 0x500, UR6 ;  /* 0x00000500260678a4 */ /* 0x000fce000f8e0206 */
[----:B------:R-:W-:Y:S02]  /*6f40*/  UMOV UR10, UR6 ;  /* 0x00000006000a7c82 */ /* 0x000fe40008000000 */
[----:B------:R-:W-:Y:S01]  /*6f50*/  QGMMA.64x128x32.F32.E4M3.E4M3 R24, R184, gdesc[UR8], R24, gsb0 ;  /* 0x01e00008b8187df3 */ /* 0x000fe20008000818 */
[----:B------:R-:W-:Y:S01]  /*6f60*/  UIADD3 UR10, UR6, 0x100, URZ ;  /* 0x00000100060a7890 */ /* 0x000fe2000fffe03f */
[----:B------:R-:W-:Y:S01]  /*6f70*/  UMOV UR11, 0xc0000010 ;  /* 0xc0000010000b7882 */ /* 0x000fe20000000000 */
[----:B--2---:R-:W-:Y:S02]  /*6f80*/  LOP3.LUT P1, RZ, R10, 0x7f, RZ, 0xc0, !PT ;  /* 0x0000007f0aff7812 */ /* 0x004fe4000782c0ff */
[----:B------:R-:W-:-:S04]  /*6f90*/  SHF.R.U32.HI R10, RZ, 0x7, R10 ;  /* 0x00000007ff0a7819 */ /* 0x000fc8000001160a */
[----:B------:R-:W-:Y:S01]  /*6fa0*/  IADD3 R12, -R10, 0xb, RZ ;  /* 0x0000000b0a0c7810 */ /* 0x000fe20007ffe1ff */
[----:B------:R-:W-:-:S06]  /*6fb0*/  IMAD R10, R17, UR57, R14 ;  /* 0x00000039110a7c24 */ /* 0x000fcc000f8e020e */
[----:B------:R-:W-:-:S05]  /*6fc0*/  @!P1 LEA R9, R9, UR37, 0x3 ;  /* 0x0000002509099c11 */ /* 0x000fca000f8e18ff */
[----:B------:R-:W-:-:S05]  /*6fd0*/  @!P1 VIADD R9, R9, 0x29840 ;  /* 0x0002984009099836 */ /* 0x000fca0000000000 */
[----:B------:R-:W-:Y:S01]  /*6fe0*/  @!P1 PRMT R9, RZ, 0x654, R9 ;  /* 0x00000654ff099816 */ /* 0x000fe20000000009 */
[----:B------:R-:W-:Y:S02]  /*6ff0*/  WARPGROUP.DEPBAR.LE gsb0, 0x0 ;  /* 0x00008000000079c5 */ /* 0x000fe40000010000 */
[----:B------:R-:W-:-:S06]  /*7000*/  WARPGROUP.ARRIVE ;  /* 0x00000000000079c5 */ /* 0x000fcc0000000000 */
        /* <DEDUP_REMOVED lines=13> */
[----:B------:R-:W-:Y:S01]  /*70e0*/  ULOP3.LUT UR6, URZ, UR53, URZ, 0x33, !UPT ;  /* 0x000000353f067292 */ /* 0x000fe2000f8e333f */
[----:B------:R-:W-:Y:S02]  /*70f0*/  WARPGROUP.DEPBAR.LE gsb0, 0x0 ;  /* 0x00008000000079c5 */ /* 0x000fe40000010000 */
[----:B------:R-:W-:-:S06]  /*7100*/  WARPGROUP.ARRIVE ;  /* 0x00000000000079c5 */ /* 0x000fcc0000000000 */
[----:B------:R-:W-:Y:S03]  /*7110*/  QGMMA.64x128x32.F32.E4M3.E4M3 R24, R168, gdesc[UR8], R24, gsb0 ;  /* 0x01e00008a8187df3 */ /* 0x000fe60008000818 */
[----:B------:R-:W-:Y:S02]  /*7120*/  WARPGROUP.DEPBAR.LE gsb0, 0x0 ;  /* 0x00008000000079c5 */ /* 0x000fe40000010000 */
[----:B------:R1:W-:Y:S06]  /*7130*/  BAR.ARV R12, 0x100 ;  /* 0x0004000c0000751d */ /* 0x0003ec0000002000 */
[----:B------:R3:W-:Y:S01]  /*7140*/  @!P1 SYNCS.ARRIVE.TRANS64.RED.A1T0 RZ, [R9+URZ], RZ ;  /* 0x000000ff09ff99a7 */ /* 0x0007e2000810043f */
[----:B------:R-:W-:-:S02]  /*7150*/  PLOP3.LUT P1, PT, PT, PT, UP0, 0x40, 0x0 ;  /* 0x000000000000781c */ /* 0x000fc40003f2e808 */
[----:B---3--:R-:W-:-:S05]  /*7160*/  IADD3 R9, R10, 0x1, -R11 ;  /* 0x000000010a097810 */ /* 0x008fca0007ffe80b */
[----:B------:R-:W-:-:S04]  /*7170*/  IMAD R9, R16, -0x2, R9 ;  /* 0xfffffffe10097824 */ /* 0x000fc800078e0209 */
[C---:B------:R-:W-:Y:S02]  /*7180*/  VIADD R11, R9.reuse, UR56 ;  /* 0x00000038090b7c36 */ /* 0x040fe40008000000 */
[----:B------:R-:W-:Y:S02]  /*7190*/  VIADD R10, R9, UR6 ;  /* 0x00000006090a7c36 */ /* 0x000fe40008000000 */
[----:B------:R-:W-:Y:S02]  /*71a0*/  IMAD R9, R16, -0x2, R14 ;  /* 0xfffffffe10097824 */ /* 0x000fe400078e020e */
[C---:B------:R-:W-:Y:S02]  /*71b0*/  IMAD.IADD R13, R7.reuse, 0x1, R11 ;  /* 0x00000001070d7824 */ /* 0x040fe400078e020b */
[----:B-1----:R-:W-:Y:S01]  /*71c0*/  IMAD.IADD R12, R7, 0x1, R10 ;  /* 0x00000001070c7824 */ /* 0x002fe200078e020a */
[----:B------:R-:W-:Y:S06]  /*71d0*/  @P1 BRA `(.L_x_907) ;  /* 0x0000000000581947 */ /* 0x000fec0003800000 */
[----:B------:R-:W-:Y:S01]  /*71e0*/  ISETP.GT.AND P1, PT, R8, -0x1, PT ;  /* 0xffffffff0800780c */ /* 0x000fe20003f24270 */
[----:B------:R-:W-:-:S12]  /*71f0*/  BSSY B0, `(.L_x_908) ;  /* 0x0000011000007945 */ /* 0x000fd80003800000 */
[----:B------:R-:W-:Y:S05]  /*7200*/  @P1 BRA `(.L_x_909) ;  /* 0x0000000000201947 */ /* 0x000fea0003800000 */
[----:B------:R-:W-:Y:S01]  /*7210*/  IMAD.U32 R170, RZ, RZ, UR41 ;  /* 0x00000029ffaa7e24 */ /* 0x000fe2000f8e00ff */
[----:B------:R-:W-:-:S04]  /*7220*/  LOP3.LUT R15, RZ, R8, RZ, 0x33, !PT ;  /* 0x00000008ff0f7212 */ /* 0x000fc800078e33ff */
[----:B------:R-:W-:-:S13]  /*7230*/  ISETP.NE.AND P1, PT, R170, 0x1, PT ;  /* 0x00000001aa00780c */ /* 0x000fda0003f25270 */
[----:B------:R-:W1:Y:S02]  /*7240*/  @P1 LDC.64 R20, c[0x0][0x9e8] ;  /* 0x00027a00ff141b82 */ /* 0x000e640000000a00 */
[----:B-1----:R-:W-:-:S05]  /*7250*/  @P1 IMAD.HI.U32 R20, R15, R20, RZ ;  /* 0x000000140f141227 */ /* 0x002fca00078e00ff */
[----:B------:R-:W-:-:S04]  /*7260*/  @P1 SHF.R.U32.HI R15, RZ, R21, R20 ;  /* 0x00000015ff0f1219 */ /* 0x000fc80000011614 */
[----:B------:R-:W-:Y:S01]  /*7270*/  LOP3.LUT R20, RZ, R15, RZ, 0x33, !PT ;  /* 0x0000000fff147212 */ /* 0x000fe200078e33ff */
[----:B------:R-:W-:Y:S06]  /*7280*/  BRA `(.L_x_910) ;  /* 0x00000000001c7947 */ /* 0x000fec0003800000 */
.L_x_909:
[----:B------:R-:W-:Y:S02]  /*7290*/  IMAD.U32 R170, RZ, RZ, UR41 ;  /* 0x00000029ffaa7e24 */ /* 0x000fe4000f8e00ff */
[----:B------:R-:W-:-:S03]  /*72a0*/  IMAD.MOV.U32 R20, RZ, RZ, R8 ;  /* 0x000000ffff147224 */ /* 0x000fc600078e0008 */
[----:B------:R-:W-:-:S13]  /*72b0*/  ISETP.NE.AND P1, PT, R170, 0x1, PT ;  /* 0x00000001aa00780c */ /* 0x000fda0003f25270 */
[----:B------:R-:W1:Y:S01]  /*72c0*/  @P1 LDC.64 R168, c[0x0][0x9e8] ;  /* 0x00027a00ffa81b82 */ /* 0x000e620000000a00 */
[----:B------:R-:W-:-:S04]  /*72d0*/  @P1 IMAD.IADD R15, R192, 0x1, R7 ;  /* 0x00000001c00f1824 */ /* 0x000fc800078e0207 */
[----:B-1----:R-:W-:-:S05]  /*72e0*/  @P1 IMAD.HI.U32 R168, R15, R168, RZ ;  /* 0x000000a80fa81227 */ /* 0x002fca00078e00ff */
[----:B------:R-:W-:-:S07]  /*72f0*/  @P1 SHF.R.U32.HI R20, RZ, R169, R168 ;  /* 0x000000a9ff141219 */ /* 0x000fce00000116a8 */
.L_x_910:
[----:B------:R-:W-:Y:S05]  /*7300*/  BSYNC B0 ;  /* 0x0000000000007941 */ /* 0x000fea0003800000 */
.L_x_908:
[----:B------:R-:W-:-:S05]  /*7310*/  IMAD R15, R20, R170, R9 ;  /* 0x000000aa140f7224 */ /* 0x000fca00078e0209 */
[----:B------:R-:W-:Y:S02]  /*7320*/  VIADDMNMX R13, R15, R170, R13, PT ;  /* 0x000000aa0f0d7246 */ /* 0x000fe4000380010d */
[----:B------:R-:W-:-:S07]  /*7330*/  VIMNMX R12, R12, R15, !PT ;  /* 0x0000000f0c0c7248 */ /* 0x000fce0007fe0100 */
.L_x_907:
[C---:B------:R-:W-:Y:S02]  /*7340*/  ISETP.GE.AND P1, PT, R14.reuse, 0x2, PT ;  /* 0x000000020e00780c */ /* 0x040fe40003f26270 */
[----:B------:R-:W-:Y:S02]  /*7350*/  ISETP.GE.AND P3, PT, R14, 0xa, PT ;  /* 0x0000000a0e00780c */ /* 0x000fe40003f66270 */
[----:B------:R-:W-:Y:S02]  /*7360*/  P2R R21, PR, RZ, 0x2 ;  /* 0x00000002ff157803 */ /* 0x000fe40000000000 */
[----:B------:R-:W-:Y:S02]  /*7370*/  ISETP.GT.AND P1, PT, R12, 0x1, !P1 ;  /* 0x000000010c00780c */ /* 0x000fe40004f24270 */
[----:B------:R-:W-:Y:S02]  /*7380*/  ISETP.GE.AND P2, PT, R14, 0x9, PT ;  /* 0x000000090e00780c */ /* 0x000fe40003f46270 */
[----:B------:R-:W-:-:S02]  /*7390*/  ISETP.LT.OR P1, PT, R13, 0x2, P1 ;  /* 0x000000020d00780c */ /* 0x000fc40000f21670 */
[----:B------:R-:W-:Y:S02]  /*73a0*/  P2R R20, PR, RZ, 0x4 ;  /* 0x00000004ff147803 */ /* 0x000fe40000000000 */
[----:B------:R-:W-:Y:S02]  /*73b0*/  FSEL R153, R153, -INF , !P1 ;  /* 0xff80000099997808 */ /* 0x000fe40004800000 */
[C---:B------:R-:W-:Y:S02]  /*73c0*/  ISETP.GT.AND P1, PT, R12.reuse, 0x9, !P3 ;  /* 0x000000090c00780c */ /* 0x040fe40005f24270 */
[----:B------:R-:W-:Y:S02]  /*73d0*/  P2R R168, PR, RZ, 0x8 ;  /* 0x00000008ffa87803 */ /* 0x000fe40000000000 */
[----:B------:R-:W-:Y:S02]  /*73e0*/  ISETP.LT.OR P1, PT, R13, 0xa, P1 ;  /* 0x0000000a0d00780c */ /* 0x000fe40000f21670 */
[----:B------:R-:W-:-:S02]  /*73f0*/  ISETP.GT.AND P2, PT, R12, 0x8, !P2 ;  /* 0x000000080c00780c */ /* 0x000fc40005744270 */
[----:B------:R-:W-:Y:S02]  /*7400*/  ISETP.GE.AND P3, PT, R14, 0x11, PT ;  /* 0x000000110e00780c */ /* 0x000fe40003f66270 */
[----:B------:R-:W-:Y:S02]  /*7410*/  FSEL R157, R157, -INF , !P1 ;  /* 0xff8000009d9d7808 */ /* 0x000fe40004800000 */
[C---:B------:R-:W-:Y:S02]  /*7420*/  ISETP.LT.OR P2, PT, R13.reuse, 0x9, P2 ;  /* 0x000000090d00780c */ /* 0x040fe40001741670 */
        /* <DEDUP_REMOVED lines=43> */
[C---:B------:R-:W-:Y:S02]  /*76e0*/  ISETP.LT.OR P2, PT, R13.reuse, 0x31, P2 ;  /* 0x000000310d00780c */ /* 0x040fe40001741670 */
        /* <DEDUP_REMOVED lines=133> */
[----:B------:R-:W-:Y:S01]  /*7f40*/  ISETP.GT.AND P6, PT, R12, 0x99, !P6 ;  /* 0x000000990c00780c */ /* 0x000fe200077c4270 */
[----:B------:R-:W-:-:S03]  /*7f50*/  IMAD.IADD R12, R6, 0x1, R11 ;  /* 0x00000001060c7824 */ /* 0x000fc600078e020b */
[----:B------:R-:W-:Y:S01]  /*7f60*/  ISETP.LT.OR P6, PT, R13, 0x9a, P6 ;  /* 0x0000009a0d00780c */ /* 0x000fe200037c1670 */
[----:B------:R-:W-:-:S03]  /*7f70*/  IMAD.IADD R13, R6, 0x1, R10 ;  /* 0x00000001060d7824 */ /* 0x000fc600078e020a */
[----:B------:R-:W-:Y:S02]  /*7f80*/  FSEL R101, R101, -INF , !P6 ;  /* 0xff80000065657808 */ /* 0x000fe40007000000 */
[----:B------:R-:W-:-:S13]  /*7f90*/  PLOP3.LUT P6, PT, PT, PT, UP0, 0x40, 0x0 ;  /* 0x000000000000781c */ /* 0x000fda0003fce808 */
[----:B------:R-:W-:Y:S05]  /*7fa0*/  @P6 BRA `(.L_x_911) ;  /* 0x0000000000546947 */ /* 0x000fea0003800000 */
[----:B------:R-:W-:Y:S01]  /*7fb0*/  IMAD.IADD R211, R192, 0x1, R6 ;  /* 0x00000001c0d37824 */ /* 0x000fe200078e0206 */
[----:B------:R-:W-:Y:S04]  /*7fc0*/  BSSY B0, `(.L_x_912) ;  /* 0x0000010000007945 */ /* 0x000fe80003800000 */
[----:B------:R-:W-:-:S13]  /*7fd0*/  ISETP.GT.AND P6, PT, R211, -0x1, PT ;  /* 0xffffffffd300780c */ /* 0x000fda0003fc4270 */
        /* <DEDUP_REMOVED lines=9> */
.L_x_913:
[----:B------:R-:W-:-:S05]  /*8070*/  IMAD.U32 R152, RZ, RZ, UR41 ;  /* 0x00000029ff987e24 */ /* 0x000fca000f8e00ff */
[----:B------:R-:W-:-:S13]  /*8080*/  ISETP.NE.AND P6, PT, R152, 0x1, PT ;  /* 0x000000019800780c */ /* 0x000fda0003fc5270 */
[----:B------:R-:W1:Y:S02]  /*8090*/  @P6 LDC.64 R10, c[0x0][0x9e8] ;  /* 0x00027a00ff0a6b82 */ /* 0x000e640000000a00 */
[----:B-1----:R-:W-:-:S05]  /*80a0*/  @P6 IMAD.HI.U32 R10, R211, R10, RZ ;  /* 0x0000000ad30a6227 */ /* 0x002fca00078e00ff */
[----:B------:R-:W-:-:S07]  /*80b0*/  @P6 SHF.R.U32.HI R211, RZ, R11, R10 ;  /* 0x0000000bffd36219 */ /* 0x000fce000001160a */
.L_x_914:
[----:B------:R-:W-:Y:S05]  /*80c0*/  BSYNC B0 ;  /* 0x0000000000007941 */ /* 0x000fea0003800000 */
.L_x_912:
[----:B------:R-:W-:-:S05]  /*80d0*/  IMAD R211, R211, R152, R9 ;  /* 0x00000098d3d37224 */ /* 0x000fca00078e0209 */
[----:B------:R-:W-:Y:S02]  /*80e0*/  VIADDMNMX R12, R211, R152, R12, PT ;  /* 0x00000098d30c7246 */ /* 0x000fe4000380010c */
[----:B------:R-:W-:-:S07]  /*80f0*/  VIMNMX R13, R13, R211, !PT ;  /* 0x000000d30d0d7248 */ /* 0x000fce0007fe0100 */
.L_x_911:
        /* <DEDUP_REMOVED lines=75> */
[----:B------:R-:W-:Y:S02]  /*85b0*/  ISETP.GT.AND P1, PT, R13, 0x49, !P6 ;  /* 0x000000490d00780c */ /* 0x000fe40007724270 */
[----:B------:R-:W-:Y:S02]  /*85c0*/  ISETP.NE.AND P6, PT, R207, RZ, PT ;  /* 0x000000ffcf00720c */ /* 0x000fe40003fc5270 */
        /* <DEDUP_REMOVED lines=22> */
[----:B------:R-:W-:Y:S01]  /*8730*/  ISETP.GT.AND P2, PT, R13, 0x89, !P2 ;  /* 0x000000890d00780c */ /* 0x000fe20005744270 */
[----:B------:R-:W1:Y:S01]  /*8740*/  SHFL.BFLY PT, R9, R10, 0x2, 0x1f ;  /* 0x0c401f000a097f89 */ /* 0x000e6200000e0000 */
[----:B------:R-:W-:Y:S02]  /*8750*/  FSEL R134, R134, -INF , !P1 ;  /* 0xff80000086867808 */ /* 0x000fe40004800000 */
[----:B------:R-:W-:-:S02]  /*8760*/  ISETP.NE.AND P1, PT, R174, RZ, PT ;  /* 0x000000ffae00720c */ /* 0x000fc40003f25270 */
[C---:B------:R-:W-:Y:S02]  /*8770*/  ISETP.LT.OR P2, PT, R12.reuse, 0x8a, P2 ;  /* 0x0000008a0c00780c */ /* 0x040fe40001741670 */
[C---:B------:R-:W-:Y:S02]  /*8780*/  ISETP.GT.AND P1, PT, R13.reuse, 0x59, !P1 ;  /* 0x000000590d00780c */ /* 0x040fe40004f24270 */
[----:B------:R-:W-:Y:S02]  /*8790*/  ISETP.GT.AND P3, PT, R13, 0x90, !P3 ;  /* 0x000000900d00780c */ /* 0x000fe40005f64270 */
[----:B------:R-:W-:Y:S02]  /*87a0*/  ISETP.LT.OR P1, PT, R12, 0x5a, P1 ;  /* 0x0000005a0c00780c */ /* 0x000fe40000f21670 */
[----:B------:R-:W-:Y:S02]  /*87b0*/  FSEL R95, R95, -INF , !P2 ;  /* 0xff8000005f5f7808 */ /* 0x000fe40005000000 */
[----:B------:R-:W-:-:S02]  /*87c0*/  FSEL R135, R135, -INF , !P1 ;  /* 0xff80000087877808 */ /* 0x000fc40004800000 */
[----:B------:R-:W-:Y:S02]  /*87d0*/  ISETP.NE.AND P1, PT, R173, RZ, PT ;  /* 0x000000ffad00720c */ /* 0x000fe40003f25270 */
[C---:B------:R-:W-:Y:S02]  /*87e0*/  ISETP.GT.AND P4, PT, R13.reuse, 0x91, !P4 ;  /* 0x000000910d00780c */ /* 0x040fe40006784270 */
[----:B------:R-:W-:Y:S02]  /*87f0*/  ISETP.GT.AND P1, PT, R13, 0x60, !P1 ;  /* 0x000000600d00780c */ /* 0x000fe40004f24270 */
[C---:B------:R-:W-:Y:S02]  /*8800*/  ISETP.LT.OR P3, PT, R12.reuse, 0x91, P3 ;  /* 0x000000910c00780c */ /* 0x040fe40001f61670 */
[----:B------:R-:W-:Y:S02]  /*8810*/  ISETP.LT.OR P1, PT, R12, 0x61, P1 ;  /* 0x000000610c00780c */ /* 0x000fe40000f21670 */
[----:B-1----:R-:W-:-:S02]  /*8820*/  FMNMX.FTZ R11, R10, R9, !PT ;  /* 0x000000090a0b7209 */ /* 0x002fc40007810000 */
[----:B------:R-:W-:Y:S02]  /*8830*/  FSEL R106, R106, -INF , !P1 ;  /* 0xff8000006a6a7808 */ /* 0x000fe40004800000 */
[----:B------:R-:W-:Y:S02]  /*8840*/  ISETP.NE.AND P1, PT, R198, RZ, PT ;  /* 0x000000ffc600720c */ /* 0x000fe40003f25270 */
[C---:B------:R-:W-:Y:S02]  /*8850*/  ISETP.GT.AND P5, PT, R13.reuse, 0x98, !P5 ;  /* 0x000000980d00780c */ /* 0x040fe40006fa4270 */
[----:B------:R-:W-:Y:S02]  /*8860*/  ISETP.GT.AND P1, PT, R13, 0x61, !P1 ;  /* 0x000000610d00780c */ /* 0x000fe40004f24270 */
[C---:B------:R-:W-:Y:S02]  /*8870*/  ISETP.LT.OR P4, PT, R12.reuse, 0x92, P4 ;  /* 0x000000920c00780c */ /* 0x040fe40002781670 */
[----:B------:R-:W-:-:S02]  /*8880*/  ISETP.LT.OR P1, PT, R12, 0x62, P1 ;  /* 0x000000620c00780c */ /* 0x000fc40000f21670 */
[----:B------:R-:W-:Y:S02]  /*8890*/  FSEL R98, R98, -INF , !P3 ;  /* 0xff80000062627808 */ /* 0x000fe40005800000 */
[----:B------:R-:W-:Y:S02]  /*88a0*/  FSEL R107, R107, -INF , !P1 ;  /* 0xff8000006b6b7808 */ /* 0x000fe40004800000 */
[----:B------:R-:W-:Y:S02]  /*88b0*/  ISETP.NE.AND P1, PT, R199, RZ, PT ;  /* 0x000000ffc700720c */ /* 0x000fe40003f25270 */
[----:B------:R-:W-:Y:S02]  /*88c0*/  ISETP.LT.OR P5, PT, R12, 0x99, P5 ;  /* 0x000000990c00780c */ /* 0x000fe40002fa1670 */
[----:B------:R-:W-:Y:S02]  /*88d0*/  ISETP.GT.AND P1, PT, R13, 0x68, !P1 ;  /* 0x000000680d00780c */ /* 0x000fe40004f24270 */
[----:B------:R-:W-:-:S02]  /*88e0*/  FSEL R102, R102, -INF , !P5 ;  /* 0xff80000066667808 */ /* 0x000fc40006800000 */
        /* <DEDUP_REMOVED lines=14> */
[----:B------:R-:W-:Y:S02]  /*89d0*/  ISETP.GT.AND P1, PT, R13, 0x78, !P6 ;  /* 0x000000780d00780c */ /* 0x000fe40007724270 */
        /* <DEDUP_REMOVED lines=11> */
[----:B------:R-:W-:Y:S02]  /*8a90*/  ISETP.NE.AND P1, PT, R20, RZ, PT ;  /* 0x000000ff1400720c */ /* 0x000fe40003f25270 */
[----:B------:R-:W1:Y:S02]  /*8aa0*/  SHFL.BFLY PT, R20, R11, 0x1, 0x1f ;  /* 0x0c201f000b147f89 */ /* 0x000e6400000e0000 */
        /* <DEDUP_REMOVED lines=8> */
[----:B-1----:R-:W-:Y:S02]  /*8b30*/  FMNMX.FTZ R9, R11, R20, !PT ;  /* 0x000000140b097209 */ /* 0x002fe40007810000 */
        /* <DEDUP_REMOVED lines=27> */
[C---:B------:R-:W-:Y:S02]  /*8cf0*/  ISETP.GT.AND P1, PT, R13.reuse, RZ, !P6 ;  /* 0x000000ff0d00720c */ /* 0x040fe40007724270 */
[----:B------:R-:W-:Y:S01]  /*8d00*/  ISETP.NE.AND P6, PT, R14, RZ, PT ;  /* 0x000000ff0e00720c */ /* 0x000fe20003fc5270 */
[----:B------:R-:W-:Y:S01]  /*8d10*/  IMAD.U32 R14, RZ, RZ, UR36 ;  /* 0x00000024ff0e7e24 */ /* 0x000fe2000f8e00ff */
[----:B------:R-:W-:Y:S02]  /*8d20*/  ISETP.LT.OR P1, PT, R12, 0x1, P1 ;  /* 0x000000010c00780c */ /* 0x000fe40000f21670 */
[----:B------:R-:W-:Y:S02]  /*8d30*/  ISETP.GT.AND P2, PT, R13, 0x99, !P6 ;  /* 0x000000990d00780c */ /* 0x000fe40007744270 */
[----:B------:R-:W-:Y:S01]  /*8d40*/  FSEL R169, R154, -INF , !P1 ;  /* 0xff8000009aa97808 */ /* 0x000fe20004800000 */
[----:B------:R-:W-:-:S01]  /*8d50*/  FFMA.FTZ R154, R9, R14, -8 ;  /* 0xc1000000099a7423 */ /* 0x000fc2000001000e */
[----:B------:R-:W-:-:S02]  /*8d60*/  FSETP.NEU.FTZ.AND P1, PT, R9, -INF , PT ;  /* 0xff8000000900780b */ /* 0x000fc40003f3d000 */
[----:B------:R-:W-:Y:S02]  /*8d70*/  ISETP.LT.OR P2, PT, R12, 0x9a, P2 ;  /* 0x0000009a0c00780c */ /* 0x000fe40001741670 */
[----:B------:R-:W-:Y:S02]  /*8d80*/  FSEL R154, R154, RZ, P1 ;  /* 0x000000ff9a9a7208 */ /* 0x000fe40000800000 */
[----:B------:R-:W-:-:S03]  /*8d90*/  FSEL R103, R103, -INF , !P2 ;  /* 0xff80000067677808 */ /* 0x000fc60005000000 */
        /* <DEDUP_REMOVED lines=20> */
[----:B-1----:R-:W-:-:S01]  /*8ee0*/  FFMA.FTZ R160, R112, UR36, -R154 ;  /* 0x0000002470a07c23 */ /* 0x002fc2000801089a */
        /* <DEDUP_REMOVED lines=30> */
[----:B------:R-:W-:Y:S02]  /*90d0*/  MUFU.EX2 R10, R10 ;  /* 0x0000000a000a7308 */ /* 0x000fe40000000800 */
[----:B------:R-:W-:-:S04]  /*90e0*/  FMNMX.FTZ R157, R147, R156, !PT ;  /* 0x0000009c939d7209 */ /* 0x000fc80007810000 */
[----:B------:R-:W-:Y:S02]  /*90f0*/  FMNMX.FTZ R156, R150, R157, !PT ;  /* 0x0000009d969c7209 */ /* 0x000fe40007810000 */
        /* <DEDUP_REMOVED lines=30> */
[----:B------:R-:W-:Y:S01]  /*92e0*/  FSEL R105, R99, -INF , !P4 ;  /* 0xff80000063697808 */ /* 0x000fe20006000000 */
[----:B------:R-:W-:Y:S01]  /*92f0*/  MUFU.EX2 R141, R141 ;  /* 0x0000008d008d7308 */ /* 0x000fe20000000800 */
[----:B------:R-:W-:-:S04]  /*9300*/  FMNMX.FTZ R157, R95, R156, !PT ;  /* 0x0000009c5f9d7209 */ /* 0x000fc80007810000 */
[----:B------:R-:W-:-:S03]  /*9310*/  FMNMX.FTZ R108, R98, R157, !PT ;  /* 0x0000009d626c7209 */ /* 0x000fc60007810000 */
[----:B------:R-:W-:Y:S01]  /*9320*/  MUFU.EX2 R99, R161 ;  /* 0x000000a100637308 */ /* 0x000fe20000000800 */
[----:B------:R-:W-:-:S04]  /*9330*/  FMNMX.FTZ R109, R105, R108, !PT ;  /* 0x0000006c696d7209 */ /* 0x000fc80007810000 */
[----:B------:R-:W-:Y:S01]  /*9340*/  FMNMX.FTZ R108, R102, R109, !PT ;  /* 0x0000006d666c7209 */ /* 0x000fe20007810000 */
[----:B------:R-:W-:-:S01]  /*9350*/  FFMA.FTZ R109, R113, UR36, -R154 ;  /* 0x00000024716d7c23 */ /* 0x000fc2000801089a */
[--C-:B------:R-:W-:Y:S01]  /*9360*/  FFMA.FTZ R113, R117, UR36, -R154.reuse ;  /* 0x0000002475717c23 */ /* 0x100fe2000801089a */
[----:B------:R-:W-:Y:S01]  /*9370*/  IMAD.U32 R117, RZ, RZ, UR36 ;  /* 0x00000024ff757e24 */ /* 0x000fe2000f8e00ff */
[----:B------:R-:W-:Y:S01]  /*9380*/  FMNMX.FTZ R156, R103, R108, !PT ;  /* 0x0000006c679c7209 */ /* 0x000fe20007810000 */
[----:B------:R-:W-:Y:S04]  /*9390*/  MUFU.EX2 R144, R144 ;  /* 0x0000009000907308 */ /* 0x000fe80000000800 */
[----:B------:R-:W1:Y:S04]  /*93a0*/  SHFL.BFLY PT, R157, R156, 0x2, 0x1f ;  /* 0x0c401f009c9d7f89 */ /* 0x000e6800000e0000 */
[----:B------:R-:W-:Y:S08]  /*93b0*/  MUFU.EX2 R108, R160 ;  /* 0x000000a0006c7308 */ /* 0x000ff00000000800 */
[----:B------:R-:W-:Y:S08]  /*93c0*/  MUFU.EX2 R145, R145 ;  /* 0x0000009100917308 */ /* 0x000ff00000000800 */
[----:B------:R-:W-:Y:S01]  /*93d0*/  MUFU.EX2 R148, R148 ;  /* 0x0000009400947308 */ /* 0x000fe20000000800 */
[----:B-1----:R-:W-:Y:S01]  /*93e0*/  FMNMX.FTZ R157, R156, R157, !PT ;  /* 0x0000009d9c9d7209 */ /* 0x002fe20007810000 */
[----:B------:R-:W-:Y:S01]  /*93f0*/  FFMA.FTZ R156, R101, UR36, -R154 ;  /* 0x00000024659c7c23 */ /* 0x000fe2000801089a */
[----:B------:R-:W-:-:S05]  /*9400*/  FSEL R101, R9, RZ, P1 ;  /* 0x000000ff09657208 */ /* 0x000fca0000800000 */
[----:B------:R-:W-:Y:S01]  /*9410*/  MUFU.EX2 R149, R149 ;  /* 0x0000009500957308 */ /* 0x000fe20000000800 */
[----:B------:R-:W1:Y:S01]  /*9420*/  SHFL.BFLY PT, R88, R157, 0x1, 0x1f ;  /* 0x0c201f009d587f89 */ /* 0x000e6200000e0000 */
[----:B------:R-:W-:-:S06]  /*9430*/  FADD.FTZ R2, -R101, R2 ;  /* 0x0000000265027221 */ /* 0x000fcc0000010100 */
[----:B------:R2:W-:Y:S08]  /*9440*/  MUFU.EX2 R101, R156 ;  /* 0x0000009c00657308 */ /* 0x0005f00000000800 */
[----:B------:R-:W-:Y:S08]  /*9450*/  MUFU.EX2 R120, R120 ;  /* 0x0000007800787308 */ /* 0x000ff00000000800 */
[----:B------:R-:W-:Y:S01]  /*9460*/  MUFU.EX2 R121, R121 ;  /* 0x0000007900797308 */ /* 0x000fe20000000800 */
[----:B-1----:R-:W-:-:S04]  /*9470*/  FMNMX.FTZ R88, R157, R88, !PT ;  /* 0x000000589d587209 */ /* 0x002fc80007810000 */
[C---:B------:R-:W-:Y:S01]  /*9480*/  FSETP.NEU.FTZ.AND P1, PT, R88.reuse, -INF , PT ;  /* 0xff8000005800780b */ /* 0x040fe20003f3d000 */
[----:B------:R-:W-:-:S01]  /*9490*/  FFMA.FTZ R154, R88, R117, -8 ;  /* 0xc1000000589a7423 */ /* 0x000fc20000010075 */
[----:B------:R-:W-:Y:S01]  /*94a0*/  FMUL.FTZ R117, R2, UR36 ;  /* 0x0000002402757c20 */ /* 0x000fe20008410000 */
[----:B------:R-:W-:Y:S03]  /*94b0*/  MUFU.EX2 R124, R124 ;  /* 0x0000007c007c7308 */ /* 0x000fe60000000800 */
[----:B------:R-:W-:-:S05]  /*94c0*/  FSEL R2, R154, RZ, P1 ;  /* 0x000000ff9a027208 */ /* 0x000fca0000800000 */
[--C-:B--2---:R-:W-:Y:S01]  /*94d0*/  FFMA.FTZ R156, R159, UR36, -R2.reuse ;  /* 0x000000249f9c7c23 */ /* 0x104fe20008010802 */
[----:B------:R-:W-:-:S01]  /*94e0*/  FFMA.FTZ R159, R163, UR36, -R2 ;  /* 0x00000024a39f7c23 */ /* 0x000fc20008010802 */
[----:B------:R-:W-:Y:S01]  /*94f0*/  FSEL R163, R88, RZ, P1 ;  /* 0x000000ff58a37208 */ /* 0x000fe20000800000 */
[----:B------:R-:W-:-:S01]  /*9500*/  FFMA.FTZ R154, R155, UR36, -R2 ;  /* 0x000000249b9a7c23 */ /* 0x000fc20008010802 */
[--C-:B------:R-:W-:Y:S01]  /*9510*/  FFMA.FTZ R155, R158, UR36, -R2.reuse ;  /* 0x000000249e9b7c23 */ /* 0x100fe20008010802 */
[----:B------:R-:W-:-:S01]  /*9520*/  FFMA.FTZ R158, R162, UR36, -R2 ;  /* 0x00000024a29e7c23 */ /* 0x000fc20008010802 */
[----:B------:R-:W-:Y:S01]  /*9530*/  FFMA.FTZ R162, R126, UR36, -R2 ;  /* 0x000000247ea27c23 */ /* 0x000fe20008010802 */
[----:B------:R-:W-:-:S01]  /*9540*/  FADD.FTZ R163, -R163, R0 ;  /* 0x00000000a3a37221 */ /* 0x000fc20000010100 */
[--C-:B------:R-:W-:Y:S01]  /*9550*/  FFMA.FTZ R157, R169, UR36, -R2.reuse ;  /* 0x00000024a99d7c23 */ /* 0x100fe20008010802 */
[----:B------:R-:W1:Y:S01]  /*9560*/  MUFU.EX2 R117, R117 ;  /* 0x0000007500757308 */ /* 0x000e620000000800 */
[----:B------:R-:W-:-:S01]  /*9570*/  FFMA.FTZ R160, R166, UR36, -R2 ;  /* 0x00000024a6a07c23 */ /* 0x000fc20008010802 */
[----:B------:R-:W-:Y:S01]  /*9580*/  FMUL.FTZ R126, R163, UR36 ;  /* 0x00000024a37e7c20 */ /* 0x000fe20008410000 */
        /* <DEDUP_REMOVED lines=30> */
[----:B--2---:R-:W-:-:S01]  /*9770*/  FFMA.FTZ R5, R126, R4, R157 ;  /* 0x000000047e057223 */ /* 0x004fc2000001009d */
[--C-:B------:R-:W-:Y:S01]  /*9780*/  FFMA.FTZ R90, R90, UR36, -R2.reuse ;  /* 0x000000245a5a7c23 */ /* 0x100fe20008010802 */
[----:B------:R-:W-:-:S01]  /*9790*/  FFMA.FTZ R91, R91, UR36, -R2 ;  /* 0x000000245b5b7c23 */ /* 0x000fc20008010802 */
[--C-:B------:R-:W-:Y:S01]  /*97a0*/  FFMA.FTZ R94, R94, UR36, -R2.reuse ;  /* 0x000000245e5e7c23 */ /* 0x100fe20008010802 */
[----:B------:R-:W-:-:S01]  /*97b0*/  FFMA.FTZ R95, R95, UR36, -R2 ;  /* 0x000000245f5f7c23 */ /* 0x000fc20008010802 */
[--C-:B------:R-:W-:Y:S01]  /*97c0*/  FFMA.FTZ R98, R98, UR36, -R2.reuse ;  /* 0x0000002462627c23 */ /* 0x100fe20008010802 */
[----:B------:R-:W-:-:S01]  /*97d0*/  FFMA.FTZ R105, R105, UR36, -R2 ;  /* 0x0000002469697c23 */ /* 0x000fc20008010802 */
[----:B------:R-:W2:Y:S01]  /*97e0*/  MUFU.EX2 R156, R156 ;  /* 0x0000009c009c7308 */ /* 0x000ea20000000800 */
[----:B-1----:R-:W-:-:S01]  /*97f0*/  FADD.FTZ R4, R154, R5 ;  /* 0x000000059a047221 */ /* 0x002fc20000010000 */
[--C-:B------:R-:W-:Y:S01]  /*9800*/  FFMA.FTZ R102, R102, UR36, -R2.reuse ;  /* 0x0000002466667c23 */ /* 0x100fe20008010802 */
[----:B------:R-:W-:-:S05]  /*9810*/  FFMA.FTZ R2, R103, UR36, -R2 ;  /* 0x0000002467027c23 */ /* 0x000fca0008010802 */
[----:B------:R-:W1:Y:S01]  /*9820*/  MUFU.EX2 R158, R158 ;  /* 0x0000009e009e7308 */ /* 0x000e620000000800 */
[----:B---3--:R-:W-:-:S07]  /*9830*/  FADD.FTZ R5, R155, R4 ;  /* 0x000000049b057221 */ /* 0x008fce0000010000 */
[----:B------:R-:W3:Y:S01]  /*9840*/  MUFU.EX2 R159, R159 ;  /* 0x0000009f009f7308 */ /* 0x000ee20000000800 */
[----:B--2---:R-:W-:-:S07]  /*9850*/  FADD.FTZ R5, R156, R5 ;  /* 0x000000059c057221 */ /* 0x004fce0000010000 */
[----:B------:R2:W-:Y:S08]  /*9860*/  MUFU.EX2 R0, R162 ;  /* 0x000000a200007308 */ /* 0x0005f00000000800 */
[----:B------:R-:W4:Y:S01]  /*9870*/  MUFU.EX2 R160, R160 ;  /* 0x000000a000a07308 */ /* 0x000f220000000800 */
[----:B--2---:R-:W-:-:S04]  /*9880*/  FADD.FTZ R162, R14, R163 ;  /* 0x000000a30ea27221 */ /* 0x004fc80000010000 */
[----:B------:R-:W-:Y:S01]  /*9890*/  FADD.FTZ R163, R15, R162 ;  /* 0x000000a20fa37221 */ /* 0x000fe20000010000 */
[----:B-1----:R-:W-:-:S02]  /*98a0*/  FADD.FTZ R162, R158, R5 ;  /* 0x000000059ea27221 */ /* 0x002fc40000010000 */
[----:B------:R-:W1:Y:S01]  /*98b0*/  MUFU.EX2 R161, R161 ;  /* 0x000000a100a17308 */ /* 0x000e620000000800 */
[----:B------:R-:W-:-:S01]  /*98c0*/  FADD.FTZ R4, R20, R163 ;  /* 0x000000a314047221 */ /* 0x000fc20000010000 */
[----:B---3--:R-:W-:-:S03]  /*98d0*/  FADD.FTZ R163, R159, R162 ;  /* 0x000000a29fa37221 */ /* 0x008fc60000010000 */
[----:B------:R-:W-:-:S03]  /*98e0*/  FADD.FTZ R5, R21, R4 ;  /* 0x0000000415057221 */ /* 0x000fc60000010000 */
[----:B------:R-:W2:Y:S01]  /*98f0*/  MUFU.EX2 R138, R138 ;  /* 0x0000008a008a7308 */ /* 0x000ea20000000800 */
[----:B------:R-:W-:-:S01]  /*9900*/  FADD.FTZ R4, R152, R5 ;  /* 0x0000000598047221 */ /* 0x000fc20000010000 */
[----:B----4-:R-:W-:-:S03]  /*9910*/  FADD.FTZ R162, R160, R163 ;  /* 0x000000a3a0a27221 */ /* 0x010fc60000010000 */
[----:B------:R-:W-:-:S03]  /*9920*/  FADD.FTZ R5, R153, R4 ;  /* 0x0000000499057221 */ /* 0x000fc60000010000 */
[----:B------:R-:W3:Y:S01]  /*9930*/  MUFU.EX2 R139, R139 ;  /* 0x0000008b008b7308 */ /* 0x000ee20000000800 */
[----:B-1----:R-:W-:-:S01]  /*9940*/  FADD.FTZ R163, R161, R162 ;  /* 0x000000a2a1a37221 */ /* 0x002fc20000010000 */
[----:B------:R-:W-:-:S04]  /*9950*/  FADD.FTZ R4, R136, R5 ;  /* 0x0000000588047221 */ /* 0x000fc80000010000 */
[----:B------:R-:W-:Y:S02]  /*9960*/  FADD.FTZ R5, R137, R4 ;  /* 0x0000000489057221 */ /* 0x000fe40000010000 */
[----:B------:R-:W1:Y:S01]  /*9970*/  MUFU.EX2 R142, R142 ;  /* 0x0000008e008e7308 */ /* 0x000e620000000800 */
[----:B--2---:R-:W-:-:S01]  /*9980*/  FADD.FTZ R162, R138, R163 ;  /* 0x000000a38aa27221 */ /* 0x004fc20000010000 */
[----:B------:R-:W-:-:S04]  /*9990*/  FADD.FTZ R4, R140, R5 ;  /* 0x000000058c047221 */ /* 0x000fc80000010000 */
[----:B------:R-:W-:Y:S02]  /*99a0*/  FADD.FTZ R5, R141, R4 ;  /* 0x000000048d057221 */ /* 0x000fe40000010000 */
[----:B------:R-:W2:Y:S01]  /*99b0*/  MUFU.EX2 R143, R143 ;  /* 0x0000008f008f7308 */ /* 0x000ea20000000800 */
[----:B---3--:R-:W-:-:S01]  /*99c0*/  FADD.FTZ R163, R139, R162 ;  /* 0x000000a28ba37221 */ /* 0x008fc20000010000 */
[----:B------:R-:W-:-:S04]  /*99d0*/  FADD.FTZ R4, R144, R5 ;  /* 0x0000000590047221 */ /* 0x000fc80000010000 */
[----:B------:R-:W-:Y:S02]  /*99e0*/  FADD.FTZ R5, R145, R4 ;  /* 0x0000000491057221 */ /* 0x000fe40000010000 */
        /* <DEDUP_REMOVED lines=20> */
[----:B--2---:R-:W-:-:S04]  /*9b30*/  FADD.FTZ R163, R123, R162 ;  /* 0x000000a27ba37221 */ /* 0x004fc80000010000 */
[----:B------:R-:W-:-:S03]  /*9b40*/  FADD.FTZ R162, R0, R163 ;  /* 0x000000a300a27221 */ /* 0x000fc60000010000 */
        /* <DEDUP_REMOVED lines=21> */
[----:B-1----:R-:W-:-:S04]  /*9ca0*/  FADD.FTZ R4, R104, R5 ;  /* 0x0000000568047221 */ /* 0x002fc80000010000 */
        /* <DEDUP_REMOVED lines=22> */
[----:B--2---:R-:W-:-:S07]  /*9e10*/  FADD.FTZ R162, R118, R163 ;  /* 0x000000a376a27221 */ /* 0x004fce0000010000 */
        /* <DEDUP_REMOVED lines=11> */
[----:B------:R1:W-:Y:S08]  /*9ed0*/  MUFU.EX2 R164, R95 ;  /* 0x0000005f00a47308 */ /* 0x0003f00000000800 */
[----:B------:R-:W3:Y:S01]  /*9ee0*/  MUFU.EX2 R96, R96 ;  /* 0x0000006000607308 */ /* 0x000ee20000000800 */
[----:B-1----:R-:W-:-:S01]  /*9ef0*/  FADD.FTZ R95, R119, R162 ;  /* 0x000000a2775f7221 */ /* 0x002fc20000010000 */
[----:B--2---:R-:W-:-:S06]  /*9f00*/  FADD.FTZ R5, R93, R4 ;  /* 0x000000045d057221 */ /* 0x004fcc0000010000 */
[----:B------:R1:W2:Y:S08]  /*9f10*/  MUFU.EX2 R94, R98 ;  /* 0x00000062005e7308 */ /* 0x0002b00000000800 */
[----:B------:R-:W4:Y:S01]  /*9f20*/  MUFU.EX2 R97, R97 ;  /* 0x0000006100617308 */ /* 0x000f220000000800 */
[----:B-1----:R-:W-:-:S01]  /*9f30*/  FADD.FTZ R98, R90, R95 ;  /* 0x0000005f5a627221 */ /* 0x002fc20000010000 */
[----:B---3--:R-:W-:-:S03]  /*9f40*/  FADD.FTZ R4, R96, R5 ;  /* 0x0000000560047221 */ /* 0x008fc60000010000 */
[----:B------:R-:W-:-:S03]  /*9f50*/  FADD.FTZ R98, R91, R98 ;  /* 0x000000625b627221 */ /* 0x000fc60000010000 */
[----:B------:R-:W1:Y:S01]  /*9f60*/  MUFU.EX2 R166, R105 ;  /* 0x0000006900a67308 */ /* 0x000e620000000800 */
[----:B------:R-:W-:-:S04]  /*9f70*/  FADD.FTZ R98, R165, R98 ;  /* 0x00000062a5627221 */ /* 0x000fc80000010000 */
[----:B------:R-:W-:-:S03]  /*9f80*/  FADD.FTZ R95, R164, R98 ;  /* 0x00000062a45f7221 */ /* 0x000fc60000010000 */
[----:B------:R-:W3:Y:S01]  /*9f90*/  MUFU.EX2 R100, R100 ;  /* 0x0000006400647308 */ /* 0x000ee20000000800 */
[----:B--2---:R-:W-:-:S01]  /*9fa0*/  FADD.FTZ R95, R94, R95 ;  /* 0x0000005f5e5f7221 */ /* 0x004fc20000010000 */
[----:B----4-:R-:W-:-:S06]  /*9fb0*/  FADD.FTZ R5, R97, R4 ;  /* 0x0000000461057221 */ /* 0x010fcc0000010000 */
[----:B------:R-:W2:Y:S01]  /*9fc0*/  MUFU.EX2 R102, R102 ;  /* 0x0000006600667308 */ /* 0x000ea20000000800 */
[----:B-1----:R-:W-:-:S07]  /*9fd0*/  FADD.FTZ R95, R166, R95 ;  /* 0x0000005fa65f7221 */ /* 0x002fce0000010000 */
[----:B------:R-:W1:Y:S01]  /*9fe0*/  MUFU.EX2 R103, R2 ;  /* 0x0000000200677308 */ /* 0x000e620000000800 */
[----:B---3--:R-:W-:-:S04]  /*9ff0*/  FADD.FTZ R4, R100, R5 ;  /* 0x0000000564047221 */ /* 0x008fc80000010000 */
[----:B------:R-:W-:Y:S01]  /*a000*/  FADD.FTZ R5, R101, R4 ;  /* 0x0000000465057221 */ /* 0x000fe20000010000 */
[----:B--2---:R-:W-:-:S04]  /*a010*/  FADD.FTZ R95, R102, R95 ;  /* 0x0000005f665f7221 */ /* 0x004fc80000010000 */
[----:B-1----:R-:W-:Y:S01]  /*a020*/  FADD.FTZ R4, R103, R95 ;  /* 0x0000005f67047221 */ /* 0x002fe20000010000 */
[----:B------:R-:W-:Y:S06]  /*a030*/  @!P0 BRA `(.L_x_915) ;  /* 0x0000000000048947 */ /* 0x000fec0003800000 */
[----:B------:R-:W-:Y:S01]  /*a040*/  BPT.TRAP 0x1 ;  /* 0x000000040000795c */ /* 0x000fe20000300000 */
.L_x_915:
[----:B------:R-:W-:Y:S01]  /*a050*/  ULEA UR6, UR38, UR37, 0x3 ;  /* 0x0000002526067291 */ /* 0x000fe2000f8e183f */
[----:B------:R-:W-:Y:S01]  /*a060*/  ISETP.GT.AND P1, PT, R3, UR40, PT ;  /* 0x0000002803007c0c */ /* 0x000fe2000bf24270 */
[----:B------:R-:W-:Y:S01]  /*a070*/  UMOV UR39, UR7 ;  /* 0x0000000700277c82 */ /* 0x000fe20008000000 */
[----:B------:R-:W-:Y:S01]  /*a080*/  F2FP.SATFINITE.E4M3.F32.PACK_AB_MERGE_C R14, R15, R14, RZ ;  /* 0x0000000e0f0e723e */ /* 0x000fe200048070ff */
[----:B------:R-:W-:Y:S01]  /*a090*/  UIADD3 UR6, UR6, 0x29860, URZ ;  /* 0x0002986006067890 */ /* 0x000fe2000fffe03f */
[----:B------:R-:W-:Y:S01]  /*a0a0*/  F2FP.SATFINITE.E4M3.F32.PACK_AB_MERGE_C R0, R127, R0, RZ ;  /* 0x000000007f00723e */ /* 0x000fe200048070ff */
[----:B------:R-:W-:Y:S01]  /*a0b0*/  UMOV UR38, UR5 ;  /* 0x0000000500267c82 */ /* 0x000fe20008000000 */
[----:B------:R-:W-:Y:S01]  /*a0c0*/  F2FP.SATFINITE.E4M3.F32.PACK_AB_MERGE_C R2, R164, R165, RZ ;  /* 0x000000a5a402723e */ /* 0x000fe200048070ff */
[----:B------:R-:W-:Y:S01]  /*a0d0*/  UPRMT UR6, UR46, 0x654, UR6 ;  /* 0x000006542e067896 */ /* 0x000fe20008000006 */
        /* <DEDUP_REMOVED lines=34> */
[----:B------:R-:W-:Y:S01]  /*a300*/  F2FP.SATFINITE.E4M3.F32.PACK_AB_MERGE_C R177, R123, R122, R0 ;  /* 0x0000007a7bb1723e */ /* 0x000fe20004807000 */
[-C--:B------:R-:W-:Y:S01]  /*a310*/  FMUL.FTZ R56, R56, R117.reuse ;  /* 0x0000007538387220 */ /* 0x080fe20000410000 */
[----:B------:R-:W-:Y:S01]  /*a320*/  F2FP.SATFINITE.E4M3.F32.PACK_AB_MERGE_C R169, R91, R90, R2 ;  /* 0x0000005a5ba9723e */ /* 0x000fe20004807002 */
[-C--:B------:R-:W-:Y:S01]  /*a330*/  FMUL.FTZ R57, R57, R117.reuse ;  /* 0x0000007539397220 */ /* 0x080fe20000410000 */
[----:B------:R-:W-:Y:S01]  /*a340*/  F2FP.SATFINITE.E4M3.F32.PACK_AB_MERGE_C R184, R11, R10, R14 ;  /* 0x0000000a0bb8723e */ /* 0x000fe2000480700e */
        /* <DEDUP_REMOVED lines=28> */
[----:B------:R-:W-:Y:S01]  /*a510*/  VIADD R3, R3, 0xffffffff ;  /* 0xffffffff03037836 */ /* 0x000fe20000000000 */
[----:B------:R-:W-:Y:S01]  /*a520*/  F2FP.SATFINITE.E4M3.F32.PACK_AB_MERGE_C R168, R89, R116, R92 ;  /* 0x0000007459a8723e */ /* 0x000fe2000480705c */
[----:B------:R-:W-:Y:S01]  /*a530*/  FMUL.FTZ R26, R26, R126 ;  /* 0x0000007e1a1a7220 */ /* 0x000fe20000410000 */
[----:B------:R-:W-:Y:S01]  /*a540*/  F2FP.SATFINITE.E4M3.F32.PACK_AB_MERGE_C R170, R97, R96, R100 ;  /* 0x0000006061aa723e */ /* 0x000fe20004807064 */
        /* <DEDUP_REMOVED lines=32> */
[----:B------:R-:W-:-:S02]  /*a750*/  IMAD.MOV.U32 R0, RZ, RZ, R88 ;  /* 0x000000ffff007224 */ /* 0x000fc400078e0058 */
[----:B------:R-:W-:Y:S01]  /*a760*/  IMAD.MOV.U32 R2, RZ, RZ, R9 ;  /* 0x000000ffff027224 */ /* 0x000fe200078e0009 */
[----:B------:R-:W-:Y:S06]  /*a770*/  @P1 BRA `(.L_x_916) ;  /* 0xffffffb800681947 */ /* 0x000fec000383ffff */
[----:B------:R-:W-:Y:S01]  /*a780*/  IMAD.MOV.U32 R0, RZ, RZ, R88 ;  /* 0x000000ffff007224 */ /* 0x000fe200078e0058 */
[----:B------:R-:W-:Y:S01]  /*a790*/  UMOV UR38, UR5 ;  /* 0x0000000500267c82 */ /* 0x000fe20008000000 */
[----:B------:R-:W-:Y:S01]  /*a7a0*/  IMAD.MOV.U32 R2, RZ, RZ, R9 ;  /* 0x000000ffff027224 */ /* 0x000fe200078e0009 */
[----:B------:R-:W-:-:S06]  /*a7b0*/  UMOV UR39, UR7 ;  /* 0x0000000700277c82 */ /* 0x000fcc0008000000 */
.L_x_898:
[----:B------:R-:W1:Y:S01]  /*a7c0*/  LDC R8, c[0x0][0x9e4] ;  /* 0x00027900ff087b82 */ /* 0x000e620000000800 */
[----:B------:R-:W-:Y:S01]  /*a7d0*/  VIADD R9, R188, -UR53 ;  /* 0x80000035bc097c36 */ /* 0x000fe20008000000 */
[----:B------:R-:W-:-:S04]  /*a7e0*/  LOP3.LUT R189, R189, 0xffffffef, RZ, 0xc0, !PT ;  /* 0xffffffefbdbd7812 */ /* 0x000fc800078ec0ff */
[----:B------:R-:W-:Y:S02]  /*a7f0*/  R2UR UR5, R9 ;  /* 0x00000000090572ca */ /* 0x000fe400000e0000 */
[----:B-1----:R-:W-:-:S13]  /*a800*/  ISETP.GE.AND P1, PT, R8, 0x1, PT ;  /* 0x000000010800780c */ /* 0x002fda0003f26270 */
[----:B------:R-:W-:Y:S01]  /*a810*/  @P1 LOP3.LUT R189, R189, 0x10, RZ, 0xfc, !PT ;  /* 0x00000010bdbd1812 */ /* 0x000fe200078efcff */
[----:B------:R-:W-:Y:S06]  /*a820*/  @!P1 BRA `(.L_x_917) ;  /* 0x0000000000449947 */ /* 0x000fec0003800000 */
        /* <DEDUP_REMOVED lines=9> */
.L_x_918:
[----:B------:R-:W-:-:S13]  /*a8c0*/  ISETP.NE.AND P1, PT, R8, 0x1, PT ;  /* 0x000000010800780c */ /* 0x000fda0003f25270 */
[----:B------:R-:W1:Y:S02]  /*a8d0*/  @P1 LDC.64 R10, c[0x0][0x9e8] ;  /* 0x00027a00ff0a1b82 */ /* 0x000e640000000a00 */
[----:B-1----:R-:W-:-:S05]  /*a8e0*/  @P1 IMAD.HI.U32 R10, R188, R10, RZ ;  /* 0x0000000abc0a1227 */ /* 0x002fca00078e00ff */
[----:B------:R-:W-:-:S07]  /*a8f0*/  @P1 SHF.R.U32.HI R188, RZ, R11, R10 ;  /* 0x0000000bffbc1219 */ /* 0x000fce000001160a */
.L_x_919:
[----:B------:R-:W-:-:S05]  /*a900*/  IMAD R188, R188, R8, RZ ;  /* 0x00000008bcbc7224 */ /* 0x000fca00078e02ff */
[----:B------:R-:W-:-:S13]  /*a910*/  R2UR UR6, R188 ;  /* 0x00000000bc0672ca */ /* 0x000fda00000e0000 */
[----:B------:R-:W-:-:S04]  /*a920*/  UISETP.LT.AND UP0, UPT, UR5, UR6, UPT ;  /* 0x000000060500728c */ /* 0x000fc8000bf01270 */
[----:B------:R-:W-:-:S12]  /*a930*/  USEL UR5, UR5, UR6, !UP0 ;  /* 0x0000000605057287 */ /* 0x000fd8000c000000 */
.L_x_917:
[----:B------:R-:W-:-:S04]  /*a940*/  UIADD3 UR6, UR5, 0x9f, URZ ;  /* 0x0000009f05067890 */ /* 0x000fc8000fffe03f */
[----:B------:R-:W-:-:S04]  /*a950*/  UIMAD.WIDE UR6, UR6, 0x66666667, URZ ;  /* 0x66666667060678a5 */ /* 0x000fc8000f8e023f */
[----:B------:R-:W-:-:S04]  /*a960*/  USHF.R.U32.HI UR5, URZ, 0x1f, UR7 ;  /* 0x0000001f3f057899 */ /* 0x000fc80008011607 */
[----:B------:R-:W-:-:S04]  /*a970*/  ULEA.HI.SX32 UR5, UR7, UR5, 0x1a ;  /* 0x0000000507057291 */ /* 0x000fc8000f8fd23f */
[----:B------:R-:W-:-:S04]  /*a980*/  UISETP.LT.AND UP0, UPT, UR47, UR5, UPT ;  /* 0x000000052f00728c */ /* 0x000fc8000bf01270 */
[----:B------:R-:W-:-:S06]  /*a990*/  USEL UR41, UR47, UR5, !UP0 ;  /* 0x000000052f297287 */ /* 0x000fcc000c000000 */
[----:B------:R-:W-:-:S13]  /*a9a0*/  ISETP.GE.AND P1, PT, R3, UR41, PT ;  /* 0x0000002903007c0c */ /* 0x000fda000bf26270 */
[----:B------:R-:W-:Y:S05]  /*a9b0*/  @!P1 BRA `(.L_x_920) ;  /* 0x0000002c00409947 */ /* 0x000fea0003800000 */
[----:B------:R-:W-:Y:S01]  /*a9c0*/  IMAD.MOV.U32 R11, RZ, RZ, R0 ;  /* 0x000000ffff0b7224 */ /* 0x000fe200078e0000 */
[----:B------:R-:W-:Y:S01]  /*a9d0*/  UMOV UR40, UR39 ;  /* 0x0000002700287c82 */ /* 0x000fe20008000000 */
[----:B------:R-:W-:Y:S01]  /*a9e0*/  IMAD.MOV.U32 R9, RZ, RZ, R2 ;  /* 0x000000ffff097224 */ /* 0x000fe200078e0002 */
[----:B------:R-:W-:-:S06]  /*a9f0*/  UMOV UR7, UR38 ;  /* 0x0000002600077c82 */ /* 0x000fcc0008000000 */
.L_x_930:
[----:B------:R-:W-:Y:S01]  /*aa00*/  ISETP.NE.AND P2, PT, RZ, UR45, PT ;  /* 0x0000002dff007c0c */ /* 0x000fe2000bf45270 */
[----:B------:R-:W-:-:S04]  /*aa10*/  UISETP.NE.AND UP0, UPT, UR7, 0x1, UPT ;  /* 0x000000010700788c */ /* 0x000fc8000bf05270 */
[----:B------:R-:W-:-:S04]  /*aa20*/  USEL UR39, URZ, 0x1, UP0 ;  /* 0x000000013f277887 */ /* 0x000fc80008000000 */
[----:B------:R-:W-:-:S04]  /*aa30*/  ULOP3.LUT UR39, UR40, UR39, URZ, 0x3c, !UPT ;  /* 0x0000002728277292 */ /* 0x000fc8000f8e3c3f */
[----:B------:R-:W-:Y:S08]  /*aa40*/  @P2 BRA `(.L_x_921) ;  /* 0x0000000000382947 */ /* 0x000ff00003800000 */
[----:B------:R-:W-:Y:S05]  /*aa50*/  @!P0 BRA `(.L_x_922) ;  /* 0x0000000000048947 */ /* 0x000fea0003800000 */
[----:B------:R-:W-:Y:S01]  /*aa60*/  BPT.TRAP 0x1 ;  /* 0x000000040000795c */ /* 0x000fe20000300000 */
.L_x_922:
        /* <DEDUP_REMOVED lines=9> */
.L_x_923:
[----:B--2---:R-:W-:Y:S05]  /*ab00*/  @P1 BRA `(.L_x_921) ;  /* 0x0000000000081947 */ /* 0x004fea0003800000 */
[----:B------:R-:W2:Y:S02]  /*ab10*/  SYNCS.PHASECHK.TRANS64.TRYWAIT P1, [UR5+0x29830], R0 ;  /* 0x02983000ff0075a7 */ /* 0x000ea40008020145 */
[----:B--2---:R-:W-:Y:S05]  /*ab20*/  @!P1 BRA `(.L_x_924) ;  /* 0x000000d000d09947 */ /* 0x004fea0003800000 */
.L_x_921:
[----:B------:R-:W3:Y:S01]  /*ab30*/  S2R R2, SR_TID.X ;  /* 0x0000000000027919 */ /* 0x000ee20000002100 */
[----:B------:R-:W-:Y:S01]  /*ab40*/  UIADD3 UR5, UR7, 0x1, URZ ;  /* 0x0000000107057890 */ /* 0x000fe2000fffe03f */
[----:B------:R-:W-:Y:S01]  /*ab50*/  UMOV UR31, 0x80000020 ;  /* 0x80000020001f7882 */ /* 0x000fe20000000000 */
[----:B------:R-:W-:Y:S02]  /*ab60*/  UMOV UR32, UR28 ;  /* 0x0000001c00207c82 */ /* 0x000fe40008000000 */
[----:B------:R-:W-:Y:S01]  /*ab70*/  UISETP.NE.AND UP0, UPT, UR5, 0x2, UPT ;  /* 0x000000020500788c */ /* 0x000fe2000bf05270 */
[----:B------:R-:W-:Y:S01]  /*ab80*/  UMOV UR33, UR29 ;  /* 0x0000001d00217c82 */ /* 0x000fe20008000000 */
[----:B------:R-:W-:Y:S02]  /*ab90*/  UMOV UR35, 0x80000020 ;  /* 0x8000002000237882 */ /* 0x000fe40000000000 */
[----:B------:R-:W-:Y:S01]  /*aba0*/  USEL UR5, UR5, URZ, UP0 ;  /* 0x0000003f05057287 */ /* 0x000fe20008000000 */
[----:B------:R-:W-:Y:S01]  /*abb0*/  UMOV UR48, UR28 ;  /* 0x0000001c00307c82 */ /* 0x000fe20008000000 */
[----:B------:R-:W-:-:S02]  /*abc0*/  UMOV UR49, UR29 ;  /* 0x0000001d00317c82 */ /* 0x000fc40008000000 */
[----:B------:R-:W-:Y:S01]  /*abd0*/  UIMAD UR6, UR5, 0x780, UR4 ;  /* 0x00000780050678a4 */ /* 0x000fe2000f8e0204 */
[----:B------:R-:W-:Y:S01]  /*abe0*/  UMOV UR51, 0x80000020 ;  /* 0x8000002000337882 */ /* 0x000fe20000000000 */
[----:B------:R-:W-:Y:S02]  /*abf0*/  UMOV UR11, 0x80000020 ;  /* 0x80000020000b7882 */ /* 0x000fe40000000000 */
[----:B------:R-:W-:Y:S02]  /*ac00*/  UIADD3 UR34, UR6, 0x80, URZ ;  /* 0x0000008006227890 */ /* 0x000fe4000fffe03f */
[----:B------:R-:W-:Y:S02]  /*ac10*/  UIADD3 UR50, UR6, 0x100, URZ ;  /* 0x0000010006327890 */ /* 0x000fe4000fffe03f */
[----:B------:R-:W-:Y:S01]  /*ac20*/  UMOV UR30, UR6 ;  /* 0x00000006001e7c82 */ /* 0x000fe20008000000 */
[----:B------:R-:W-:Y:S02]  /*ac30*/  UIADD3 UR10, UR6, 0x200, URZ ;  /* 0x00000200060a7890 */ /* 0x000fe4000fffe03f */
[----:B------:R-:W-:Y:S01]  /*ac40*/  UIADD3 UR14, UR6, 0x202, URZ ;  /* 0x00000202060e7890 */ /* 0x000fe2000fffe03f */
[----:B------:R-:W-:Y:S01]  /*ac50*/  UMOV UR15, 0x80000020 ;  /* 0x80000020000f7882 */ /* 0x000fe20000000000 */
[----:B------:R-:W-:Y:S01]  /*ac60*/  UIADD3 UR18, UR6, 0x282, URZ ;  /* 0x0000028206127890 */ /* 0x000fe2000fffe03f */
[----:B------:R-:W-:Y:S01]  /*ac70*/  UMOV UR19, 0x80000020 ;  /* 0x8000002000137882 */ /* 0x000fe20000000000 */
[----:B------:R-:W-:Y:S01]  /*ac80*/  UIADD3 UR22, UR6, 0x500, URZ ;  /* 0x0000050006167890 */ /* 0x000fe2000fffe03f */
[----:B---3--:R-:W-:Y:S01]  /*ac90*/  SHF.R.U32.HI R2, RZ, 0x7, R2 ;  /* 0x00000007ff027819 */ /* 0x008fe20000011602 */
[----:B------:R-:W-:Y:S01]  /*aca0*/  UMOV UR23, 0x80000020 ;  /* 0x8000002000177882 */ /* 0x000fe20000000000 */
[----:B------:R-:W-:Y:S01]  /*acb0*/  UIADD3 UR26, UR6, 0x502, URZ ;  /* 0x00000502061a7890 */ /* 0x000fe2000fffe03f */
[----:B------:R-:W-:-:S02]  /*acc0*/  UMOV UR27, 0x80000020 ;  /* 0x80000020001b7882 */ /* 0x000fc40000000000 */
[----:B-12---:R-:W-:-:S05]  /*acd0*/  VIADD R0, R2, 0x8 ;  /* 0x0000000802007836 */ /* 0x006fca0000000000 */
        /* <DEDUP_REMOVED lines=164> */
.L_x_926:
[----:B------:R-:W-:Y:S01]  /*b720*/  ULEA UR6, UR7, UR37, 0x3 ;  /* 0x0000002507067291 */ /* 0x000fe2000f8e183f */
[----:B------:R-:W-:-:S05]  /*b730*/  IMAD.U32 R0, RZ, RZ, UR40 ;  /* 0x00000028ff007e24 */ /* 0x000fca000f8e00ff */
[----:B------:R-:W-:-:S04]  /*b740*/  SHF.L.U32 R0, R0, 0x1f, RZ ;  /* 0x0000001f00007819 */ /* 0x000fc800000006ff */
[----:B------:R1:W2:Y:S01]  /*b750*/  SYNCS.PHASECHK.TRANS64.TRYWAIT P1, [UR6+0x29850], R0 ;  /* 0x02985000ff0075a7 */ /* 0x0002a20008020146 */
[----:B------:R-:W-:Y:S05]  /*b760*/  @!P0 BRA `(.L_x_927) ;  /* 0x0000000000048947 */ /* 0x000fea0003800000 */
[----:B------:R-:W-:Y:S01]  /*b770*/  BPT.TRAP 0x1 ;  /* 0x000000040000795c */ /* 0x000fe20000300000 */
.L_x_927:
[----:B--2---:R-:W-:Y:S05]  /*b780*/  @P1 BRA `(.L_x_925) ;  /* 0x0000000000081947 */ /* 0x004fea0003800000 */
[----:B------:R-:W2:Y:S02]  /*b790*/  SYNCS.PHASECHK.TRANS64.TRYWAIT P1, [UR6+0x29850], R0 ;  /* 0x02985000ff0075a7 */ /* 0x000ea40008020146 */
[----:B--2---:R-:W-:Y:S05]  /*b7a0*/  @!P1 BRA `(.L_x_928) ;  /* 0x000000c400c89947 */ /* 0x004fea0003800000 */
.L_x_925:
        /* <DEDUP_REMOVED lines=91> */
[----:B-1----:R-:W-:Y:S01]  /*bd60*/  SHF.R.U32.HI R198, RZ, 0x7, R198 ;  /* 0x00000007ffc67819 */ /* 0x002fe200000116c6 */
        /* <DEDUP_REMOVED lines=8> */
[----:B-1----:R-:W-:-:S05]  /*bdf0*/  FMNMX.FTZ R13, R10, R13, !PT ;  /* 0x0000000d0a0d7209 */ /* 0x002fca0007810000 */
[----:B------:R-:W1:Y:S01]  /*be00*/  SHFL.BFLY PT, R2, R13, 0x1, 0x1f ;  /* 0x0c201f000d027f89 */ /* 0x000e6200000e0000 */
[----:B--2---:R-:W-:-:S05]  /*be10*/  FMNMX.FTZ R15, R12, R15, !PT ;  /* 0x0000000f0c0f7209 */ /* 0x004fca0007810000 */
[----:B------:R-:W2:Y:S01]  /*be20*/  SHFL.BFLY PT, R0, R15, 0x1, 0x1f ;  /* 0x0c201f000f007f89 */ /* 0x000ea200000e0000 */
[----:B-1----:R-:W-:-:S05]  /*be30*/  FMNMX.FTZ R2, R13, R2, !PT ;  /* 0x000000020d027209 */ /* 0x002fca0007810000 */
[----:B------:R-:W-:-:S04]  /*be40*/  FADD.FTZ R9, -R2, R9 ;  /* 0x0000000902097221 */ /* 0x000fc80000010100 */
[----:B------:R-:W-:Y:S01]  /*be50*/  FMUL.FTZ R10, R9, UR36 ;  /* 0x00000024090a7c20 */ /* 0x000fe20008410000 */
[----:B--2---:R-:W-:-:S05]  /*be60*/  FMNMX.FTZ R0, R15, R0, !PT ;  /* 0x000000000f007209 */ /* 0x004fca0007810000 */
[----:B------:R-:W-:Y:S01]  /*be70*/  MUFU.EX2 R10, R10 ;  /* 0x0000000a000a7308 */ /* 0x000fe20000000800 */
[----:B------:R-:W-:-:S01]  /*be80*/  FADD.FTZ R9, -R0, R11 ;  /* 0x0000000b00097221 */ /* 0x000fc20000010100 */
[----:B------:R-:W-:-:S03]  /*be90*/  IMAD.U32 R11, RZ, RZ, UR36 ;  /* 0x00000024ff0b7e24 */ /* 0x000fc6000f8e00ff */
[----:B------:R-:W-:Y:S01]  /*bea0*/  FMUL.FTZ R9, R9, UR36 ;  /* 0x0000002409097c20 */ /* 0x000fe20008410000 */
[----:B------:R-:W-:-:S04]  /*beb0*/  FFMA.FTZ R188, R2, R11, -8 ;  /* 0xc100000002bc7423 */ /* 0x000fc8000001000b */
[--C-:B------:R-:W-:Y:S01]  /*bec0*/  FFMA.FTZ R14, R157, UR36, -R188.reuse ;  /* 0x000000249d0e7c23 */ /* 0x100fe200080108bc */
[----:B------:R-:W-:Y:S02]  /*bed0*/  IMAD.U32 R157, RZ, RZ, UR36 ;  /* 0x00000024ff9d7e24 */ /* 0x000fe4000f8e00ff */
[--C-:B------:R-:W-:Y:S01]  /*bee0*/  FFMA.FTZ R12, R153, UR36, -R188.reuse ;  /* 0x00000024990c7c23 */ /* 0x100fe200080108bc */
[----:B------:R-:W-:-:S01]  /*bef0*/  FFMA.FTZ R153, R101, UR36, -R188 ;  /* 0x0000002465997c23 */ /* 0x000fc200080108bc */
[----:B------:R-:W-:Y:S01]  /*bf00*/  FFMA.FTZ R11, R152, UR36, -R188 ;  /* 0x00000024980b7c23 */ /* 0x000fe200080108bc */
[----:B------:R-:W-:-:S01]  /*bf10*/  FFMA.FTZ R101, R0, R157, -8 ;  /* 0xc100000000657423 */ /* 0x000fc2000001009d */
[----:B------:R-:W-:Y:S01]  /*bf20*/  MUFU.EX2 R9, R9 ;  /* 0x0000000900097308 */ /* 0x000fe20000000800 */
[----:B------:R-:W-:-:S01]  /*bf30*/  FFMA.FTZ R13, R156, UR36, -R188 ;  /* 0x000000249c0d7c23 */ /* 0x000fc200080108bc */
[----:B------:R-:W-:Y:S01]  /*bf40*/  FFMA.FTZ R15, R160, UR36, -R188 ;  /* 0x00000024a00f7c23 */ /* 0x000fe200080108bc */
[----:B------:R-:W-:-:S01]  /*bf50*/  FFMA.FTZ R154, R154, UR36, -R101 ;  /* 0x000000249a9a7c23 */ /* 0x000fc20008010865 */
[--C-:B------:R-:W-:Y:S01]  /*bf60*/  FFMA.FTZ R155, R155, UR36, -R101.reuse ;  /* 0x000000249b9b7c23 */ /* 0x100fe20008010865 */
[----:B------:R-:W-:-:S01]  /*bf70*/  FFMA.FTZ R156, R158, UR36, -R101 ;  /* 0x000000249e9c7c23 */ /* 0x000fc20008010865 */
        /* <DEDUP_REMOVED lines=60> */
[----:B------:R-:W-:Y:S01]  /*c340*/  IADD3 R167, -R198, 0xb, RZ ;  /* 0x0000000bc6a77810 */ /* 0x000fe20007ffe1ff */
[----:B------:R-:W-:-:S02]  /*c350*/  WARPGROUP.DEPBAR.LE gsb0, 0x0 ;  /* 0x00008000000079c5 */ /* 0x000fc40000010000 */
[----:B------:R-:W-:-:S06]  /*c360*/  WARPGROUP.ARRIVE ;  /* 0x00000000000079c5 */ /* 0x000fcc0000000000 */
[----:B------:R-:W3:Y:S01]  /*c370*/  S2R R198, SR_TID.X ;  /* 0x0000000000c67919 */ /* 0x000ee20000002100 */
[----:B------:R-:W-:-:S01]  /*c380*/  FFMA.FTZ R109, R109, UR36, -R188 ;  /* 0x000000246d6d7c23 */ /* 0x000fc200080108bc */
[----:B------:R-:W4:Y:S01]  /*c390*/  MUFU.EX2 R15, R15 ;  /* 0x0000000f000f7308 */ /* 0x000f220000000800 */
[----:B-1----:R-:W-:-:S01]  /*c3a0*/  FADD.FTZ R162, R14, R163 ;  /* 0x000000a30ea27221 */ /* 0x002fc20000010000 */
[--C-:B------:R-:W-:Y:S01]  /*c3b0*/  FFMA.FTZ R111, R111, UR36, -R101.reuse ;  /* 0x000000246f6f7c23 */ /* 0x100fe20008010865 */
[----:B------:R-:W-:Y:S01]  /*c3c0*/  QGMMA.64x128x32.F32.E4M3.E4M3 R24, R176, gdesc[UR8], R24, gsb0 ;  /* 0x01e00008b0187df3 */ /* 0x000fe20008000818 */
[----:B------:R-:W-:Y:S01]  /*c3d0*/  UIADD3 UR10, UR6, 0x300, URZ ;  /* 0x00000300060a7890 */ /* 0x000fe2000fffe03f */
[----:B------:R-:W-:Y:S01]  /*c3e0*/  FFMA.FTZ R112, R112, UR36, -R188 ;  /* 0x0000002470707c23 */ /* 0x000fe200080108bc */
[----:B------:R-:W-:Y:S01]  /*c3f0*/  UMOV UR11, 0xc0000010 ;  /* 0xc0000010000b7882 */ /* 0x000fe20000000000 */
[----:B------:R-:W-:Y:S01]  /*c400*/  FFMA.FTZ R114, R114, UR36, -R101 ;  /* 0x0000002472727c23 */ /* 0x000fe20008010865 */
        /* <DEDUP_REMOVED lines=9> */
[----:B----4-:R-:W-:-:S01]  /*c4a0*/  FADD.FTZ R163, R15, R162 ;  /* 0x000000a20fa37221 */ /* 0x010fc20000010000 */
[----:B------:R-:W-:Y:S01]  /*c4b0*/  FFMA.FTZ R88, R88, UR36, -R188 ;  /* 0x0000002458587c23 */ /* 0x000fe200080108bc */
[----:B------:R-:W-:-:S01]  /*c4c0*/  FFMA.FTZ R90, R90, UR36, -R101 ;  /* 0x000000245a5a7c23 */ /* 0x000fc20008010865 */
[----:B------:R-:W-:Y:S01]  /*c4d0*/  FFMA.FTZ R89, R89, UR36, -R188 ;  /* 0x0000002459597c23 */ /* 0x000fe200080108bc */
[----:B------:R-:W-:-:S01]  /*c4e0*/  FFMA.FTZ R91, R91, UR36, -R101 ;  /* 0x000000245b5b7c23 */ /* 0x000fc20008010865 */
[----:B------:R-:W-:Y:S01]  /*c4f0*/  FFMA.FTZ R92, R92, UR36, -R188 ;  /* 0x000000245c5c7c23 */ /* 0x000fe200080108bc */
[----:B------:R-:W-:-:S01]  /*c500*/  FFMA.FTZ R94, R94, UR36, -R101 ;  /* 0x000000245e5e7c23 */ /* 0x000fc20008010865 */
[----:B------:R-:W4:Y:S01]  /*c510*/  MUFU.EX2 R159, R159 ;  /* 0x0000009f009f7308 */ /* 0x000f220000000800 */
[----:B-1----:R-:W-:-:S01]  /*c520*/  FADD.FTZ R4, R158, R5 ;  /* 0x000000059e047221 */ /* 0x002fc20000010000 */
[----:B------:R-:W-:Y:S01]  /*c530*/  FFMA.FTZ R93, R93, UR36, -R188 ;  /* 0x000000245d5d7c23 */ /* 0x000fe200080108bc */
[----:B------:R-:W-:-:S01]  /*c540*/  FFMA.FTZ R95, R95, UR36, -R101 ;  /* 0x000000245f5f7c23 */ /* 0x000fc20008010865 */
[----:B------:R-:W-:Y:S01]  /*c550*/  FFMA.FTZ R96, R96, UR36, -R188 ;  /* 0x0000002460607c23 */ /* 0x000fe200080108bc */
[----:B------:R-:W-:-:S01]  /*c560*/  FFMA.FTZ R98, R98, UR36, -R101 ;  /* 0x0000002462627c23 */ /* 0x000fc20008010865 */
[----:B---3--:R-:W-:Y:S01]  /*c570*/  LOP3.LUT P1, RZ, R198, 0x7f, RZ, 0xc0, !PT ;  /* 0x0000007fc6ff7812 */ /* 0x008fe2000782c0ff */
[----:B------:R-:W-:-:S01]  /*c580*/  FFMA.FTZ R97, R97, UR36, -R188 ;  /* 0x0000002461617c23 */ /* 0x000fc200080108bc */
[----:B------:R-:W1:Y:S01]  /*c590*/  MUFU.EX2 R21, R21 ;  /* 0x0000001500157308 */ /* 0x000e620000000800 */
[----:B--2---:R-:W-:-:S01]  /*c5a0*/  FADD.FTZ R162, R20, R163 ;  /* 0x000000a314a27221 */ /* 0x004fc20000010000 */
[----:B------:R-:W-:Y:S01]  /*c5b0*/  FFMA.FTZ R99, R99, UR36, -R101 ;  /* 0x0000002463637c23 */ /* 0x000fe20008010865 */
[----:B------:R-:W-:-:S01]  /*c5c0*/  FFMA.FTZ R100, R100, UR36, -R188 ;  /* 0x0000002464647c23 */ /* 0x000fc200080108bc */
[--C-:B------:R-:W-:Y:S01]  /*c5d0*/  FFMA.FTZ R102, R102, UR36, -R101.reuse ;  /* 0x0000002466667c23 */ /* 0x100fe20008010865 */
[----:B------:R-:W-:-:S03]  /*c5e0*/  FFMA.FTZ R101, R103, UR36, -R101 ;  /* 0x0000002467657c23 */ /* 0x000fc60008010865 */
[----:B------:R-:W2:Y:S01]  /*c5f0*/  MUFU.EX2 R160, R160 ;  /* 0x000000a000a07308 */ /* 0x000ea20000000800 */
[----:B----4-:R-:W-:-:S07]  /*c600*/  FADD.FTZ R5, R159, R4 ;  /* 0x000000049f057221 */ /* 0x010fce0000010000 */
        /* <DEDUP_REMOVED lines=25> */
[----:B------:R-:W-:Y:S02]  /*c7a0*/  WARPGROUP.DEPBAR.LE gsb0, 0x0 ;  /* 0x00008000000079c5 */ /* 0x000fe40000010000 */
[----:B------:R-:W-:Y:S01]  /*c7b0*/  WARPGROUP.ARRIVE ;  /* 0x00000000000079c5 */ /* 0x000fe20000000000 */
[----:B-1----:R-:W-:-:S04]  /*c7c0*/  FADD.FTZ R4, R144, R5 ;  /* 0x0000000590047221 */ /* 0x002fc80000010000 */
[----:B------:R-:W1:Y:S01]  /*c7d0*/  MUFU.EX2 R147, R147 ;  /* 0x0000009300937308 */ /* 0x000e620000000800 */
[----:B------:R-:W-:Y:S01]  /*c7e0*/  QGMMA.64x128x32.F32.E4M3.E4M3 R24, R172, gdesc[UR8], R24, gsb0 ;  /* 0x01e00008ac187df3 */ /* 0x000fe20008000818 */
[----:B------:R-:W-:Y:S01]  /*c7f0*/  UIADD3 UR10, UR6, 0x400, URZ ;  /* 0x00000400060a7890 */ /* 0x000fe2000fffe03f */
[----:B--2---:R-:W-:Y:S01]  /*c800*/  FADD.FTZ R162, R146, R163 ;  /* 0x000000a392a27221 */ /* 0x004fe20000010000 */
[----:B------:R-:W-:-:S04]  /*c810*/  UMOV UR11, 0xc0000010 ;  /* 0xc0000010000b7882 */ /* 0x000fc80000000000 */
        /* <DEDUP_REMOVED lines=33> */
[----:B-1----:R-:W-:-:S01]  /*ca30*/  FADD.FTZ R5, R129, R4 ;  /* 0x0000000481057221 */ /* 0x002fc20000010000 */
[----:B------:R-:W-:Y:S02]  /*ca40*/  WARPGROUP.DEPBAR.LE gsb0, 0x0 ;  /* 0x00008000000079c5 */ /* 0x000fe40000010000 */
[----:B------:R-:W-:-:S04]  /*ca50*/  WARPGROUP.ARRIVE ;  /* 0x00000000000079c5 */ /* 0x000fc80000000000 */
[----:B------:R-:W1:Y:S01]  /*ca60*/  MUFU.EX2 R134, R134 ;  /* 0x0000008600867308 */ /* 0x000e620000000800 */
[----:B--2---:R-:W-:-:S01]  /*ca70*/  FADD.FTZ R163, R131, R162 ;  /* 0x000000a283a37221 */ /* 0x004fc20000010000 */
[----:B------:R-:W-:Y:S01]  /*ca80*/  QGMMA.64x128x32.F32.E4M3.E4M3 R24, R168, gdesc[UR8], R24, gsb0 ;  /* 0x01e00008a8187df3 */ /* 0x000fe20008000818 */
[----:B---3--:R-:W-:-:S05]  /*ca90*/  FADD.FTZ R4, R132, R5 ;  /* 0x0000000584047221 */ /* 0x008fca0000010000 */
        /* <DEDUP_REMOVED lines=35> */
[----:B------:R-:W-:Y:S01]  /*ccd0*/  IMAD.U32 R163, RZ, RZ, UR5 ;  /* 0x00000005ffa37e24 */ /* 0x000fe2000f8e00ff */
[----:B------:R-:W-:-:S05]  /*cce0*/  WARPGROUP.DEPBAR.LE gsb0, 0x0 ;  /* 0x00008000000079c5 */ /* 0x000fca0000010000 */
[----:B------:R-:W-:Y:S01]  /*ccf0*/  MUFU.EX2 R88, R88 ;  /* 0x0000005800587308 */ /* 0x000fe20000000800 */
[----:B---3--:R-:W-:-:S01]  /*cd00*/  FADD.FTZ R5, R117, R4 ;  /* 0x0000000475057221 */ /* 0x008fc20000010000 */
[----:B------:R-:W-:-:S05]  /*cd10*/  @!P1 LEA R4, R163, UR37, 0x3 ;  /* 0x00000025a3049c11 */ /* 0x000fca000f8e18ff */
[----:B------:R-:W-:Y:S01]  /*cd20*/  @!P1 VIADD R4, R4, 0x29840 ;  /* 0x0002984004049836 */ /* 0x000fe20000000000 */
[----:B------:R-:W2:Y:S04]  /*cd30*/  MUFU.EX2 R90, R90 ;  /* 0x0000005a005a7308 */ /* 0x000ea80000000800 */
[----:B------:R-:W-:Y:S01]  /*cd40*/  @!P1 PRMT R4, RZ, 0x654, R4 ;  /* 0x00000654ff049816 */ /* 0x000fe20000000004 */
[----:B------:R3:W-:Y:S06]  /*cd50*/  BAR.ARV R167, 0x100 ;  /* 0x000400a70000751d */ /* 0x0007ec0000002000 */
[----:B------:R-:W-:Y:S01]  /*cd60*/  MUFU.EX2 R89, R89 ;  /* 0x0000005900597308 */ /* 0x000fe20000000800 */
[----:B------:R4:W-:Y:S07]  /*cd70*/  @!P1 SYNCS.ARRIVE.TRANS64.RED.A1T0 RZ, [R4+URZ], RZ ;  /* 0x000000ff04ff99a7 */ /* 0x0009ee000810043f */
[----:B------:R-:W5:Y:S08]  /*cd80*/  MUFU.EX2 R91, R91 ;  /* 0x0000005b005b7308 */ /* 0x000f700000000800 */
[----:B------:R-:W-:Y:S08]  /*cd90*/  MUFU.EX2 R92, R92 ;  /* 0x0000005c005c7308 */ /* 0x000ff00000000800 */
[----:B------:R-:W3:Y:S08]  /*cda0*/  MUFU.EX2 R165, R94 ;  /* 0x0000005e00a57308 */ /* 0x000ef00000000800 */
[----:B------:R-:W-:Y:S08]  /*cdb0*/  MUFU.EX2 R93, R93 ;  /* 0x0000005d005d7308 */ /* 0x000ff00000000800 */
[----:B------:R1:W4:Y:S08]  /*cdc0*/  MUFU.EX2 R164, R95 ;  /* 0x0000005f00a47308 */ /* 0x0003300000000800 */
[----:B------:R-:W-:Y:S01]  /*cdd0*/  MUFU.EX2 R96, R96 ;  /* 0x0000006000607308 */ /* 0x000fe20000000800 */
[----:B-1----:R-:W-:-:S04]  /*cde0*/  FADD.FTZ R95, R119, R162 ;  /* 0x000000a2775f7221 */ /* 0x002fc80000010000 */
[----:B--2---:R-:W-:-:S03]  /*cdf0*/  FADD.FTZ R162, R90, R95 ;  /* 0x0000005f5aa27221 */ /* 0x004fc60000010000 */
[----:B------:R1:W2:Y:S01]  /*ce00*/  MUFU.EX2 R94, R98 ;  /* 0x00000062005e7308 */ /* 0x0002a20000000800 */
[----:B-----5:R-:W-:-:S04]  /*ce10*/  FADD.FTZ R162, R91, R162 ;  /* 0x000000a25ba27221 */ /* 0x020fc80000010000 */
[----:B---3--:R-:W-:-:S03]  /*ce20*/  FADD.FTZ R162, R165, R162 ;  /* 0x000000a2a5a27221 */ /* 0x008fc60000010000 */
[----:B------:R-:W3:Y:S01]  /*ce30*/  MUFU.EX2 R97, R97 ;  /* 0x0000006100617308 */ /* 0x000ee20000000800 */
[----:B-1----:R-:W-:-:S01]  /*ce40*/  FADD.FTZ R98, R88, R5 ;  /* 0x0000000558627221 */ /* 0x002fc20000010000 */
[----:B----4-:R-:W-:-:S03]  /*ce50*/  FADD.FTZ R95, R164, R162 ;  /* 0x000000a2a45f7221 */ /* 0x010fc60000010000 */
[----:B------:R-:W-:-:S03]  /*ce60*/  FADD.FTZ R5, R89, R98 ;  /* 0x0000006259057221 */ /* 0x000fc60000010000 */
[----:B------:R-:W1:Y:S01]  /*ce70*/  MUFU.EX2 R166, R99 ;  /* 0x0000006300a67308 */ /* 0x000e620000000800 */
[----:B------:R-:W-:-:S01]  /*ce80*/  FADD.FTZ R98, R92, R5 ;  /* 0x000000055c627221 */ /* 0x000fc20000010000 */
[----:B--2---:R-:W-:-:S03]  /*ce90*/  FADD.FTZ R95, R94, R95 ;  /* 0x0000005f5e5f7221 */ /* 0x004fc60000010000 */
[----:B------:R-:W-:-:S03]  /*cea0*/  FADD.FTZ R5, R93, R98 ;  /* 0x000000625d057221 */ /* 0x000fc60000010000 */
[----:B------:R-:W2:Y:S01]  /*ceb0*/  MUFU.EX2 R100, R100 ;  /* 0x0000006400647308 */ /* 0x000ea20000000800 */
[----:B------:R-:W-:-:S04]  /*cec0*/  FADD.FTZ R4, R96, R5 ;  /* 0x0000000560047221 */ /* 0x000fc80000010000 */
[----:B---3--:R-:W-:-:S03]  /*ced0*/  FADD.FTZ R5, R97, R4 ;  /* 0x0000000461057221 */ /* 0x008fc60000010000 */
[----:B------:R-:W3:Y:S01]  /*cee0*/  MUFU.EX2 R102, R102 ;  /* 0x0000006600667308 */ /* 0x000ee20000000800 */
[----:B-1----:R-:W-:-:S07]  /*cef0*/  FADD.FTZ R95, R166, R95 ;  /* 0x0000005fa65f7221 */ /* 0x002fce0000010000 */
[----:B------:R-:W1:Y:S01]  /*cf00*/  MUFU.EX2 R153, R153 ;  /* 0x0000009900997308 */ /* 0x000e620000000800 */
[----:B--2---:R-:W-:-:S07]  /*cf10*/  FADD.FTZ R4, R100, R5 ;  /* 0x0000000564047221 */ /* 0x004fce0000010000 */
[----:B------:R-:W2:Y:S01]  /*cf20*/  MUFU.EX2 R101, R101 ;  /* 0x0000006500657308 */ /* 0x000ea20000000800 */
[----:B---3--:R-:W-:-:S01]  /*cf30*/  FADD.FTZ R95, R102, R95 ;  /* 0x0000005f665f7221 */ /* 0x008fc20000010000 */
[----:B-1----:R-:W-:-:S03]  /*cf40*/  FADD.FTZ R5, R153, R4 ;  /* 0x0000000499057221 */ /* 0x002fc60000010000 */
[----:B--2---:R-:W-:Y:S01]  /*cf50*/  FADD.FTZ R4, R101, R95 ;  /* 0x0000005f65047221 */ /* 0x004fe20000010000 */
[----:B------:R-:W-:Y:S06]  /*cf60*/  @!P0 BRA `(.L_x_929) ;  /* 0x0000000000048947 */ /* 0x000fec0003800000 */
[----:B------:R-:W-:Y:S01]  /*cf70*/  BPT.TRAP 0x1 ;  /* 0x000000040000795c */ /* 0x000fe20000300000 */
.L_x_929:
        /* <DEDUP_REMOVED lines=63> */
[----:B------:R-:W-:Y:S01]  /*d370*/  FMUL.FTZ R25, R25, R10 ;  /* 0x0000000a19197220 */ /* 0x000fe20000410000 */
        /* <DEDUP_REMOVED lines=47> */
[----:B------:R-:W-:-:S02]  /*d670*/  VIADD R3, R3, 0xffffffff ;  /* 0xffffffff03037836 */ /* 0x000fc40000000000 */
[----:B------:R-:W-:Y:S02]  /*d680*/  IMAD.MOV.U32 R11, RZ, RZ, R0 ;  /* 0x000000ffff0b7224 */ /* 0x000fe400078e0000 */
[----:B------:R-:W-:Y:S01]  /*d690*/  IMAD.MOV.U32 R9, RZ, RZ, R2 ;  /* 0x000000ffff097224 */ /* 0x000fe200078e0002 */
[----:B------:R-:W-:Y:S06]  /*d6a0*/  @P1 BRA `(.L_x_930) ;  /* 0xffffffd000d41947 */ /* 0x000fec000383ffff */
[----:B------:R-:W-:-:S05]  /*d6b0*/  UMOV UR38, UR5 ;  /* 0x0000000500267c82 */ /* 0x000fca0008000000 */
.L_x_920:
[----:B------:R-:W-:-:S13]  /*d6c0*/  ISETP.GE.AND P1, PT, R3, UR47, PT ;  /* 0x0000002f03007c0c */ /* 0x000fda000bf26270 */
[----:B------:R-:W-:Y:S05]  /*d6d0*/  @!P1 BRA `(.L_x_931) ;  /* 0x0000004400d09947 */ /* 0x000fea0003800000 */
[----:B------:R-:W-:Y:S01]  /*d6e0*/  IMAD.MOV.U32 R11, RZ, RZ, R0 ;  /* 0x000000ffff0b7224 */ /* 0x000fe200078e0000 */
[----:B------:R-:W-:Y:S01]  /*d6f0*/  UMOV UR7, UR38 ;  /* 0x0000002600077c82 */ /* 0x000fe20008000000 */
[----:B------:R-:W-:Y:S01]  /*d700*/  IMAD.MOV.U32 R10, RZ, RZ, R2 ;  /* 0x000000ffff0a7224 */ /* 0x000fe200078e0002 */
[----:B------:R-:W-:Y:S01]  /*d710*/  UMOV UR40, UR39 ;  /* 0x0000002700287c82 */ /* 0x000fe20008000000 */
[----:B------:R-:W-:Y:S01]  /*d720*/  IMAD.IADD R9, R192, 0x1, R7 ;  /* 0x00000001c0097824 */ /* 0x000fe200078e0207 */
[----:B------:R-:W-:Y:S01]  /*d730*/  ULDC UR38, c[0x0][0x9e4] ;  /* 0x0002790000267ab9 */ /* 0x000fe20000000800 */
[----:B------:R-:W-:Y:S01]  /*d740*/  ULDC UR41, c[0x0][0x9dc] ;  /* 0x0002770000297ab9 */ /* 0x000fe20000000800 */
[----:B------:R-:W-:Y:S01]  /*d750*/  ULDC UR56, c[0x0][0x2e0] ;  /* 0x0000b80000387ab9 */ /* 0x000fe20000000800 */
[----:B------:R-:W-:-:S05]  /*d760*/  ULDC UR53, c[0x0][0x9e0] ;  /* 0x0002780000357ab9 */ /* 0x000fca0000000800 */
.L_x_949:
[----:B------:R-:W-:Y:S01]  /*d770*/  ISETP.NE.AND P2, PT, RZ, UR45, PT ;  /* 0x0000002dff007c0c */ /* 0x000fe2000bf45270 */
[----:B------:R-:W-:-:S04]  /*d780*/  UISETP.NE.AND UP0, UPT, UR7, 0x1, UPT ;  /* 0x000000010700788c */ /* 0x000fc8000bf05270 */
[----:B------:R-:W-:-:S04]  /*d790*/  USEL UR39, URZ, 0x1, UP0 ;  /* 0x000000013f277887 */ /* 0x000fc80008000000 */
[----:B------:R-:W-:-:S04]  /*d7a0*/  ULOP3.LUT UR39, UR40, UR39, URZ, 0x3c, !UPT ;  /* 0x0000002728277292 */ /* 0x000fc8000f8e3c3f */
[----:B------:R-:W-:Y:S08]  /*d7b0*/  @P2 BRA `(.L_x_932) ;  /* 0x0000000000382947 */ /* 0x000ff00003800000 */
[----:B------:R-:W-:Y:S05]  /*d7c0*/  @!P0 BRA `(.L_x_933) ;  /* 0x0000000000048947 */ /* 0x000fea0003800000 */
[----:B------:R-:W-:Y:S01]  /*d7d0*/  BPT.TRAP 0x1 ;  /* 0x000000040000795c */ /* 0x000fe20000300000 */
.L_x_933:
        /* <DEDUP_REMOVED lines=9> */
.L_x_934:
[----:B--2---:R-:W-:Y:S05]  /*d870*/  @P1 BRA `(.L_x_932) ;  /* 0x0000000000081947 */ /* 0x004fea0003800000 */
[----:B------:R-:W2:Y:S02]  /*d880*/  SYNCS.PHASECHK.TRANS64.TRYWAIT P1, [UR5+0x29830], R0 ;  /* 0x02983000ff0075a7 */ /* 0x000ea40008020145 */
[----:B--2---:R-:W-:Y:S05]  /*d890*/  @!P1 BRA `(.L_x_935) ;  /* 0x000000a400a49947 */ /* 0x004fea0003800000 */
.L_x_932:
        /* <DEDUP_REMOVED lines=191> */
.L_x_937:
[----:B------:R-:W-:Y:S01]  /*e490*/  ULEA UR6, UR7, UR37, 0x3 ;  /* 0x0000002507067291 */ /* 0x000fe2000f8e183f */
[----:B------:R-:W-:-:S05]  /*e4a0*/  IMAD.U32 R0, RZ, RZ, UR40 ;  /* 0x00000028ff007e24 */ /* 0x000fca000f8e00ff */
[----:B------:R-:W-:-:S04]  /*e4b0*/  SHF.L.U32 R0, R0, 0x1f, RZ ;  /* 0x0000001f00007819 */ /* 0x000fc800000006ff */
[----:B------:R1:W2:Y:S01]  /*e4c0*/  SYNCS.PHASECHK.TRANS64.TRYWAIT P1, [UR6+0x29850], R0 ;  /* 0x02985000ff0075a7 */ /* 0x0002a20008020146 */
[----:B------:R-:W-:Y:S05]  /*e4d0*/  @!P0 BRA `(.L_x_938) ;  /* 0x0000000000048947 */ /* 0x000fea0003800000 */
[----:B------:R-:W-:Y:S01]  /*e4e0*/  BPT.TRAP 0x1 ;  /* 0x000000040000795c */ /* 0x000fe20000300000 */
.L_x_938:
[----:B--2---:R-:W-:Y:S05]  /*e4f0*/  @P1 BRA `(.L_x_936) ;  /* 0x0000000000081947 */ /* 0x004fea0003800000 */
[----:B------:R-:W2:Y:S02]  /*e500*/  SYNCS.PHASECHK.TRANS64.TRYWAIT P1, [UR6+0x29850], R0 ;  /* 0x02985000ff0075a7 */ /* 0x000ea40008020146 */
[----:B--2---:R-:W-:Y:S05]  /*e510*/  @!P1 BRA `(.L_x_939) ;  /* 0x00000098009c9947 */ /* 0x004fea0003800000 */
.L_x_936:
[----:B------:R-:W-:Y:S01]  /*e520*/  UIADD3 UR6, UR37, 0x400, URZ ;  /* 0x0000040025067890 */ /* 0x000fe2000fffe03f */
[----:B------:R-:W-:Y:S01]  /*e530*/  WARPGROUP.ARRIVE ;  /* 0x00000000000079c5 */ /* 0x000fe20000000000 */
[----:B------:R-:W-:-:S05]  /*e540*/  UMOV UR11, 0xc0000010 ;  /* 0xc0000010000b7882 */ /* 0x000fca0000000000 */
[----:B------:R-:W3:Y:S01]  /*e550*/  S2R R2, SR_TID.X ;  /* 0x0000000000027919 */ /* 0x000ee20000002100 */
[----:B------:R-:W-:Y:S01]  /*e560*/  USHF.R.U32.HI UR6, URZ, 0x4, UR6 ;  /* 0x000000043f067899 */ /* 0x000fe20008011606 */
[----:B--2---:R-:W2:Y:S01]  /*e570*/  LDC R13, c[0x0][0x288] ;  /* 0x0000a200ff0d7b82 */ /* 0x004ea20000000800 */
        /* <DEDUP_REMOVED lines=9> */
[----:B---3--:R-:W-:Y:S02]  /*e610*/  LOP3.LUT P1, RZ, R2, 0x7f, RZ, 0xc0, !PT ;  /* 0x0000007f02ff7812 */ /* 0x008fe4000782c0ff */
[----:B------:R-:W-:-:S04]  /*e620*/  SHF.R.U32.HI R2, RZ, 0x7, R2 ;  /* 0x00000007ff027819 */ /* 0x000fc80000011602 */
[----:B------:R-:W-:Y:S01]  /*e630*/  IADD3 R20, -R2, 0xb, RZ ;  /* 0x0000000b02147810 */ /* 0x000fe20007ffe1ff */
[----:B------:R-:W-:-:S05]  /*e640*/  IMAD R2, R17, UR56, R15 ;  /* 0x0000003811027c24 */ /* 0x000fca000f8e020f */
[----:B--2---:R-:W-:Y:S02]  /*e650*/  IADD3 R13, R2, 0x1, -R13 ;  /* 0x00000001020d7810 */ /* 0x004fe40007ffe80d */
[----:B------:R-:W-:-:S03]  /*e660*/  @!P1 LEA R0, R0, UR37, 0x3 ;  /* 0x0000002500009c11 */ /* 0x000fc6000f8e18ff */
[----:B------:R-:W-:Y:S02]  /*e670*/  IMAD R13, R16, -0x2, R13 ;  /* 0xfffffffe100d7824 */ /* 0x000fe400078e020d */
[----:B------:R-:W-:Y:S02]  /*e680*/  @!P1 VIADD R0, R0, 0x29840 ;  /* 0x0002984000009836 */ /* 0x000fe40000000000 */
[----:B------:R-:W-:-:S03]  /*e690*/  VIADD R12, R13, UR53 ;  /* 0x000000350d0c7c36 */ /* 0x000fc60008000000 */
[----:B------:R-:W-:Y:S01]  /*e6a0*/  @!P1 PRMT R0, RZ, 0x654, R0 ;  /* 0x00000654ff009816 */ /* 0x000fe20000000000 */
[----:B------:R-:W-:Y:S01]  /*e6b0*/  IMAD.IADD R14, R7, 0x1, R12 ;  /* 0x00000001070e7824 */ /* 0x000fe200078e020c */
        /* <DEDUP_REMOVED lines=15> */
[----:B------:R-:W-:-:S06]  /*e7b0*/  ULOP3.LUT UR6, URZ, UR41, URZ, 0x33, !UPT ;  /* 0x000000293f067292 */ /* 0x000fcc000f8e333f */
[----:B------:R-:W-:-:S04]  /*e7c0*/  VIADD R2, R13, UR6 ;  /* 0x000000060d027c36 */ /* 0x000fc80008000000 */
[----:B------:R-:W-:Y:S01]  /*e7d0*/  IMAD.IADD R13, R7, 0x1, R2 ;  /* 0x00000001070d7824 */ /* 0x000fe200078e0202 */
[----:B------:R-:W-:Y:S02]  /*e7e0*/  WARPGROUP.DEPBAR.LE gsb0, 0x0 ;  /* 0x00008000000079c5 */ /* 0x000fe40000010000 */
[----:B------:R-:W-:-:S06]  /*e7f0*/  WARPGROUP.ARRIVE ;  /* 0x00000000000079c5 */ /* 0x000fcc0000000000 */
[----:B------:R-:W-:Y:S03]  /*e800*/  QGMMA.64x128x32.F32.E4M3.E4M3 R24, R168, gdesc[UR8], R24, gsb0 ;  /* 0x01e00008a8187df3 */ /* 0x000fe60008000818 */
[----:B------:R-:W-:Y:S02]  /*e810*/  WARPGROUP.DEPBAR.LE gsb0, 0x0 ;  /* 0x00008000000079c5 */ /* 0x000fe40000010000 */
[----:B------:R1:W-:Y:S06]  /*e820*/  BAR.ARV R20, 0x100 ;  /* 0x000400140000751d */ /* 0x0003ec0000002000 */
[----:B------:R2:W-:Y:S01]  /*e830*/  @!P1 SYNCS.ARRIVE.TRANS64.RED.A1T0 RZ, [R0+URZ], RZ ;  /* 0x000000ff00ff99a7 */ /* 0x0005e2000810043f */
[----:B------:R-:W-:Y:S01]  /*e840*/  ISETP.GE.AND P1, PT, R8, 0x1, PT ;  /* 0x000000010800780c */ /* 0x000fe20003f26270 */
[----:B--2---:R-:W-:-:S12]  /*e850*/  IMAD R0, R16, -0x2, R15 ;  /* 0xfffffffe10007824 */ /* 0x004fd800078e020f */
[----:B-1----:R-:W-:Y:S05]  /*e860*/  @!P1 BRA `(.L_x_940) ;  /* 0x0000000000589947 */ /* 0x002fea0003800000 */
        /* <DEDUP_REMOVED lines=11> */
.L_x_942:
[----:B------:R-:W-:-:S05]  /*e920*/  IMAD.U32 R169, RZ, RZ, UR38 ;  /* 0x00000026ffa97e24 */ /* 0x000fca000f8e00ff */
[----:B------:R-:W-:-:S13]  /*e930*/  ISETP.NE.AND P1, PT, R169, 0x1, PT ;  /* 0x00000001a900780c */ /* 0x000fda0003f25270 */
[----:B------:R-:W1:Y:S01]  /*e940*/  @P1 LDC.64 R170, c[0x0][0x9e8] ;  /* 0x00027a00ffaa1b82 */ /* 0x000e620000000a00 */
[----:B------:R-:W-:-:S04]  /*e950*/  @P1 IMAD.IADD R21, R192, 0x1, R7 ;  /* 0x00000001c0151824 */ /* 0x000fc800078e0207 */
[----:B-1----:R-:W-:-:S04]  /*e960*/  @P1 IMAD.HI.U32 R170, R21, R170, RZ ;  /* 0x000000aa15aa1227 */ /* 0x002fc800078e00ff */
[----:B------:R-:W-:Y:S01]  /*e970*/  IMAD.MOV.U32 R21, RZ, RZ, R9 ;  /* 0x000000ffff157224 */ /* 0x000fe200078e0009 */
[----:B------:R-:W-:-:S07]  /*e980*/  @P1 SHF.R.U32.HI R21, RZ, R171, R170 ;  /* 0x000000abff151219 */ /* 0x000fce00000116aa */
.L_x_943:
[----:B------:R-:W-:Y:S05]  /*e990*/  BSYNC B0 ;  /* 0x0000000000007941 */ /* 0x000fea0003800000 */
.L_x_941:
[----:B------:R-:W-:-:S05]  /*e9a0*/  IMAD R20, R21, R169, R0 ;  /* 0x000000a915147224 */ /* 0x000fca00078e0200 */
[----:B------:R-:W-:Y:S02]  /*e9b0*/  VIADDMNMX R14, R20, R169, R14, PT ;  /* 0x000000a9140e7246 */ /* 0x000fe4000380010e */
[----:B------:R-:W-:-:S07]  /*e9c0*/  VIMNMX R13, R13, R20, !PT ;  /* 0x000000140d0d7248 */ /* 0x000fce0007fe0100 */
.L_x_940:
[C---:B------:R-:W-:Y:S02]  /*e9d0*/  ISETP.GE.AND P1, PT, R15.reuse, 0x9, PT ;  /* 0x000000090f00780c */ /* 0x040fe40003f26270 */
[----:B------:R-:W-:Y:S02]  /*e9e0*/  ISETP.GE.AND P2, PT, R15, 0x2, PT ;  /* 0x000000020f00780c */ /* 0x000fe40003f46270 */
[----:B------:R-:W-:Y:S02]  /*e9f0*/  P2R R20, PR, RZ, 0x2 ;  /* 0x00000002ff147803 */ /* 0x000fe40000000000 */
[----:B------:R-:W-:Y:S02]  /*ea00*/  ISETP.GT.AND P1, PT, R13, 0x8, !P1 ;  /* 0x000000080d00780c */ /* 0x000fe40004f24270 */
[----:B------:R-:W-:Y:S02]  /*ea10*/  P2R R168, PR, RZ, 0x4 ;  /* 0x00000004ffa87803 */ /* 0x000fe40000000000 */
[----:B------:R-:W-:-:S02]  /*ea20*/  ISETP.LT.OR P1, PT, R14, 0x9, P1 ;  /* 0x000000090e00780c */ /* 0x000fc40000f21670 */
[----:B------:R-:W-:Y:S02]  /*ea30*/  ISETP.GT.AND P2, PT, R13, 0x1, !P2 ;  /* 0x000000010d00780c */ /* 0x000fe40005744270 */
[----:B------:R-:W-:Y:S02]  /*ea40*/  ISETP.GE.AND P3, PT, R15, 0xa, PT ;  /* 0x0000000a0f00780c */ /* 0x000fe40003f66270 */
[----:B------:R-:W-:Y:S02]  /*ea50*/  FSEL R156, R156, -INF , !P1 ;  /* 0xff8000009c9c7808 */ /* 0x000fe40004800000 */
[----:B------:R-:W-:Y:S02]  /*ea60*/  ISETP.LT.OR P2, PT, R14, 0x2, P2 ;  /* 0x000000020e00780c */ /* 0x000fe40001741670 */
[----:B------:R-:W-:Y:S02]  /*ea70*/  ISETP.GT.AND P1, PT, R13, 0x9, !P3 ;  /* 0x000000090d00780c */ /* 0x000fe40005f24270 */
[----:B------:R-:W-:-:S02]  /*ea80*/  FSEL R153, R153, -INF , !P2 ;  /* 0xff80000099997808 */ /* 0x000fc40005000000 */
[C---:B------:R-:W-:Y:S02]  /*ea90*/  ISETP.LT.OR P1, PT, R14.reuse, 0xa, P1 ;  /* 0x0000000a0e00780c */ /* 0x040fe40000f21670 */
[----:B------:R-:W-:Y:S02]  /*eaa0*/  ISETP.GE.AND P2, PT, R15, 0x11, PT ;  /* 0x000000110f00780c */ /* 0x000fe40003f46270 */
[----:B------:R-:W-:Y:S02]  /*eab0*/  FSEL R157, R157, -INF , !P1 ;  /* 0xff8000009d9d7808 */ /* 0x000fe40004800000 */
[----:B------:R-:W-:Y:S02]  /*eac0*/  ISETP.GT.AND P1, PT, R13, 0x10, !P2 ;  /* 0x000000100d00780c */ /* 0x000fe40005724270 */
[----:B------:R-:W-:Y:S02]  /*ead0*/  P2R R170, PR, RZ, 0x4 ;  /* 0x00000004ffaa7803 */ /* 0x000fe40000000000 */
        /* <DEDUP_REMOVED lines=173> */
[----:B------:R-:W-:Y:S01]  /*f5b0*/  ISETP.GE.AND P6, PT, R15, 0x9a, PT ;  /* 0x0000009a0f00780c */ /* 0x000fe20003fc6270 */
[----:B------:R-:W-:-:S03]  /*f5c0*/  IMAD.IADD R15, R6, 0x1, R2 ;  /* 0x00000001060f7824 */ /* 0x000fc600078e0202 */
[----:B------:R-:W-:Y:S02]  /*f5d0*/  P2R R152, PR, RZ, 0x40 ;  /* 0x00000040ff987803 */ /* 0x000fe40000000000 */
[----:B------:R-:W-:-:S04]  /*f5e0*/  ISETP.GT.AND P6, PT, R13, 0x99, !P6 ;  /* 0x000000990d00780c */ /* 0x000fc800077c4270 */
[----:B------:R-:W-:Y:S01]  /*f5f0*/  ISETP.LT.OR P6, PT, R14, 0x9a, P6 ;  /* 0x0000009a0e00780c */ /* 0x000fe200037c1670 */
[----:B------:R-:W-:-:S03]  /*f600*/  IMAD.IADD R14, R6, 0x1, R12 ;  /* 0x00000001060e7824 */ /* 0x000fc600078e020c */
[----:B------:R-:W-:Y:S02]  /*f610*/  FSEL R101, R101, -INF , !P6 ;  /* 0xff80000065657808 */ /* 0x000fe40007000000 */
[----:B------:R-:W-:-:S13]  /*f620*/  ISETP.GE.AND P6, PT, R8, 0x1, PT ;  /* 0x000000010800780c */ /* 0x000fda0003fc6270 */
[----:B------:R-:W-:Y:S05]  /*f630*/  @!P6 BRA `(.L_x_944) ;  /* 0x000000000054e947 */ /* 0x000fea0003800000 */
        /* <DEDUP_REMOVED lines=12> */
.L_x_946:
[----:B------:R-:W-:-:S05]  /*f700*/  IMAD.U32 R2, RZ, RZ, UR38 ;  /* 0x00000026ff027e24 */ /* 0x000fca000f8e00ff */
[----:B------:R-:W-:-:S13]  /*f710*/  ISETP.NE.AND P6, PT, R2, 0x1, PT ;  /* 0x000000010200780c */ /* 0x000fda0003fc5270 */
[----:B------:R-:W1:Y:S02]  /*f720*/  @P6 LDC.64 R12, c[0x0][0x9e8] ;  /* 0x00027a00ff0c6b82 */ /* 0x000e640000000a00 */
[----:B-1----:R-:W-:-:S05]  /*f730*/  @P6 IMAD.HI.U32 R12, R211, R12, RZ ;  /* 0x0000000cd30c6227 */ /* 0x002fca00078e00ff */
[----:B------:R-:W-:-:S07]  /*f740*/  @P6 SHF.R.U32.HI R211, RZ, R13, R12 ;  /* 0x0000000dffd36219 */ /* 0x000fce000001160c */
.L_x_947:
[----:B------:R-:W-:Y:S05]  /*f750*/  BSYNC B0 ;  /* 0x0000000000007941 */ /* 0x000fea0003800000 */
.L_x_945:
[----:B------:R-:W-:-:S05]  /*f760*/  IMAD R211, R211, R2, R0 ;  /* 0x00000002d3d37224 */ /* 0x000fca00078e0200 */
[----:B------:R-:W-:Y:S02]  /*f770*/  VIADDMNMX R14, R211, R2, R14, PT ;  /* 0x00000002d30e7246 */ /* 0x000fe4000380010e */
[----:B------:R-:W-:-:S07]  /*f780*/  VIMNMX R15, R15, R211, !PT ;  /* 0x000000d30f0f7248 */ /* 0x000fce0007fe0100 */
.L_x_944:
        /* <DEDUP_REMOVED lines=110> */
[C---:B------:R-:W-:Y:S02]  /*fe70*/  ISETP.LT.OR P3, PT, R14.reuse, 0x91, P3 ;  /* 0x000000910e00780c */ /* 0x040fe40001f61670 */
[C---:B------:R-:W-:Y:S02]  /*fe80*/  ISETP.GT.AND P1, PT, R15.reuse, 0x60, !P1 ;  /* 0x000000600f00780c */ /* 0x040fe40004f24270 */
[----:B------:R-:W-:Y:S02]  /*fe90*/  ISETP.GT.AND P4, PT, R15, 0x91, !P4 ;  /* 0x000000910f00780c */ /* 0x000fe40006784270 */
[----:B------:R-:W-:Y:S02]  /*fea0*/  ISETP.LT.OR P1, PT, R14, 0x61, P1 ;  /* 0x000000610e00780c */ /* 0x000fe40000f21670 */
[----:B-1----:R-:W-:-:S02]  /*feb0*/  FMNMX.FTZ R13, R12, R13, !PT ;  /* 0x0000000d0c0d7209 */ /* 0x002fc40007810000 */
[----:B------:R-:W-:Y:S02]  /*fec0*/  FSEL R106, R106, -INF , !P1 ;  /* 0xff8000006a6a7808 */ /* 0x000fe40004800000 */
[----:B------:R-:W-:Y:S01]  /*fed0*/  ISETP.NE.AND P1, PT, R198, RZ, PT ;  /* 0x000000ffc600720c */ /* 0x000fe20003f25270 */
[----:B------:R-:W1:Y:S01]  /*fee0*/  SHFL.BFLY PT, R2, R13, 0x1, 0x1f ;  /* 0x0c201f000d027f89 */ /* 0x000e6200000e0000 */
[----:B------:R-:W-:Y:S02]  /*fef0*/  FSEL R98, R98, -INF , !P3 ;  /* 0xff80000062627808 */ /* 0x000fe40005800000 */
[C---:B------:R-:W-:Y:S02]  /*ff00*/  ISETP.GT.AND P1, PT, R15.reuse, 0x61, !P1 ;  /* 0x000000610f00780c */ /* 0x040fe40004f24270 */
[----:B------:R-:W-:Y:S02]  /*ff10*/  ISETP.GT.AND P5, PT, R15, 0x98, !P5 ;  /* 0x000000980f00780c */ /* 0x000fe40006fa4270 */
[----:B------:R-:W-:-:S02]  /*ff20*/  ISETP.LT.OR P1, PT, R14, 0x62, P1 ;  /* 0x000000620e00780c */ /* 0x000fc40000f21670 */
[C---:B------:R-:W-:Y:S02]  /*ff30*/  ISETP.LT.OR P4, PT, R14.reuse, 0x92, P4 ;  /* 0x000000920e00780c */ /* 0x040fe40002781670 */
[----:B------:R-:W-:Y:S02]  /*ff40*/  FSEL R107, R107, -INF , !P1 ;  /* 0xff8000006b6b7808 */ /* 0x000fe40004800000 */
[----:B------:R-:W-:Y:S02]  /*ff50*/  ISETP.NE.AND P1, PT, R199, RZ, PT ;  /* 0x000000ffc700720c */ /* 0x000fe40003f25270 */
[----:B------:R-:W-:Y:S02]  /*ff60*/  ISETP.LT.OR P5, PT, R14, 0x99, P5 ;  /* 0x000000990e00780c */ /* 0x000fe40002fa1670 */
[----:B------:R-:W-:Y:S02]  /*ff70*/  ISETP.GT.AND P1, PT, R15, 0x68, !P1 ;  /* 0x000000680f00780c */ /* 0x000fe40004f24270 */
[----:B------:R-:W-:-:S02]  /*ff80*/  FSEL R99, R99, -INF , !P4 ;  /* 0xff80000063637808 */ /* 0x000fc40006000000 */
[----:B------:R-:W-:Y:S02]  /*ff90*/  ISETP.LT.OR P1, PT, R14, 0x69, P1 ;  /* 0x000000690e00780c */ /* 0x000fe40000f21670 */
[----:B------:R-:W-:Y:S02]  /*ffa0*/  FSEL R102, R102, -INF , !P5 ;  /* 0xff80000066667808 */ /* 0x000fe40006800000 */
        /* <DEDUP_REMOVED lines=30> */
[----:B------:R-:W-:Y:S01]  /*10190*/  ISETP.NE.AND P1, PT, R169, RZ, PT ;  /* 0x000000ffa900720c */ /* 0x000fe20003f25270 */
[----:B------:R-:W-:-:S03]  /*101a0*/  IMAD.U32 R169, RZ, RZ, UR36 ;  /* 0x00000024ffa97e24 */ /* 0x000fc6000f8e00ff */
[----:B------:R-:W-:Y:S01]  /*101b0*/  ISETP.GT.AND P1, PT, R15, 0x9, !P1 ;  /* 0x000000090f00780c */ /* 0x000fe20004f24270 */
[----:B------:R-:W-:-:S03]  /*101c0*/  FFMA.FTZ R0, R2, R169, -8 ;  /* 0xc100000002007423 */ /* 0x000fc600000100a9 */
        /* <DEDUP_REMOVED lines=31> */
[----:B------:R-:W-:Y:S02]  /*103c0*/  ISETP.NE.AND P6, PT, R152, RZ, PT ;  /* 0x000000ff9800720c */ /* 0x000fe40003fc5270 */
[----:B------:R-:W-:Y:S02]  /*103d0*/  ISETP.LT.OR P1, PT, R14, 0x1, P1 ;  /* 0x000000010e00780c */ /* 0x000fe40000f21670 */
[----:B------:R-:W-:Y:S02]  /*103e0*/  ISETP.GT.AND P2, PT, R15, 0x99, !P6 ;  /* 0x000000990f00780c */ /* 0x000fe40007744270 */
[----:B------:R-:W-:-:S02]  /*103f0*/  FSEL R168, R154, -INF , !P1 ;  /* 0xff8000009aa87808 */ /* 0x000fc40004800000 */
[----:B------:R-:W-:Y:S02]  /*10400*/  FSETP.NEU.FTZ.AND P1, PT, R2, -INF , PT ;  /* 0xff8000000200780b */ /* 0x000fe40003f3d000 */
        /* <DEDUP_REMOVED lines=51> */
[----:B------:R-:W-:Y:S01]  /*10740*/  FFMA.FTZ R100, R100, UR36, -R0 ;  /* 0x0000002464647c23 */ /* 0x000fe20008010800 */
[----:B------:R-:W-:Y:S01]  /*10750*/  FMNMX.FTZ R156, R146, R161, !PT ;  /* 0x000000a1929c7209 */ /* 0x000fe20007810000 */
[----:B------:R-:W-:Y:S03]  /*10760*/  MUFU.EX2 R12, R12 ;  /* 0x0000000c000c7308 */ /* 0x000fe60000000800 */
[----:B------:R-:W-:-:S04]  /*10770*/  FMNMX.FTZ R161, R147, R156, !PT ;  /* 0x0000009c93a17209 */ /* 0x000fc80007810000 */
        /* <DEDUP_REMOVED lines=61> */
[--C-:B------:R-:W-:Y:S01]  /*10b50*/  FFMA.FTZ R116, R155, UR36, -R10.reuse ;  /* 0x000000249b747c23 */ /* 0x100fe2000801080a */
[----:B------:R-:W-:-:S01]  /*10b60*/  FFMA.FTZ R155, R158, UR36, -R10 ;  /* 0x000000249e9b7c23 */ /* 0x000fc2000801080a */
[--C-:B------:R-:W-:Y:S01]  /*10b70*/  FFMA.FTZ R158, R162, UR36, -R10.reuse ;  /* 0x00000024a29e7c23 */ /* 0x100fe2000801080a */
[----:B------:R-:W-:Y:S01]  /*10b80*/  FSEL R162, R0, RZ, P1 ;  /* 0x000000ff00a27208 */ /* 0x000fe20000800000 */
[--C-:B------:R-:W-:Y:S01]  /*10b90*/  FFMA.FTZ R164, R126, UR36, -R10.reuse ;  /* 0x000000247ea47c23 */ /* 0x100fe2000801080a */
[----:B------:R-:W-:-:S01]  /*10ba0*/  FFMA.FTZ R161, R168, UR36, -R10 ;  /* 0x00000024a8a17c23 */ /* 0x000fc2000801080a */
[----:B------:R-:W1:Y:S01]  /*10bb0*/  MUFU.EX2 R117, R117 ;  /* 0x0000007500757308 */ /* 0x000e620000000800 */
[----:B--2---:R-:W-:-:S01]  /*10bc0*/  FFMA.FTZ R156, R159, UR36, -R10 ;  /* 0x000000249f9c7c23 */ /* 0x004fc2000801080a */
[----:B------:R-:W-:Y:S01]  /*10bd0*/  FADD.FTZ R162, -R162, R11 ;  /* 0x0000000ba2a27221 */ /* 0x000fe20000010100 */
[----:B------:R-:W-:-:S01]  /*10be0*/  FFMA.FTZ R159, R163, UR36, -R10 ;  /* 0x00000024a39f7c23 */ /* 0x000fc2000801080a */
[--C-:B------:R-:W-:Y:S01]  /*10bf0*/  FFMA.FTZ R160, R166, UR36, -R10.reuse ;  /* 0x00000024a6a07c23 */ /* 0x100fe2000801080a */
[----:B------:R-:W-:-:S01]  /*10c00*/  FFMA.FTZ R163, R167, UR36, -R10 ;  /* 0x00000024a7a37c23 */ /* 0x000fc2000801080a */
[----:B------:R-:W-:Y:S01]  /*10c10*/  FMUL.FTZ R126, R162, UR36 ;  /* 0x00000024a27e7c20 */ /* 0x000fe20008410000 */
        /* <DEDUP_REMOVED lines=36> */
[----:B------:R-:W-:-:S01]  /*10e60*/  FFMA.FTZ R98, R98, UR36, -R10 ;  /* 0x0000002462627c23 */ /* 0x000fc2000801080a */
[--C-:B------:R-:W-:Y:S01]  /*10e70*/  FFMA.FTZ R99, R99, UR36, -R10.reuse ;  /* 0x0000002463637c23 */ /* 0x100fe2000801080a */
[----:B------:R-:W-:-:S01]  /*10e80*/  FFMA.FTZ R102, R102, UR36, -R10 ;  /* 0x0000002466667c23 */ /* 0x000fc2000801080a */
[----:B------:R-:W-:-:S02]  /*10e90*/  FFMA.FTZ R10, R103, UR36, -R10 ;  /* 0x00000024670a7c23 */ /* 0x000fc4000801080a */
        /* <DEDUP_REMOVED lines=48> */
[----:B------:R-:W-:-:S06]  /*111a0*/  FADD.FTZ R135, R125, R4 ;  /* 0x000000047d877221 */ /* 0x000fcc0000010000 */
        /* <DEDUP_REMOVED lines=46> */
[----:B------:R-:W-:Y:S01]  /*11490*/  MUFU.EX2 R119, R119 ;  /* 0x0000007700777308 */ /* 0x000fe20000000800 */
[----:B---3--:R-:W-:-:S07]  /*114a0*/  FADD.FTZ R164, R118, R135 ;  /* 0x0000008776a47221 */ /* 0x008fce0000010000 */
        /* <DEDUP_REMOVED lines=11> */
[----:B------:R2:W-:Y:S08]  /*11560*/  MUFU.EX2 R166, R95 ;  /* 0x0000005f00a67308 */ /* 0x0005f00000000800 */
[----:B------:R-:W3:Y:S01]  /*11570*/  MUFU.EX2 R96, R96 ;  /* 0x0000006000607308 */ /* 0x000ee20000000800 */
[----:B--2---:R-:W-:-:S01]  /*11580*/  FADD.FTZ R95, R119, R164 ;  /* 0x000000a4775f7221 */ /* 0x004fc20000010000 */
[----:B-1----:R-:W-:-:S06]  /*11590*/  FADD.FTZ R5, R93, R4 ;  /* 0x000000045d057221 */ /* 0x002fcc0000010000 */
        /* <DEDUP_REMOVED lines=20> */
.L_x_948:
        /* <DEDUP_REMOVED lines=115> */
[----:B------:R-:W-:-:S05]  /*11e10*/  UMOV UR38, UR5 ;  /* 0x0000000500267c82 */ /* 0x000fca0008000000 */
.L_x_931:
[----:B------:R-:W-:Y:S06]  /*11e20*/  BAR.ARV 0x8, 0x120 ;  /* 0x0204800000007b1d */ /* 0x000fec0000002000 */
[----:B------:R-:W-:Y:S05]  /*11e30*/  @!P0 BRA `(.L_x_950) ;  /* 0x0000000000048947 */ /* 0x000fea0003800000 */
[----:B------:R-:W-:Y:S01]  /*11e40*/  BPT.TRAP 0x1 ;  /* 0x000000040000795c */ /* 0x000fe20000300000 */
.L_x_950:
[----:B------:R-:W-:Y:S01]  /*11e50*/  ULEA UR9, UR38, UR37, 0x3 ;  /* 0x0000002526097291 */ /* 0x000fe2000f8e183f */
[----:B------:R-:W-:-:S05]  /*11e60*/  IMAD.U32 R3, RZ, RZ, UR39 ;  /* 0x00000027ff037e24 */ /* 0x000fca000f8e00ff */
[----:B------:R-:W-:-:S04]  /*11e70*/  SHF.L.U32 R3, R3, 0x1f, RZ ;  /* 0x0000001f03037819 */ /* 0x000fc800000006ff */
[----:B------:R1:W2:Y:S01]  /*11e80*/  SYNCS.PHASECHK.TRANS64.TRYWAIT P1, [UR9+0x29850], R3 ;  /* 0x02985003ff0075a7 */ /* 0x0002a20008020149 */
[----:B------:R-:W-:Y:S05]  /*11e90*/  @!P0 BRA `(.L_x_951) ;  /* 0x0000000000048947 */ /* 0x000fea0003800000 */
[----:B------:R-:W-:Y:S01]  /*11ea0*/  BPT.TRAP 0x1 ;  /* 0x000000040000795c */ /* 0x000fe20000300000 */
.L_x_951:
[----:B--2---:R-:W-:Y:S05]  /*11eb0*/  @P1 BRA `(.L_x_952) ;  /* 0x0000000000081947 */ /* 0x004fea0003800000 */
[----:B------:R-:W2:Y:S02]  /*11ec0*/  SYNCS.PHASECHK.TRANS64.TRYWAIT P1, [UR9+0x29850], R3 ;  /* 0x02985003ff0075a7 */ /* 0x000ea40008020149 */
[----:B--2---:R-:W-:Y:S05]  /*11ed0*/  @!P1 BRA `(.L_x_953) ;  /* 0x0000006000449947 */ /* 0x004fea0003800000 */
.L_x_952:
[----:B------:R-:W-:Y:S01]  /*11ee0*/  UIADD3 UR37, UR37, 0x400, URZ ;  /* 0x0000040025257890 */ /* 0x000fe2000fffe03f */
[----:B------:R-:W-:Y:S01]  /*11ef0*/  WARPGROUP.ARRIVE ;  /* 0x00000000000079c5 */ /* 0x000fe20000000000 */
[----:B------:R-:W-:Y:S01]  /*11f00*/  UMOV UR7, 0xc0000010 ;  /* 0xc000001000077882 */ /* 0x000fe20000000000 */
[----:B------:R-:W-:Y:S01]  /*11f10*/  ULDC.64 UR10, c[0x0][0x9a0] ;  /* 0x00026800000a7ab9 */ /* 0x000fe20000000a00 */
[----:B------:R-:W-:Y:S01]  /*11f20*/  USHF.R.U32.HI UR37, URZ, 0x4, UR37 ;  /* 0x000000043f257899 */ /* 0x000fe20008011625 */
[----:B------:R-:W-:Y:S01]  /*11f30*/  IMAD.MOV.U32 R8, RZ, RZ, 0x3f800000 ;  /* 0x3f800000ff087424 */ /* 0x000fe200078e00ff */
[----:B------:R-:W-:Y:S02]  /*11f40*/  UISETP.NE.U32.AND UP0, UPT, UR10, URZ, UPT ;  /* 0x0000003f0a00728c */ /* 0x000fe4000bf05070 */
[----:B------:R-:W-:Y:S02]  /*11f50*/  ULOP3.LUT UR37, UR37, 0x3fff, URZ, 0xc0, !UPT ;  /* 0x00003fff25257892 */ /* 0x000fe4000f8ec03f */
[----:B------:R-:W-:-:S02]  /*11f60*/  UISETP.NE.AND.EX UP0, UPT, UR11, URZ, UPT, UP0 ;  /* 0x0000003f0b00728c */ /* 0x000fc4000bf05300 */
[----:B------:R-:W-:-:S04]  /*11f70*/  ULOP3.LUT UR8, UR37, 0x10000, URZ, 0xfc, !UPT ;  /* 0x0001000025087892 */ /* 0x000fc8000f8efc3f */
[----:B------:R-:W-:Y:S01]  /*11f80*/  UIMAD UR8, UR38, 0x500, UR8 ;  /* 0x00000500260878a4 */ /* 0x000fe2000f8e0208 */
[----:B------:R-:W-:-:S03]  /*11f90*/  PLOP3.LUT P1, PT, PT, PT, UP0, 0x80, 0x0 ;  /* 0x000000000000781c */ /* 0x000fc60003f2f008 */
[----:B------:R-:W-:Y:S01]  /*11fa0*/  UIADD3 UR4, UR8, 0x100, URZ ;  /* 0x0000010008047890 */ /* 0x000fe2000fffe03f */
[----:B------:R-:W-:Y:S02]  /*11fb0*/  @UP0 ULDC.64 UR12, c[0x0][0x9c8] ;  /* 0x00027200000c0ab9 */ /* 0x000fe40000000a00 */
[----:B------:R-:W-:-:S06]  /*11fc0*/  UMOV UR6, UR8 ;  /* 0x0000000800067c82 */ /* 0x000fcc0008000000 */
[----:B------:R-:W-:Y:S01]  /*11fd0*/  QGMMA.64x128x32.F32.E4M3.E4M3 R24, R184, gdesc[UR4], R24, gsb0 ;  /* 0x01e00004b8187df3 */ /* 0x000fe20008000818 */
[----:B------:R-:W-:Y:S01]  /*11fe0*/  UMOV UR7, 0xc0000010 ;  /* 0xc000001000077882 */ /* 0x000fe20000000000 */
[----:B------:R-:W-:Y:S01]  /*11ff0*/  UMOV UR6, UR4 ;  /* 0x0000000400067c82 */ /* 0x000fe20008000000 */
[----:B------:R-:W-:Y:S01]  /*12000*/  @UP0 UIMAD.WIDE.U32 UR4, UR44, UR12, URZ ;  /* 0x0000000c2c0402a5 */ /* 0x000fe2000f8e003f */
[----:B------:R-:W-:Y:S02]  /*12010*/  WARPGROUP.DEPBAR.LE gsb0, 0x0 ;  /* 0x00008000000079c5 */ /* 0x000fe40000010000 */
[----:B------:R-:W-:-:S06]  /*12020*/  WARPGROUP.ARRIVE ;  /* 0x00000000000079c5 */ /* 0x000fcc0000000000 */
[----:B------:R-:W-:Y:S01]  /*12030*/  QGMMA.64x128x32.F32.E4M3.E4M3 R24, R180, gdesc[UR4], R24, gsb0 ;  /* 0x01e00004b4187df3 */ /* 0x000fe20008000818 */
[----:B------:R-:W-:-:S04]  /*12040*/  @UP0 USHF.R.S32.HI UR6, URZ, 0x1f, UR44 ;  /* 0x0000001f3f060899 */ /* 0x000fc8000801142c */
        /* <DEDUP_REMOVED lines=9> */
[----:B------:R-:W-:-:S04]  /*120e0*/  @UP0 ULEA UR6, UP1, UR4, UR10, 0x2 ;  /* 0x0000000a04060291 */ /* 0x000fc8000f82103f */
[----:B------:R-:W-:Y:S02]  /*120f0*/  @UP0 ULEA.HI.X UR7, UR4, UR11, UR5, 0x2, UP1 ;  /* 0x0000000b04070291 */ /* 0x000fe400088f1405 */
[----:B------:R-:W-:Y:S01]  /*12100*/  UIADD3 UR4, UR8, 0x200, URZ ;  /* 0x0000020008047890 */ /* 0x000fe2000fffe03f */
[----:B--2---:R-:W-:-:S03]  /*12110*/  IMAD.U32 R6, RZ, RZ, UR6 ;  /* 0x00000006ff067e24 */ /* 0x004fc6000f8e00ff */
[----:B------:R-:W-:Y:S01]  /*12120*/  IMAD.U32 R7, RZ, RZ, UR7 ;  /* 0x00000007ff077e24 */ /* 0x000fe2000f8e00ff */
[----:B------:R-:W-:Y:S02]  /*12130*/  UMOV UR7, 0xc0000010 ;  /* 0xc000001000077882 */ /* 0x000fe40000000000 */
[----:B------:R-:W-:Y:S02]  /*12140*/  UMOV UR6, UR4 ;  /* 0x0000000400067c82 */ /* 0x000fe40008000000 */
[----:B------:R2:W3:Y:S01]  /*12150*/  @P1 LDG.E R8, desc[UR54][R6.64] ;  /* 0x0000003606081981 */ /* 0x0004e2000c1e1900 */
[----:B------:R-:W-:Y:S02]  /*12160*/  WARPGROUP.DEPBAR.LE gsb0, 0x0 ;  /* 0x00008000000079c5 */ /* 0x000fe40000010000 */
[----:B------:R-:W-:-:S06]  /*12170*/  WARPGROUP.ARRIVE ;  /* 0x00000000000079c5 */ /* 0x000fcc0000000000 */
[----:B------:R-:W-:Y:S01]  /*12180*/  QGMMA.64x128x32.F32.E4M3.E4M3 R24, R176, gdesc[UR4], R24, gsb0 ;  /* 0x01e00004b0187df3 */ /* 0x000fe20008000818 */
[----:B------:R-:W-:Y:S01]  /*12190*/  UIADD3 UR4, UR8, 0x300, URZ ;  /* 0x0000030008047890 */ /* 0x000fe2000fffe03f */
[----:B------:R-:W-:-:S06]  /*121a0*/  UMOV UR7, 0xc0000010 ;  /* 0xc000001000077882 */ /* 0x000fcc0000000000 */
[----:B------:R-:W-:Y:S01]  /*121b0*/  UMOV UR6, UR4 ;  /* 0x0000000400067c82 */ /* 0x000fe20008000000 */
[----:B------:R-:W-:Y:S01]  /*121c0*/  UIADD3 UR8, UR8, 0x400, URZ ;  /* 0x0000040008087890 */ /* 0x000fe2000fffe03f */
[----:B------:R-:W4:Y:S04]  /*121d0*/  SHFL.BFLY PT, R10, R5, 0x2, 0x1f ;  /* 0x0c401f00050a7f89 */ /* 0x000f2800000e0000 */
[----:B------:R-:W5:Y:S01]  /*121e0*/  SHFL.BFLY PT, R9, R4, 0x2, 0x1f ;  /* 0x0c401f0004097f89 */ /* 0x000f6200000e0000 */
[----:B------:R-:W-:Y:S02]  /*121f0*/  WARPGROUP.DEPBAR.LE gsb0, 0x0 ;  /* 0x00008000000079c5 */ /* 0x000fe40000010000 */
[----:B------:R-:W-:-:S06]  /*12200*/  WARPGROUP.ARRIVE ;  /* 0x00000000000079c5 */ /* 0x000fcc0000000000 */
[----:B------:R-:W-:Y:S01]  /*12210*/  QGMMA.64x128x32.F32.E4M3.E4M3 R24, R172, gdesc[UR4], R24, gsb0 ;  /* 0x01e00004ac187df3 */ /* 0x000fe20008000818 */
[----:B------:R-:W-:Y:S01]  /*12220*/  UMOV UR6, UR8 ;  /* 0x0000000800067c82 */ /* 0x000fe20008000000 */
[----:B------:R-:W-:Y:S01]  /*12230*/  UMOV UR7, 0xc0000010 ;  /* 0xc000001000077882 */ /* 0x000fe20000000000 */
[----:B----4-:R-:W-:-:S01]  /*12240*/  FADD.FTZ R10, R10, R5 ;  /* 0x000000050a0a7221 */ /* 0x010fc20000010000 */
[----:B-----5:R-:W-:-:S04]  /*12250*/  FADD.FTZ R9, R9, R4 ;  /* 0x0000000409097221 */ /* 0x020fc80000010000 */
[----:B-1----:R-:W1:Y:S04]  /*12260*/  SHFL.BFLY PT, R3, R10, 0x1, 0x1f ;  /* 0x0c201f000a037f89 */ /* 0x002e6800000e0000 */
[----:B--2---:R-:W2:Y:S01]  /*12270*/  SHFL.BFLY PT, R6, R9, 0x1, 0x1f ;  /* 0x0c201f0009067f89 */ /* 0x004ea200000e0000 */
[----:B------:R-:W-:Y:S02]  /*12280*/  IMAD.MOV.U32 R5, RZ, RZ, RZ ;  /* 0x000000ffff057224 */ /* 0x000fe400078e00ff */
[----:B-1----:R-:W-:Y:S01]  /*12290*/  FADD.FTZ R7, R10, R3 ;  /* 0x000000030a077221 */ /* 0x002fe20000010000 */
[----:B--2---:R-:W-:-:S04]  /*122a0*/  FADD.FTZ R12, R9, R6 ;  /* 0x00000006090c7221 */ /* 0x004fc80000010000 */
[C---:B------:R-:W-:Y:S01]  /*122b0*/  FSETP.NE.FTZ.AND P1, PT, R7.reuse, RZ, PT ;  /* 0x000000ff0700720b */ /* 0x040fe20003f35000 */
[----:B------:R-:W-:Y:S01]  /*122c0*/  FMUL.FTZ R11, R7, 0.00390625 ;  /* 0x3b800000070b7820 */ /* 0x000fe20000410000 */
[----:B------:R-:W-:-:S04]  /*122d0*/  FMUL.FTZ R13, R12, 0.00390625 ;  /* 0x3b8000000c0d7820 */ /* 0x000fc80000410000 */
        /* <DEDUP_REMOVED lines=9> */
[----:B------:R-:W2:Y:S08]  /*12370*/  @P3 MUFU.LG2 R10, R13 ;  /* 0x0000000d000a3308 */ /* 0x000eb00000000c00 */
[----:B------:R-:W4:Y:S01]  /*12380*/  @P1 MUFU.RCP R9, R12 ;  /* 0x0000000c00091308 */ /* 0x000f220000001000 */
[----:B------:R-:W-:-:S02]  /*12390*/  IMAD.U32 R14, RZ, RZ, UR36 ;  /* 0x00000024ff0e7e24 */ /* 0x000fc4000f8e00ff */
[----:B------:R-:W-:Y:S02]  /*123a0*/  IMAD.U32 R15, RZ, RZ, UR36 ;  /* 0x00000024ff0f7e24 */ /* 0x000fe4000f8e00ff */
[----:B-1----:R-:W-:Y:S01]  /*123b0*/  @P2 FMUL.FTZ R6, R6, 0.69314718246459960938 ;  /* 0x3f31721806062820 */ /* 0x002fe20000410000 */
[----:B------:R-:W-:Y:S01]  /*123c0*/  @P2 FMUL.FTZ R7, R14, 0.69314718246459960938 ;  /* 0x3f3172180e072820 */ /* 0x000fe20000410000 */
[----:B------:R-:W-:Y:S01]  /*123d0*/  @P3 FMUL.FTZ R14, R15, 0.69314718246459960938 ;  /* 0x3f3172180f0e3820 */ /* 0x000fe20000410000 */
[----:B--2---:R-:W-:Y:S01]  /*123e0*/  @P3 FMUL.FTZ R11, R10, 0.69314718246459960938 ;  /* 0x3f3172180a0b3820 */ /* 0x004fe20000410000 */
[----:B------:R-:W-:Y:S02]  /*123f0*/  IMAD.MOV.U32 R4, RZ, RZ, -0x800000 ;  /* 0xff800000ff047424 */ /* 0x000fe400078e00ff */
[----:B------:R-:W-:Y:S01]  /*12400*/  @P2 FFMA.FTZ R4, R7, R2, R6 ;  /* 0x0000000207042223 */ /* 0x000fe20000010006 */
[----:B------:R-:W-:Y:S02]  /*12410*/  IMAD.MOV.U32 R3, RZ, RZ, -0x800000 ;  /* 0xff800000ff037424 */ /* 0x000fe400078e00ff */
[----:B------:R-:W-:Y:S01]  /*12420*/  @P3 FFMA.FTZ R3, R14, R0, R11 ;  /* 0x000000000e033223 */ /* 0x000fe2000001000b */
[-C--:B---3--:R-:W-:Y:S01]  /*12430*/  FMUL.FTZ R5, R5, R8.reuse ;  /* 0x0000000805057220 */ /* 0x088fe20000410000 */
[----:B----4-:R-:W-:Y:S01]  /*12440*/  FMUL.FTZ R6, R9, R8 ;  /* 0x0000000809067220 */ /* 0x010fe20000410000 */
[----:B------:R-:W-:-:S02]  /*12450*/  WARPGROUP.DEPBAR.LE gsb0, 0x0 ;  /* 0x00008000000079c5 */ /* 0x000fc40000010000 */
[----:B------:R-:W-:Y:S05]  /*12460*/  @!P0 BRA `(.L_x_954) ;  /* 0x0000000000048947 */ /* 0x000fea0003800000 */
[----:B------:R-:W-:Y:S01]  /*12470*/  BPT.TRAP 0x1 ;  /* 0x000000040000795c */ /* 0x000fe20000300000 */
.L_x_954:
[----:B------:R-:W-:Y:S01]  /*12480*/  UIADD3 UR4, UR9, 0x29860, URZ ;  /* 0x0002986009047890 */ /* 0x000fe2000fffe03f */
[-C--:B------:R-:W-:Y:S01]  /*12490*/  FMUL.FTZ R88, R36, R5.reuse ;  /* 0x0000000524587220 */ /* 0x080fe20000410000 */
[----:B------:R-:W-:Y:S01]  /*124a0*/  UIADD3 UR38, UR38, 0x1, URZ ;  /* 0x0000000126267890 */ /* 0x000fe2000fffe03f */
[-C--:B------:R-:W-:Y:S01]  /*124b0*/  FMUL.FTZ R95, R24, R5.reuse ;  /* 0x00000005185f7220 */ /* 0x080fe20000410000 */
[----:B------:R-:W-:Y:S01]  /*124c0*/  UPRMT UR4, UR46, 0x654, UR4 ;  /* 0x000006542e047896 */ /* 0x000fe20008000004 */
[-C--:B------:R-:W-:Y:S01]  /*124d0*/  FMUL.FTZ R92, R28, R5.reuse ;  /* 0x000000051c5c7220 */ /* 0x080fe20000410000 */
[----:B------:R-:W-:Y:S01]  /*124e0*/  UISETP.NE.AND UP0, UPT, UR38, 0x2, UPT ;  /* 0x000000022600788c */ /* 0x000fe2000bf05270 */
        /* <DEDUP_REMOVED lines=9> */
[----:B------:R-:W-:Y:S01]  /*12580*/  SYNCS.ARRIVE.TRANS64.RED.A1T0 RZ, [UR4], RZ ;  /* 0x000000ffffff79a7 */ /* 0x000fe20008100404 */
        /* <DEDUP_REMOVED lines=25> */
[----:B------:R-:W-:Y:S01]  /*12720*/  USEL UR4, URZ, 0x1, UP0 ;  /* 0x000000013f047887 */ /* 0x000fe20008000000 */
        /* <DEDUP_REMOVED lines=30> */
[----:B------:R-:W-:-:S12]  /*12910*/  ULOP3.LUT UR39, UR39, UR4, URZ, 0x3c, !UPT ;  /* 0x0000000427277292 */ /* 0x000fd8000f8e3c3f */
.L_x_880:
[----:B------:R-:W1:Y:S08]  /*12920*/  S2UR UR46, SR_CgaCtaId ;  /* 0x00000000002e79c3 */ /* 0x000e700000008800 */
[----:B------:R-:W-:Y:S06]  /*12930*/  BAR.SYNC.DEFER_BLOCKING 0x5, 0x180 ;  /* 0x0146000000007b1d */ /* 0x000fec0000010000 */
[----:B------:R-:W-:-:S02]  /*12940*/  UMOV UR37, 0x400 ;  /* 0x0000040000257882 */ /* 0x000fc40000000000 */
[----:B-1----:R-:W-:-:S09]  /*12950*/  ULEA UR37, UR46, UR37, 0x18 ;  /* 0x000000252e257291 */ /* 0x002fd2000f8ec03f */
[----:B------:R-:W1:Y:S02]  /*12960*/  LDS R6, [UR37+0x298d0] ;  /* 0x0298d025ff067984 */ /* 0x000e640008000800 */
[----:B-1----:R-:W-:Y:S01]  /*12970*/  R2UR UR4, R6 ;  /* 0x00000000060472ca */ /* 0x002fe200000e0000 */
[----:B------:R-:W-:Y:S06]  /*12980*/  BAR.ARV 0x4, 0x180 ;  /* 0x0106000000007b1d */ /* 0x000fec0000002000 */
[----:B------:R-:W-:Y:S08]  /*12990*/  @P0 BRA `(.L_x_955) ;  /* 0x0000000c00ec0947 */ /* 0x000ff00003800000 */
[----:B------:R-:W1:Y:S01]  /*129a0*/  S2R R35, SR_TID.X ;  /* 0x0000000000237919 */ /* 0x000e620000002100 */
[----:B------:R-:W-:Y:S01]  /*129b0*/  ULDC.64 UR6, c[0x4][0x40] ;  /* 0x0100100000067ab9 */ /* 0x000fe20000000a00 */
[----:B------:R-:W-:Y:S01]  /*129c0*/  F2FP.BF16.F32.PACK_AB R5, R86, R5 ;  /* 0x000000055605723e */ /* 0x000fe200000010ff */
[----:B------:R-:W-:Y:S01]  /*129d0*/  VIADD R67, R194, UR42 ;  /* 0x0000002ac2437c36 */ /* 0x000fe20008000000 */
[----:B------:R-:W-:Y:S01]  /*129e0*/  F2FP.BF16.F32.PACK_AB R0, R87, R0 ;  /* 0x000000005700723e */ /* 0x000fe200000010ff */
[----:B------:R-:W-:Y:S01]  /*129f0*/  ULDC UR10, c[0x0][0xa88] ;  /* 0x0002a200000a7ab9 */ /* 0x000fe20000000800 */
        /* <DEDUP_REMOVED lines=9> */
[----:B------:R-:W-:Y:S02]  /*12a90*/  LOP3.LUT P1, RZ, R193, 0x3, RZ, 0xc0, !PT ;  /* 0x00000003c1ff7812 */ /* 0x000fe4000782c0ff */
[----:B------:R-:W-:Y:S02]  /*12aa0*/  F2FP.BF16.F32.PACK_AB R49, R40, R49 ;  /* 0x000000312831723e */ /* 0x000fe400000010ff */
[----:B------:R-:W-:Y:S02]  /*12ab0*/  F2FP.BF16.F32.PACK_AB R29, R60, R29 ;  /* 0x0000001d3c1d723e */ /* 0x000fe400000010ff */
[----:B------:R-:W-:Y:S02]  /*12ac0*/  F2FP.BF16.F32.PACK_AB R24, R61, R24 ;  /* 0x000000183d18723e */ /* 0x000fe400000010ff */
[----:B------:R-:W-:Y:S01]  /*12ad0*/  F2FP.BF16.F32.PACK_AB R15, R70, R15 ;  /* 0x0000000f460f723e */ /* 0x000fe200000010ff */
[----:B-1----:R-:W-:Y:S01]  /*12ae0*/  IMAD.SHL.U32 R6, R35, 0x4, RZ ;  /* 0x0000000423067824 */ /* 0x002fe200078e00ff */
        /* <DEDUP_REMOVED lines=9> */
[----:B------:R-:W-:Y:S01]  /*12b80*/  F2FP.BF16.F32.PACK_AB R39, R39, R34 ;  /* 0x000000222727723e */ /* 0x000fe200000010ff */
[----:B------:R-:W-:Y:S01]  /*12b90*/  USHF.R.S32.HI UR5, URZ, 0x1f, UR43 ;  /* 0x0000001f3f057899 */ /* 0x000fe2000801142b */
[----:B------:R-:W-:Y:S01]  /*12ba0*/  LOP3.LUT R6, R6, 0xc, RZ, 0xc0, !PT ;  /* 0x0000000c06067812 */ /* 0x000fe200078ec0ff */
[----:B------:R-:W-:-:S03]  /*12bb0*/  ULDC.64 UR8, c[0x0][0xb70] ;  /* 0x0002dc0000087ab9 */ /* 0x000fc60000000a00 */
[----:B------:R-:W-:-:S05]  /*12bc0*/  IADD3 R6, P0, R6, UR6, RZ ;  /* 0x0000000606067c10 */ /* 0x000fca000ff1e0ff */
[----:B------:R-:W-:-:S05]  /*12bd0*/  IMAD.X R7, RZ, RZ, UR7, P0 ;  /* 0x00000007ff077e24 */ /* 0x000fca00080e06ff */
[----:B------:R1:W2:Y:S01]  /*12be0*/  LDG.E.CONSTANT R17, desc[UR54][R6.64] ;  /* 0x0000003606117981 */ /* 0x0002a2000c1e9900 */
[----:B------:R-:W-:Y:S01]  /*12bf0*/  F2FP.BF16.F32.PACK_AB R31, R46, R31 ;  /* 0x0000001f2e1f723e */ /* 0x000fe200000010ff */
[----:B------:R-:W-:Y:S01]  /*12c00*/  UIMAD UR5, UR5, UR8, URZ ;  /* 0x00000008050572a4 */ /* 0x000fe2000f8e023f */
[----:B------:R-:W-:Y:S01]  /*12c10*/  F2FP.BF16.F32.PACK_AB R30, R47, R30 ;  /* 0x0000001e2f1e723e */ /* 0x000fe200000010ff */
[----:B------:R-:W-:Y:S01]  /*12c20*/  UIMAD.WIDE.U32 UR6, UR43, UR8, URZ ;  /* 0x000000082b0672a5 */ /* 0x000fe2000f8e003f */
[----:B------:R-:W-:Y:S01]  /*12c30*/  F2FP.BF16.F32.PACK_AB R9, R84, R9 ;  /* 0x000000095409723e */ /* 0x000fe200000010ff */
[----:B------:R-:W-:Y:S01]  /*12c40*/  UIMAD UR5, UR43, UR9, UR5 ;  /* 0x000000092b0572a4 */ /* 0x000fe2000f8e0205 */
[----:B------:R-:W-:Y:S02]  /*12c50*/  F2FP.BF16.F32.PACK_AB R2, R85, R2 ;  /* 0x000000025502723e */ /* 0x000fe400000010ff */
[----:B------:R-:W-:Y:S01]  /*12c60*/  F2FP.BF16.F32.PACK_AB R26, R55, R26 ;  /* 0x0000001a371a723e */ /* 0x000fe200000010ff */
[----:B------:R-:W-:Y:S01]  /*12c70*/  UIADD3 UR5, UR7, UR5, URZ ;  /* 0x0000000507057290 */ /* 0x000fe2000fffe03f */
[----:B------:R-:W-:Y:S01]  /*12c80*/  BAR.SYNC.DEFER_BLOCKING 0x1, 0x100 ;  /* 0x0044000000007b1d */ /* 0x000fe20000010000 */
[----:B-1----:R-:W-:-:S02]  /*12c90*/  LOP3.LUT P0, R6, R35, 0x3, RZ, 0xc0, !PT ;  /* 0x0000000323067812 */ /* 0x002fc4000780c0ff */
[----:B------:R-:W-:Y:S02]  /*12ca0*/  F2FP.BF16.F32.PACK_AB R11, R78, R11 ;  /* 0x0000000b4e0b723e */ /* 0x000fe400000010ff */
[----:B------:R-:W-:Y:S02]  /*12cb0*/  ISETP.EQ.OR P0, PT, R6, 0x3, !P0 ;  /* 0x000000030600780c */ /* 0x000fe40004702670 */
[----:B------:R-:W-:Y:S02]  /*12cc0*/  F2FP.BF16.F32.PACK_AB R8, R79, R8 ;  /* 0x000000084f08723e */ /* 0x000fe400000010ff */
[----:B------:R-:W-:Y:S02]  /*12cd0*/  SEL R58, R5, R0, P0 ;  /* 0x00000000053a7207 */ /* 0x000fe40000000000 */
[----:B------:R-:W-:Y:S01]  /*12ce0*/  SEL R57, R0, R5, P0 ;  /* 0x0000000500397207 */ /* 0x000fe20000000000 */
[----:B------:R-:W-:Y:S01]  /*12cf0*/  VIADD R0, R67, 0x8 ;  /* 0x0000000843007836 */ /* 0x000fe20000000000 */
[----:B------:R-:W-:-:S02]  /*12d00*/  SEL R40, R37, R32, P0 ;  /* 0x0000002025287207 */ /* 0x000fc40000000000 */
[----:B------:R-:W-:Y:S02]  /*12d10*/  SEL R36, R88, R89, P0 ;  /* 0x0000005958247207 */ /* 0x000fe40000000000 */
[----:B------:R-:W-:Y:S02]  /*12d20*/  SEL R37, R32, R37, P0 ;  /* 0x0000002520257207 */ /* 0x000fe40000000000 */
[----:B------:R-:W-:Y:S02]  /*12d30*/  SEL R52, R25, R20, P0 ;  /* 0x0000001419347207 */ /* 0x000fe40000000000 */
[----:B------:R-:W-:Y:S02]  /*12d40*/  SEL R51, R20, R25, P0 ;  /* 0x0000001914337207 */ /* 0x000fe40000000000 */
[----:B------:R-:W-:Y:S02]  /*12d50*/  SEL R89, R89, R88, P0 ;  /* 0x0000005859597207 */ /* 0x000fe40000000000 */
[----:B------:R-:W-:-:S02]  /*12d60*/  SEL R32, R33, R28, P0 ;  /* 0x0000001c21207207 */ /* 0x000fc40000000000 */
[----:B------:R-:W-:Y:S02]  /*12d70*/  IADD3 R25, P5, R18, 0x20, RZ ;  /* 0x0000002012197810 */ /* 0x000fe40007fbe0ff */
[----:B------:R-:W-:Y:S02]  /*12d80*/  ISETP.GE.OR P2, PT, R0, UR10, P1 ;  /* 0x0000000a00007c0c */ /* 0x000fe40008f46670 */
[----:B------:R-:W-:Y:S02]  /*12d90*/  SEL R33, R28, R33, P0 ;  /* 0x000000211c217207 */ /* 0x000fe40000000000 */
[----:B------:R-:W-:Y:S02]  /*12da0*/  SEL R28, R29, R24, P0 ;  /* 0x000000181d1c7207 */ /* 0x000fe40000000000 */
[----:B------:R-:W-:Y:S02]  /*12db0*/  SEL R29, R24, R29, P0 ;  /* 0x0000001d181d7207 */ /* 0x000fe40000000000 */
[----:B------:R-:W-:-:S02]  /*12dc0*/  LOP3.LUT R24, R25, 0x380, RZ, 0xc0, !PT ;  /* 0x0000038019187812 */ /* 0x000fc400078ec0ff */
[----:B------:R-:W-:Y:S02]  /*12dd0*/  SEL R54, R15, R12, P0 ;  /* 0x0000000c0f367207 */ /* 0x000fe40000000000 */
[----:B------:R-:W-:Y:S02]  /*12de0*/  SHF.R.U64 R24, R24, 0x3, RZ ;  /* 0x0000000318187819 */ /* 0x000fe400000012ff */
[----:B------:R-:W-:Y:S02]  /*12df0*/  SEL R53, R12, R15, P0 ;  /* 0x0000000f0c357207 */ /* 0x000fe40000000000 */
[----:B------:R-:W-:Y:S02]  /*12e00*/  SEL R44, R13, R10, P0 ;  /* 0x0000000a0d2c7207 */ /* 0x000fe40000000000 */
[----:B------:R-:W-:Y:S02]  /*12e10*/  SEL R41, R10, R13, P0 ;  /* 0x0000000d0a297207 */ /* 0x000fe40000000000 */
[----:B------:R-:W-:-:S02]  /*12e20*/  IADD3 R15, P3, R18, 0x60, RZ ;  /* 0x00000060120f7810 */ /* 0x000fc40007f7e0ff */
[----:B------:R-:W-:Y:S02]  /*12e30*/  IADD3 R13, P4, R18, 0x4000, RZ ;  /* 0x00004000120d7810 */ /* 0x000fe40007f9e0ff */
[----:B------:R-:W-:Y:S01]  /*12e40*/  LOP3.LUT R24, R24, R25, RZ, 0x3c, !PT ;  /* 0x0000001918187212 */ /* 0x000fe200078e3cff */
[----:B------:R-:W-:Y:S01]  /*12e50*/  IMAD.X R25, RZ, RZ, R19, P5 ;  /* 0x000000ffff197224 */ /* 0x000fe200028e0613 */
[----:B------:R-:W-:Y:S02]  /*12e60*/  SEL R42, R21, R14, P0 ;  /* 0x0000000e152a7207 */ /* 0x000fe40000000000 */
[----:B------:R-:W-:Y:S02]  /*12e70*/  SEL R35, R14, R21, P0 ;  /* 0x000000150e237207 */ /* 0x000fe40000000000 */
[----:B------:R-:W-:Y:S02]  /*12e80*/  IADD3 R21, P6, R18, 0x40, RZ ;  /* 0x0000004012157810 */ /* 0x000fe40007fde0ff */
[----:B------:R-:W-:-:S02]  /*12e90*/  LOP3.LUT R14, R15, 0x380, RZ, 0xc0, !PT ;  /* 0x000003800f0e7812 */ /* 0x000fc400078ec0ff */
[----:B------:R-:W-:Y:S02]  /*12ea0*/  LOP3.LUT R12, R13, 0x380, RZ, 0xc0, !PT ;  /* 0x000003800d0c7812 */ /* 0x000fe400078ec0ff */
[----:B------:R-:W-:Y:S02]  /*12eb0*/  SEL R34, R92, R93, P0 ;  /* 0x0000005d5c227207 */ /* 0x000fe40000000000 */
[----:B------:R-:W-:Y:S02]  /*12ec0*/  SEL R50, R48, R49, P0 ;  /* 0x0000003130327207 */ /* 0x000fe40000000000 */
[----:B------:R-:W-:Y:S02]  /*12ed0*/  SEL R93, R93, R92, P0 ;  /* 0x0000005c5d5d7207 */ /* 0x000fe40000000000 */
[----:B------:R-:W-:Y:S02]  /*12ee0*/  SEL R49, R49, R48, P0 ;  /* 0x0000003031317207 */ /* 0x000fe40000000000 */
[----:B------:R-:W-:-:S02]  /*12ef0*/  LOP3.LUT R20, R21, 0x380, RZ, 0xc0, !PT ;  /* 0x0000038015147812 */ /* 0x000fc400078ec0ff */
[----:B------:R-:W-:Y:S02]  /*12f00*/  SHF.R.U64 R14, R14, 0x3, RZ ;  /* 0x000000030e0e7819 */ /* 0x000fe400000012ff */
[----:B------:R-:W-:Y:S02]  /*12f10*/  MOV R65, R24 ;  /* 0x0000001800417202 */ /* 0x000fe40000000f00 */
[----:B------:R-:W-:Y:S01]  /*12f20*/  SHF.R.U64 R12, R12, 0x3, RZ ;  /* 0x000000030c0c7819 */ /* 0x000fe200000012ff */
[----:B------:R-:W1:Y:S01]  /*12f30*/  LDC.64 R24, c[0x0][0xb78] ;  /* 0x0002de00ff187b82 */ /* 0x000e620000000a00 */
[----:B------:R-:W-:Y:S02]  /*12f40*/  SEL R48, R38, R39, P0 ;  /* 0x0000002726307207 */ /* 0x000fe40000000000 */
[----:B------:R-:W-:Y:S02]  /*12f50*/  SEL R39, R39, R38, P0 ;  /* 0x0000002627277207 */ /* 0x000fe40000000000 */
[----:B------:R-:W-:-:S02]  /*12f60*/  SHF.R.U64 R20, R20, 0x3, RZ ;  /* 0x0000000314147819 */ /* 0x000fc400000012ff */
[----:B------:R-:W-:Y:S01]  /*12f70*/  LOP3.LUT R14, R14, R15, RZ, 0x3c, !PT ;  /* 0x0000000f0e0e7212 */ /* 0x000fe200078e3cff */
[--C-:B------:R-:W-:Y:S01]  /*12f80*/  IMAD.X R15, RZ, RZ, R19.reuse, P3 ;  /* 0x000000ffff0f7224 */ /* 0x100fe200018e0613 */
[----:B------:R-:W-:Y:S02]  /*12f90*/  SEL R38, R31, R30, P0 ;  /* 0x0000001e1f267207 */ /* 0x000fe40000000000 */
[----:B------:R-:W-:Y:S01]  /*12fa0*/  LOP3.LUT R12, R12, R13, RZ, 0x3c, !PT ;  /* 0x0000000d0c0c7212 */ /* 0x000fe200078e3cff */
[----:B------:R-:W-:Y:S01]  /*12fb0*/  IMAD.X R13, RZ, RZ, R19, P4 ;  /* 0x000000ffff0d7224 */ /* 0x000fe200020e0613 */
[----:B------:R-:W-:Y:S02]  /*12fc0*/  SEL R31, R30, R31, P0 ;  /* 0x0000001f1e1f7207 */ /* 0x000fe40000000000 */
[----:B------:R-:W-:Y:S02]  /*12fd0*/  IADD3 R7, P3, R18, 0x4060, RZ ;  /* 0x0000406012077810 */ /* 0x000fe40007f7e0ff */
[----:B------:R-:W-:-:S02]  /*12fe0*/  SEL R46, R9, R2, P0 ;  /* 0x00000002092e7207 */ /* 0x000fc40000000000 */
[----:B------:R-:W-:Y:S02]  /*12ff0*/  SEL R43, R2, R9, P0 ;  /* 0x00000009022b7207 */ /* 0x000fe40000000000 */
[----:B------:R-:W-:Y:S02]  /*13000*/  SEL R30, R27, R26, P0 ;  /* 0x0000001a1b1e7207 */ /* 0x000fe40000000000 */
[----:B------:R-:W-:Y:S02]  /*13010*/  SEL R45, R26, R27, P0 ;  /* 0x0000001b1a2d7207 */ /* 0x000fe40000000000 */
[----:B------:R-:W-:Y:S01]  /*13020*/  LOP3.LUT R20, R20, R21, RZ, 0x3c, !PT ;  /* 0x0000001514147212 */ /* 0x000fe200078e3cff */
[----:B------:R-:W-:Y:S01]  /*13030*/  IMAD.X R21, RZ, RZ, R19, P6 ;  /* 0x000000ffff157224 */ /* 0x000fe200030e0613 */
[----:B------:R-:W-:Y:S02]  /*13040*/  SEL R56, R11, R8, P0 ;  /* 0x000000080b387207 */ /* 0x000fe40000000000 */
[----:B------:R-:W-:-:S02]  /*13050*/  SEL R55, R8, R11, P0 ;  /* 0x0000000b08377207 */ /* 0x000fc40000000000 */
[C---:B------:R-:W-:Y:S02]  /*13060*/  IADD3 R11, P5, R18.reuse, 0x4020, RZ ;  /* 0x00004020120b7810 */ /* 0x040fe40007fbe0ff */
[----:B------:R-:W-:Y:S02]  /*13070*/  IADD3 R9, P6, R18, 0x4040, RZ ;  /* 0x0000404012097810 */ /* 0x000fe40007fde0ff */
[----:B------:R-:W-:Y:S02]  /*13080*/  LOP3.LUT R6, R7, 0x380, RZ, 0xc0, !PT ;  /* 0x0000038007067812 */ /* 0x000fe400078ec0ff */
[----:B------:R-:W-:Y:S02]  /*13090*/  MOV R63, R14 ;  /* 0x0000000e003f7202 */ /* 0x000fe40000000f00 */
[----:B------:R-:W-:Y:S02]  /*130a0*/  MOV R62, R12 ;  /* 0x0000000c003e7202 */ /* 0x000fe40000000f00 */
[----:B------:R-:W-:-:S02]  /*130b0*/  LOP3.LUT R10, R11, 0x380, RZ, 0xc0, !PT ;  /* 0x000003800b0a7812 */ /* 0x000fc400078ec0ff */
[----:B------:R-:W-:Y:S02]  /*130c0*/  LOP3.LUT R8, R9, 0x380, RZ, 0xc0, !PT ;  /* 0x0000038009087812 */ /* 0x000fe400078ec0ff */
[----:B------:R-:W-:Y:S02]  /*130d0*/  SHF.R.U64 R6, R6, 0x3, RZ ;  /* 0x0000000306067819 */ /* 0x000fe400000012ff */
[----:B------:R-:W-:Y:S02]  /*130e0*/  LOP3.LUT R27, R18, 0x380, RZ, 0xc0, !PT ;  /* 0x00000380121b7812 */ /* 0x000fe400078ec0ff */
[----:B------:R-:W-:Y:S01]  /*130f0*/  MOV R64, R20 ;  /* 0x0000001400407202 */ /* 0x000fe20000000f00 */
[----:B------:R-:W-:Y:S01]  /*13100*/  IMAD.U32 R21, RZ, RZ, UR7 ;  /* 0x00000007ff157e24 */ /* 0x000fe2000f8e00ff */
[----:B------:R-:W-:Y:S01]  /*13110*/  SHF.R.U64 R10, R10, 0x3, RZ ;  /* 0x000000030a0a7819 */ /* 0x000fe200000012ff */
[----:B------:R-:W-:Y:S01]  /*13120*/  IMAD.U32 R21, RZ, RZ, UR5 ;  /* 0x00000005ff157e24 */ /* 0x000fe2000f8e00ff */
[----:B------:R-:W-:Y:S01]  /*13130*/  SHF.R.U64 R8, R8, 0x3, RZ ;  /* 0x0000000308087819 */ /* 0x000fe200000012ff */
[----:B------:R-:W-:Y:S01]  /*13140*/  USHF.R.S32.HI UR5, URZ, 0x1f, UR44 ;  /* 0x0000001f3f057899 */ /* 0x000fe2000801142c */
[----:B------:R-:W-:Y:S01]  /*13150*/  LOP3.LUT R6, R6, R7, RZ, 0x3c, !PT ;  /* 0x0000000706067212 */ /* 0x000fe200078e3cff */
[--C-:B------:R-:W-:Y:S01]  /*13160*/  IMAD.X R7, RZ, RZ, R19.reuse, P3 ;  /* 0x000000ffff077224 */ /* 0x100fe200018e0613 */
[----:B------:R-:W-:Y:S01]  /*13170*/  SHF.R.U64 R27, R27, 0x3, RZ ;  /* 0x000000031b1b7819 */ /* 0x000fe200000012ff */
[----:B------:R-:W-:Y:S01]  /*13180*/  IMAD.U32 R20, RZ, RZ, UR6 ;  /* 0x00000006ff147e24 */ /* 0x000fe2000f8e00ff */
[----:B------:R-:W-:Y:S01]  /*13190*/  LOP3.LUT R10, R10, R11, RZ, 0x3c, !PT ;  /* 0x0000000b0a0a7212 */ /* 0x000fe200078e3cff */
[--C-:B------:R-:W-:Y:S01]  /*131a0*/  IMAD.X R11, RZ, RZ, R19.reuse, P5 ;  /* 0x000000ffff0b7224 */ /* 0x100fe200028e0613 */
[----:B------:R-:W-:Y:S01]  /*131b0*/  LOP3.LUT R8, R8, R9, RZ, 0x3c, !PT ;  /* 0x0000000908087212 */ /* 0x000fe200078e3cff */
[--C-:B------:R-:W-:Y:S01]  /*131c0*/  IMAD.X R9, RZ, RZ, R19.reuse, P6 ;  /* 0x000000ffff097224 */ /* 0x100fe200030e0613 */
[----:B------:R-:W-:Y:S01]  /*131d0*/  LOP3.LUT R26, R27, R18, RZ, 0x3c, !PT ;  /* 0x000000121b1a7212 */ /* 0x000fe200078e3cff */
[----:B------:R-:W-:Y:S01]  /*131e0*/  IMAD.MOV.U32 R27, RZ, RZ, R19 ;  /* 0x000000ffff1b7224 */ /* 0x000fe200078e0013 */
[----:B------:R-:W-:Y:S01]  /*131f0*/  MOV R59, R6 ;  /* 0x00000006003b7202 */ /* 0x000fe20000000f00 */
[----:B-1----:R-:W-:Y:S01]  /*13200*/  IMAD R6, R24, UR5, RZ ;  /* 0x0000000518067c24 */ /* 0x002fe2000f8e02ff */
[----:B------:R-:W-:Y:S01]  /*13210*/  MOV R61, R10 ;  /* 0x0000000a003d7202 */ /* 0x000fe20000000f00 */
[----:B------:R-:W-:Y:S01]  /*13220*/  ULDC.64 UR6, c[0x0][0xb40] ;  /* 0x0002d00000067ab9 */ /* 0x000fe20000000a00 */
[----:B------:R-:W-:-:S02]  /*13230*/  MOV R60, R8 ;  /* 0x00000008003c7202 */ /* 0x000fc40000000f00 */
[----:B------:R-:W-:Y:S02]  /*13240*/  MOV R27, R26 ;  /* 0x0000001a001b7202 */ /* 0x000fe40000000f00 */
[----:B------:R-:W-:Y:S02]  /*13250*/  ISETP.GE.OR P1, PT, R67, UR10, P1 ;  /* 0x0000000a43007c0c */ /* 0x000fe40008f26670 */
[----:B--2---:R-:W-:Y:S01]  /*13260*/  LOP3.LUT R0, R17, 0x2, RZ, 0x3c, !PT ;  /* 0x0000000211007812 */ /* 0x004fe200078e3cff */
[----:B------:R-:W-:Y:S04]  /*13270*/  SHFL.IDX PT, R36, R36, R17, 0x1c1f ;  /* 0x001c1f1124247589 */ /* 0x000fe800000e0000 */
[----:B------:R-:W1:Y:S04]  /*13280*/  SHFL.IDX PT, R89, R89, R0, 0x1c1f ;  /* 0x001c1f0059597589 */ /* 0x000e6800000e0000 */
[----:B------:R-:W-:Y:S04]  /*13290*/  SHFL.IDX PT, R34, R34, R17, 0x1c1f ;  /* 0x001c1f1122227589 */ /* 0x000fe800000e0000 */
[----:B------:R-:W2:Y:S04]  /*132a0*/  SHFL.IDX PT, R93, R93, R0, 0x1c1f ;  /* 0x001c1f005d5d7589 */ /* 0x000ea800000e0000 */
[----:B------:R-:W-:Y:S04]  /*132b0*/  SHFL.IDX PT, R50, R50, R17, 0x1c1f ;  /* 0x001c1f1132327589 */ /* 0x000fe800000e0000 */
[----:B------:R-:W3:Y:S04]  /*132c0*/  SHFL.IDX PT, R49, R49, R0, 0x1c1f ;  /* 0x001c1f0031317589 */ /* 0x000ee800000e0000 */
[----:B------:R-:W-:Y:S04]  /*132d0*/  SHFL.IDX PT, R48, R48, R17, 0x1c1f ;  /* 0x001c1f1130307589 */ /* 0x000fe800000e0000 */
[----:B------:R-:W4:Y:S01]  /*132e0*/  SHFL.IDX PT, R39, R39, R0, 0x1c1f ;  /* 0x001c1f0027277589 */ /* 0x000f2200000e0000 */
[----:B-1----:R-:W-:-:S02]  /*132f0*/  SEL R12, R36, R89, P0 ;  /* 0x00000059240c7207 */ /* 0x002fc40000000000 */
[----:B------:R-:W-:Y:S01]  /*13300*/  SEL R14, R89, R36, P0 ;  /* 0x00000024590e7207 */ /* 0x000fe20000000000 */
[----:B------:R-:W-:Y:S04]  /*13310*/  SHFL.IDX PT, R32, R32, R17, 0x1c1f ;  /* 0x001c1f1120207589 */ /* 0x000fe800000e0000 */
[----:B------:R-:W1:Y:S01]  /*13320*/  SHFL.IDX PT, R33, R33, R0, 0x1c1f ;  /* 0x001c1f0021217589 */ /* 0x000e6200000e0000 */
[----:B--2---:R-:W-:Y:S02]  /*13330*/  SEL R8, R34, R93, P0 ;  /* 0x0000005d22087207 */ /* 0x004fe40000000000 */
[----:B------:R-:W-:Y:S01]  /*13340*/  SEL R10, R93, R34, P0 ;  /* 0x000000225d0a7207 */ /* 0x000fe20000000000 */
[----:B------:R-:W-:Y:S04]  /*13350*/  SHFL.IDX PT, R40, R40, R17, 0x1c1f ;  /* 0x001c1f1128287589 */ /* 0x000fe800000e0000 */
[----:B------:R1:W-:Y:S01]  /*13360*/  SHFL.IDX PT, R2, R28, R17, 0x1c1f ;  /* 0x001c1f111c027589 */ /* 0x0003e200000e0000 */
[----:B---3--:R-:W-:-:S02]  /*13370*/  SEL R9, R50, R49, P0 ;  /* 0x0000003132097207 */ /* 0x008fc40000000000 */
[----:B------:R-:W-:Y:S01]  /*13380*/  SEL R11, R49, R50, P0 ;  /* 0x00000032310b7207 */ /* 0x000fe20000000000 */
[----:B------:R-:W-:Y:S04]  /*13390*/  SHFL.IDX PT, R44, R44, R17, 0x1c1f ;  /* 0x001c1f112c2c7589 */ /* 0x000fe800000e0000 */
[----:B------:R-:W-:Y:S01]  /*133a0*/  SHFL.IDX PT, R38, R38, R17, 0x1c1f ;  /* 0x001c1f1126267589 */ /* 0x000fe200000e0000 */
[----:B----4-:R-:W-:Y:S02]  /*133b0*/  SEL R13, R48, R39, P0 ;  /* 0x00000027300d7207 */ /* 0x010fe40000000000 */
[----:B------:R-:W-:Y:S01]  /*133c0*/  SEL R15, R39, R48, P0 ;  /* 0x00000030270f7207 */ /* 0x000fe20000000000 */
[----:B------:R-:W2:Y:S04]  /*133d0*/  SHFL.IDX PT, R37, R37, R0, 0x1c1f ;  /* 0x001c1f0025257589 */ /* 0x000ea800000e0000 */
[----:B------:R-:W3:Y:S01]  /*133e0*/  SHFL.IDX PT, R29, R29, R0, 0x1c1f ;  /* 0x001c1f001d1d7589 */ /* 0x000ee200000e0000 */
[----:B-1----:R-:W-:-:S03]  /*133f0*/  SEL R28, R32, R33, P0 ;  /* 0x00000021201c7207 */ /* 0x002fc60000000000 */
[----:B------:R-:W-:Y:S04]  /*13400*/  SHFL.IDX PT, R31, R31, R0, 0x1c1f ;  /* 0x001c1f001f1f7589 */ /* 0x000fe800000e0000 */
[----:B------:R-:W-:Y:S04]  /*13410*/  SHFL.IDX PT, R41, R41, R0, 0x1c1f ;  /* 0x001c1f0029297589 */ /* 0x000fe800000e0000 */
[----:B------:R-:W-:Y:S04]  /*13420*/  SHFL.IDX PT, R46, R46, R17, 0x1c1f ;  /* 0x001c1f112e2e7589 */ /* 0x000fe800000e0000 */
[----:B------:R1:W-:Y:S04]  /*13430*/  SHFL.IDX PT, R47, R30, R17, 0x1c1f ;  /* 0x001c1f111e2f7589 */ /* 0x0003e800000e0000 */
[----:B------:R-:W4:Y:S01]  /*13440*/  SHFL.IDX PT, R36, R45, R0, 0x1c1f ;  /* 0x001c1f002d247589 */ /* 0x000f2200000e0000 */
[----:B--2---:R-:W-:-:S03]  /*13450*/  SEL R26, R37, R40, P0 ;  /* 0x00000028251a7207 */ /* 0x004fc60000000000 */
[----:B------:R-:W-:Y:S01]  /*13460*/  SHFL.IDX PT, R43, R43, R0, 0x1c1f ;  /* 0x001c1f002b2b7589 */ /* 0x000fe200000e0000 */
[----:B---3--:R-:W-:Y:S02]  /*13470*/  SEL R34, R29, R2, P0 ;  /* 0x000000021d227207 */ /* 0x008fe40000000000 */
[----:B-1----:R-:W-:Y:S01]  /*13480*/  SEL R30, R33, R32, P0 ;  /* 0x00000020211e7207 */ /* 0x002fe20000000000 */
[----:B------:R-:W-:Y:S01]  /*13490*/  SHFL.IDX PT, R42, R42, R17, 0x1c1f ;  /* 0x001c1f112a2a7589 */ /* 0x000fe200000e0000 */
[----:B------:R-:W-:-:S03]  /*134a0*/  SEL R32, R2, R29, P0 ;  /* 0x0000001d02207207 */ /* 0x000fc60000000000 */
[----:B------:R-:W-:Y:S04]  /*134b0*/  SHFL.IDX PT, R52, R52, R17, 0x1c1f ;  /* 0x001c1f1134347589 */ /* 0x000fe800000e0000 */
[----:B------:R-:W1:Y:S04]  /*134c0*/  SHFL.IDX PT, R51, R51, R0, 0x1c1f ;  /* 0x001c1f0033337589 */ /* 0x000e6800000e0000 */
[----:B------:R2:W3:Y:S04]  /*134d0*/  SHFL.IDX PT, R5, R35, R0, 0x1c1f ;  /* 0x001c1f0023057589 */ /* 0x0004e800000e0000 */
[----:B------:R-:W-:Y:S01]  /*134e0*/  SHFL.IDX PT, R54, R54, R17, 0x1c1f ;  /* 0x001c1f1136367589 */ /* 0x000fe200000e0000 */
[----:B----4-:R-:W-:-:S03]  /*134f0*/  SEL R29, R47, R36, P0 ;  /* 0x000000242f1d7207 */ /* 0x010fc60000000000 */
[----:B------:R-:W4:Y:S04]  /*13500*/  SHFL.IDX PT, R53, R53, R0, 0x1c1f ;  /* 0x001c1f0035357589 */ /* 0x000f2800000e0000 */
[----:B------:R-:W-:Y:S04]  /*13510*/  SHFL.IDX PT, R56, R56, R17, 0x1c1f ;  /* 0x001c1f1138387589 */ /* 0x000fe800000e0000 */
[----:B------:R-:W5:Y:S04]  /*13520*/  SHFL.IDX PT, R55, R55, R0, 0x1c1f ;  /* 0x001c1f0037377589 */ /* 0x000f6800000e0000 */
[----:B------:R3:W-:Y:S01]  /*13530*/  SHFL.IDX PT, R58, R58, R17, 0x1c1f ;  /* 0x001c1f113a3a7589 */ /* 0x0007e200000e0000 */
[----:B-1----:R-:W-:-:S02]  /*13540*/  SEL R33, R52, R51, P0 ;  /* 0x0000003334217207 */ /* 0x002fc40000000000 */
[----:B--2---:R-:W-:Y:S01]  /*13550*/  SEL R35, R51, R52, P0 ;  /* 0x0000003433237207 */ /* 0x004fe20000000000 */
[----:B------:R1:W2:Y:S04]  /*13560*/  SHFL.IDX PT, R57, R57, R0, 0x1c1f ;  /* 0x001c1f0039397589 */ /* 0x0002a800000e0000 */
[----:B------:R4:W-:Y:S01]  /*13570*/  STSM.16.M88.4 [R27], R8 ;  /* 0x000000081b007844 */ /* 0x0009e20000000200 */
[----:B---3--:R-:W-:Y:S01]  /*13580*/  IMAD R17, R25, UR44, R6 ;  /* 0x0000002c19117c24 */ /* 0x008fe2000f8e0206 */
[----:B------:R-:W-:Y:S01]  /*13590*/  SEL R25, R38, R31, P0 ;  /* 0x0000001f26197207 */ /* 0x000fe20000000000 */
[----:B------:R-:W-:Y:S01]  /*135a0*/  IMAD.WIDE.U32 R6, R24, UR44, R20 ;  /* 0x0000002c18067c25 */ /* 0x000fe2000f8e0014 */
[----:B------:R-:W-:Y:S01]  /*135b0*/  SEL R24, R40, R37, P0 ;  /* 0x0000002528187207 */ /* 0x000fe20000000000 */
[----:B------:R-:W-:Y:S01]  /*135c0*/  STSM.16.M88.4 [R65], R12 ;  /* 0x0000000c41007844 */ /* 0x000fe20000000200 */
[----:B------:R-:W-:-:S02]  /*135d0*/  SEL R40, R42, R5, P0 ;  /* 0x000000052a287207 */ /* 0x000fc40000000000 */
[----:B-1----:R-:W-:Y:S02]  /*135e0*/  IADD3 R0, P3, R67, R6, RZ ;  /* 0x0000000643007210 */ /* 0x002fe40007f7e0ff */
[----:B------:R-:W-:Y:S02]  /*135f0*/  SEL R42, R5, R42, P0 ;  /* 0x0000002a052a7207 */ /* 0x000fe40000000000 */
[----:B----4-:R-:W-:Y:S02]  /*13600*/  SHF.R.S32.HI R9, RZ, 0x1f, R67 ;  /* 0x0000001fff097819 */ /* 0x010fe40000011443 */
[----:B------:R-:W-:Y:S02]  /*13610*/  SEL R27, R31, R38, P0 ;  /* 0x000000261f1b7207 */ /* 0x000fe40000000000 */
[----:B------:R-:W-:Y:S02]  /*13620*/  SEL R8, R44, R41, P0 ;  /* 0x000000292c087207 */ /* 0x000fe40000000000 */
[----:B------:R-:W-:Y:S01]  /*13630*/  SEL R10, R41, R44, P0 ;  /* 0x0000002c290a7207 */ /* 0x000fe20000000000 */
[----:B------:R-:W-:Y:S01]  /*13640*/  STSM.16.M88.4 [R64], R24 ;  /* 0x0000001840007844 */ /* 0x000fe20000000200 */
[----:B------:R-:W-:-:S02]  /*13650*/  SEL R31, R36, R47, P0 ;  /* 0x0000002f241f7207 */ /* 0x000fc40000000000 */
[----:B------:R-:W-:Y:S02]  /*13660*/  SEL R44, R46, R43, P0 ;  /* 0x0000002b2e2c7207 */ /* 0x000fe40000000000 */
[----:B------:R-:W-:Y:S01]  /*13670*/  SEL R46, R43, R46, P0 ;  /* 0x0000002e2b2e7207 */ /* 0x000fe20000000000 */
[----:B------:R-:W-:Y:S01]  /*13680*/  STSM.16.M88.4 [R63], R28 ;  /* 0x0000001c3f007844 */ /* 0x000fe20000000200 */
[----:B------:R-:W-:Y:S02]  /*13690*/  IADD3.X R7, R9, R7, R17, P3, !PT ;  /* 0x0000000709077210 */ /* 0x000fe40001ffe411 */
[----:B------:R-:W-:Y:S01]  /*136a0*/  SEL R41, R54, R53, P0 ;  /* 0x0000003536297207 */ /* 0x000fe20000000000 */
[----:B------:R-:W-:Y:S01]  /*136b0*/  STSM.16.M88.4 [R62], R32 ;  /* 0x000000203e007844 */ /* 0x000fe20000000200 */
[----:B------:R-:W-:Y:S02]  /*136c0*/  SEL R43, R53, R54, P0 ;  /* 0x00000036352b7207 */ /* 0x000fe40000000000 */
[----:B-----5:R-:W-:-:S02]  /*136d0*/  SEL R9, R56, R55, P0 ;  /* 0x0000003738097207 */ /* 0x020fc40000000000 */
[----:B------:R-:W-:Y:S01]  /*136e0*/  SEL R11, R55, R56, P0 ;  /* 0x00000038370b7207 */ /* 0x000fe20000000000 */
[----:B------:R-:W-:Y:S01]  /*136f0*/  STSM.16.M88.4 [R61], R40 ;  /* 0x000000283d007844 */ /* 0x000fe20000000200 */
[----:B--2---:R-:W-:Y:S02]  /*13700*/  SEL R45, R58, R57, P0 ;  /* 0x000000393a2d7207 */ /* 0x004fe40000000000 */
[----:B------:R-:W-:Y:S01]  /*13710*/  SEL R47, R57, R58, P0 ;  /* 0x0000003a392f7207 */ /* 0x000fe20000000000 */
[----:B------:R-:W-:Y:S01]  /*13720*/  STSM.16.M88.4 [R60], R8 ;  /* 0x000000083c007844 */ /* 0x000fe20000000200 */
[----:B------:R-:W-:-:S03]  /*13730*/  LEA R6, P3, R0, UR6, 0x2 ;  /* 0x0000000600067c11 */ /* 0x000fc6000f8610ff */
[----:B------:R-:W-:Y:S01]  /*13740*/  STSM.16.M88.4 [R59], R44 ;  /* 0x0000002c3b007844 */ /* 0x000fe20000000200 */
[----:B------:R-:W-:Y:S01]  /*13750*/  LEA.HI.X R7, R0, UR7, R7, 0x2, P3 ;  /* 0x0000000700077c11 */ /* 0x000fe200098f1407 */
        /* <DEDUP_REMOVED lines=12> */
[----:B------:R-:W-:Y:S01]  /*13820*/  ULDC.64 UR8, c[0x0][0x198] ;  /* 0x0000660000087ab9 */ /* 0x000fe20000000a00 */
[----:B------:R-:W-:Y:S02]  /*13830*/  UIADD3 UR5, UR37, 0x4000, URZ ;  /* 0x0000400025057890 */ /* 0x000fe4000fffe03f */
[----:B------:R-:W-:Y:S01]  /*13840*/  UIADD3 UR6, UP0, UR8, 0x9f0, URZ ;  /* 0x000009f008067890 */ /* 0x000fe2000ff1e03f */
[----:B------:R-:W-:Y:S01]  /*13850*/  UMOV UR41, URZ ;  /* 0x0000003f00297c82 */ /* 0x000fe20008000000 */
[----:B------:R-:W-:Y:S02]  /*13860*/  UMOV UR45, URZ ;  /* 0x0000003f002d7c82 */ /* 0x000fe40008000000 */
[----:B------:R-:W-:Y:S01]  /*13870*/  UIADD3.X UR7, URZ, UR9, URZ, UP0, !UPT ;  /* 0x000000093f077290 */ /* 0x000fe200087fe43f */
[----:B------:R-:W-:Y:S01]  /*13880*/  UMOV UR40, UR37 ;  /* 0x0000002500287c82 */ /* 0x000fe20008000000 */
[----:B------:R-:W-:-:S07]  /*13890*/  UMOV UR8, 0x40 ;  /* 0x0000004000087882 */ /* 0x000fce0000000000 */
        /* <DEDUP_REMOVED lines=9> */
.L_x_958:
[----:B------:R-:W-:Y:S05]  /*13930*/  BSYNC B0 ;  /* 0x0000000000007941 */ /* 0x000fea0003800000 */
.L_x_957:
[----:B------:R-:W-:Y:S05]  /*13940*/  BRA `(.L_x_956) ;  /* 0x00000008001c7947 */ /* 0x000fea0003800000 */
.L_x_955:
[----:B------:R-:W1:Y:S01]  /*13950*/  LDC R12, c[0x0][0xdac] ;  /* 0x00036b00ff0c7b82 */ /* 0x000e620000000800 */
[----:B------:R-:W-:Y:S01]  /*13960*/  ISETP.GT.AND P0, PT, R197, 0x7f, PT ;  /* 0x0000007fc500780c */ /* 0x000fe20003f04270 */
[----:B------:R-:W-:Y:S01]  /*13970*/  USHF.R.S32.HI UR6, URZ, 0x1f, UR43 ;  /* 0x0000001f3f067899 */ /* 0x000fe2000801142b */
[----:B------:R-:W-:Y:S01]  /*13980*/  BSSY B0, `(.L_x_959) ;  /* 0x000001c000007945 */ /* 0x000fe20003800000 */
[----:B------:R-:W-:Y:S01]  /*13990*/  USHF.R.S32.HI UR7, URZ, 0x1f, UR44 ;  /* 0x0000001f3f077899 */ /* 0x000fe2000801142c */
[----:B------:R-:W-:-:S03]  /*139a0*/  SHF.R.S32.HI R23, RZ, 0x1f, R22 ;  /* 0x0000001fff177819 */ /* 0x000fc60000011416 */
[----:B------:R-:W2:Y:S08]  /*139b0*/  LDC.64 R6, c[0x0][0xae0] ;  /* 0x0002b800ff067b82 */ /* 0x000eb00000000a00 */
[----:B------:R-:W3:Y:S01]  /*139c0*/  LDC.64 R8, c[0x0][0xae8] ;  /* 0x0002ba00ff087b82 */ /* 0x000ee20000000a00 */
[----:B------:R-:W-:Y:S05]  /*139d0*/  @P0 BRA `(.L_x_960) ;  /* 0x0000000000580947 */ /* 0x000fea0003800000 */
[----:B------:R-:W4:Y:S01]  /*139e0*/  S2R R0, SR_TID.X ;  /* 0x0000000000007919 */ /* 0x000f220000002100 */
[----:B------:R-:W-:Y:S01]  /*139f0*/  IMAD.U32 R2, RZ, RZ, UR42 ;  /* 0x0000002aff027e24 */ /* 0x000fe2000f8e00ff */
[----:B------:R-:W-:-:S04]  /*13a00*/  ULDC UR5, c[0x0][0xa88] ;  /* 0x0002a20000057ab9 */ /* 0x000fc80000000800 */
[----:B----4-:R-:W-:-:S04]  /*13a10*/  IADD3 R2, R2, -0x80, R0 ;  /* 0xffffff8002027810 */ /* 0x010fc80007ffe000 */
[----:B------:R-:W-:-:S13]  /*13a20*/  ISETP.GE.AND P0, PT, R2, UR5, PT ;  /* 0x0000000502007c0c */ /* 0x000fda000bf06270 */
[----:B------:R-:W-:Y:S05]  /*13a30*/  @P0 BRA `(.L_x_960) ;  /* 0x0000000000400947 */ /* 0x000fea0003800000 */
[----:B------:R-:W4:Y:S01]  /*13a40*/  LDC.64 R4, c[0x0][0xb70] ;  /* 0x0002dc00ff047b82 */ /* 0x000f220000000a00 */
[----:B------:R-:W-:Y:S01]  /*13a50*/  SHF.R.S32.HI R3, RZ, 0x1f, R2 ;  /* 0x0000001fff037819 */ /* 0x000fe20000011402 */
[----:B------:R-:W-:-:S06]  /*13a60*/  ULDC.64 UR8, c[0x0][0xb40] ;  /* 0x0002d00000087ab9 */ /* 0x000fcc0000000a00 */
[----:B------:R-:W5:Y:S01]  /*13a70*/  LDC.64 R10, c[0x0][0xb78] ;  /* 0x0002de00ff0a7b82 */ /* 0x000f620000000a00 */
[C---:B----4-:R-:W-:Y:S02]  /*13a80*/  IMAD R0, R4.reuse, UR6, RZ ;  /* 0x0000000604007c24 */ /* 0x050fe4000f8e02ff */
[----:B------:R-:W-:-:S04]  /*13a90*/  IMAD.WIDE.U32 R2, R4, UR43, R2 ;  /* 0x0000002b04027c25 */ /* 0x000fc8000f8e0002 */
[----:B------:R-:W-:Y:S02]  /*13aa0*/  IMAD R5, R5, UR43, R0 ;  /* 0x0000002b05057c24 */ /* 0x000fe4000f8e0200 */
[C---:B-----5:R-:W-:Y:S02]  /*13ab0*/  IMAD R0, R10.reuse, UR7, RZ ;  /* 0x000000070a007c24 */ /* 0x060fe4000f8e02ff */
[----:B------:R-:W-:Y:S02]  /*13ac0*/  IMAD.IADD R3, R3, 0x1, R5 ;  /* 0x0000000103037824 */ /* 0x000fe400078e0205 */
[----:B------:R-:W-:Y:S02]  /*13ad0*/  IMAD R5, R11, UR44, R0 ;  /* 0x0000002c0b057c24 */ /* 0x000fe4000f8e0200 */
[----:B------:R-:W-:-:S04]  /*13ae0*/  IMAD.WIDE.U32 R2, R10, UR44, R2 ;  /* 0x0000002c0a027c25 */ /* 0x000fc8000f8e0002 */
[----:B------:R-:W-:Y:S01]  /*13af0*/  IMAD.IADD R3, R3, 0x1, R5 ;  /* 0x0000000103037824 */ /* 0x000fe200078e0205 */
[----:B------:R-:W-:-:S04]  /*13b00*/  LEA R4, P0, R2, UR8, 0x2 ;  /* 0x0000000802047c11 */ /* 0x000fc8000f8010ff */
[----:B------:R-:W-:Y:S01]  /*13b10*/  LEA.HI.X R5, R2, UR9, R3, 0x2, P0 ;  /* 0x0000000902057c11 */ /* 0x000fe200080f1403 */
[----:B------:R-:W-:-:S05]  /*13b20*/  IMAD.MOV.U32 R3, RZ, RZ, -0x800000 ;  /* 0xff800000ff037424 */ /* 0x000fca00078e00ff */
[----:B------:R4:W-:Y:S03]  /*13b30*/  STG.E desc[UR54][R4.64], R3 ;  /* 0x0000000304007986 */ /* 0x0009e6000c101936 */
.L_x_960:
[----:B------:R-:W-:Y:S05]  /*13b40*/  BSYNC B0 ;  /* 0x0000000000007941 */ /* 0x000fea0003800000 */
.L_x_959:
[----:B------:R-:W-:Y:S01]  /*13b50*/  ULDC UR5, c[0x0][0xa88] ;  /* 0x0002a20000057ab9 */ /* 0x000fe20000000800 */
[C---:B--2---:R-:W-:Y:S01]  /*13b60*/  IMAD R0, R6.reuse, UR6, RZ ;  /* 0x0000000606007c24 */ /* 0x044fe2000f8e02ff */
[----:B------:R-:W-:Y:S01]  /*13b70*/  UIADD3 UR42, -UR42, UR5, URZ ;  /* 0x000000052a2a7290 */ /* 0x000fe2000fffe13f */
[----:B----4-:R-:W-:Y:S01]  /*13b80*/  IMAD.WIDE.U32 R2, R6, UR43, R22 ;  /* 0x0000002b06027c25 */ /* 0x010fe2000f8e0016 */
[----:B------:R-:W-:Y:S01]  /*13b90*/  ULOP3.LUT UR52, URZ, UR52, URZ, 0x33, !UPT ;  /* 0x000000343f347292 */ /* 0x000fe2000f8e333f */
[----:B------:R-:W-:Y:S01]  /*13ba0*/  SHF.R.S32.HI R191, RZ, 0x1f, R190 ;  /* 0x0000001fffbf7819 */ /* 0x000fe200000114be */
[----:B------:R-:W-:Y:S01]  /*13bb0*/  BSSY B0, `(.L_x_961) ;  /* 0x0000021000007945 */ /* 0x000fe20003800000 */
[----:B------:R-:W-:Y:S01]  /*13bc0*/  IMAD R5, R7, UR43, R0 ;  /* 0x0000002b07057c24 */ /* 0x000fe2000f8e0200 */
[C---:B------:R-:W-:Y:S01]  /*13bd0*/  ISETP.GE.AND P2, PT, R190.reuse, UR42, PT ;  /* 0x0000002abe007c0c */ /* 0x040fe2000bf46270 */
[C---:B------:R-:W-:Y:S02]  /*13be0*/  VIADD R0, R190.reuse, 0x40 ;  /* 0x00000040be007836 */ /* 0x040fe40000000000 */
[----:B------:R-:W-:-:S02]  /*13bf0*/  VIADD R4, R190, 0x20 ;  /* 0x00000020be047836 */ /* 0x000fc40000000000 */
[----:B------:R-:W-:Y:S01]  /*13c00*/  IMAD.IADD R3, R3, 0x1, R5 ;  /* 0x0000000103037824 */ /* 0x000fe200078e0205 */
[----:B------:R-:W-:Y:S01]  /*13c10*/  ISETP.GE.AND P0, PT, R0, UR42, PT ;  /* 0x0000002a00007c0c */ /* 0x000fe2000bf06270 */
[----:B---3--:R-:W-:Y:S01]  /*13c20*/  IMAD R0, R8, UR7, RZ ;  /* 0x0000000708007c24 */ /* 0x008fe2000f8e02ff */
[----:B------:R-:W-:Y:S01]  /*13c30*/  ISETP.GE.AND P4, PT, R4, UR42, PT ;  /* 0x0000002a04007c0c */ /* 0x000fe2000bf86270 */
[----:B------:R-:W-:Y:S02]  /*13c40*/  VIADD R4, R190, 0x60 ;  /* 0x00000060be047836 */ /* 0x000fe40000000000 */
[----:B------:R-:W-:Y:S02]  /*13c50*/  IMAD R9, R9, UR44, R0 ;  /* 0x0000002c09097c24 */ /* 0x000fe4000f8e0200 */
[----:B-1----:R-:W-:Y:S01]  /*13c60*/  VIADD R5, R12, UR52 ;  /* 0x000000340c057c36 */ /* 0x002fe20008000000 */
[----:B------:R-:W-:Y:S01]  /*13c70*/  ISETP.GE.AND P1, PT, R4, UR42, PT ;  /* 0x0000002a04007c0c */ /* 0x000fe2000bf26270 */
[----:B------:R-:W-:-:S04]  /*13c80*/  IMAD.WIDE.U32 R6, R8, UR44, R2 ;  /* 0x0000002c08067c25 */ /* 0x000fc8000f8e0002 */
[----:B------:R-:W-:-:S04]  /*13c90*/  IMAD.WIDE R4, R5, 0x80, R190 ;  /* 0x0000008005047825 */ /* 0x000fc800078e02be */
[----:B------:R-:W-:Y:S01]  /*13ca0*/  IMAD.IADD R11, R7, 0x1, R9 ;  /* 0x00000001070b7824 */ /* 0x000fe200078e0209 */
        /* <DEDUP_REMOVED lines=17> */
.L_x_962:
[----:B------:R-:W-:Y:S05]  /*13dc0*/  BSYNC B0 ;  /* 0x0000000000007941 */ /* 0x000fea0003800000 */
.L_x_961:
[----:B------:R-:W-:Y:S04]  /*13dd0*/  BSSY B0, `(.L_x_963) ;  /* 0x0000014000007945 */ /* 0x000fe80003800000 */
[----:B------:R-:W-:Y:S05]  /*13de0*/  @P4 BRA `(.L_x_964) ;  /* 0x0000000000484947 */ /* 0x000fea0003800000 */
[----:B-1----:R-:W-:Y:S01]  /*13df0*/  IADD3 R9, P2, R4, 0x20, RZ ;  /* 0x0000002004097810 */ /* 0x002fe20007f5e0ff */
        /* <DEDUP_REMOVED lines=17> */
.L_x_964:
[----:B------:R-:W-:Y:S05]  /*13f10*/  BSYNC B0 ;  /* 0x0000000000007941 */ /* 0x000fea0003800000 */
.L_x_963:
[----:B------:R-:W-:Y:S04]  /*13f20*/  BSSY B0, `(.L_x_965) ;  /* 0x0000014000007945 */ /* 0x000fe80003800000 */
[----:B------:R-:W-:Y:S05]  /*13f30*/  @P0 BRA `(.L_x_966) ;  /* 0x0000000000480947 */ /* 0x000fea0003800000 */
[----:B-12---:R-:W-:Y:S01]  /*13f40*/  IADD3 R9, P0, R4, 0x40, RZ ;  /* 0x0000004004097810 */ /* 0x006fe20007f1e0ff */
        /* <DEDUP_REMOVED lines=17> */
.L_x_966:
[----:B------:R-:W-:Y:S05]  /*14060*/  BSYNC B0 ;  /* 0x0000000000007941 */ /* 0x000fea0003800000 */
.L_x_965:
        /* <DEDUP_REMOVED lines=20> */
.L_x_967:
[----:B------:R-:W-:Y:S05]  /*141b0*/  BSYNC B0 ;  /* 0x0000000000007941 */ /* 0x000fea0003800000 */
.L_x_956:
[----:B------:R-:W5:Y:S02]  /*141c0*/  LDC R0, c[0x0][0xda8] ;  /* 0x00036a00ff007b82 */ /* 0x000f640000000800 */
[----:B-----5:R-:W-:-:S13]  /*141d0*/  ISETP.LE.AND P0, PT, R0, UR4, PT ;  /* 0x0000000400007c0c */ /* 0x020fda000bf03270 */
[----:B------:R-:W-:Y:S05]  /*141e0*/  @!P0 BRA `(.L_x_968) ;  /* 0xfffffec800f48947 */ /* 0x000fea000383ffff */
[----:B------:R-:W-:Y:S05]  /*141f0*/  EXIT ;  /* 0x000000000000794d */ /* 0x000fea0003800000 */
.L_x_870:
[----:B------:R-:W-:-:S08]  /*14200*/  NOP ;  /* 0x0000000000007918 */ /* 0x000fd00000000000 */
[----:B------:R-:W1:-:S00]  /*14210*/  USETMAXREG.DEALLOC.CTAPOOL 0x18 ;  /* 0x00000018000079c8 */ /* 0x000e4000080e0500 */
[----:B-1----:R-:W2:Y:S01]  /*14220*/  LDL.LU R2, [R1+0x24] ;  /* 0x0000240001027983 */ /* 0x002ea20000300800 */
[----:B------:R-:W-:-:S05]  /*14230*/  LOP3.LUT R0, R0, 0x3, RZ, 0xc0, !PT ;  /* 0x0000000300007812 */ /* 0x000fca00078ec0ff */
[----:B------:R-:W1:Y:S01]  /*14240*/  S2UR UR4, SR_CTAID.X ;  /* 0x00000000000479c3 */ /* 0x000e620000002500 */
[----:B------:R-:W3:Y:S02]  /*14250*/  SHFL.IDX PT, R0, R0, RZ, 0x1f ;  /* 0x00001fff00007589 */ /* 0x000ee400000e0000 */
[----:B---3--:R-:W-:-:S05]  /*14260*/  ISETP.NE.AND P0, PT, R0, RZ, PT ;  /* 0x000000ff0000720c */ /* 0x008fca0003f05270 */
[----:B------:R-:W1:Y:S08]  /*14270*/  LDC R0, c[0x0][0xda8] ;  /* 0x00036a00ff007b82 */ /* 0x000e700000000800 */
[----:B------:R-:W-:Y:S06]  /*14280*/  @P0 BAR.ARV 0x4, 0x180 ;  /* 0x0106000000000b1d */ /* 0x000fec0000002000 */
[----:B--2---:R-:W-:-:S04]  /*14290*/  LOP3.LUT R2, R2, 0xfffffffd, RZ, 0xc0, !PT ;  /* 0xfffffffd02027812 */ /* 0x004fc800078ec0ff */
[----:B------:R-:W-:Y:S02]  /*142a0*/  @P0 LOP3.LUT R2, R2, 0x2, RZ, 0xfc, !PT ;  /* 0x0000000202020812 */ /* 0x000fe400078efcff */
[----:B-1----:R-:W-:Y:S01]  /*142b0*/  ISETP.LE.AND P0, PT, R0, UR4, PT ;  /* 0x0000000400007c0c */ /* 0x002fe2000bf03270 */
[----:B------:R-:W-:Y:S02]  /*142c0*/  IMAD.MOV.U32 R0, RZ, RZ, 0x1 ;  /* 0x00000001ff007424 */ /* 0x000fe400078e00ff */
[----:B------:R1:W-:Y:S04]  /*142d0*/  STL [R1+0x24], R2 ;  /* 0x0000240201007387 */ /* 0x0003e80000100800 */
[----:B------:R1:W-:Y:S04]  /*142e0*/  STL [R1], RZ ;  /* 0x000000ff01007387 */ /* 0x0003e80000100800 */
[----:B------:R1:W-:Y:S04]  /*142f0*/  STL [R1+0x28], RZ ;  /* 0x000028ff01007387 */ /* 0x0003e80000100800 */
[----:B------:R1:W-:Y:S01]  /*14300*/  STL [R1+0xc], R0 ;  /* 0x00000c0001007387 */ /* 0x0003e20000100800 */
[----:B------:R-:W-:Y:S05]  /*14310*/  @P0 BRA `(.L_x_969) ;  /* 0x0000003400680947 */ /* 0x000fea0003800000 */
[----:B-1----:R-:W1:Y:S01]  /*14320*/  S2R R2, SR_TID.X ;  /* 0x0000000000027919 */ /* 0x002e620000002100 */
[----:B------:R-:W-:Y:S01]  /*14330*/  ULDC UR46, c[0x0][0xc] ;  /* 0x00000300002e7ab9 */ /* 0x000fe20000000800 */
[----:B------:R-:W-:Y:S01]  /*14340*/  ULOP3.LUT UR44, UR61, 0x1, URZ, 0xfc, !UPT ;  /* 0x000000013d2c7892 */ /* 0x000fe2000f8efc3f */
[----:B------:R-:W2:Y:S01]  /*14350*/  S2R R7, SR_TID.X ;  /* 0x0000000000077919 */ /* 0x000ea20000002100 */
[----:B------:R-:W-:Y:S01]  /*14360*/  ULOP3.LUT UR45, UR61, 0x2, URZ, 0xfc, !UPT ;  /* 0x000000023d2d7892 */ /* 0x000fe2000f8efc3f */
[----:B------:R-:W-:Y:S01]  /*14370*/  ULDC.64 UR42, c[0x0][0x198] ;  /* 0x00006600002a7ab9 */ /* 0x000fe20000000a00 */
[----:B-1----:R-:W-:Y:S01]  /*14380*/  LOP3.LUT R2, R2, 0x7f, RZ, 0xc0, !PT ;  /* 0x0000007f02027812 */ /* 0x002fe200078ec0ff */
[----:B--2---:R-:W-:-:S03]  /*14390*/  IMAD.SHL.U32 R0, R7, 0x80, RZ ;  /* 0x0000008007007824 */ /* 0x004fc600078e00ff */
[----:B------:R-:W-:Y:S01]  /*143a0*/  SHF.R.U32.HI R3, RZ, 0x5, R2 ;  /* 0x00000005ff037819 */ /* 0x000fe20000011602 */
[C---:B------:R-:W-:Y:S01]  /*143b0*/  IMAD.SHL.U32 R4, R7.reuse, 0x20, RZ ;  /* 0x0000002007047824 */ /* 0x040fe200078e00ff */
        /* <DEDUP_REMOVED lines=16> */
[----:B------:R-:W-:Y:S01]  /*144c0*/  STL [R1+0x28], RZ ;  /* 0x000028ff01007387 */ /* 0x000fe20000100800 */
[----:B-1----:R-:W-:-:S05]  /*144d0*/  IMAD.MOV.U32 R0, RZ, RZ, 0x40 ;  /* 0x00000040ff007424 */ /* 0x002fca00078e00ff */
[----:B------:R-:W-:Y:S01]  /*144e0*/  SEL R2, R0, 0xffffffc0, !P0 ;  /* 0xffffffc000027807 */ /* 0x000fe20004000000 */
[----:B------:R-:W-:-:S05]  /*144f0*/  IMAD.U32 R0, RZ, RZ, UR4 ;  /* 0x00000004ff007e24 */ /* 0x000fca000f8e00ff */
[----:B------:R1:W-:Y:S04]  /*14500*/  STL [R1+0x20], R0 ;  /* 0x0000200001007387 */ /* 0x0003e80000100800 */
[----:B------:R2:W-:Y:S01]  /*14510*/  STL [R1], RZ ;  /* 0x000000ff01007387 */ /* 0x0005e20000100800 */
[----:B-1----:R-:W-:-:S05]  /*14520*/  IMAD.MOV.U32 R0, RZ, RZ, 0x1 ;  /* 0x00000001ff007424 */ /* 0x002fca00078e00ff */
[----:B------:R2:W-:Y:S02]  /*14530*/  STL [R1+0xc], R0 ;  /* 0x00000c0001007387 */ /* 0x0005e40000100800 */
.L_x_1029:
[----:B-1----:R-:W3:Y:S01]  /*14540*/  LDL R2, [R1+0x20] ;  /* 0x0000200001027983 */ /* 0x002ee20000100800 */
[----:B------:R-:W-:Y:S01]  /*14550*/  ULDC UR8, c[0x0][0xdd0] ;  /* 0x0003740000087ab9 */ /* 0x000fe20000000800 */
[----:B--2---:R-:W1:Y:S01]  /*14560*/  LDC R0, c[0x0][0xde8] ;  /* 0x00037a00ff007b82 */ /* 0x004e620000000800 */
[----:B------:R-:W-:-:S11]  /*14570*/  UISETP.NE.AND UP0, UPT, UR8, 0x1, UPT ;  /* 0x000000010800788c */ /* 0x000fd6000bf05270 */
[----:B------:R-:W-:Y:S01]  /*14580*/  @UP0 ULDC UR4, c[0x0][0xdd4] ;  /* 0x0003750000040ab9 */ /* 0x000fe20000000800 */
[----:B------:R-:W-:Y:S01]  /*14590*/  @UP0 ULDC UR9, c[0x0][0xdd8] ;  /* 0x0003760000090ab9 */ /* 0x000fe20000000800 */
[C---:B---3--:R-:W-:Y:S02]  /*145a0*/  R2UR UR6, R2.reuse ;  /* 0x00000000020672ca */ /* 0x048fe400000e0000 */
[----:B------:R-:W-:-:S11]  /*145b0*/  R2UR UR7, R2 ;  /* 0x00000000020772ca */ /* 0x000fd600000e0000 */
[----:B------:R-:W-:-:S04]  /*145c0*/  UIMAD.WIDE.U32 UR4, UR6, UR4, URZ ;  /* 0x00000004060472a5 */ /* 0x000fc8000f8e003f */
[----:B------:R-:W-:-:S04]  /*145d0*/  @UP0 USHF.R.U32.HI UR6, URZ, UR9, UR5 ;  /* 0x000000093f060299 */ /* 0x000fc80008011605 */
[----:B------:R-:W-:Y:S02]  /*145e0*/  UIADD3 UR4, -UR6, URZ, URZ ;  /* 0x0000003f06047290 */ /* 0x000fe4000fffe13f */
[----:B-1----:R-:W-:Y:S02]  /*145f0*/  ISETP.LE.AND P0, PT, R0, UR6, PT ;  /* 0x0000000600007c0c */ /* 0x002fe4000bf03270 */
[----:B------:R-:W-:-:S11]  /*14600*/  UIMAD UR8, UR8, UR4, UR7 ;  /* 0x00000004080872a4 */ /* 0x000fd6000f8e0207 */
[----:B------:R-:W-:Y:S05]  /*14610*/  @!P0 BRA `(.L_x_970) ;  /* 0x0000000000208947 */ /* 0x000fea0003800000 */
        /* <DEDUP_REMOVED lines=8> */
.L_x_970:
[----:B------:R-:W-:Y:S01]  /*146a0*/  ULDC UR9, c[0x0][0xdc4] ;  /* 0x0003710000097ab9 */ /* 0x000fe20000000800 */
[----:B------:R-:W-:Y:S01]  /*146b0*/  UMOV UR7, UR8 ;  /* 0x0000000800077c82 */ /* 0x000fe20008000000 */
[----:B------:R-:W-:-:S11]  /*146c0*/  UISETP.NE.AND UP0, UPT, UR9, 0x1, UPT ;  /* 0x000000010900788c */ /* 0x000fd6000bf05270 */
[----:B------:R-:W-:Y:S02]  /*146d0*/  @UP0 ULDC.64 UR10, c[0x0][0xdc8] ;  /* 0x00037200000a0ab9 */ /* 0x000fe40000000a00 */
[----:B------:R-:W-:-:S04]  /*146e0*/  UIMAD.WIDE.U32 UR4, UR8, UR10, URZ ;  /* 0x0000000a080472a5 */ /* 0x000fc8000f8e003f */
[----:B------:R-:W-:-:S04]  /*146f0*/  @UP0 USHF.R.U32.HI UR7, URZ, UR11, UR5 ;  /* 0x0000000b3f070299 */ /* 0x000fc80008011605 */
[----:B------:R-:W-:-:S12]  /*14700*/  UIMAD UR4, UR7, UR9, URZ ;  /* 0x00000009070472a4 */ /* 0x000fd8000f8e023f */
.L_x_971:
[----:B------:R-:W-:Y:S01]  /*14710*/  ULDC.64 UR10, c[0x0][0x3f8] ;  /* 0x0000fe00000a7ab9 */ /* 0x000fe20000000a00 */
[----:B------:R-:W-:Y:S02]  /*14720*/  ULOP3.LUT UR7, URZ, UR7, URZ, 0x33, !UPT ;  /* 0x000000073f077292 */ /* 0x000fe4000f8e333f */
[----:B------:R-:W-:Y:S01]  /*14730*/  UISETP.NE.U32.AND UP0, UPT, UR10, URZ, UPT ;  /* 0x0000003f0a00728c */ /* 0x000fe2000bf05070 */
[----:B------:R-:W-:Y:S02]  /*14740*/  ULDC UR37, c[0x0][0xdac] ;  /* 0x00036b0000257ab9 */ /* 0x000fe40000000800 */
[----:B------:R-:W-:Y:S01]  /*14750*/  ULDC UR10, c[0x0][0xdb8] ;  /* 0x00036e00000a7ab9 */ /* 0x000fe20000000800 */
[----:B------:R-:W-:Y:S02]  /*14760*/  UIADD3 UR37, UR7, UR37, URZ ;  /* 0x0000002507257290 */ /* 0x000fe4000fffe03f */
[----:B------:R-:W-:Y:S02]  /*14770*/  UISETP.NE.AND UP1, UPT, UR10, 0x1, UPT ;  /* 0x000000010a00788c */ /* 0x000fe4000bf25270 */
[----:B------:R-:W-:Y:S01]  /*14780*/  UIADD3 UR8, UR8, -UR4, URZ ;  /* 0x8000000408087290 */ /* 0x000fe2000fffe03f */
[----:B------:R-:W-:-:S02]  /*14790*/  ULDC UR9, c[0x0][0xdc4] ;  /* 0x0003710000097ab9 */ /* 0x000fc40000000800 */
[----:B------:R-:W-:Y:S01]  /*147a0*/  ULDC.64 UR4, c[0x0][0x9e0] ;  /* 0x0002780000047ab9 */ /* 0x000fe20000000a00 */
[----:B------:R-:W-:Y:S02]  /*147b0*/  UISETP.NE.AND.EX UP0, UPT, UR11, URZ, UPT, UP0 ;  /* 0x0000003f0b00728c */ /* 0x000fe4000bf05300 */
[----:B------:R-:W-:Y:S02]  /*147c0*/  UISETP.GE.AND UP2, UPT, UR5, 0x1, UPT ;  /* 0x000000010500788c */ /* 0x000fe4000bf46270 */
[----:B------:R-:W-:Y:S01]  /*147d0*/  USHF.L.U32 UR37, UR37, 0x7, URZ ;  /* 0x0000000725257899 */ /* 0x000fe2000800063f */
[----:B------:R-:W-:Y:S01]  /*147e0*/  ULDC UR11, c[0x0][0x404] ;  /* 0x00010100000b7ab9 */ /* 0x000fe20000000800 */
[----:B------:R-:W-:Y:S01]  /*147f0*/  ULDC UR12, c[0x0][0x288] ;  /* 0x0000a200000c7ab9 */ /* 0x000fe20000000800 */
[----:B------:R-:W-:Y:S01]  /*14800*/  UIMAD UR9, UR6, UR9, UR8 ;  /* 0x00000009060972a4 */ /* 0x000fe2000f8e0208 */
[----:B------:R-:W-:Y:S01]  /*14810*/  PLOP3.LUT P1, PT, PT, PT, UP2, 0x80, 0x0 ;  /* 0x000000000000781c */ /* 0x000fe20003f2f028 */
[----:B------:R-:W-:Y:S01]  /*14820*/  USEL UR11, UR11, 0x1, UP0 ;  /* 0x000000010b0b7887 */ /* 0x000fe20008000000 */
[----:B------:R-:W-:Y:S01]  /*14830*/  @UP1 ULDC UR6, c[0x0][0xdbc] ;  /* 0x00036f0000061ab9 */ /* 0x000fe20000000800 */
[----:B------:R-:W-:Y:S01]  /*14840*/  UIADD3 UR8, UR37, 0x80, -UR12 ;  /* 0x0000008025087890 */ /* 0x000fe2000fffe80c */
[----:B------:R-:W-:Y:S01]  /*14850*/  ULDC UR13, c[0x0][0x2e0] ;  /* 0x0000b800000d7ab9 */ /* 0x000fe20000000800 */
[----:B------:R-:W-:Y:S01]  /*14860*/  UIMAD.WIDE.U32 UR6, UR9, UR6, URZ ;  /* 0x00000006090672a5 */ /* 0x000fe2000f8e003f */
[----:B------:R-:W-:Y:S01]  /*14870*/  @UP1 ULDC UR14, c[0x0][0xdc0] ;  /* 0x00037000000e1ab9 */ /* 0x000fe20000000800 */
[----:B------:R-:W-:Y:S01]  /*14880*/  UIMAD UR8, UR11, UR13, UR8 ;  /* 0x0000000d0b0872a4 */ /* 0x000fe2000f8e0208 */
[----:B------:R-:W-:Y:S01]  /*14890*/  UMOV UR39, UR9 ;  /* 0x0000000900277c82 */ /* 0x000fe20008000000 */
[----:B------:R-:W-:-:S02]  /*148a0*/  @UP1 USHF.R.U32.HI UR39, URZ, UR14, UR7 ;  /* 0x0000000e3f271299 */ /* 0x000fc40008011607 */
[----:B------:R-:W-:Y:S02]  /*148b0*/  UIADD3 UR4, UR8, UR4, URZ ;  /* 0x0000000408047290 */ /* 0x000fe4000fffe03f */
[----:B------:R-:W-:-:S04]  /*148c0*/  UIADD3 UR38, -UR39, URZ, URZ ;  /* 0x0000003f27267290 */ /* 0x000fc8000fffe13f */
[----:B------:R-:W-:Y:S01]  /*148d0*/  UIMAD UR38, UR10, UR38, UR9 ;  /* 0x000000260a2672a4 */ /* 0x000fe2000f8e0209 */
[----:B------:R-:W-:Y:S01]  /*148e0*/  IMAD.U32 R0, RZ, RZ, UR4 ;  /* 0x00000004ff007e24 */ /* 0x000fe2000f8e00ff */
[----:B------:R-:W-:Y:S10]  /*148f0*/  @!P1 BRA `(.L_x_972) ;  /* 0x0000000000409947 */ /* 0x000ff40003800000 */
[----:B------:R-:W-:Y:S01]  /*14900*/  ISETP.LT.AND P0, PT, RZ, UR8, PT ;  /* 0x00000008ff007c0c */ /* 0x000fe2000bf01270 */
[----:B------:R-:W-:-:S12]  /*14910*/  UIADD3 UR4, UR8, -0x1, URZ ;  /* 0xffffffff08047890 */ /* 0x000fd8000fffe03f */
[----:B------:R-:W-:Y:S05]  /*14920*/  @P0 BRA `(.L_x_973) ;  /* 0x00000000001c0947 */ /* 0x000fea0003800000 */
[----:B------:R-:W-:Y:S02]  /*14930*/  UISETP.NE.AND UP0, UPT, UR5, 0x1, UPT ;  /* 0x000000010500788c */ /* 0x000fe4000bf05270 */
[----:B------:R-:W-:-:S09]  /*14940*/  UIADD3 UR4, -UR8, URZ, URZ ;  /* 0x0000003f08047290 */ /* 0x000fd2000fffe13f */
[----:B------:R-:W-:Y:S02]  /*14950*/  @UP0 ULDC.64 UR8, c[0x0][0x9e8] ;  /* 0x00027a0000080ab9 */ /* 0x000fe40000000a00 */
[----:B------:R-:W-:-:S04]  /*14960*/  UIMAD.WIDE.U32 UR6, UR4, UR8, URZ ;  /* 0x00000008040672a5 */ /* 0x000fc8000f8e003f */
[----:B------:R-:W-:-:S04]  /*14970*/  @UP0 USHF.R.U32.HI UR4, URZ, UR9, UR7 ;  /* 0x000000093f040299 */ /* 0x000fc80008011607 */
[----:B------:R-:W-:Y:S01]  /*14980*/  ULOP3.LUT UR4, URZ, UR4, URZ, 0x33, !UPT ;  /* 0x000000043f047292 */ /* 0x000fe2000f8e333f */
[----:B------:R-:W-:Y:S11]  /*14990*/  BRA `(.L_x_974) ;  /* 0x0000000000107947 */ /* 0x000ff60003800000 */
.L_x_973:
[----:B------:R-:W-:-:S11]  /*149a0*/  UISETP.NE.AND UP0, UPT, UR5, 0x1, UPT ;  /* 0x000000010500788c */ /* 0x000fd6000bf05270 */
[----:B------:R-:W-:Y:S02]  /*149b0*/  @UP0 ULDC.64 UR8, c[0x0][0x9e8] ;  /* 0x00027a0000080ab9 */ /* 0x000fe40000000a00 */
[----:B------:R-:W-:-:S04]  /*149c0*/  UIMAD.WIDE.U32 UR6, UR4, UR8, URZ ;  /* 0x00000008040672a5 */ /* 0x000fc8000f8e003f */
[----:B------:R-:W-:-:S12]  /*149d0*/  @UP0 USHF.R.U32.HI UR4, URZ, UR9, UR7 ;  /* 0x000000093f040299 */ /* 0x000fd80008011607 */
.L_x_974:
[----:B------:R-:W-:-:S06]  /*149e0*/  UIMAD UR4, UR4, UR5, UR5 ;  /* 0x00000005040472a4 */ /* 0x000fcc000f8e0205 */
[----:B------:R-:W-:-:S07]  /*149f0*/  VIMNMX R0, R0, UR4, PT ;  /* 0x0000000400007c48 */ /* 0x000fce000bfe0100 */
.L_x_972:
[----:B------:R-:W-:Y:S01]  /*14a00*/  UIMAD UR6, UR11, UR13, 0x9f ;  /* 0x0000009f0b0674a4 */ /* 0x000fe2000f8e020d */
[----:B------:R-:W-:Y:S01]  /*14a10*/  VIADD R0, R0, 0x9f ;  /* 0x0000009f00007836 */ /* 0x000fe20000000000 */
[----:B------:R-:W-:Y:S02]  /*14a20*/  UIADD3 UR4, UR37, -UR12, URZ ;  /* 0x8000000c25047290 */ /* 0x000fe4000fffe03f */
[----:B------:R-:W-:Y:S01]  /*14a30*/  UIMAD.WIDE UR6, UR6, 0x66666667, URZ ;  /* 0x66666667060678a5 */ /* 0x000fe2000f8e023f */
[----:B------:R-:W-:Y:S01]  /*14a40*/  IMAD.HI R0, R0, 0x66666667, RZ ;  /* 0x6666666700007827 */ /* 0x000fe200078e02ff */
[----:B------:R-:W-:Y:S02]  /*14a50*/  UIMAD UR4, UR11, UR13, UR4 ;  /* 0x0000000d0b0472a4 */ /* 0x000fe4000f8e0204 */
[----:B------:R-:W-:Y:S02]  /*14a60*/  USHF.R.U32.HI UR6, URZ, 0x1f, UR7 ;  /* 0x0000001f3f067899 */ /* 0x000fe40008011607 */
[----:B------:R-:W-:Y:S01]  /*14a70*/  SHF.R.U32.HI R3, RZ, 0x1f, R0 ;  /* 0x0000001fff037819 */ /* 0x000fe20000011600 */
[----:B------:R-:W-:Y:S01]  /*14a80*/  ULDC UR8, c[0x0][0x9dc] ;  /* 0x0002770000087ab9 */ /* 0x000fe20000000800 */
[----:B------:R-:W-:-:S02]  /*14a90*/  ULEA.HI.SX32 UR6, UR7, UR6, 0x1a ;  /* 0x0000000607067291 */ /* 0x000fc4000f8fd23f */
[----:B------:R-:W-:Y:S01]  /*14aa0*/  LEA.HI.SX32 R3, R0, R3, 0x1a ;  /* 0x0000000300037211 */ /* 0x000fe200078fd2ff */
[----:B------:R-:W-:-:S03]  /*14ab0*/  UIADD3 UR8, UR4, -UR8, URZ ;  /* 0x8000000804087290 */ /* 0x000fc6000fffe03f */
[----:B------:R-:W-:Y:S01]  /*14ac0*/  VIMNMX R16, R3, UR6, PT ;  /* 0x0000000603107c48 */ /* 0x000fe2000bfe0100 */
[----:B------:R-:W-:Y:S08]  /*14ad0*/  @!P1 BRA `(.L_x_975) ;  /* 0x0000000000449947 */ /* 0x000ff00003800000 */
[----:B------:R-:W-:-:S06]  /*14ae0*/  UISETP.GT.AND UP0, UPT, UR4, -0x1, UPT ;  /* 0xffffffff0400788c */ /* 0x000fcc000bf04270 */
[----:B------:R-:W-:-:S13]  /*14af0*/  PLOP3.LUT P0, PT, PT, PT, UP0, 0x80, 0x0 ;  /* 0x000000000000781c */ /* 0x000fda0003f0f008 */
[----:B------:R-:W-:Y:S05]  /*14b00*/  @P0 BRA `(.L_x_976) ;  /* 0x00000000001c0947 */ /* 0x000fea0003800000 */
[----:B------:R-:W-:Y:S02]  /*14b10*/  UISETP.NE.AND UP0, UPT, UR5, 0x1, UPT ;  /* 0x000000010500788c */ /* 0x000fe4000bf05270 */
[----:B------:R-:W-:-:S09]  /*14b20*/  ULOP3.LUT UR4, URZ, UR4, URZ, 0x33, !UPT ;  /* 0x000000043f047292 */ /* 0x000fd2000f8e333f */
[----:B------:R-:W-:Y:S02]  /*14b30*/  @UP0 ULDC.64 UR10, c[0x0][0x9e8] ;  /* 0x00027a00000a0ab9 */ /* 0x000fe40000000a00 */
[----:B------:R-:W-:-:S04]  /*14b40*/  UIMAD.WIDE.U32 UR6, UR4, UR10, URZ ;  /* 0x0000000a040672a5 */ /* 0x000fc8000f8e003f */
[----:B------:R-:W-:-:S04]  /*14b50*/  @UP0 USHF.R.U32.HI UR4, URZ, UR11, UR7 ;  /* 0x0000000b3f040299 */ /* 0x000fc80008011607 */
[----:B------:R-:W-:Y:S01]  /*14b60*/  ULOP3.LUT UR4, URZ, UR4, URZ, 0x33, !UPT ;  /* 0x000000043f047292 */ /* 0x000fe2000f8e333f */
[----:B------:R-:W-:Y:S11]  /*14b70*/  BRA `(.L_x_977) ;  /* 0x0000000000107947 */ /* 0x000ff60003800000 */
.L_x_976:
[----:B------:R-:W-:-:S11]  /*14b80*/  UISETP.NE.AND UP0, UPT, UR5, 0x1, UPT ;  /* 0x000000010500788c */ /* 0x000fd6000bf05270 */
[----:B------:R-:W-:Y:S02]  /*14b90*/  @UP0 ULDC.64 UR10, c[0x0][0x9e8] ;  /* 0x00027a00000a0ab9 */ /* 0x000fe40000000a00 */
[----:B------:R-:W-:-:S04]  /*14ba0*/  UIMAD.WIDE.U32 UR6, UR4, UR10, URZ ;  /* 0x0000000a040672a5 */ /* 0x000fc8000f8e003f */
[----:B------:R-:W-:-:S12]  /*14bb0*/  @UP0 USHF.R.U32.HI UR4, URZ, UR11, UR7 ;  /* 0x0000000b3f040299 */ /* 0x000fd80008011607 */
.L_x_977:
[----:B------:R-:W-:-:S04]  /*14bc0*/  UIMAD UR4, UR4, UR5, URZ ;  /* 0x00000005040472a4 */ /* 0x000fc8000f8e023f */
[----:B------:R-:W-:-:S04]  /*14bd0*/  UISETP.LT.AND UP0, UPT, UR8, UR4, UPT ;  /* 0x000000040800728c */ /* 0x000fc8000bf01270 */
[----:B------:R-:W-:-:S12]  /*14be0*/  USEL UR8, UR8, UR4, !UP0 ;  /* 0x0000000408087287 */ /* 0x000fd8000c000000 */
.L_x_975:
[----:B------:R-:W-:Y:S01]  /*14bf0*/  UIMAD.WIDE UR4, UR8, 0x66666667, URZ ;  /* 0x66666667080478a5 */ /* 0x000fe2000f8e023f */
[----:B------:R-:W-:Y:S03]  /*14c00*/  BSSY B6, `(.L_x_978) ;  /* 0x00002b0000067945 */ /* 0x000fe60003800000 */
[----:B------:R-:W-:-:S04]  /*14c10*/  USHF.R.U32.HI UR4, URZ, 0x1f, UR5 ;  /* 0x0000001f3f047899 */ /* 0x000fc80008011605 */
[----:B------:R-:W-:-:S04]  /*14c20*/  ULEA.HI.SX32 UR4, UR5, UR4, 0x1a ;  /* 0x0000000405047291 */ /* 0x000fc8000f8fd23f */
[----:B------:R-:W-:-:S04]  /*14c30*/  UISETP.LT.AND UP0, UPT, URZ, UR4, UPT ;  /* 0x000000043f00728c */ /* 0x000fc8000bf01270 */
[----:B------:R-:W-:-:S06]  /*14c40*/  USEL UR41, URZ, UR4, !UP0 ;  /* 0x000000043f297287 */ /* 0x000fcc000c000000 */
[----:B------:R-:W-:-:S13]  /*14c50*/  ISETP.GT.AND P0, PT, R16, UR41, PT ;  /* 0x0000002910007c0c */ /* 0x000fda000bf04270 */
[----:B------:R-:W-:Y:S05]  /*14c60*/  @P0 BRA `(.L_x_979) ;  /* 0x0000000000480947 */ /* 0x000fea0003800000 */
[----:B------:R-:W1:Y:S02]  /*14c70*/  S2R R0, SR_TID.X ;  /* 0x0000000000007919 */ /* 0x000e640000002100 */
[----:B-1----:R-:W-:-:S04]  /*14c80*/  LOP3.LUT R0, R0, 0x7f, RZ, 0xc0, !PT ;  /* 0x0000007f00007812 */ /* 0x002fc800078ec0ff */
[----:B------:R-:W-:-:S13]  /*14c90*/  ISETP.NE.AND P0, PT, R0, RZ, PT ;  /* 0x000000ff0000720c */ /* 0x000fda0003f05270 */
[----:B------:R-:W-:Y:S05]  /*14ca0*/  @P0 BRA `(.L_x_980) ;  /* 0x0000002800940947 */ /* 0x000fea0003800000 */
[----:B------:R-:W1:Y:S01]  /*14cb0*/  S2R R5, SR_LANEID ;  /* 0x0000000000057919 */ /* 0x000e620000000000 */
[----:B------:R-:W-:Y:S01]  /*14cc0*/  VOTEU.ANY UR4, UPT, PT ;  /* 0x0000000000047886 */ /* 0x000fe200038e0100 */
[----:B------:R-:W2:Y:S01]  /*14cd0*/  LDC.64 R2, c[0x0][0xdf0] ;  /* 0x00037c00ff027b82 */ /* 0x000ea20000000a00 */
[----:B------:R-:W1:Y:S02]  /*14ce0*/  FLO.U32 R0, UR4 ;  /* 0x0000000400007d00 */ /* 0x000e6400080e0000 */
[----:B-1----:R-:W-:-:S06]  /*14cf0*/  ISETP.EQ.U32.AND P0, PT, R0, R5, PT ;  /* 0x000000050000720c */ /* 0x002fcc0003f02070 */
[----:B------:R-:W2:Y:S07]  /*14d00*/  POPC R5, UR4 ;  /* 0x0000000400057d09 */ /* 0x000eae0008000000 */
[----:B--2---:R-:W2:Y:S01]  /*14d10*/  @P0 ATOMG.E.ADD.STRONG.GPU PT, R3, desc[UR54][R2.64], R5 ;  /* 0x00000005020309a8 */ /* 0x004ea200081ee1f6 */
[----:B------:R-:W1:Y:S02]  /*14d20*/  S2R R4, SR_LTMASK ;  /* 0x0000000000047919 */ /* 0x000e640000003900 */
[----:B-1----:R-:W-:-:S04]  /*14d30*/  LOP3.LUT R4, R4, UR4, RZ, 0xc0, !PT ;  /* 0x0000000404047c12 */ /* 0x002fc8000f8ec0ff */
[----:B------:R-:W1:Y:S01]  /*14d40*/  POPC R7, R4 ;  /* 0x0000000400077309 */ /* 0x000e620000000000 */
[----:B--2---:R-:W1:Y:S02]  /*14d50*/  SHFL.IDX PT, R0, R3, R0, 0x1f ;  /* 0x00001f0003007589 */ /* 0x004e6400000e0000 */
[----:B-1----:R-:W-:-:S05]  /*14d60*/  IADD3 R0, R0, UR46, R7 ;  /* 0x0000002e00007c10 */ /* 0x002fca000fffe007 */
[----:B------:R2:W-:Y:S01]  /*14d70*/  STL [R1+0x20], R0 ;  /* 0x0000200001007387 */ /* 0x0005e20000100800 */
[----:B------:R-:W-:Y:S05]  /*14d80*/  BRA `(.L_x_980) ;  /* 0x00000028005c7947 */ /* 0x000fea0003800000 */
.L_x_979:
[----:B------:R-:W1:Y:S01]  /*14d90*/  S2UR UR4, SR_CgaCtaId ;  /* 0x00000000000479c3 */ /* 0x000e620000008800 */
[----:B------:R-:W-:Y:S02]  /*14da0*/  UMOV UR40, 0x400 ;  /* 0x0000040000287882 */ /* 0x000fe40000000000 */
[----:B-1----:R-:W-:-:S04]  /*14db0*/  ULEA UR40, UR4, UR40, 0x18 ;  /* 0x0000002804287291 */ /* 0x002fc8000f8ec03f */
        /* <DEDUP_REMOVED lines=9> */
[----:B------:R-:W1:Y:S01]  /*14e50*/  LDC.64 R2, c[0x4][R2] ;  /* 0x0100000002027b82 */ /* 0x000e620000000a00 */
        /* <DEDUP_REMOVED lines=9> */
[----:B-1----:R-:W-:Y:S05]  /*14ef0*/  CALL.ABS.NOINC R2 ;  /* 0x0000000002007343 */ /* 0x002fea0003c00000 */
.L_x_981:
        /* <DEDUP_REMOVED lines=24> */
.L_x_982:
[----:B------:R-:W-:-:S04]  /*15080*/  UIADD3 UR4, UR40, 0x400, URZ ;  /* 0x0000040028047890 */ /* 0x000fc8000fffe03f */
[----:B------:R-:W-:-:S06]  /*15090*/  ULOP3.LUT UP0, URZ, UR4, 0x9f, URZ, 0xc0, !UPT ;  /* 0x0000009f043f7892 */ /* 0x000fcc000f80c03f */
[----:B------:R-:W-:-:S13]  /*150a0*/  PLOP3.LUT P0, PT, PT, PT, UP0, 0x80, 0x0 ;  /* 0x000000000000781c */ /* 0x000fda0003f0f008 */
        /* <DEDUP_REMOVED lines=17> */
.L_x_983:
[----:B------:R-:W-:-:S13]  /*151c0*/  LOP3.LUT P6, RZ, R17, 0x3ff, RZ, 0xc0, !PT ;  /* 0x000003ff11ff7812 */ /* 0x000fda00078cc0ff */
        /* <DEDUP_REMOVED lines=17> */
.L_x_984:
[----:B------:R-:W-:Y:S01]  /*152e0*/  ULDC.64 UR4, c[0x0][0x9f8] ;  /* 0x00027e0000047ab9 */ /* 0x000fe20000000a00 */
[----:B------:R-:W-:Y:S01]  /*152f0*/  IMAD.U32 R5, RZ, RZ, UR39 ;  /* 0x00000027ff057e24 */ /* 0x000fe2000f8e00ff */
[----:B------:R-:W-:Y:S01]  /*15300*/  ISETP.NE.U32.AND P0, PT, RZ, UR4, PT ;  /* 0x00000004ff007c0c */ /* 0x000fe2000bf05070 */
[----:B------:R-:W-:Y:S01]  /*15310*/  IMAD.U32 R8, RZ, RZ, UR39 ;  /* 0x00000027ff087e24 */ /* 0x000fe2000f8e00ff */
[----:B------:R-:W2:Y:S01]  /*15320*/  LDC R0, c[0x0][0x428] ;  /* 0x00010a00ff007b82 */ /* 0x000ea20000000800 */
[----:B------:R-:W3:Y:S01]  /*15330*/  S2R R18, SR_TID.X ;  /* 0x0000000000127919 */ /* 0x000ee20000002100 */
[----:B------:R-:W-:-:S13]  /*15340*/  ISETP.NE.AND.EX P0, PT, RZ, UR5, PT, P0 ;  /* 0x00000005ff007c0c */ /* 0x000fda000bf05300 */
[----:B-1----:R-:W1:Y:S01]  /*15350*/  @P0 LDC.64 R2, c[0x0][0x9f8] ;  /* 0x00027e00ff020b82 */ /* 0x002e620000000a00 */
[----:B------:R-:W-:Y:S01]  /*15360*/  IMAD.U32 R4, RZ, RZ, UR38 ;  /* 0x00000026ff047e24 */ /* 0x000fe2000f8e00ff */
[----:B---3--:R-:W-:Y:S01]  /*15370*/  LOP3.LUT R17, R18, 0x7f, RZ, 0xc0, !PT ;  /* 0x0000007f12117812 */ /* 0x008fe200078ec0ff */
[----:B-1----:R-:W-:-:S05]  /*15380*/  @P0 IMAD.WIDE R2, R5, 0x4, R2 ;  /* 0x0000000405020825 */ /* 0x002fca00078e0202 */
[----:B------:R1:W3:Y:S01]  /*15390*/  @P0 LDG.E R8, desc[UR54][R2.64] ;  /* 0x0000003602080981 */ /* 0x0002e2000c1e1900 */
[----:B--2---:R-:W-:Y:S01]  /*153a0*/  ISETP.NE.AND P0, PT, R0, 0x1, PT ;  /* 0x000000010000780c */ /* 0x004fe20003f05270 */
[----:B------:R-:W-:Y:S01]  /*153b0*/  UMOV UR36, URZ ;  /* 0x0000003f00247c82 */ /* 0x000fe20008000000 */
[----:B------:R-:W-:Y:S01]  /*153c0*/  ISETP.NE.AND P2, PT, R17, RZ, PT ;  /* 0x000000ff1100720c */ /* 0x000fe20003f45270 */
[----:B------:R-:W-:Y:S01]  /*153d0*/  UMOV UR8, 0x40 ;  /* 0x0000004000087882 */ /* 0x000fe20000000000 */
[----:B------:R-:W-:Y:S01]  /*153e0*/  UMOV UR9, UR37 ;  /* 0x0000002500097c82 */ /* 0x000fe20008000000 */
[----:B------:R-:W-:Y:S01]  /*153f0*/  UMOV UR10, UR38 ;  /* 0x00000026000a7c82 */ /* 0x000fe20008000000 */
[----:B------:R-:W-:Y:S01]  /*15400*/  UMOV UR11, UR39 ;  /* 0x00000027000b7c82 */ /* 0x000fe20008000000 */
[----:B------:R-:W-:Y:S01]  /*15410*/  UMOV UR12, 0x80 ;  /* 0x00000080000c7882 */ /* 0x000fe20000000000 */
[----:B------:R-:W-:Y:S01]  /*15420*/  UMOV UR13, UR37 ;  /* 0x00000025000d7c82 */ /* 0x000fe20008000000 */
[----:B-1----:R-:W1:Y:S01]  /*15430*/  LDC.64 R2, c[0x0][0x3f8] ;  /* 0x0000fe00ff027b82 */ /* 0x002e620000000a00 */
[----:B------:R-:W-:Y:S01]  /*15440*/  UMOV UR14, UR38 ;  /* 0x00000026000e7c82 */ /* 0x000fe20008000000 */
[----:B------:R-:W-:Y:S01]  /*15450*/  UMOV UR15, UR39 ;  /* 0x00000027000f7c82 */ /* 0x000fe20008000000 */
[----:B------:R-:W-:-:S03]  /*15460*/  UMOV UR6, 0xffffffff ;  /* 0xffffffff00067882 */ /* 0x000fc60000000000 */
[----:B------:R-:W-:Y:S02]  /*15470*/  VOTEU.ALL UP1, P2 ;  /* 0x00000000003f7886 */ /* 0x000fe40001020000 */
[----:B------:R-:W2:Y:S03]  /*15480*/  @P0 LDC R0, c[0x0][0x42c] ;  /* 0x00010b00ff000b82 */ /* 0x000ea60000000800 */
[----:B------:R-:W-:-:S04]  /*15490*/  @!UP1 UIADD3 UR4, UP0, UR42, 0x270, URZ ;  /* 0x000002702a049890 */ /* 0x000fc8000ff1e03f */
[----:B------:R-:W-:Y:S01]  /*154a0*/  @!UP1 UIADD3.X UR5, URZ, UR43, URZ, UP0, !UPT ;  /* 0x0000002b3f059290 */ /* 0x000fe200087fe43f */
[----:B------:R-:W4:Y:S01]  /*154b0*/  @P0 LDC R5, c[0x0][0x430] ;  /* 0x00010c00ff050b82 */ /* 0x000f220000000800 */
[----:B-1----:R-:W-:-:S07]  /*154c0*/  ISETP.NE.U32.AND P1, PT, R2, RZ, PT ;  /* 0x000000ff0200720c */ /* 0x002fce0003f25070 */
[----:B------:R1:W-:Y:S01]  /*154d0*/  @!UP1 UTMAPF.L2.4D [UR36], [UR4] ;  /* 0x00000024040095b8 */ /* 0x0003e20008018000 */
[----:B------:R-:W-:Y:S01]  /*154e0*/  ISETP.NE.AND.EX P1, PT, R3, RZ, PT, P1 ;  /* 0x000000ff0300720c */ /* 0x000fe20003f25310 */
[----:B--2---:R-:W-:Y:S01]  /*154f0*/  @P0 IMAD.HI.U32 R0, R0, UR38, RZ ;  /* 0x0000002600000c27 */ /* 0x004fe2000f8e00ff */
[----:B------:R1:W-:Y:S04]  /*15500*/  @!UP1 UTMAPF.L2.4D [UR8], [UR4] ;  /* 0x00000008040095b8 */ /* 0x0003e80008018000 */
[----:B----4-:R-:W-:Y:S01]  /*15510*/  @P0 SHF.R.U32.HI R4, RZ, R5, R0 ;  /* 0x00000005ff040219 */ /* 0x010fe20000011600 */
[----:B------:R1:W-:Y:S01]  /*15520*/  @!UP1 UTMAPF.L2.4D [UR12], [UR4] ;  /* 0x0000000c040095b8 */ /* 0x0003e20008018000 */
[----:B---3--:R-:W-:Y:S01]  /*15530*/  SHF.R.S32.HI R9, RZ, 0x1f, R8 ;  /* 0x0000001fff097819 */ /* 0x008fe20000011408 */
        /* <DEDUP_REMOVED lines=8> */
.L_x_1048:
[----:B--2---:R-:W-:Y:S02]  /*155c0*/  ISETP.NE.AND P0, PT, R14, RZ, PT ;  /* 0x000000ff0e00720c */ /* 0x004fe40003f05270 */
[----:B------:R-:W-:-:S11]  /*155d0*/  PLOP3.LUT P6, PT, PT, PT, PT, 0x8, 0x0 ;  /* 0x000000000000781c */ /* 0x000fd60003fce170 */
[----:B------:R-:W-:Y:S05]  /*155e0*/  @P0 BRA `(.L_x_986) ;  /* 0x0000000400f40947 */ /* 0x000fea0003800000 */
[----:B------:R-:W-:Y:S01]  /*155f0*/  UMOV UR4, 0xffffffff ;  /* 0xffffffff00047882 */ /* 0x000fe20000000000 */
[----:B------:R-:W-:Y:S02]  /*15600*/  VIADD R6, R16, 0xffffffff ;  /* 0xffffffff10067836 */ /* 0x000fe40000000000 */
[----:B------:R-:W-:Y:S05]  /*15610*/  BRA.DIV UR4, `(.L_x_987) ;  /* 0x0000002a04ac7947 */ /* 0x000fea000b800000 */
[----:B------:R-:W-:-:S13]  /*15620*/  ELECT P6, URZ, PT ;  /* 0x00000000003f782f */ /* 0x000fda00038c0000 */
.L_x_1051:
        /* <DEDUP_REMOVED lines=9> */
[----:B------:R-:W-:-:S05]  /*156c0*/  @P0 SHF.R.U32.HI R4, RZ, R5, R7 ;  /* 0x00000005ff040219 */ /* 0x000fca0000011607 */
[----:B------:R-:W-:-:S04]  /*156d0*/  IMAD.MOV R5, RZ, RZ, -R4 ;  /* 0x000000ffff057224 */ /* 0x000fc800078e0a04 */
[----:B------:R-:W-:Y:S01]  /*156e0*/  IMAD R6, R0, R5, R6 ;  /* 0x0000000500067224 */ /* 0x000fe200078e0206 */
[--C-:B------:R-:W-:Y:S01]  /*156f0*/  SHF.R.S32.HI R5, RZ, 0x1f, R4.reuse ;  /* 0x0000001fff057819 */ /* 0x100fe20000011404 */
[----:B------:R-:W-:Y:S02]  /*15700*/  IMAD R0, R9, UR4, RZ ;  /* 0x0000000409007c24 */ /* 0x000fe4000f8e02ff */
[----:B------:R-:W-:-:S04]  /*15710*/  IMAD.WIDE.U32 R4, R8, UR4, R4 ;  /* 0x0000000408047c25 */ /* 0x000fc8000f8e0004 */
[----:B------:R-:W-:Y:S01]  /*15720*/  IMAD R0, R8, UR5, R0 ;  /* 0x0000000508007c24 */ /* 0x000fe2000f8e0200 */
[----:B------:R-:W-:-:S03]  /*15730*/  LEA R2, P0, R4, R2, 0x2 ;  /* 0x0000000204027211 */ /* 0x000fc600078010ff */
[----:B------:R-:W-:-:S05]  /*15740*/  IMAD.IADD R0, R5, 0x1, R0 ;  /* 0x0000000105007824 */ /* 0x000fca00078e0200 */
[----:B------:R-:W-:-:S05]  /*15750*/  LEA.HI.X R3, R4, R3, R0, 0x2, P0 ;  /* 0x0000000304037211 */ /* 0x000fca00000f1400 */
[----:B------:R2:W5:Y:S02]  /*15760*/  LDG.E R0, desc[UR54][R2.64] ;  /* 0x0000003602007981 */ /* 0x000564000c1e1900 */
.L_x_989:
[----:B--2---:R-:W2:Y:S04]  /*15770*/  LDL R2, [R1] ;  /* 0x0000000001027983 */ /* 0x004ea80000100800 */
[----:B------:R-:W3:Y:S01]  /*15780*/  LDL R3, [R1+0xc] ;  /* 0x00000c0001037983 */ /* 0x000ee20000100800 */
[----:B------:R-:W-:Y:S02]  /*15790*/  ISETP.NE.AND P0, PT, R17, RZ, PT ;  /* 0x000000ff1100720c */ /* 0x000fe40003f05270 */
[----:B--2---:R-:W-:Y:S02]  /*157a0*/  LEA R2, R2, UR40, 0x3 ;  /* 0x0000002802027c11 */ /* 0x004fe4000f8e18ff */
[----:B---3--:R-:W-:-:S04]  /*157b0*/  SHF.L.U32 R3, R3, 0x1f, RZ ;  /* 0x0000001f03037819 */ /* 0x008fc800000006ff */
[----:B------:R-:W2:Y:S02]  /*157c0*/  SYNCS.PHASECHK.TRANS64.TRYWAIT P3, [R2+URZ+0x29880], R3 ;  /* 0x02988003020075a7 */ /* 0x000ea4000806017f */
[----:B--2---:R-:W-:Y:S05]  /*157d0*/  @!P3 BRA `(.L_x_990) ;  /* 0x00000028005cb947 */ /* 0x004fea0003800000 */
.L_x_1052:
[----:B------:R-:W-:Y:S05]  /*157e0*/  @P0 BRA `(.L_x_991) ;  /* 0x00000000001c0947 */ /* 0x000fea0003800000 */
[----:B-1----:R-:W1:Y:S01]  /*157f0*/  S2R R4, SR_TID.X ;  /* 0x0000000000047919 */ /* 0x002e620000002100 */
[----:B------:R-:W-:-:S04]  /*15800*/  IMAD.MOV.U32 R5, RZ, RZ, 0x5000 ;  /* 0x00005000ff057424 */ /* 0x000fc800078e00ff */
[----:B------:R3:W-:Y:S01]  /*15810*/  SYNCS.ARRIVE.TRANS64 RZ, [R2+URZ+0x29870], R5 ;  /* 0x0298700502ff79a7 */ /* 0x0007e2000800003f */
[----:B-1----:R-:W-:-:S04]  /*15820*/  LOP3.LUT R4, R4, 0x1f, RZ, 0xc0, !PT ;  /* 0x0000001f04047812 */ /* 0x002fc800078ec0ff */
[----:B------:R-:W-:-:S13]  /*15830*/  ISETP.NE.AND P3, PT, R4, RZ, PT ;  /* 0x000000ff0400720c */ /* 0x000fda0003f65270 */
[----:B---3--:R-:W-:Y:S05]  /*15840*/  @!P3 BRA `(.L_x_991) ;  /* 0x000000000004b947 */ /* 0x008fea0003800000 */
[----:B------:R-:W-:Y:S01]  /*15850*/  BPT.TRAP 0x1 ;  /* 0x000000040000795c */ /* 0x000fe20000300000 */
.L_x_991:
[----:B------:R-:W3:Y:S04]  /*15860*/  LDL R5, [R1] ;  /* 0x0000000001057983 */ /* 0x000ee80000100800 */
[----:B-1----:R-:W4:Y:S01]  /*15870*/  LDL R4, [R1+0x8] ;  /* 0x0000080001047983 */ /* 0x002f220000100800 */
        /* <DEDUP_REMOVED lines=17> */
.L_x_1053:
        /* <DEDUP_REMOVED lines=8> */
.L_x_993:
        /* <DEDUP_REMOVED lines=28> */
.L_x_988:
[----:B------:R-:W-:Y:S05]  /*15bd0*/  WARPSYNC.ALL ;  /* 0x0000000000007948 */ /* 0x000fea0003800000 */
[----:B------:R-:W-:Y:S01]  /*15be0*/  BAR.SYNC.DEFER_BLOCKING 0x8, 0x120 ;  /* 0x0204800000007b1d */ /* 0x000fe20000010000 */
[----:B------:R-:W-:Y:S01]  /*15bf0*/  ELECT P0, URZ, PT ;  /* 0x00000000003f782f */ /* 0x000fe20003800000 */
[----:B------:R-:W-:Y:S02]  /*15c00*/  UIADD3 UR4, UP0, UR42, 0x270, URZ ;  /* 0x000002702a047890 */ /* 0x000fe4000ff1e03f */
[----:B------:R-:W-:Y:S02]  /*15c10*/  UIADD3 UR8, UR40, 0x14400, URZ ;  /* 0x0001440028087890 */ /* 0x000fe4000fffe03f */
[----:B------:R-:W-:-:S02]  /*15c20*/  UIADD3 UR9, UR40, 0x29800, URZ ;  /* 0x0002980028097890 */ /* 0x000fc4000fffe03f */
[----:B------:R-:W-:Y:S02]  /*15c30*/  UIADD3.X UR5, URZ, UR43, URZ, UP0, !UPT ;  /* 0x0000002b3f057290 */ /* 0x000fe400087fe43f */
[----:B------:R-:W-:Y:S02]  /*15c40*/  UIADD3 UR24, UR40, 0x16400, URZ ;  /* 0x0001640028187890 */ /* 0x000fe4000fffe03f */
[----:B------:R-:W-:Y:S02]  /*15c50*/  UIADD3 UR16, UR40, 0x18400, URZ ;  /* 0x0001840028107890 */ /* 0x000fe4000fffe03f */
[----:B------:R-:W-:Y:S01]  /*15c60*/  @P0 IMAD.MOV.U32 R2, RZ, RZ, 0x6000 ;  /* 0x00006000ff020424 */ /* 0x000fe200078e00ff */
[----:B------:R-:W-:Y:S01]  /*15c70*/  UMOV UR6, 0x0 ;  /* 0x0000000000067882 */ /* 0x000fe20000000000 */
[----:B------:R-:W-:Y:S01]  /*15c80*/  UMOV UR7, 0x12f00000 ;  /* 0x12f0000000077882 */ /* 0x000fe20000000000 */
[----:B------:R-:W-:Y:S01]  /*15c90*/  UMOV UR10, URZ ;  /* 0x0000003f000a7c82 */ /* 0x000fe20008000000 */
[----:B------:R-:W-:Y:S01]  /*15ca0*/  UMOV UR11, UR37 ;  /* 0x00000025000b7c82 */ /* 0x000fe20008000000 */
[----:B------:R-:W-:Y:S01]  /*15cb0*/  UMOV UR12, UR38 ;  /* 0x00000026000c7c82 */ /* 0x000fe20008000000 */
[----:B------:R-:W-:Y:S01]  /*15cc0*/  UMOV UR13, UR39 ;  /* 0x00000027000d7c82 */ /* 0x000fe20008000000 */
[----:B------:R-:W-:Y:S01]  /*15cd0*/  UMOV UR26, 0x40 ;  /* 0x00000040001a7882 */ /* 0x000fe20000000000 */
[----:B------:R-:W-:Y:S01]  /*15ce0*/  UMOV UR27, UR37 ;  /* 0x00000025001b7c82 */ /* 0x000fe20008000000 */
[----:B------:R-:W-:Y:S01]  /*15cf0*/  UMOV UR28, UR38 ;  /* 0x00000026001c7c82 */ /* 0x000fe20008000000 */
[----:B------:R2:W-:Y:S01]  /*15d00*/  @P0 SYNCS.ARRIVE.TRANS64 RZ, [UR40+0x29800], R2 ;  /* 0x02980002ffff09a7 */ /* 0x0005e20008000028 */
[----:B------:R-:W-:Y:S01]  /*15d10*/  UMOV UR29, UR39 ;  /* 0x00000027001d7c82 */ /* 0x000fe20008000000 */
[----:B------:R-:W-:Y:S01]  /*15d20*/  UMOV UR25, UR9 ;  /* 0x0000000900197c82 */ /* 0x000fe20008000000 */
[----:B------:R-:W-:Y:S01]  /*15d30*/  UMOV UR18, 0x80 ;  /* 0x0000008000127882 */ /* 0x000fe20000000000 */
[----:B------:R-:W-:Y:S01]  /*15d40*/  UMOV UR19, UR37 ;  /* 0x0000002500137c82 */ /* 0x000fe20008000000 */
[----:B------:R-:W-:Y:S01]  /*15d50*/  UMOV UR20, UR38 ;  /* 0x0000002600147c82 */ /* 0x000fe20008000000 */
[----:B------:R-:W-:Y:S01]  /*15d60*/  UMOV UR21, UR39 ;  /* 0x0000002700157c82 */ /* 0x000fe20008000000 */
[----:B------:R2:W-:Y:S01]  /*15d70*/  UTMALDG.4D [UR8], [UR4], desc[UR6] ;  /* 0x00000608040075b4 */ /* 0x0005e20008019000 */
[----:B------:R-:W-:Y:S01]  /*15d80*/  UMOV UR17, UR9 ;  /* 0x0000000900117c82 */ /* 0x000fe20008000000 */
[----:B------:R2:W-:Y:S01]  /*15d90*/  UTMALDG.4D [UR24], [UR4], desc[UR6] ;  /* 0x00000618040075b4 */ /* 0x0005e20008019000 */
[----:B------:R2:W-:Y:S02]  /*15da0*/  UTMALDG.4D [UR16], [UR4], desc[UR6] ;  /* 0x00000610040075b4 */ /* 0x0005e40008019000 */
[----:B--2---:R-:W-:Y:S01]  /*15db0*/  NOP ;  /* 0x0000000000007918 */ /* 0x004fe20000000000 */
.L_x_986:
[----:B------:R-:W2:Y:S01]  /*15dc0*/  LDL.LU R3, [R1+0x28] ;  /* 0x0000280001037983 */ /* 0x000ea20000300800 */
[----:B------:R-:W-:Y:S01]  /*15dd0*/  VIADD R20, R16, 0xfffffffe ;  /* 0xfffffffe10147836 */ /* 0x000fe20000000000 */
[----:B------:R-:W-:Y:S04]  /*15de0*/  BSSY B0, `(.L_x_994) ;  /* 0x000000a000007945 */ /* 0x000fe80003800000 */
[----:B------:R-:W-:Y:S01]  /*15df0*/  ISETP.GE.AND P3, PT, R20, UR41, PT ;  /* 0x0000002914007c0c */ /* 0x000fe2000bf66270 */
        /* <DEDUP_REMOVED lines=8> */
.L_x_1054:
[----:B------:R-:W-:Y:S05]  /*15e80*/  BSYNC B0 ;  /* 0x0000000000007941 */ /* 0x000fea0003800000 */
.L_x_994:
[----:B------:R-:W-:Y:S05]  /*15e90*/  @!P3 BRA `(.L_x_996) ;  /* 0x000000100008b947 */ /* 0x000fea0003800000 */
[----:B------:R3:W5:Y:S04]  /*15ea0*/  LDL.LU R6, [R1] ;  /* 0x0000000001067983 */ /* 0x0007680000300800 */
[----:B------:R3:W5:Y:S02]  /*15eb0*/  LDL.LU R7, [R1+0xc] ;  /* 0x00000c0001077983 */ /* 0x0007640000300800 */
.L_x_1018:
[----:B--2-45:R-:W-:Y:S01]  /*15ec0*/  VIADD R2, R6, 0x1 ;  /* 0x0000000106027836 */ /* 0x034fe20000000000 */
[----:B------:R-:W-:Y:S05]  /*15ed0*/  YIELD ;  /* 0x0000000000007946 */ /* 0x000fea0003800000 */
[----:B------:R-:W-:Y:S01]  /*15ee0*/  ISETP.NE.AND P0, PT, R2, 0x2, PT ;  /* 0x000000020200780c */ /* 0x000fe20003f05270 */
[----:B------:R-:W-:Y:S03]  /*15ef0*/  BSSY B0, `(.L_x_997) ;  /* 0x000008d000007945 */ /* 0x000fe60003800000 */
[----:B-1----:R-:W-:-:S02]  /*15f00*/  SEL R4, RZ, 0x1, P0 ;  /* 0x00000001ff047807 */ /* 0x002fc40000000000 */
        /* <DEDUP_REMOVED lines=15> */
[----:B------:R-:W-:-:S04]  /*16000*/  @P0 SHF.R.U32.HI R2, RZ, R3, R0 ;  /* 0x00000003ff020219 */ /* 0x000fc80000011600 */
[--C-:B------:R-:W-:Y:S01]  /*16010*/  SHF.R.S32.HI R3, RZ, 0x1f, R2.reuse ;  /* 0x0000001fff037819 */ /* 0x100fe20000011402 */
[----:B------:R-:W-:-:S04]  /*16020*/  IMAD.MOV R8, RZ, RZ, -R2 ;  /* 0x000000ffff087224 */ /* 0x000fc800078e0a02 */
[----:B------:R-:W-:Y:S02]  /*16030*/  IMAD R8, R5, R8, R20 ;  /* 0x0000000805087224 */ /* 0x000fe400078e0214 */
        /* <DEDUP_REMOVED lines=8> */
.L_x_999:
[----:B------:R-:W4:Y:S01]  /*160c0*/  S2R R2, SR_TID.X ;  /* 0x0000000000027919 */ /* 0x000f220000002100 */
[----:B--2---:R-:W-:Y:S01]  /*160d0*/  LEA R4, R10, UR40, 0x3 ;  /* 0x000000280a047c11 */ /* 0x004fe2000f8e18ff */
[----:B------:R-:W-:Y:S01]  /*160e0*/  BSSY B1, `(.L_x_1000) ;  /* 0x0000006000017945 */ /* 0x000fe20003800000 */
[----:B----4-:R-:W-:Y:S02]  /*160f0*/  LOP3.LUT R3, R2, 0x7f, RZ, 0xc0, !PT ;  /* 0x0000007f02037812 */ /* 0x010fe400078ec0ff */
[----:B------:R-:W-:Y:S02]  /*16100*/  SHF.L.U32 R2, R9, 0x1f, RZ ;  /* 0x0000001f09027819 */ /* 0x000fe400000006ff */
[----:B------:R-:W-:Y:S02]  /*16110*/  ISETP.NE.AND P3, PT, R3, RZ, PT ;  /* 0x000000ff0300720c */ /* 0x000fe40003f65270 */
[----:B------:R-:W2:Y:S02]  /*16120*/  SYNCS.PHASECHK.TRANS64.TRYWAIT P0, [R4+URZ+0x29880], R2 ;  /* 0x02988002040075a7 */ /* 0x000ea4000800017f */
[----:B--2---:R-:W-:Y:S09]  /*16130*/  @!P0 BRA `(.L_x_1001) ;  /* 0x0000002000448947 */ /* 0x004ff20003800000 */
.L_x_1055:
[----:B------:R-:W-:Y:S05]  /*16140*/  BSYNC B1 ;  /* 0x0000000000017941 */ /* 0x000fea0003800000 */
.L_x_1000:
[----:B------:R-:W-:Y:S04]  /*16150*/  BSSY B1, `(.L_x_1002) ;  /* 0x0000009000017945 */ /* 0x000fe80003800000 */
[----:B------:R-:W-:Y:S05]  /*16160*/  @P3 BRA `(.L_x_1003) ;  /* 0x00000000001c3947 */ /* 0x000fea0003800000 */
[----:B------:R-:W4:Y:S02]  /*16170*/  S2R R3, SR_TID.X ;  /* 0x0000000000037919 */ /* 0x000f240000002100 */
[----:B----4-:R-:W-:Y:S01]  /*16180*/  LOP3.LUT R5, R3, 0x1f, RZ, 0xc0, !PT ;  /* 0x0000001f03057812 */ /* 0x010fe200078ec0ff */
[----:B------:R-:W-:-:S03]  /*16190*/  IMAD.MOV.U32 R3, RZ, RZ, 0x5000 ;  /* 0x00005000ff037424 */ /* 0x000fc600078e00ff */
[----:B------:R-:W-:Y:S01]  /*161a0*/  ISETP.NE.AND P0, PT, R5, RZ, PT ;  /* 0x000000ff0500720c */ /* 0x000fe20003f05270 */
[----:B------:R4:W-:-:S12]  /*161b0*/  SYNCS.ARRIVE.TRANS64 RZ, [R4+URZ+0x29870], R3 ;  /* 0x0298700304ff79a7 */ /* 0x0009d8000800003f */
[----:B----4-:R-:W-:Y:S05]  /*161c0*/  @!P0 BRA `(.L_x_1003) ;  /* 0x0000000000048947 */ /* 0x010fea0003800000 */
[----:B------:R-:W-:Y:S01]  /*161d0*/  BPT.TRAP 0x1 ;  /* 0x000000040000795c */ /* 0x000fe20000300000 */
.L_x_1003:
[----:B------:R-:W-:Y:S05]  /*161e0*/  BSYNC B1 ;  /* 0x0000000000017941 */ /* 0x000fea0003800000 */
.L_x_1002:
[----:B------:R-:W4:Y:S04]  /*161f0*/  LDL R3, [R1] ;  /* 0x0000000001037983 */ /* 0x000f280000100800 */
[----:B-1----:R-:W2:Y:S01]  /*16200*/  LDL R9, [R1+0x8] ;  /* 0x0000080001097983 */ /* 0x002ea20000100800 */
[----:B------:R-:W-:Y:S02]  /*16210*/  IMAD.MOV.U32 R10, RZ, RZ, RZ ;  /* 0x000000ffff0a7224 */ /* 0x000fe400078e00ff */
        /* <DEDUP_REMOVED lines=9> */
[----:B--2---:R-:W-:-:S03]  /*162b0*/  R2UR UR12, R9 ;  /* 0x00000000090c72ca */ /* 0x004fc600000e0000 */
[----:B------:R-:W-:Y:S02]  /*162c0*/  VIADD R3, R3, 0xa400 ;  /* 0x0000a40003037836 */ /* 0x000fe40000000000 */
[----:B------:R-:W-:-:S10]  /*162d0*/  VIADD R9, R4, 0x29870 ;  /* 0x0002987004097836 */ /* 0x000fd40000000000 */
.L_x_1004:
        /* <DEDUP_REMOVED lines=8> */
[----:B-1----:R-:W-:Y:S05]  /*16360*/  @P0 BRA.U.ANY `(.L_x_1004) ;  /* 0xfffffffd00dc0947 */ /* 0x002fea000393ffff */
[----:B------:R-:W1:Y:S01]  /*16370*/  SYNCS.PHASECHK.TRANS64.TRYWAIT P0, [R4+URZ+0x29840], R2 ;  /* 0x02984002040075a7 */ /* 0x000e62000800017f */
[----:B------:R-:W-:Y:S04]  /*16380*/  BSSY B1, `(.L_x_1005) ;  /* 0x0000002000017945 */ /* 0x000fe80003800000 */
[----:B-1----:R-:W-:Y:S05]  /*16390*/  @!P0 BRA `(.L_x_1006) ;  /* 0x0000001c00c08947 */ /* 0x002fea0003800000 */
.L_x_1056:
[----:B------:R-:W-:Y:S05]  /*163a0*/  BSYNC B1 ;  /* 0x0000000000017941 */ /* 0x000fea0003800000 */
.L_x_1005:
[----:B------:R-:W-:Y:S01]  /*163b0*/  BSSY B1, `(.L_x_1007) ;  /* 0x000000b000017945 */ /* 0x000fe20003800000 */
[----:B-1----:R-:W-:Y:S02]  /*163c0*/  IMAD.MOV.U32 R2, RZ, RZ, 0x0 ;  /* 0x00000000ff027424 */ /* 0x002fe400078e00ff */
[----:B------:R-:W-:Y:S01]  /*163d0*/  IMAD.MOV.U32 R3, RZ, RZ, 0x14f00000 ;  /* 0x14f00000ff037424 */ /* 0x000fe200078e00ff */
        /* <DEDUP_REMOVED lines=8> */
.L_x_1008:
[----:B------:R-:W-:Y:S05]  /*16460*/  BSYNC B1 ;  /* 0x0000000000017941 */ /* 0x000fea0003800000 */
.L_x_1007:
[----:B------:R-:W2:Y:S04]  /*16470*/  LDL R11, [R1+0x8] ;  /* 0x00000800010b7983 */ /* 0x000ea80000100800 */
[----:B------:R-:W4:Y:S01]  /*16480*/  LDL R9, [R1] ;  /* 0x0000000001097983 */ /* 0x000f220000100800 */
        /* <DEDUP_REMOVED lines=8> */
[----:B----4-:R-:W-:-:S04]  /*16510*/  IMAD R5, R9, 0x7800, R5 ;  /* 0x0000780009057824 */ /* 0x010fc800078e0205 */
[----:B------:R-:W-:-:S10]  /*16520*/  VIADD R9, R5, 0x1a400 ;  /* 0x0001a40005097836 */ /* 0x000fd40000000000 */
.L_x_1009:
        /* <DEDUP_REMOVED lines=16> */
.L_x_1010:
        /* <DEDUP_REMOVED lines=16> */
.L_x_1011:
        /* <DEDUP_REMOVED lines=9> */
.L_x_998:
[----:B------:R-:W-:Y:S05]  /*167c0*/  BSYNC B0 ;  /* 0x0000000000007941 */ /* 0x000fea0003800000 */
.L_x_997:
[----:B------:R-:W-:-:S06]  /*167d0*/  UISETP.NE.AND UP0, UPT, UR44, 0x3, UPT ;  /* 0x000000032c00788c */ /* 0x000fcc000bf05270 */
[----:B------:R-:W-:-:S13]  /*167e0*/  PLOP3.LUT P0, PT, PT, PT, UP0, 0x80, 0x0 ;  /* 0x000000000000781c */ /* 0x000fda0003f0f008 */
[----:B------:R-:W-:Y:S05]  /*167f0*/  @!P0 BRA `(.L_x_1012) ;  /* 0x0000000000048947 */ /* 0x000fea0003800000 */
[----:B------:R-:W-:Y:S01]  /*16800*/  BPT.TRAP 0x1 ;  /* 0x000000040000795c */ /* 0x000fe20000300000 */
.L_x_1012:
        /* <DEDUP_REMOVED lines=8> */
[----:B--2-4-:R-:W-:Y:S05]  /*16890*/  @!P3 BRA `(.L_x_1014) ;  /* 0x000000180094b947 */ /* 0x014fea0003800000 */
.L_x_1057:
[----:B------:R-:W-:Y:S05]  /*168a0*/  BSYNC B0 ;  /* 0x0000000000007941 */ /* 0x000fea0003800000 */
.L_x_1013:
[----:B------:R-:W-:Y:S05]  /*168b0*/  @!P0 BRA `(.L_x_1015) ;  /* 0x0000000000048947 */ /* 0x000fea0003800000 */
[----:B------:R-:W-:Y:S01]  /*168c0*/  BPT.TRAP 0x1 ;  /* 0x000000040000795c */ /* 0x000fe20000300000 */
.L_x_1015:
[----:B--2---:R-:W2:Y:S01]  /*168d0*/  LDL R2, [R1+0x4] ;  /* 0x0000040001027983 */ /* 0x004ea20000100800 */
[----:B------:R-:W-:-:S04]  /*168e0*/  SHF.L.U32 R3, R7, 0x1f, RZ ;  /* 0x0000001f07037819 */ /* 0x000fc800000006ff */
[----:B--2---:R2:W4:Y:S02]  /*168f0*/  SYNCS.PHASECHK.TRANS64.TRYWAIT P3, [R2+URZ+0x29860], R3 ;  /* 0x02986003020075a7 */ /* 0x004524000806017f */
[----:B--2---:R-:W-:Y:S01]  /*16900*/  IMAD R2, R6, 0x5000, RZ ;  /* 0x0000500006027824 */ /* 0x004fe200078e02ff */
[----:B----4-:R-:W-:Y:S06]  /*16910*/  @!P3 BRA `(.L_x_1016) ;  /* 0x00000018008cb947 */ /* 0x010fec0003800000 */
.L_x_1058:
[----:B--2---:R-:W2:Y:S04]  /*16920*/  LDL R4, [R1+0x1c] ;  /* 0x00001c0001047983 */ /* 0x004ea80000100800 */
[----:B------:R-:W4:Y:S01]  /*16930*/  LDL R12, [R1+0x18] ;  /* 0x00001800010c7983 */ /* 0x000f220000100800 */
[----:B------:R-:W-:Y:S05]  /*16940*/  WARPSYNC.ALL ;  /* 0x0000000000007948 */ /* 0x000fea0003800000 */
[----:B------:R-:W5:Y:S01]  /*16950*/  S2R R8, SR_TID.X ;  /* 0x0000000000087919 */ /* 0x000f620000002100 */
[----:B-1----:R-:W-:Y:S01]  /*16960*/  IMAD.MOV.U32 R10, RZ, RZ, 0x40 ;  /* 0x00000040ff0a7424 */ /* 0x002fe200078e00ff */
[----:B-----5:R-:W-:-:S04]  /*16970*/  LOP3.LUT P3, RZ, R8, 0x4, RZ, 0xc0, !PT ;  /* 0x0000000408ff7812 */ /* 0x020fc8000786c0ff */
[----:B------:R-:W-:Y:S02]  /*16980*/  SEL R10, R10, 0xffffffc0, !P3 ;  /* 0xffffffc00a0a7807 */ /* 0x000fe40005800000 */
[C---:B--2---:R-:W-:Y:S02]  /*16990*/  LOP3.LUT R3, R2.reuse, R4, RZ, 0xfc, !PT ;  /* 0x0000000402037212 */ /* 0x044fe400078efcff */
[----:B----4-:R-:W-:-:S03]  /*169a0*/  IADD3 R2, R2, UR40, R12 ;  /* 0x0000002802027c10 */ /* 0x010fc6000fffe00c */
[----:B------:R-:W1:Y:S01]  /*169b0*/  LDSM.16.MT88.4 R4, [R3+UR40+0xa400] ;  /* 0x00a400280304783b */ /* 0x000e620008004200 */
[----:B------:R-:W-:-:S04]  /*169c0*/  VIADD R21, R3, UR40 ;  /* 0x0000002803157c36 */ /* 0x000fc80008000000 */
[----:B------:R-:W-:Y:S01]  /*169d0*/  IMAD.IADD R21, R10, 0x1, R21 ;  /* 0x000000010a157824 */ /* 0x000fe200078e0215 */
        /* <DEDUP_REMOVED lines=67> */
.L_x_1017:
[----:B------:R-:W2:Y:S01]  /*16e10*/  LDL.LU R3, [R1+0x4] ;  /* 0x0000040001037983 */ /* 0x000ea20000300800 */
[C---:B------:R-:W-:Y:S01]  /*16e20*/  ISETP.GT.AND P0, PT, R20.reuse, UR41, PT ;  /* 0x0000002914007c0c */ /* 0x040fe2000bf04270 */
[----:B------:R-:W-:Y:S02]  /*16e30*/  VIADD R20, R20, 0xffffffff ;  /* 0xffffffff14147836 */ /* 0x000fe40000000000 */
[----:B-1----:R4:W5:Y:S04]  /*16e40*/  LDL R6, [R1] ;  /* 0x0000000001067983 */ /* 0x0029680000100800 */
[----:B------:R4:W5:Y:S01]  /*16e50*/  LDL R7, [R1+0xc] ;  /* 0x00000c0001077983 */ /* 0x0009620000100800 */
[----:B--2---:R4:W-:Y:S01]  /*16e60*/  SYNCS.ARRIVE.TRANS64.A1T0 RZ, [R3+URZ+0x29850], RZ ;  /* 0x029850ff03ff79a7 */ /* 0x0049e2000810003f */
[----:B------:R-:W-:-:S05]  /*16e70*/  @!P2 VIADD R2, R3, 0x29880 ;  /* 0x000298800302a836 */ /* 0x000fca0000000000 */
[----:B------:R-:W-:Y:S01]  /*16e80*/  @!P2 PRMT R2, RZ, 0x654, R2 ;  /* 0x00000654ff02a816 */ /* 0x000fe20000000002 */
[----:B------:R-:W-:Y:S06]  /*16e90*/  BAR.SYNC.DEFER_BLOCKING 0x2, 0x80 ;  /* 0x0082000000007b1d */ /* 0x000fec0000010000 */
[----:B------:R4:W-:Y:S01]  /*16ea0*/  @!P2 SYNCS.ARRIVE.TRANS64.RED.A1T0 RZ, [R2+URZ], RZ ;  /* 0x000000ff02ffa9a7 */ /* 0x0009e2000810043f */
[----:B------:R-:W-:Y:S05]  /*16eb0*/  @P0 BRA `(.L_x_1018) ;  /* 0xfffffff000000947 */ /* 0x000fea000383ffff */
.L_x_996:
[----:B------:R-:W-:Y:S04]  /*16ec0*/  BSSY B0, `(.L_x_1019) ;  /* 0x000000f000007945 */ /* 0x000fe80003800000 */
[----:B------:R-:W-:Y:S05]  /*16ed0*/  @P2 BRA `(.L_x_1020) ;  /* 0x0000000000342947 */ /* 0x000fea0003800000 */
[----:B------:R-:W1:Y:S01]  /*16ee0*/  S2R R5, SR_LANEID ;  /* 0x0000000000057919 */ /* 0x000e620000000000 */
[----:B------:R-:W-:Y:S01]  /*16ef0*/  VOTEU.ANY UR4, UPT, PT ;  /* 0x0000000000047886 */ /* 0x000fe200038e0100 */
[----:B--2-4-:R-:W2:Y:S01]  /*16f00*/  LDC.64 R2, c[0x0][0xdf0] ;  /* 0x00037c00ff027b82 */ /* 0x014ea20000000a00 */
[----:B------:R-:W1:Y:S02]  /*16f10*/  FLO.U32 R0, UR4 ;  /* 0x0000000400007d00 */ /* 0x000e6400080e0000 */
[----:B-1----:R-:W-:-:S06]  /*16f20*/  ISETP.EQ.U32.AND P0, PT, R0, R5, PT ;  /* 0x000000050000720c */ /* 0x002fcc0003f02070 */
[----:B------:R-:W2:Y:S07]  /*16f30*/  POPC R5, UR4 ;  /* 0x0000000400057d09 */ /* 0x000eae0008000000 */
[----:B--2---:R-:W2:Y:S01]  /*16f40*/  @P0 ATOMG.E.ADD.STRONG.GPU PT, R3, desc[UR54][R2.64], R5 ;  /* 0x00000005020309a8 */ /* 0x004ea200081ee1f6 */
[----:B------:R-:W1:Y:S02]  /*16f50*/  S2R R4, SR_LTMASK ;  /* 0x0000000000047919 */ /* 0x000e640000003900 */
[----:B-1----:R-:W-:-:S04]  /*16f60*/  LOP3.LUT R4, R4, UR4, RZ, 0xc0, !PT ;  /* 0x0000000404047c12 */ /* 0x002fc8000f8ec0ff */
[----:B-----5:R-:W1:Y:S01]  /*16f70*/  POPC R7, R4 ;  /* 0x0000000400077309 */ /* 0x020e620000000000 */
[----:B--2---:R-:W1:Y:S02]  /*16f80*/  SHFL.IDX PT, R0, R3, R0, 0x1f ;  /* 0x00001f0003007589 */ /* 0x004e6400000e0000 */
[----:B-1----:R-:W-:-:S05]  /*16f90*/  IADD3 R0, R0, UR46, R7 ;  /* 0x0000002e00007c10 */ /* 0x002fca000fffe007 */
[----:B------:R1:W-:Y:S02]  /*16fa0*/  STL [R1+0x20], R0 ;  /* 0x0000200001007387 */ /* 0x0003e40000100800 */
.L_x_1020:
[----:B------:R-:W-:Y:S05]  /*16fb0*/  BSYNC B0 ;  /* 0x0000000000007941 */ /* 0x000fea0003800000 */
.L_x_1019:
[----:B------:R-:W-:-:S06]  /*16fc0*/  UISETP.NE.AND UP0, UPT, UR44, 0x3, UPT ;  /* 0x000000032c00788c */ /* 0x000fcc000bf05270 */
[----:B------:R-:W-:-:S13]  /*16fd0*/  PLOP3.LUT P0, PT, PT, PT, UP0, 0x80, 0x0 ;  /* 0x000000000000781c */ /* 0x000fda0003f0f008 */
[----:B------:R-:W-:Y:S05]  /*16fe0*/  @!P0 BRA `(.L_x_1021) ;  /* 0x0000000000048947 */ /* 0x000fea0003800000 */
[----:B------:R-:W-:Y:S01]  /*16ff0*/  BPT.TRAP 0x1 ;  /* 0x000000040000795c */ /* 0x000fe20000300000 */
.L_x_1021:
[----:B--2-4-:R-:W2:Y:S04]  /*17000*/  LDL R2, [R1+0xc] ;  /* 0x00000c0001027983 */ /* 0x014ea80000100800 */
[----:B-1----:R-:W4:Y:S01]  /*17010*/  LDL R0, [R1] ;  /* 0x0000000001007983 */ /* 0x002f220000100800 */
[----:B------:R-:W-:Y:S01]  /*17020*/  BSSY B0, `(.L_x_1022) ;  /* 0x0000008000007945 */ /* 0x000fe20003800000 */
[----:B--2---:R-:W-:-:S04]  /*17030*/  LOP3.LUT R3, R2, 0x1, RZ, 0x3c, !PT ;  /* 0x0000000102037812 */ /* 0x004fc800078e3cff */
[----:B------:R-:W-:Y:S02]  /*17040*/  SHF.L.U32 R3, R3, 0x1f, RZ ;  /* 0x0000001f03037819 */ /* 0x000fe400000006ff */
[----:B----4-:R-:W-:-:S04]  /*17050*/  LEA R20, R0, UR40, 0x3 ;  /* 0x0000002800147c11 */ /* 0x010fc8000f8e18ff */
[----:B------:R-:W1:Y:S01]  /*17060*/  SYNCS.PHASECHK.TRANS64.TRYWAIT P0, [R20+URZ+0x29870], R3 ;  /* 0x02987003140075a7 */ /* 0x000e62000800017f */
[----:B------:R-:W-:-:S05]  /*17070*/  IMAD.U32 R0, RZ, RZ, UR45 ;  /* 0x0000002dff007e24 */ /* 0x000fca000f8e00ff */
[----:B------:R-:W-:Y:S01]  /*17080*/  ISETP.NE.AND P1, PT, R0, 0x3, PT ;  /* 0x000000030000780c */ /* 0x000fe20003f25270 */
[----:B-1----:R-:W-:-:S12]  /*17090*/  @!P0 BRA `(.L_x_1023) ;  /* 0x0000001000c48947 */ /* 0x002fd80003800000 */
.L_x_1059:
[----:B------:R-:W-:Y:S05]  /*170a0*/  BSYNC B0 ;  /* 0x0000000000007941 */ /* 0x000fea0003800000 */
.L_x_1022:
[----:B------:R-:W-:Y:S05]  /*170b0*/  @!P1 BRA `(.L_x_1024) ;  /* 0x0000000000049947 */ /* 0x000fea0003800000 */
[----:B------:R-:W-:Y:S01]  /*170c0*/  BPT.TRAP 0x1 ;  /* 0x000000040000795c */ /* 0x000fe20000300000 */
.L_x_1024:
[----:B------:R-:W1:Y:S02]  /*170d0*/  LDL R0, [R1+0xc] ;  /* 0x00000c0001007983 */ /* 0x000e640000100800 */
[----:B-1----:R-:W-:-:S04]  /*170e0*/  SHF.L.U32 R3, R0, 0x1f, RZ ;  /* 0x0000001f00037819 */ /* 0x002fc800000006ff */
[----:B------:R-:W1:Y:S02]  /*170f0*/  SYNCS.PHASECHK.TRANS64.TRYWAIT P0, [R20+URZ+0x29860], R3 ;  /* 0x02986003140075a7 */ /* 0x000e64000800017f */
[----:B-1----:R-:W-:Y:S05]  /*17100*/  @!P0 BRA `(.L_x_1025) ;  /* 0x0000001000bc8947 */ /* 0x002fea0003800000 */
.L_x_1060:
[----:B------:R-:W2:Y:S04]  /*17110*/  LDL R0, [R1] ;  /* 0x0000000001007983 */ /* 0x000ea80000100800 */
[----:B------:R-:W4:Y:S04]  /*17120*/  LDL R2, [R1+0x1c] ;  /* 0x00001c0001027983 */ /* 0x000f280000100800 */
[----:B------:R-:W3:Y:S01]  /*17130*/  LDL R12, [R1+0x18] ;  /* 0x00001800010c7983 */ /* 0x000ee20000100800 */
[----:B------:R-:W-:Y:S05]  /*17140*/  WARPSYNC.ALL ;  /* 0x0000000000007948 */ /* 0x000fea0003800000 */
[----:B------:R-:W1:Y:S01]  /*17150*/  S2R R8, SR_TID.X ;  /* 0x0000000000087919 */ /* 0x000e620000002100 */
[----:B------:R-:W-:Y:S01]  /*17160*/  IMAD.MOV.U32 R10, RZ, RZ, 0x40 ;  /* 0x00000040ff0a7424 */ /* 0x000fe200078e00ff */
[----:B-1----:R-:W-:-:S04]  /*17170*/  LOP3.LUT P0, RZ, R8, 0x4, RZ, 0xc0, !PT ;  /* 0x0000000408ff7812 */ /* 0x002fc8000780c0ff */
[----:B------:R-:W-:Y:S01]  /*17180*/  SEL R10, R10, 0xffffffc0, !P0 ;  /* 0xffffffc00a0a7807 */ /* 0x000fe20004000000 */
[----:B--2---:R-:W-:-:S05]  /*17190*/  IMAD R0, R0, 0x5000, RZ ;  /* 0x0000500000007824 */ /* 0x004fca00078e02ff */
[C---:B----4-:R-:W-:Y:S02]  /*171a0*/  LOP3.LUT R2, R0.reuse, R2, RZ, 0xfc, !PT ;  /* 0x0000000200027212 */ /* 0x050fe400078efcff */
[----:B---3--:R-:W-:-:S03]  /*171b0*/  IADD3 R0, R0, UR40, R12 ;  /* 0x0000002800007c10 */ /* 0x008fc6000fffe00c */
[----:B-----5:R-:W1:Y:S01]  /*171c0*/  LDSM.16.MT88.4 R4, [R2+UR40+0xa400] ;  /* 0x00a400280204783b */ /* 0x020e620008004200 */
[----:B------:R-:W-:-:S04]  /*171d0*/  VIADD R3, R2, UR40 ;  /* 0x0000002802037c36 */ /* 0x000fc80008000000 */
        /* <DEDUP_REMOVED lines=68> */
.L_x_1026:
        /* <DEDUP_REMOVED lines=14> */
.L_x_980:
[----:B------:R-:W-:Y:S05]  /*17700*/  BSYNC B6 ;  /* 0x0000000000067941 */ /* 0x000fea0003800000 */
.L_x_978:
[----:B-12---:R-:W2:Y:S04]  /*17710*/  LDL R0, [R1+0x24] ;  /* 0x0000240001007983 */ /* 0x006ea80000100800 */
[----:B------:R1:W5:Y:S01]  /*17720*/  LDL R2, [R1+0x20] ;  /* 0x0000200001027983 */ /* 0x0003620000100800 */
[----:B--2---:R-:W-:-:S13]  /*17730*/  LOP3.LUT P0, RZ, R0, 0x2, RZ, 0xc0, !PT ;  /* 0x0000000200ff7812 */ /* 0x004fda000780c0ff */
[----:B-1----:R-:W-:Y:S05]  /*17740*/  @!P0 BRA `(.L_x_1027) ;  /* 0x0000000000208947 */ /* 0x002fea0003800000 */
[----:B------:R-:W1:Y:S08]  /*17750*/  S2UR UR5, SR_CgaCtaId ;  /* 0x00000000000579c3 */ /* 0x000e700000008800 */
[----:B------:R-:W-:Y:S06]  /*17760*/  BAR.SYNC.DEFER_BLOCKING 0x5, 0x180 ;  /* 0x0146000000007b1d */ /* 0x000fec0000010000 */
[----:B------:R-:W-:-:S02]  /*17770*/  UMOV UR4, 0x400 ;  /* 0x0000040000047882 */ /* 0x000fc40000000000 */
[----:B-1----:R-:W-:-:S09]  /*17780*/  ULEA UR4, UR5, UR4, 0x18 ;  /* 0x0000000405047291 */ /* 0x002fd2000f8ec03f */
[----:B-----5:R-:W1:Y:S04]  /*17790*/  LDS R2, [UR4+0x298d0] ;  /* 0x0298d004ff027984 */ /* 0x020e680008000800 */
[----:B-1----:R1:W-:Y:S01]  /*177a0*/  STL [R1+0x20], R2 ;  /* 0x0000200201007387 */ /* 0x0023e20000100800 */
[----:B------:R-:W-:Y:S06]  /*177b0*/  BAR.ARV 0x4, 0x180 ;  /* 0x0106000000007b1d */ /* 0x000fec0000002000 */
[----:B------:R-:W-:Y:S05]  /*177c0*/  BRA `(.L_x_1028) ;  /* 0x00000000002c7947 */ /* 0x000fea0003800000 */
.L_x_1027:
[----:B------:R-:W1:Y:S01]  /*177d0*/  S2R R0, SR_TID.X ;  /* 0x0000000000007919 */ /* 0x000e620000002100 */
[----:B------:R-:W-:Y:S01]  /*177e0*/  BAR.SYNC.DEFER_BLOCKING 0x4, 0x180 ;  /* 0x0106000000007b1d */ /* 0x000fe20000010000 */
[----:B-1----:R-:W-:-:S04]  /*177f0*/  LOP3.LUT R0, R0, 0x7f, RZ, 0xc0, !PT ;  /* 0x0000007f00007812 */ /* 0x002fc800078ec0ff */
[----:B------:R-:W-:-:S13]  /*17800*/  ISETP.NE.AND P0, PT, R0, RZ, PT ;  /* 0x000000ff0000720c */ /* 0x000fda0003f05270 */
[----:B------:R-:W1:Y:S01]  /*17810*/  @!P0 S2R R3, SR_CgaCtaId ;  /* 0x0000000000038919 */ /* 0x000e620000008800 */
[----:B------:R-:W-:-:S04]  /*17820*/  @!P0 MOV R0, 0x400 ;  /* 0x0000040000008802 */ /* 0x000fc80000000f00 */
[----:B-1----:R-:W-:Y:S02]  /*17830*/  @!P0 LEA R3, R3, R0, 0x18 ;  /* 0x0000000003038211 */ /* 0x002fe400078ec0ff */
[----:B-----5:R-:W1:Y:S04]  /*17840*/  SHFL.IDX PT, R0, R2, RZ, 0x1f ;  /* 0x00001fff02007589 */ /* 0x020e6800000e0000 */
[----:B------:R2:W-:Y:S04]  /*17850*/  @!P0 STS [R3+0x298d0], R2 ;  /* 0x0298d00203008388 */ /* 0x0005e80000000800 */
[----:B-1----:R2:W-:Y:S01]  /*17860*/  STL [R1+0x20], R0 ;  /* 0x0000200001007387 */ /* 0x0025e20000100800 */
[----:B------:R-:W-:Y:S06]  /*17870*/  BAR.ARV 0x5, 0x180 ;  /* 0x0146000000007b1d */ /* 0x000fec0000002000 */
.L_x_1028:
[----:B--2---:R-:W2:Y:S01]  /*17880*/  LDL R0, [R1+0x20] ;  /* 0x0000200001007983 */ /* 0x004ea20000100800 */
[----:B------:R-:W-:Y:S02]  /*17890*/  ULDC UR4, c[0x0][0xda8] ;  /* 0x00036a0000047ab9 */ /* 0x000fe40000000800 */
[----:B--2---:R-:W-:-:S13]  /*178a0*/  ISETP.GE.AND P0, PT, R0, UR4, PT ;  /* 0x0000000400007c0c */ /* 0x004fda000bf06270 */
[----:B------:R-:W-:Y:S05]  /*178b0*/  @!P0 BRA `(.L_x_1029) ;  /* 0xffffffcc00208947 */ /* 0x000fea000383ffff */
.L_x_969:
[----:B-1----:R-:W2:Y:S01]  /*178c0*/  LDL.LU R0, [R1+0x28] ;  /* 0x0000280001007983 */ /* 0x002ea20000300800 */
[----:B------:R-:W-:Y:S01]  /*178d0*/  BSSY B0, `(.L_x_1030) ;  /* 0x000000b000007945 */ /* 0x000fe20003800000 */
[----:B------:R-:W1:Y:S01]  /*178e0*/  S2R R5, SR_CgaCtaId ;  /* 0x0000000000057919 */ /* 0x000e620000008800 */
[----:B--2---:R-:W-:-:S05]  /*178f0*/  VIADD R0, R0, 0x1 ;  /* 0x0000000100007836 */ /* 0x004fca0000000000 */
[----:B------:R-:W-:-:S04]  /*17900*/  LEA.HI R2, R0, R0, RZ, 0x1 ;  /* 0x0000000000027211 */ /* 0x000fc800078f08ff */
[----:B------:R-:W-:-:S05]  /*17910*/  LOP3.LUT R3, R2, 0xfffffffe, RZ, 0xc0, !PT ;  /* 0xfffffffe02037812 */ /* 0x000fca00078ec0ff */
[----:B------:R-:W-:Y:S01]  /*17920*/  IMAD.IADD R3, R0, 0x1, -R3 ;  /* 0x0000000100037824 */ /* 0x000fe200078e0a03 */
[----:B------:R-:W-:-:S04]  /*17930*/  MOV R0, 0x400 ;  /* 0x0000040000007802 */ /* 0x000fc80000000f00 */
[----:B-1----:R-:W-:Y:S02]  /*17940*/  LEA R0, R5, R0, 0x18 ;  /* 0x0000000005007211 */ /* 0x002fe400078ec0ff */
[----:B------:R-:W-:-:S04]  /*17950*/  SHF.L.U32 R3, R3, 0x1f, RZ ;  /* 0x0000001f03037819 */ /* 0x000fc800000006ff */
[----:B------:R-:W1:Y:S02]  /*17960*/  SYNCS.PHASECHK.TRANS64.TRYWAIT P0, [R0+URZ+0x29820], R3 ;  /* 0x02982003000075a7 */ /* 0x000e64000800017f */
[----:B-1----:R-:W-:Y:S05]  /*17970*/  @!P0 BRA `(.L_x_1031) ;  /* 0x0000000800b48947 */ /* 0x002fea0003800000 */
.L_x_1061:
[----:B------:R-:W-:Y:S05]  /*17980*/  BSYNC B0 ;  /* 0x0000000000007941 */ /* 0x000fea0003800000 */
.L_x_1030:
[----:B------:R-:W-:-:S03]  /*17990*/  UMOV UR4, 0xffffffff ;  /* 0xffffffff00047882 */ /* 0x000fc60000000000 */
[----:B------:R-:W-:Y:S05]  /*179a0*/  BRA.DIV UR4, `(.L_x_1032) ;  /* 0x0000000a04bc7947 */ /* 0x000fea000b800000 */
[----:B------:R-:W2:Y:S02]  /*179b0*/  S2R R2, SR_TID.X ;  /* 0x0000000000027919 */ /* 0x000ea40000002100 */
[----:B--2---:R-:W-:-:S04]  /*179c0*/  SHF.R.U32.HI R2, RZ, 0x5, R2 ;  /* 0x00000005ff027819 */ /* 0x004fc80000011602 */
[----:B------:R-:W-:-:S05]  /*179d0*/  LOP3.LUT R2, R2, 0x3, RZ, 0xc0, !PT ;  /* 0x0000000302027812 */ /* 0x000fca00078ec0ff */
[----:B------:R2:W3:Y:S02]  /*179e0*/  SHFL.IDX PT, R14, R2, RZ, 0x1f ;  /* 0x00001fff020e7589 */ /* 0x0004e400000e0000 */
.L_x_1064:
[----:B---3--:R-:W-:Y:S01]  /*179f0*/  ISETP.NE.AND P0, PT, R14, RZ, PT ;  /* 0x000000ff0e00720c */ /* 0x008fe20003f05270 */
[----:B------:R-:W-:-:S12]  /*17a00*/  BSSY B0, `(.L_x_1033) ;  /* 0x000002e000007945 */ /* 0x000fd80003800000 */
[----:B------:R-:W-:Y:S05]  /*17a10*/  @P0 BRA `(.L_x_1034) ;  /* 0x0000000000b00947 */ /* 0x000fea0003800000 */
[----:B------:R-:W-:-:S03]  /*17a20*/  UMOV UR4, 0xffffffff ;  /* 0xffffffff00047882 */ /* 0x000fc60000000000 */
[----:B------:R-:W-:Y:S05]  /*17a30*/  BRA.DIV UR4, `(.L_x_1035) ;  /* 0x0000000a04cc7947 */ /* 0x000fea000b800000 */
[----:B------:R-:W-:-:S13]  /*17a40*/  ELECT P6, URZ, PT ;  /* 0x00000000003f782f */ /* 0x000fda00038c0000 */
.L_x_1067:
[----:B------:R-:W-:Y:S05]  /*17a50*/  @!P6 BRA `(.L_x_1034) ;  /* 0x0000000000a0e947 */ /* 0x000fea0003800000 */
[----:B------:R-:W-:-:S06]  /*17a60*/  ULOP3.LUT UR4, UR61, 0x2, URZ, 0xfc, !UPT ;  /* 0x000000023d047892 */ /* 0x000fcc000f8efc3f */
[----:B--2---:R-:W-:-:S05]  /*17a70*/  IMAD.U32 R2, RZ, RZ, UR4 ;  /* 0x00000004ff027e24 */ /* 0x004fca000f8e00ff */
[----:B------:R-:W-:-:S13]  /*17a80*/  ISETP.NE.AND P0, PT, R2, 0x3, PT ;  /* 0x000000030200780c */ /* 0x000fda0003f05270 */
[----:B------:R-:W-:Y:S05]  /*17a90*/  @!P0 BRA `(.L_x_1036) ;  /* 0x0000000000048947 */ /* 0x000fea0003800000 */
[----:B------:R-:W-:Y:S01]  /*17aa0*/  BPT.TRAP 0x1 ;  /* 0x000000040000795c */ /* 0x000fe20000300000 */
.L_x_1036:
[----:B-1----:R-:W2:Y:S04]  /*17ab0*/  LDL R3, [R1] ;  /* 0x0000000001037983 */ /* 0x002ea80000100800 */
[----:B------:R-:W3:Y:S01]  /*17ac0*/  LDL.LU R7, [R1+0xc] ;  /* 0x00000c0001077983 */ /* 0x000ee20000300800 */
[----:B------:R-:W-:-:S04]  /*17ad0*/  VIADD R2, R0, 0x29840 ;  /* 0x0002984000027836 */ /* 0x000fc80000000000 */
[C---:B--2---:R-:W-:Y:S02]  /*17ae0*/  IMAD R6, R3.reuse, 0x8, R2 ;  /* 0x0000000803067824 */ /* 0x044fe400078e0202 */
[----:B------:R-:W-:Y:S01]  /*17af0*/  VIADD R3, R3, 0x1 ;  /* 0x0000000103037836 */ /* 0x000fe20000000000 */
[----:B---3--:R-:W-:-:S04]  /*17b00*/  SHF.L.U32 R5, R7, 0x1f, RZ ;  /* 0x0000001f07057819 */ /* 0x008fc800000006ff */
[C---:B------:R-:W-:Y:S01]  /*17b10*/  ISETP.NE.AND P2, PT, R3.reuse, 0x2, PT ;  /* 0x000000020300780c */ /* 0x040fe20003f45270 */
[----:B------:R-:W1:Y:S03]  /*17b20*/  SYNCS.PHASECHK.TRANS64.TRYWAIT P1, [R6+URZ], R5 ;  /* 0x00000005060075a7 */ /* 0x000e66000802017f */
[----:B------:R-:W-:Y:S02]  /*17b30*/  SEL R4, RZ, 0x1, P2 ;  /* 0x00000001ff047807 */ /* 0x000fe40001000000 */
[----:B------:R-:W-:Y:S02]  /*17b40*/  SEL R3, R3, RZ, P2 ;  /* 0x000000ff03037207 */ /* 0x000fe40001000000 */
[----:B------:R-:W-:-:S03]  /*17b50*/  LOP3.LUT R4, R7, R4, RZ, 0x3c, !PT ;  /* 0x0000000407047212 */ /* 0x000fc600078e3cff */
[----:B------:R-:W-:Y:S01]  /*17b60*/  IMAD R7, R3, 0x8, R2 ;  /* 0x0000000803077824 */ /* 0x000fe200078e0202 */
[----:B------:R-:W-:Y:S01]  /*17b70*/  SHF.L.U32 R2, R4, 0x1f, RZ ;  /* 0x0000001f04027819 */ /* 0x000fe200000006ff */
[----:B-1----:R-:W-:Y:S06]  /*17b80*/  @!P1 BRA `(.L_x_1037) ;  /* 0x0000000800989947 */ /* 0x002fec0003800000 */
.L_x_1068:
[----:B------:R-:W2:Y:S02]  /*17b90*/  SYNCS.PHASECHK.TRANS64.TRYWAIT P1, [R7+URZ], R2 ;  /* 0x00000002070075a7 */ /* 0x000ea4000802017f */
[----:B--2---:R-:W-:Y:S05]  /*17ba0*/  @!P1 BRA `(.L_x_1038) ;  /* 0x0000000800a49947 */ /* 0x004fea0003800000 */
.L_x_1069:
[----:B------:R-:W-:Y:S05]  /*17bb0*/  @!P0 BRA `(.L_x_1039) ;  /* 0x0000000000048947 */ /* 0x000fea0003800000 */
[----:B------:R-:W-:Y:S01]  /*17bc0*/  BPT.TRAP 0x1 ;  /* 0x000000040000795c */ /* 0x000fe20000300000 */
.L_x_1039:
[----:B------:R-:W3:Y:S02]  /*17bd0*/  LDL.LU R4, [R1] ;  /* 0x0000000001047983 */ /* 0x000ee40000300800 */
[----:B---3--:R-:W-:-:S04]  /*17be0*/  IMAD R4, R4, 0x8, R0 ;  /* 0x0000000804047824 */ /* 0x008fc800078e0200 */
[----:B------:R-:W3:Y:S02]  /*17bf0*/  SYNCS.PHASECHK.TRANS64.TRYWAIT P1, [R4+URZ+0x29860], R5 ;  /* 0x02986005040075a7 */ /* 0x000ee4000802017f */
[----:B---3--:R-:W-:Y:S05]  /*17c00*/  @!P1 BRA `(.L_x_1040) ;  /* 0x0000000800a09947 */ /* 0x008fea0003800000 */
.L_x_1070:
[----:B------:R-:W-:Y:S05]  /*17c10*/  @!P0 BRA `(.L_x_1041) ;  /* 0x0000000000048947 */ /* 0x000fea0003800000 */
[----:B------:R-:W-:Y:S01]  /*17c20*/  BPT.TRAP 0x1 ;  /* 0x000000040000795c */ /* 0x000fe20000300000 */
.L_x_1041:
[----:B------:R-:W-:-:S04]  /*17c30*/  IMAD R3, R3, 0x8, R0 ;  /* 0x0000000803037824 */ /* 0x000fc800078e0200 */
[----:B------:R-:W4:Y:S02]  /*17c40*/  SYNCS.PHASECHK.TRANS64.TRYWAIT P1, [R3+URZ+0x29860], R2 ;  /* 0x02986002030075a7 */ /* 0x000f24000802017f */
[----:B----4-:R-:W-:Y:S05]  /*17c50*/  @!P1 BRA `(.L_x_1042) ;  /* 0x0000000800a09947 */ /* 0x010fea0003800000 */
.L_x_1071:
[----:B------:R-:W-:Y:S05]  /*17c60*/  @!P0 BRA `(.L_x_1043) ;  /* 0x0000000000048947 */ /* 0x000fea0003800000 */
[----:B------:R-:W-:Y:S01]  /*17c70*/  BPT.TRAP 0x1 ;  /* 0x000000040000795c */ /* 0x000fe20000300000 */
.L_x_1043:
[----:B------:R-:W5:Y:S02]  /*17c80*/  SYNCS.PHASECHK.TRANS64.TRYWAIT P0, [R4+URZ+0x29880], R5 ;  /* 0x02988005040075a7 */ /* 0x000f64000800017f */
[----:B-----5:R-:W-:Y:S05]  /*17c90*/  @!P0 BRA `(.L_x_1044) ;  /* 0x0000000800a48947 */ /* 0x020fea0003800000 */
.L_x_1045:
[----:B------:R1:W1:Y:S02]  /*17ca0*/  SYNCS.PHASECHK.TRANS64.TRYWAIT P0, [R3+URZ+0x29880], R2 ;  /* 0x02988002030075a7 */ /* 0x000264000800017f */
[----:B-1----:R-:W-:Y:S05]  /*17cb0*/  @!P0 NANOSLEEP.SYNCS 0x989680 ;  /* 0x009896800000895d */ /* 0x002fea0003900000 */
[----:B------:R-:W1:Y:S02]  /*17cc0*/  @!P0 SYNCS.PHASECHK.TRANS64 P0, [R3+URZ+0x29880], R2 ;  /* 0x02988002030085a7 */ /* 0x000e64000800007f */
[----:B-1----:R-:W-:Y:S05]  /*17cd0*/  @!P0 BRA `(.L_x_1045) ;  /* 0xfffffffc00f08947 */ /* 0x002fea000383ffff */
.L_x_1034:
[----:B------:R-:W-:Y:S05]  /*17ce0*/  BSYNC B0 ;  /* 0x0000000000007941 */ /* 0x000fea0003800000 */
.L_x_1033:
[----:B------:R-:W-:Y:S05]  /*17cf0*/  EXIT ;  /* 0x000000000000794d */ /* 0x000fea0003800000 */
.L_x_882:
[----:B-1----:R-:W-:-:S04]  /*17d00*/  IMAD.U32 R3, RZ, RZ, UR37 ;  /* 0x00000025ff037e24 */ /* 0x002fc8000f8e00ff */
[----:B------:R1:W2:Y:S03]  /*17d10*/  SYNCS.PHASECHK.TRANS64.TRYWAIT P1, [R3+URZ+0x29800], R0 ;  /* 0x02980000030075a7 */ /* 0x0002a6000802017f */
[----:B--2---:R-:W-:Y:S05]  /*17d20*/  @!P1 NANOSLEEP.SYNCS 0x989680 ;  /* 0x009896800000995d */ /* 0x004fea0003900000 */
[----:B------:R-:W2:Y:S02]  /*17d30*/  @!P1 SYNCS.PHASECHK.TRANS64 P1, [R3+URZ+0x29800], R0 ;  /* 0x02980000030095a7 */ /* 0x000ea4000802007f */
[----:B--2---:R-:W-:Y:S05]  /*17d40*/  @!P1 BRA `(.L_x_882) ;  /* 0xfffffffc00ec9947 */ /* 0x004fea000383ffff */
[----:B------:R-:W-:Y:S05]  /*17d50*/  BRA `(.L_x_1046) ;  /* 0xfffffe9c00f47947 */ /* 0x000fea000383ffff */
.L_x_886:
[----:B--2---:R2:W3:Y:S02]  /*17d60*/  SYNCS.PHASECHK.TRANS64.TRYWAIT P1, [R3+URZ+0x29830], R0 ;  /* 0x02983000030075a7 */ /* 0x0044e4000802017f */
[----:B---3--:R-:W-:Y:S05]  /*17d70*/  @!P1 NANOSLEEP.SYNCS 0x989680 ;  /* 0x009896800000995d */ /* 0x008fea0003900000 */
[----:B------:R-:W3:Y:S02]  /*17d80*/  @!P1 SYNCS.PHASECHK.TRANS64 P1, [R3+URZ+0x29830], R0 ;  /* 0x02983000030095a7 */ /* 0x000ee4000802007f */
[----:B---3--:R-:W-:Y:S05]  /*17d90*/  @!P1 BRA `(.L_x_886) ;  /* 0xfffffffc00f09947 */ /* 0x008fea000383ffff */
[----:B------:R-:W-:Y:S05]  /*17da0*/  BRA `(.L_x_885) ;  /* 0xfffffea000207947 */ /* 0x000fea000383ffff */
.L_x_902:
[----:B--2---:R-:W-:-:S04]  /*17db0*/  IMAD.U32 R10, RZ, RZ, UR6 ;  /* 0x00000006ff0a7e24 */ /* 0x004fc8000f8e00ff */
[----:B------:R2:W3:Y:S03]  /*17dc0*/  SYNCS.PHASECHK.TRANS64.TRYWAIT P1, [R10+URZ+0x29830], R9 ;  /* 0x029830090a0075a7 */ /* 0x0004e6000802017f */
[----:B---3--:R-:W-:Y:S05]  /*17dd0*/  @!P1 NANOSLEEP.SYNCS 0x989680 ;  /* 0x009896800000995d */ /* 0x008fea0003900000 */
[----:B------:R-:W3:Y:S02]  /*17de0*/  @!P1 SYNCS.PHASECHK.TRANS64 P1, [R10+URZ+0x29830], R9 ;  /* 0x029830090a0095a7 */ /* 0x000ee4000802007f */
[----:B---3--:R-:W-:Y:S05]  /*17df0*/  @!P1 BRA `(.L_x_902) ;  /* 0xfffffffc00ec9947 */ /* 0x008fea000383ffff */
[----:B------:R-:W-:Y:S05]  /*17e00*/  BRA `(.L_x_899) ;  /* 0xfffffee4000c7947 */ /* 0x000fea000383ffff */
.L_x_906:
[----:B--2---:R-:W-:-:S04]  /*17e10*/  IMAD.U32 R10, RZ, RZ, UR6 ;  /* 0x00000006ff0a7e24 */ /* 0x004fc8000f8e00ff */
[----:B------:R2:W3:Y:S03]  /*17e20*/  SYNCS.PHASECHK.TRANS64.TRYWAIT P1, [R10+URZ+0x29850], R9 ;  /* 0x029850090a0075a7 */ /* 0x0004e6000802017f */
[----:B---3--:R-:W-:Y:S05]  /*17e30*/  @!P1 NANOSLEEP.SYNCS 0x989680 ;  /* 0x009896800000995d */ /* 0x008fea0003900000 */
[----:B------:R-:W3:Y:S02]  /*17e40*/  @!P1 SYNCS.PHASECHK.TRANS64 P1, [R10+URZ+0x29850], R9 ;  /* 0x029850090a0095a7 */ /* 0x000ee4000802007f */
[----:B---3--:R-:W-:Y:S05]  /*17e50*/  @!P1 BRA `(.L_x_906) ;  /* 0xfffffffc00ec9947 */ /* 0x008fea000383ffff */
[----:B------:R-:W-:Y:S05]  /*17e60*/  BRA `(.L_x_903) ;  /* 0xfffffef000087947 */ /* 0x000fea000383ffff */
.L_x_924:
[----:B--2---:R-:W-:-:S04]  /*17e70*/  IMAD.U32 R13, RZ, RZ, UR5 ;  /* 0x00000005ff0d7e24 */ /* 0x004fc8000f8e00ff */
[----:B------:R2:W3:Y:S03]  /*17e80*/  SYNCS.PHASECHK.TRANS64.TRYWAIT P1, [R13+URZ+0x29830], R0 ;  /* 0x029830000d0075a7 */ /* 0x0004e6000802017f */
[----:B---3--:R-:W-:Y:S05]  /*17e90*/  @!P1 NANOSLEEP.SYNCS 0x989680 ;  /* 0x009896800000995d */ /* 0x008fea0003900000 */
[----:B------:R-:W3:Y:S02]  /*17ea0*/  @!P1 SYNCS.PHASECHK.TRANS64 P1, [R13+URZ+0x29830], R0 ;  /* 0x029830000d0095a7 */ /* 0x000ee4000802007f */
[----:B---3--:R-:W-:Y:S05]  /*17eb0*/  @!P1 BRA `(.L_x_924) ;  /* 0xfffffffc00ec9947 */ /* 0x008fea000383ffff */
[----:B------:R-:W-:Y:S05]  /*17ec0*/  BRA `(.L_x_921) ;  /* 0xffffff2c00187947 */ /* 0x000fea000383ffff */
.L_x_928:
[----:B--2---:R-:W-:-:S04]  /*17ed0*/  IMAD.U32 R13, RZ, RZ, UR6 ;  /* 0x00000006ff0d7e24 */ /* 0x004fc8000f8e00ff */
[----:B------:R2:W3:Y:S03]  /*17ee0*/  SYNCS.PHASECHK.TRANS64.TRYWAIT P1, [R13+URZ+0x29850], R0 ;  /* 0x029850000d0075a7 */ /* 0x0004e6000802017f */
[----:B---3--:R-:W-:Y:S05]  /*17ef0*/  @!P1 NANOSLEEP.SYNCS 0x989680 ;  /* 0x009896800000995d */ /* 0x008fea0003900000 */
[----:B------:R-:W3:Y:S02]  /*17f00*/  @!P1 SYNCS.PHASECHK.TRANS64 P1, [R13+URZ+0x29850], R0 ;  /* 0x029850000d0095a7 */ /* 0x000ee4000802007f */
[----:B---3--:R-:W-:Y:S05]  /*17f10*/  @!P1 BRA `(.L_x_928) ;  /* 0xfffffffc00ec9947 */ /* 0x008fea000383ffff */
[----:B------:R-:W-:Y:S05]  /*17f20*/  BRA `(.L_x_925) ;  /* 0xffffff3800207947 */ /* 0x000fea000383ffff */
.L_x_935:
[----:B--2---:R-:W-:-:S04]  /*17f30*/  IMAD.U32 R13, RZ, RZ, UR5 ;  /* 0x00000005ff0d7e24 */ /* 0x004fc8000f8e00ff */
[----:B------:R2:W3:Y:S03]  /*17f40*/  SYNCS.PHASECHK.TRANS64.TRYWAIT P1, [R13+URZ+0x29830], R0 ;  /* 0x029830000d0075a7 */ /* 0x0004e6000802017f */
[----:B---3--:R-:W-:Y:S05]  /*17f50*/  @!P1 NANOSLEEP.SYNCS 0x989680 ;  /* 0x009896800000995d */ /* 0x008fea0003900000 */
[----:B------:R-:W3:Y:S02]  /*17f60*/  @!P1 SYNCS.PHASECHK.TRANS64 P1, [R13+URZ+0x29830], R0 ;  /* 0x029830000d0095a7 */ /* 0x000ee4000802007f */
[----:B---3--:R-:W-:Y:S05]  /*17f70*/  @!P1 BRA `(.L_x_935) ;  /* 0xfffffffc00ec9947 */ /* 0x008fea000383ffff */
[----:B------:R-:W-:Y:S05]  /*17f80*/  BRA `(.L_x_932) ;  /* 0xffffff5800447947 */ /* 0x000fea000383ffff */
.L_x_939:
[----:B--2---:R-:W-:-:S04]  /*17f90*/  IMAD.U32 R13, RZ, RZ, UR6 ;  /* 0x00000006ff0d7e24 */ /* 0x004fc8000f8e00ff */
[----:B------:R2:W3:Y:S03]  /*17fa0*/  SYNCS.PHASECHK.TRANS64.TRYWAIT P1, [R13+URZ+0x29850], R0 ;  /* 0x029850000d0075a7 */ /* 0x0004e6000802017f */
[----:B---3--:R-:W-:Y:S05]  /*17fb0*/  @!P1 NANOSLEEP.SYNCS 0x989680 ;  /* 0x009896800000995d */ /* 0x008fea0003900000 */
[----:B------:R-:W3:Y:S02]  /*17fc0*/  @!P1 SYNCS.PHASECHK.TRANS64 P1, [R13+URZ+0x29850], R0 ;  /* 0x029850000d0095a7 */ /* 0x000ee4000802007f */
[----:B---3--:R-:W-:Y:S05]  /*17fd0*/  @!P1 BRA `(.L_x_939) ;  /* 0xfffffffc00ec9947 */ /* 0x008fea000383ffff */
[----:B------:R-:W-:Y:S05]  /*17fe0*/  BRA `(.L_x_936) ;  /* 0xffffff64004c7947 */ /* 0x000fea000383ffff */
.L_x_953:
[----:B--2---:R-:W-:-:S04]  /*17ff0*/  IMAD.U32 R6, RZ, RZ, UR9 ;  /* 0x00000009ff067e24 */ /* 0x004fc8000f8e00ff */
[----:B------:R2:W3:Y:S03]  /*18000*/  SYNCS.PHASECHK.TRANS64.TRYWAIT P1, [R6+URZ+0x29850], R3 ;  /* 0x02985003060075a7 */ /* 0x0004e6000802017f */
[----:B---3--:R-:W-:Y:S05]  /*18010*/  @!P1 NANOSLEEP.SYNCS 0x989680 ;  /* 0x009896800000995d */ /* 0x008fea0003900000 */
[----:B------:R-:W3:Y:S02]  /*18020*/  @!P1 SYNCS.PHASECHK.TRANS64 P1, [R6+URZ+0x29850], R3 ;  /* 0x02985003060095a7 */ /* 0x000ee4000802007f */
[----:B---3--:R-:W-:Y:S05]  /*18030*/  @!P1 BRA `(.L_x_953) ;  /* 0xfffffffc00ec9947 */ /* 0x008fea000383ffff */
[----:B------:R-:W-:Y:S05]  /*18040*/  BRA `(.L_x_952) ;  /* 0xffffff9c00a47947 */ /* 0x000fea000383ffff */
.L_x_985:
[----:B------:R-:W-:Y:S02]  /*18050*/  IMAD.MOV.U32 R13, RZ, RZ, R4 ;  /* 0x000000ffff0d7224 */ /* 0x000fe400078e0004 */
[----:B------:R-:W-:Y:S02]  /*18060*/  IMAD.MOV.U32 R12, RZ, RZ, RZ ;  /* 0x000000ffff0c7224 */ /* 0x000fe400078e00ff */
[----:B------:R-:W-:Y:S02]  /*18070*/  IMAD.MOV.U32 R11, RZ, RZ, 0x1f ;  /* 0x0000001fff0b7424 */ /* 0x000fe400078e00ff */
[----:B------:R-:W-:-:S07]  /*18080*/  IMAD.MOV.U32 R15, RZ, RZ, -0x1 ;  /* 0xffffffffff0f7424 */ /* 0x000fce00078e00ff */
[----:B------:R-:W-:Y:S05]  /*18090*/  WARPSYNC.COLLECTIVE R15, `(.L_x_1047) ;  /* 0x000000000f087348 */ /* 0x000fea0003c00000 */
[----:B------:R1:W2:Y:S02]  /*180a0*/  SHFL.IDX P6, R14, R13, R12, R11 ;  /* 0x0000000c0d0e7389 */ /* 0x0002a400000c000b */
[----:B-12---:R-:W-:Y:S01]  /*180b0*/  ENDCOLLECTIVE ;  /* 0x000000000000791b */ /* 0x006fe20003800000 */
.L_x_1047:
[----:B------:R-:W-:Y:S05]  /*180c0*/  BRA `(.L_x_1048) ;  /* 0xffffffd4003c7947 */ /* 0x000fea000383ffff */
.L_x_987:
[----:B------:R-:W-:Y:S01]  /*180d0*/  BSSY B0, `(.L_x_1049) ;  /* 0x0000006000007945 */ /* 0x000fe20003800000 */
[----:B------:R-:W-:-:S07]  /*180e0*/  IMAD.MOV.U32 R15, RZ, RZ, -0x1 ;  /* 0xffffffffff0f7424 */ /* 0x000fce00078e00ff */
[----:B-1----:R-:W-:Y:S05]  /*180f0*/  WARPSYNC.COLLECTIVE R15, `(.L_x_1050) ;  /* 0x000000000f0c7348 */ /* 0x002fea0003c00000 */
[----:B------:R-:W-:Y:S02]  /*18100*/  ELECT P6, UR62, PT ;  /* 0x00000000003e782f */ /* 0x000fe400038c0000 */
[----:B------:R-:W-:Y:S01]  /*18110*/  MOV R14, UR62 ;  /* 0x0000003e000e7c02 */ /* 0x000fe20008000f00 */
[----:B-1----:R-:W-:Y:S10]  /*18120*/  ENDCOLLECTIVE ;  /* 0x000000000000791b */ /* 0x002ff40003800000 */
.L_x_1050:
[----:B------:R-:W-:Y:S05]  /*18130*/  BSYNC B0 ;  /* 0x0000000000007941 */ /* 0x000fea0003800000 */
.L_x_1049:
[----:B------:R-:W-:Y:S05]  /*18140*/  BRA `(.L_x_1051) ;  /* 0xffffffd400387947 */ /* 0x000fea000383ffff */
.L_x_990:
[----:B--2---:R2:W3:Y:S02]  /*18150*/  SYNCS.PHASECHK.TRANS64.TRYWAIT P3, [R2+URZ+0x29880], R3 ;  /* 0x02988003020075a7 */ /* 0x0044e4000806017f */
[----:B---3--:R-:W-:Y:S05]  /*18160*/  @!P3 NANOSLEEP.SYNCS 0x989680 ;  /* 0x009896800000b95d */ /* 0x008fea0003900000 */
[----:B------:R-:W3:Y:S02]  /*18170*/  @!P3 SYNCS.PHASECHK.TRANS64 P3, [R2+URZ+0x29880], R3 ;  /* 0x029880030200b5a7 */ /* 0x000ee4000806007f */
[----:B---3--:R-:W-:Y:S05]  /*18180*/  @!P3 BRA `(.L_x_990) ;  /* 0xfffffffc00f0b947 */ /* 0x008fea000383ffff */
[----:B------:R-:W-:Y:S05]  /*18190*/  BRA `(.L_x_1052) ;  /* 0xffffffd400907947 */ /* 0x000fea000383ffff */
.L_x_992:
[----:B-1----:R1:W3:Y:S02]  /*181a0*/  SYNCS.PHASECHK.TRANS64.TRYWAIT P3, [R2+URZ+0x29840], R3 ;  /* 0x02984003020075a7 */ /* 0x0022e4000806017f */
[----:B---3--:R-:W-:Y:S05]  /*181b0*/  @!P3 NANOSLEEP.SYNCS 0x989680 ;  /* 0x009896800000b95d */ /* 0x008fea0003900000 */
[----:B------:R-:W3:Y:S02]  /*181c0*/  @!P3 SYNCS.PHASECHK.TRANS64 P3, [R2+URZ+0x29840], R3 ;  /* 0x029840030200b5a7 */ /* 0x000ee4000806007f */
[----:B---3--:R-:W-:Y:S05]  /*181d0*/  @!P3 BRA `(.L_x_992) ;  /* 0xfffffffc00f0b947 */ /* 0x008fea000383ffff */
[----:B------:R-:W-:Y:S05]  /*181e0*/  BRA `(.L_x_1053) ;  /* 0xffffffd400e87947 */ /* 0x000fea000383ffff */
.L_x_995:
[----:B--2---:R-:W-:-:S04]  /*181f0*/  IMAD.U32 R3, RZ, RZ, UR40 ;  /* 0x00000028ff037e24 */ /* 0x004fc8000f8e00ff */
[----:B------:R2:W3:Y:S03]  /*18200*/  SYNCS.PHASECHK.TRANS64.TRYWAIT P0, [R3+URZ+0x29820], R2 ;  /* 0x02982002030075a7 */ /* 0x0004e6000800017f */
[----:B---3--:R-:W-:Y:S05]  /*18210*/  @!P0 NANOSLEEP.SYNCS 0x989680 ;  /* 0x009896800000895d */ /* 0x008fea0003900000 */
[----:B------:R-:W3:Y:S02]  /*18220*/  @!P0 SYNCS.PHASECHK.TRANS64 P0, [R3+URZ+0x29820], R2 ;  /* 0x02982002030085a7 */ /* 0x000ee4000800007f */
[----:B---3--:R-:W-:Y:S05]  /*18230*/  @!P0 BRA `(.L_x_995) ;  /* 0xfffffffc00ec8947 */ /* 0x008fea000383ffff */
[----:B------:R-:W-:Y:S05]  /*18240*/  BRA `(.L_x_1054) ;  /* 0xffffffdc000c7947 */ /* 0x000fea000383ffff */
.L_x_1001:
[----:B--2---:R2:W4:Y:S02]  /*18250*/  SYNCS.PHASECHK.TRANS64.TRYWAIT P0, [R4+URZ+0x29880], R2 ;  /* 0x02988002040075a7 */ /* 0x004524000800017f */
[----:B----4-:R-:W-:Y:S05]  /*18260*/  @!P0 NANOSLEEP.SYNCS 0x989680 ;  /* 0x009896800000895d */ /* 0x010fea0003900000 */
[----:B------:R-:W4:Y:S02]  /*18270*/  @!P0 SYNCS.PHASECHK.TRANS64 P0, [R4+URZ+0x29880], R2 ;  /* 0x02988002040085a7 */ /* 0x000f24000800007f */
[----:B----4-:R-:W-:Y:S05]  /*18280*/  @!P0 BRA `(.L_x_1001) ;  /* 0xfffffffc00f08947 */ /* 0x010fea000383ffff */
[----:B------:R-:W-:Y:S05]  /*18290*/  BRA `(.L_x_1055) ;  /* 0xffffffdc00a87947 */ /* 0x000fea000383ffff */
.L_x_1006:
[----:B-1----:R1:W2:Y:S02]  /*182a0*/  SYNCS.PHASECHK.TRANS64.TRYWAIT P0, [R4+URZ+0x29840], R2 ;  /* 0x02984002040075a7 */ /* 0x0022a4000800017f */
[----:B--2---:R-:W-:Y:S05]  /*182b0*/  @!P0 NANOSLEEP.SYNCS 0x989680 ;  /* 0x009896800000895d */ /* 0x004fea0003900000 */
[----:B------:R-:W2:Y:S02]  /*182c0*/  @!P0 SYNCS.PHASECHK.TRANS64 P0, [R4+URZ+0x29840], R2 ;  /* 0x02984002040085a7 */ /* 0x000ea4000800007f */
[----:B--2---:R-:W-:Y:S05]  /*182d0*/  @!P0 BRA `(.L_x_1006) ;  /* 0xfffffffc00f08947 */ /* 0x004fea000383ffff */
[----:B------:R-:W-:Y:S05]  /*182e0*/  BRA `(.L_x_1056) ;  /* 0xffffffe0002c7947 */ /* 0x000fea000383ffff */
.L_x_1014:
[----:B--2---:R-:W2:Y:S02]  /*182f0*/  LDL R3, [R1+0x4] ;  /* 0x0000040001037983 */ /* 0x004ea40000100800 */
[----:B--2---:R2:W4:Y:S02]  /*18300*/  SYNCS.PHASECHK.TRANS64.TRYWAIT P3, [R3+URZ+0x29870], R2 ;  /* 0x02987002030075a7 */ /* 0x004524000806017f */
[----:B----4-:R-:W-:Y:S05]  /*18310*/  @!P3 NANOSLEEP.SYNCS 0x989680 ;  /* 0x009896800000b95d */ /* 0x010fea0003900000 */
[----:B------:R-:W4:Y:S02]  /*18320*/  @!P3 SYNCS.PHASECHK.TRANS64 P3, [R3+URZ+0x29870], R2 ;  /* 0x029870020300b5a7 */ /* 0x000f24000806007f */
[----:B----4-:R-:W-:Y:S05]  /*18330*/  @!P3 BRA `(.L_x_1014) ;  /* 0xfffffffc00ecb947 */ /* 0x010fea000383ffff */
[----:B------:R-:W-:Y:S05]  /*18340*/  BRA `(.L_x_1057) ;  /* 0xffffffe400547947 */ /* 0x000fea000383ffff */
.L_x_1016:
[----:B--2---:R-:W2:Y:S02]  /*18350*/  LDL R4, [R1+0x4] ;  /* 0x0000040001047983 */ /* 0x004ea40000100800 */
[----:B--2---:R2:W4:Y:S02]  /*18360*/  SYNCS.PHASECHK.TRANS64.TRYWAIT P3, [R4+URZ+0x29860], R3 ;  /* 0x02986003040075a7 */ /* 0x004524000806017f */
[----:B----4-:R-:W-:Y:S05]  /*18370*/  @!P3 NANOSLEEP.SYNCS 0x989680 ;  /* 0x009896800000b95d */ /* 0x010fea0003900000 */
[----:B------:R-:W4:Y:S02]  /*18380*/  @!P3 SYNCS.PHASECHK.TRANS64 P3, [R4+URZ+0x29860], R3 ;  /* 0x029860030400b5a7 */ /* 0x000f24000806007f */
[----:B----4-:R-:W-:Y:S05]  /*18390*/  @!P3 BRA `(.L_x_1016) ;  /* 0xfffffffc00ecb947 */ /* 0x010fea000383ffff */
[----:B------:R-:W-:Y:S05]  /*183a0*/  BRA `(.L_x_1058) ;  /* 0xffffffe4005c7947 */ /* 0x000fea000383ffff */
.L_x_1023:
[----:B-1----:R1:W2:Y:S02]  /*183b0*/  SYNCS.PHASECHK.TRANS64.TRYWAIT P0, [R20+URZ+0x29870], R3 ;  /* 0x02987003140075a7 */ /* 0x0022a4000800017f */
[----:B--2---:R-:W-:Y:S05]  /*183c0*/  @!P0 NANOSLEEP.SYNCS 0x989680 ;  /* 0x009896800000895d */ /* 0x004fea0003900000 */
[----:B------:R-:W2:Y:S02]  /*183d0*/  @!P0 SYNCS.PHASECHK.TRANS64 P0, [R20+URZ+0x29870], R3 ;  /* 0x02987003140085a7 */ /* 0x000ea4000800007f */
[----:B--2---:R-:W-:Y:S05]  /*183e0*/  @!P0 BRA `(.L_x_1023) ;  /* 0xfffffffc00f08947 */ /* 0x004fea000383ffff */
[----:B------:R-:W-:Y:S05]  /*183f0*/  BRA `(.L_x_1059) ;  /* 0xffffffec00287947 */ /* 0x000fea000383ffff */
.L_x_1025:
[----:B-1----:R1:W2:Y:S02]  /*18400*/  SYNCS.PHASECHK.TRANS64.TRYWAIT P0, [R20+URZ+0x29860], R3 ;  /* 0x02986003140075a7 */ /* 0x0022a4000800017f */
[----:B--2---:R-:W-:Y:S05]  /*18410*/  @!P0 NANOSLEEP.SYNCS 0x989680 ;  /* 0x009896800000895d */ /* 0x004fea0003900000 */
[----:B------:R-:W2:Y:S02]  /*18420*/  @!P0 SYNCS.PHASECHK.TRANS64 P0, [R20+URZ+0x29860], R3 ;  /* 0x02986003140085a7 */ /* 0x000ea4000800007f */
[----:B--2---:R-:W-:Y:S05]  /*18430*/  @!P0 BRA `(.L_x_1025) ;  /* 0xfffffffc00f08947 */ /* 0x004fea000383ffff */
[----:B------:R-:W-:Y:S05]  /*18440*/  BRA `(.L_x_1060) ;  /* 0xffffffec00307947 */ /* 0x000fea000383ffff */
.L_x_1031:
[----:B-1----:R1:W2:Y:S02]  /*18450*/  SYNCS.PHASECHK.TRANS64.TRYWAIT P0, [R0+URZ+0x29820], R3 ;  /* 0x02982003000075a7 */ /* 0x0022a4000800017f */
[----:B--2---:R-:W-:Y:S05]  /*18460*/  @!P0 NANOSLEEP.SYNCS 0x989680 ;  /* 0x009896800000895d */ /* 0x004fea0003900000 */
[----:B------:R-:W2:Y:S02]  /*18470*/  @!P0 SYNCS.PHASECHK.TRANS64 P0, [R0+URZ+0x29820], R3 ;  /* 0x02982003000085a7 */ /* 0x000ea4000800007f */
[----:B--2---:R-:W-:Y:S05]  /*18480*/  @!P0 BRA `(.L_x_1031) ;  /* 0xfffffffc00f08947 */ /* 0x004fea000383ffff */
[----:B------:R-:W-:Y:S05]  /*18490*/  BRA `(.L_x_1061) ;  /* 0xfffffff400387947 */ /* 0x000fea000383ffff */
.L_x_1032:
[----:B------:R-:W2:Y:S01]  /*184a0*/  S2R R2, SR_TID.X ;  /* 0x0000000000027919 */ /* 0x000ea20000002100 */
[----:B------:R-:W-:Y:S01]  /*184b0*/  BSSY B0, `(.L_x_1062) ;  /* 0x000000a000007945 */ /* 0x000fe20003800000 */
[----:B------:R-:W-:Y:S02]  /*184c0*/  IMAD.MOV.U32 R12, RZ, RZ, RZ ;  /* 0x000000ffff0c7224 */ /* 0x000fe400078e00ff */
[----:B------:R-:W-:Y:S02]  /*184d0*/  IMAD.MOV.U32 R11, RZ, RZ, 0x1f ;  /* 0x0000001fff0b7424 */ /* 0x000fe400078e00ff */
[----:B------:R-:W-:Y:S01]  /*184e0*/  IMAD.MOV.U32 R15, RZ, RZ, -0x1 ;  /* 0xffffffffff0f7424 */ /* 0x000fe200078e00ff */
[----:B--2---:R-:W-:-:S04]  /*184f0*/  SHF.R.U32.HI R2, RZ, 0x5, R2 ;  /* 0x00000005ff027819 */ /* 0x004fc80000011602 */
[----:B------:R-:W-:-:S05]  /*18500*/  LOP3.LUT R2, R2, 0x3, RZ, 0xc0, !PT ;  /* 0x0000000302027812 */ /* 0x000fca00078ec0ff */
[----:B------:R-:W-:-:S07]  /*18510*/  IMAD.MOV.U32 R13, RZ, RZ, R2 ;  /* 0x000000ffff0d7224 */ /* 0x000fce00078e0002 */
[----:B-1----:R-:W-:Y:S05]  /*18520*/  WARPSYNC.COLLECTIVE R15, `(.L_x_1063) ;  /* 0x000000000f087348 */ /* 0x002fea0003c00000 */
[----:B------:R2:W3:Y:S02]  /*18530*/  SHFL.IDX P6, R14, R13, R12, R11 ;  /* 0x0000000c0d0e7389 */ /* 0x0004e400000c000b */
[----:B-123--:R-:W-:Y:S01]  /*18540*/  ENDCOLLECTIVE ;  /* 0x000000000000791b */ /* 0x00efe20003800000 */
.L_x_1063:
[----:B------:R-:W-:Y:S05]  /*18550*/  BSYNC B0 ;  /* 0x0000000000007941 */ /* 0x000fea0003800000 */
.L_x_1062:
[----:B------:R-:W-:Y:S05]  /*18560*/  BRA `(.L_x_1064) ;  /* 0xfffffff400207947 */ /* 0x000fea000383ffff */
.L_x_1035:
[----:B------:R-:W-:Y:S01]  /*18570*/  BSSY B1, `(.L_x_1065) ;  /* 0x0000006000017945 */ /* 0x000fe20003800000 */
[----:B------:R-:W-:-:S07]  /*18580*/  IMAD.MOV.U32 R15, RZ, RZ, -0x1 ;  /* 0xffffffffff0f7424 */ /* 0x000fce00078e00ff */
[----:B-12---:R-:W-:Y:S05]  /*18590*/  WARPSYNC.COLLECTIVE R15, `(.L_x_1066) ;  /* 0x000000000f0c7348 */ /* 0x006fea0003c00000 */
[----:B------:R-:W-:Y:S02]  /*185a0*/  ELECT P6, UR62, PT ;  /* 0x00000000003e782f */ /* 0x000fe400038c0000 */
[----:B------:R-:W-:Y:S01]  /*185b0*/  MOV R14, UR62 ;  /* 0x0000003e000e7c02 */ /* 0x000fe20008000f00 */
[----:B-12---:R-:W-:Y:S10]  /*185c0*/  ENDCOLLECTIVE ;  /* 0x000000000000791b */ /* 0x006ff40003800000 */
.L_x_1066:
[----:B------:R-:W-:Y:S05]  /*185d0*/  BSYNC B1 ;  /* 0x0000000000017941 */ /* 0x000fea0003800000 */
.L_x_1065:
[----:B------:R-:W-:Y:S05]  /*185e0*/  BRA `(.L_x_1067) ;  /* 0xfffffff400187947 */ /* 0x000fea000383ffff */
.L_x_1037:
[----:B-1----:R1:W2:Y:S02]  /*185f0*/  SYNCS.PHASECHK.TRANS64.TRYWAIT P1, [R6+URZ], R5 ;  /* 0x00000005060075a7 */ /* 0x0022a4000802017f */
[----:B--2---:R-:W-:Y:S05]  /*18600*/  @!P1 NANOSLEEP.SYNCS 0x989680 ;  /* 0x009896800000995d */ /* 0x004fea0003900000 */
[----:B------:R-:W2:Y:S02]  /*18610*/  @!P1 SYNCS.PHASECHK.TRANS64 P1, [R6+URZ], R5 ;  /* 0x00000005060095a7 */ /* 0x000ea4000802007f */
[----:B--2---:R-:W-:Y:S05]  /*18620*/  @!P1 BRA `(.L_x_1037) ;  /* 0xfffffffc00f09947 */ /* 0x004fea000383ffff */
[----:B------:R-:W-:Y:S05]  /*18630*/  BRA `(.L_x_1068) ;  /* 0xfffffff400547947 */ /* 0x000fea000383ffff */
.L_x_1038:
[----:B--2---:R2:W3:Y:S02]  /*18640*/  SYNCS.PHASECHK.TRANS64.TRYWAIT P1, [R7+URZ], R2 ;  /* 0x00000002070075a7 */ /* 0x0044e4000802017f */
[----:B---3--:R-:W-:Y:S05]  /*18650*/  @!P1 NANOSLEEP.SYNCS 0x989680 ;  /* 0x009896800000995d */ /* 0x008fea0003900000 */
[----:B------:R-:W3:Y:S02]  /*18660*/  @!P1 SYNCS.PHASECHK.TRANS64 P1, [R7+URZ], R2 ;  /* 0x00000002070095a7 */ /* 0x000ee4000802007f */
[----:B---3--:R-:W-:Y:S05]  /*18670*/  @!P1 BRA `(.L_x_1038) ;  /* 0xfffffffc00f09947 */ /* 0x008fea000383ffff */
[----:B------:R-:W-:Y:S05]  /*18680*/  BRA `(.L_x_1069) ;  /* 0xfffffff400487947 */ /* 0x000fea000383ffff */
.L_x_1040:
[----:B---3--:R3:W4:Y:S02]  /*18690*/  SYNCS.PHASECHK.TRANS64.TRYWAIT P1, [R4+URZ+0x29860], R5 ;  /* 0x02986005040075a7 */ /* 0x008724000802017f */
[----:B----4-:R-:W-:Y:S05]  /*186a0*/  @!P1 NANOSLEEP.SYNCS 0x989680 ;  /* 0x009896800000995d */ /* 0x010fea0003900000 */
[----:B------:R-:W4:Y:S02]  /*186b0*/  @!P1 SYNCS.PHASECHK.TRANS64 P1, [R4+URZ+0x29860], R5 ;  /* 0x02986005040095a7 */ /* 0x000f24000802007f */
[----:B----4-:R-:W-:Y:S05]  /*186c0*/  @!P1 BRA `(.L_x_1040) ;  /* 0xfffffffc00f09947 */ /* 0x010fea000383ffff */
[----:B------:R-:W-:Y:S05]  /*186d0*/  BRA `(.L_x_1070) ;  /* 0xfffffff4004c7947 */ /* 0x000fea000383ffff */
.L_x_1042:
[----:B----4-:R4:W1:Y:S02]  /*186e0*/  SYNCS.PHASECHK.TRANS64.TRYWAIT P1, [R3+URZ+0x29860], R2 ;  /* 0x02986002030075a7 */ /* 0x010864000802017f */
[----:B-1----:R-:W-:Y:S05]  /*186f0*/  @!P1 NANOSLEEP.SYNCS 0x989680 ;  /* 0x009896800000995d */ /* 0x002fea0003900000 */
[----:B------:R-:W1:Y:S02]  /*18700*/  @!P1 SYNCS.PHASECHK.TRANS64 P1, [R3+URZ+0x29860], R2 ;  /* 0x02986002030095a7 */ /* 0x000e64000802007f */
[----:B-1----:R-:W-:Y:S05]  /*18710*/  @!P1 BRA `(.L_x_1042) ;  /* 0xfffffffc00f09947 */ /* 0x002fea000383ffff */
[----:B------:R-:W-:Y:S05]  /*18720*/  BRA `(.L_x_1071) ;  /* 0xfffffff4004c7947 */ /* 0x000fea000383ffff */
.L_x_1044:
[----:B------:R1:W1:Y:S02]  /*18730*/  SYNCS.PHASECHK.TRANS64.TRYWAIT P0, [R4+URZ+0x29880], R5 ;  /* 0x02988005040075a7 */ /* 0x000264000800017f */
[----:B-1----:R-:W-:Y:S05]  /*18740*/  @!P0 NANOSLEEP.SYNCS 0x989680 ;  /* 0x009896800000895d */ /* 0x002fea0003900000 */
[----:B------:R-:W1:Y:S02]  /*18750*/  @!P0 SYNCS.PHASECHK.TRANS64 P0, [R4+URZ+0x29880], R5 ;  /* 0x02988005040085a7 */ /* 0x000e64000800007f */
[----:B-1----:R-:W-:Y:S05]  /*18760*/  @!P0 BRA `(.L_x_1044) ;  /* 0xfffffffc00f08947 */ /* 0x002fea000383ffff */
[----:B------:R-:W-:Y:S05]  /*18770*/  BRA `(.L_x_1045) ;  /* 0xfffffff400487947 */ /* 0x000fea000383ffff */
.L_x_1072:
        /* <DEDUP_REMOVED lines=16> */
.L_x_2671:


//--------------------- .text._ZN7cutlass13device_kernelIN5flash11enable_sm90INS1_16FlashAttnFwdSm90INS1_25CollectiveMainloopFwdSm90ILi2EN4cute5tupleIJNS5_1CILi1EEES8_S8_EEENS6_IJNS7_ILi128EEENS7_ILi160EEENS7_ILi192EEEEEELi128ENS_12float_e4m3_tEfNS_4arch4Sm90ELb0ELb1ELb0ELb1ELb0ELb0ELb0ELb1ELb1ELb0ELb0ELb0EEENS1_21CollectiveEpilogueFwdINS6_IJSA_SA_SB_EEES9_NS_10bfloat16_tESG_Li256ELb1ELb0ELb0ELb1EEENS1_36VarlenDynamicPersistentTileSchedulerILi128ELi160ELi256ELi128ELb0ELb0ELb1ELb1ELb0ELb1EEEEEEEEEvNT_6ParamsE --------------------------
	.section	.text._ZN7cutlass13device_kernelIN5flash11enable_sm90INS1_16FlashAttnFwdSm90INS1_25CollectiveMainloopFwdSm90ILi2EN4cute5tupleIJNS5_1CILi1EEES8_S8_EEENS6_IJNS7_ILi128EEENS7_ILi160EEENS7_ILi192EEEEEELi128ENS_12float_e4m3_tEfNS_4arch4Sm90ELb0ELb1ELb0ELb1ELb0ELb0ELb0ELb1ELb1ELb0ELb0ELb0EEENS1_21CollectiveEpilogueFwdINS6_IJSA_SA_SB_EEES9_NS_10bfloat16_tESG_Li256ELb1ELb0ELb0ELb1EEENS1_36VarlenDynamicPersistentTileSchedulerILi128ELi160ELi256ELi128ELb0ELb0ELb1ELb1ELb0ELb1EEEEEEEEEvNT_6ParamsE,"ax",@progbits
	.align	128
.text._ZN7cutlass13device_kernelIN5flash11enable_sm90INS1_16FlashAttnFwdSm90INS1_25CollectiveMainloopFwdSm90ILi2EN4cute5tupleIJNS5_1CILi1EEES8_S8_EEENS6_IJNS7_ILi128EEENS7_ILi160EEENS7_ILi192EEEEEELi128ENS_12float_e4m3_tEfNS_4arch4Sm90ELb0ELb1ELb0ELb1ELb0ELb0ELb0ELb1ELb1ELb0ELb0ELb0EEENS1_21CollectiveEpilogueFwdINS6_IJSA_SA_SB_EEES9_NS_10bfloat16_tESG_Li256ELb1ELb0ELb0ELb1EEENS1_36VarlenDynamicPersistentTileSchedulerILi128ELi160ELi256ELi128ELb0ELb0ELb1ELb1ELb0ELb1EEEEEEEEEvNT_6ParamsE:
        .type           _ZN7cutlass13device_kernelIN5flash11enable_sm90INS1_16FlashAttnFwdSm90INS1_25CollectiveMainloopFwdSm90ILi2EN4cute5tupleIJNS5_1CILi1EEES8_S8_EEENS6_IJNS7_ILi128EEENS7_ILi160EEENS7_ILi192EEEEEELi128ENS_12float_e4m3_tEfNS_4arch4Sm90ELb0ELb1ELb0ELb1ELb0ELb0ELb0ELb1ELb1ELb0ELb0ELb0EEENS1_21CollectiveEpilogueFwdINS6_IJSA_SA_SB_EEES9_NS_10bfloat16_tESG_Li256ELb1ELb0ELb0ELb1EEENS1_36VarlenDynamicPersistentTileSchedulerILi128ELi160ELi256ELi128ELb0ELb0ELb1ELb1ELb0ELb1EEEEEEEEEvNT_6ParamsE,@function
        .size           _ZN7cutlass13device_kernelIN5flash11enable_sm90INS1_16FlashAttnFwdSm90INS1_25CollectiveMainloopFwdSm90ILi2EN4cute5tupleIJNS5_1CILi1EEES8_S8_EEENS6_IJNS7_ILi128EEENS7_ILi160EEENS7_ILi192EEEEEELi128ENS_12float_e4m3_tEfNS_4arch4Sm90ELb0ELb1ELb0ELb1ELb0ELb0ELb0ELb1ELb1ELb0ELb0ELb0EEENS1_21CollectiveEpilogueFwdINS6_IJSA_SA_SB_EEES9_NS_10bfloat16_tESG_Li256ELb1ELb0ELb0ELb1EEENS1_36VarlenDynamicPersistentTileSchedulerILi128ELi160ELi256ELi128ELb0ELb0ELb1ELb1ELb0ELb1EEEEEEEEEvNT_6ParamsE,(.L_x_2672 - _ZN7cutlass13device_kernelIN5flash11enable_sm90INS1_16FlashAttnFwdSm90INS1_25CollectiveMainloopFwdSm90ILi2EN4cute5tupleIJNS5_1CILi1EEES8_S8_EEENS6_IJNS7_ILi128EEENS7_ILi160EEENS7_ILi192EEEEEELi128ENS_12float_e4m3_tEfNS_4arch4Sm90ELb0ELb1ELb0ELb1ELb0ELb0ELb0ELb1ELb1ELb0ELb0ELb0EEENS1_21CollectiveEpilogueFwdINS6_IJSA_SA_SB_EEES9_NS_10bfloat16_tESG_Li256ELb1ELb0ELb0ELb1EEENS1_36VarlenDynamicPersistentTileSchedulerILi128ELi160ELi256ELi128ELb0ELb0ELb1ELb1ELb0ELb1EEEEEEEEEvNT_6ParamsE)
        .other          _ZN7cutlass13device_kernelIN5flash11enable_sm90INS1_16FlashAttnFwdSm90INS1_25CollectiveMainloopFwdSm90ILi2EN4cute5tupleIJNS5_1CILi1EEES8_S8_EEENS6_IJNS7_ILi128EEENS7_ILi160EEENS7_ILi192EEEEEELi128ENS_12float_e4m3_tEfNS_4arch4Sm90ELb0ELb1ELb0ELb1ELb0ELb0ELb0ELb1ELb1ELb0ELb0ELb0EEENS1_21CollectiveEpilogueFwdINS6_IJSA_SA_SB_EEES9_NS_10bfloat16_tESG_Li256ELb1ELb0ELb0ELb1EEENS1_36VarlenDynamicPersistentTileSchedulerILi128ELi160ELi256ELi128ELb0ELb0ELb1ELb1ELb0ELb1EEEEEEEEEvNT_6ParamsE,@"STO_CUDA_ENTRY STV_DEFAULT"
_ZN7cutlass13device_kernelIN5flash11enable_sm90INS1_16FlashAttnFwdSm90INS1_25CollectiveMainloopFwdSm90ILi2EN4cute5tupleIJNS5_1CILi1EEES8_S8_EEENS6_IJNS7_ILi128EEENS7_ILi160EEENS7_ILi192EEEEEELi128ENS_12float_e4m3_tEfNS_4arch4Sm90ELb0ELb1ELb0ELb1ELb0ELb0ELb0ELb1ELb1ELb0ELb0ELb0EEENS1_21CollectiveEpilogueFwdINS6_IJSA_SA_SB_EEES9_NS_10bfloat16_tESG_Li256ELb1ELb0ELb0ELb1EEENS1_36VarlenDynamicPersistentTileSchedulerILi128ELi160ELi256ELi128ELb0ELb0ELb1ELb1ELb0ELb1EEEEEEEEEvNT_6ParamsE:
        /* <DEDUP_REMOVED lines=21> */
.L_x_1074:
[----:B------:R-:W-:Y:S05]  /*0150*/  BSYNC B0 ;  /* 0x0000000000007941 */ /* 0x000fea0003800000 */
.L_x_1073:
        /* <DEDUP_REMOVED lines=41> */
.L_x_1075:
        /* <DEDUP_REMOVED lines=22> */
.L_x_1076:
        /* <DEDUP_REMOVED lines=18> */
.L_x_1077:
        /* <DEDUP_REMOVED lines=22> */
.L_x_1078:
        /* <DEDUP_REMOVED lines=22> */
.L_x_1079:
[----:B------:R-:W-:Y:S01]  /*0930*/  PLOP3.LUT P0, PT, PT, PT, UP0, 0x80, 0x0 ;  /* 0x000000000000781c */ /* 0x000fe20003f0f008 */
[----:B------:R-:W-:Y:S01]  /*0940*/  UMOV UR40, 0x1 ;  /* 0x0000000100287882 */ /* 0x000fe20000000000 */
[----:B------:R-:W-:Y:S01]  /*0950*/  NOP ;  /* 0x0000000000007918 */ /* 0x000fe20000000000 */
[----:B------:R-:W-:Y:S01]  /*0960*/  USEL UR40, UR40, 0x2, !UP0 ;  /* 0x0000000228287887 */ /* 0x000fe2000c000000 */
[----:B------:R-:W-:Y:S01]  /*0970*/  ULDC.64 UR50, c[0x0][0x208] ;  /* 0x0000820000327ab9 */ /* 0x000fe20000000a00 */
[----:B012-4-:R-:W-:Y:S08]  /*0980*/  BAR.SYNC.DEFER_BLOCKING 0x0 ;  /* 0x0000000000007b1d */ /* 0x017ff00000010000 */
[----:B------:R-:W-:Y:S05]  /*0990*/  @!P0 BRA `(.L_x_1080) ;  /* 0x00000144006c8947 */ /* 0x000fea0003800000 */
.L_x_1081:
        /* <DEDUP_REMOVED lines=21> */
[----:B------:R-:W-:Y:S01]  /*0af0*/  R2UR UR48, R111 ;  /* 0x000000006f3072ca */ /* 0x000fe200000e0000 */
[----:B------:R-:W-:Y:S01]  /*0b00*/  UMOV UR46, URZ ;  /* 0x0000003f002e7c82 */ /* 0x000fe20008000000 */
[----:B------:R-:W-:Y:S01]  /*0b10*/  SHF.R.S32.HI R0, RZ, 0x1f, R195 ;  /* 0x0000001fff007819 */ /* 0x000fe200000114c3 */
[----:B------:R-:W-:Y:S01]  /*0b20*/  UMOV UR45, URZ ;  /* 0x0000003f002d7c82 */ /* 0x000fe20008000000 */
[----:B------:R-:W-:Y:S02]  /*0b30*/  UMOV UR52, URZ ;  /* 0x0000003f00347c82 */ /* 0x000fe40008000000 */
[CC--:B------:R-:W-:Y:S02]  /*0b40*/  LEA.HI R2, R0.reuse, R195.reuse, RZ, 0x7 ;  /* 0x000000c300027211 */ /* 0x0c0fe400078f38ff */
[----:B------:R-:W-:-:S02]  /*0b50*/  LEA.HI R3, R0, R195, RZ, 0x4 ;  /* 0x000000c300037211 */ /* 0x000fc400078f20ff */
[----:B------:R-:W-:Y:S02]  /*0b60*/  LOP3.LUT R4, R2, 0xffffff80, RZ, 0xc0, !PT ;  /* 0xffffff8002047812 */ /* 0x000fe400078ec0ff */
[----:B------:R-:W-:-:S03]  /*0b70*/  SHF.R.S32.HI R193, RZ, 0x7, R2 ;  /* 0x00000007ffc17819 */ /* 0x000fc60000011402 */
[----:B------:R-:W-:Y:S01]  /*0b80*/  IMAD.IADD R191, R195, 0x1, -R4 ;  /* 0x00000001c3bf7824 */ /* 0x000fe200078e0a04 */
[----:B------:R-:W-:-:S04]  /*0b90*/  LEA.HI R2, R2, R193, RZ, 0x1 ;  /* 0x000000c102027211 */ /* 0x000fc800078f08ff */
[----:B------:R-:W-:Y:S02]  /*0ba0*/  SHF.R.S32.HI R8, RZ, 0x1f, R191 ;  /* 0x0000001fff087819 */ /* 0x000fe400000114bf */
[----:B------:R-:W-:Y:S02]  /*0bb0*/  LOP3.LUT R2, R2, 0x3fffffe, RZ, 0xc0, !PT ;  /* 0x03fffffe02027812 */ /* 0x000fe400078ec0ff */
[CC--:B------:R-:W-:Y:S02]  /*0bc0*/  LEA.HI R7, R8.reuse, R191.reuse, RZ, 0x2 ;  /* 0x000000bf08077211 */ /* 0x0c0fe400078f10ff */
[----:B------:R-:W-:Y:S01]  /*0bd0*/  LEA.HI R8, R8, R191, RZ, 0x5 ;  /* 0x000000bf08087211 */ /* 0x000fe200078f28ff */
[----:B------:R-:W-:Y:S01]  /*0be0*/  IMAD.IADD R192, R193, 0x1, -R2 ;  /* 0x00000001c1c07824 */ /* 0x000fe200078e0a02 */
[--C-:B------:R-:W-:Y:S02]  /*0bf0*/  SHF.R.S32.HI R5, RZ, 0x2, R7.reuse ;  /* 0x00000002ff057819 */ /* 0x100fe40000011407 */
[----:B------:R-:W-:-:S02]  /*0c00*/  SHF.R.S32.HI R4, RZ, 0x1f, R7 ;  /* 0x0000001fff047819 */ /* 0x000fc40000011407 */
[----:B------:R-:W-:Y:S02]  /*0c10*/  SHF.R.S32.HI R8, RZ, 0x5, R8 ;  /* 0x00000005ff087819 */ /* 0x000fe40000011408 */
[----:B------:R-:W-:Y:S02]  /*0c20*/  LEA.HI R4, R4, R5, RZ, 0x3 ;  /* 0x0000000504047211 */ /* 0x000fe400078f18ff */
[----:B------:R-:W-:Y:S02]  /*0c30*/  LOP3.LUT R16, R7, 0x7ffffffc, RZ, 0xc0, !PT ;  /* 0x7ffffffc07107812 */ /* 0x000fe400078ec0ff */
[----:B------:R-:W-:Y:S02]  /*0c40*/  LOP3.LUT R6, R4, 0xfffffff8, RZ, 0xc0, !PT ;  /* 0xfffffff804067812 */ /* 0x000fe400078ec0ff */
[CC--:B------:R-:W-:Y:S01]  /*0c50*/  LEA.HI R4, R0.reuse, R195.reuse, RZ, 0x5 ;  /* 0x000000c300047211 */ /* 0x0c0fe200078f28ff */
[----:B------:R-:W-:Y:S01]  /*0c60*/  IMAD.IADD R16, R191, 0x1, -R16 ;  /* 0x00000001bf107824 */ /* 0x000fe200078e0a10 */
[----:B------:R-:W-:Y:S01]  /*0c70*/  LEA.HI R0, R0, R195, RZ, 0x3 ;  /* 0x000000c300007211 */ /* 0x000fe200078f18ff */
[----:B------:R-:W-:Y:S01]  /*0c80*/  IMAD.IADD R9, R5, 0x1, -R6 ;  /* 0x0000000105097824 */ /* 0x000fe200078e0a06 */
[----:B------:R-:W-:Y:S01]  /*0c90*/  SHF.R.S32.HI R6, RZ, 0x4, R3 ;  /* 0x00000004ff067819 */ /* 0x000fe20000011403 */
[----:B------:R-:W-:Y:S01]  /*0ca0*/  IMAD.SHL.U32 R5, R4, 0x20, RZ ;  /* 0x0000002004057824 */ /* 0x000fe200078e00ff */
[C---:B------:R-:W-:Y:S01]  /*0cb0*/  LOP3.LUT R4, R3.reuse, 0x3fffff0, RZ, 0xc0, !PT ;  /* 0x03fffff003047812 */ /* 0x040fe200078ec0ff */
[----:B------:R-:W-:Y:S01]  /*0cc0*/  IMAD R9, R8, 0x10, R9 ;  /* 0x0000001008097824 */ /* 0x000fe200078e0209 */
[----:B------:R-:W-:-:S02]  /*0cd0*/  LEA.HI R3, R3, R6, RZ, 0x1 ;  /* 0x0000000603037211 */ /* 0x000fc400078f08ff */
[----:B------:R-:W-:Y:S01]  /*0ce0*/  LOP3.LUT R5, R5, 0xfffffc00, RZ, 0xc0, !PT ;  /* 0xfffffc0005057812 */ /* 0x000fe200078ec0ff */
[----:B------:R-:W-:Y:S01]  /*0cf0*/  IMAD.IADD R4, R195, 0x1, -R4 ;  /* 0x00000001c3047824 */ /* 0x000fe200078e0a04 */
[----:B------:R-:W-:Y:S01]  /*0d00*/  LOP3.LUT R3, R3, 0x1ffffffe, RZ, 0xc0, !PT ;  /* 0x1ffffffe03037812 */ /* 0x000fe200078ec0ff */
[----:B------:R-:W-:Y:S01]  /*0d10*/  IMAD R192, R192, 0x40, R9 ;  /* 0x00000040c0c07824 */ /* 0x000fe200078e0209 */
[----:B------:R-:W-:Y:S01]  /*0d20*/  LOP3.LUT R2, R0, 0x1ffffff8, RZ, 0xc0, !PT ;  /* 0x1ffffff800027812 */ /* 0x000fe200078ec0ff */
[----:B------:R-:W-:Y:S01]  /*0d30*/  IMAD R4, R4, 0x40, R5 ;  /* 0x0000004004047824 */ /* 0x000fe200078e0205 */
[----:B------:R-:W-:Y:S01]  /*0d40*/  SHF.R.S32.HI R22, RZ, 0x3, R0 ;  /* 0x00000003ff167819 */ /* 0x000fe20000011400 */
[----:B------:R-:W-:Y:S02]  /*0d50*/  IMAD.IADD R3, R6, 0x1, -R3 ;  /* 0x0000000106037824 */ /* 0x000fe400078e0a03 */
[----:B------:R-:W-:Y:S02]  /*0d60*/  IMAD.IADD R2, R195, 0x1, -R2 ;  /* 0x00000001c3027824 */ /* 0x000fe400078e0a02 */
[----:B------:R-:W-:-:S02]  /*0d70*/  IMAD R194, R3, 0x8, R4 ;  /* 0x0000000803c27824 */ /* 0x000fc400078e0204 */
[----:B------:R-:W-:-:S07]  /*0d80*/  IMAD.SHL.U32 R19, R2, 0x8, RZ ;  /* 0x0000000802137824 */ /* 0x000fce00078e00ff */
.L_x_1185:
[----:B------:R-:W-:Y:S01]  /*0d90*/  ULDC.64 UR4, c[0x0][0xa28] ;  /* 0x00028a0000047ab9 */ /* 0x000fe20000000a00 */
[----:B0-----:R-:W0:Y:S01]  /*0da0*/  LDC R18, c[0x0][0x288] ;  /* 0x0000a200ff127b82 */ /* 0x001e220000000800 */
[----:B------:R-:W-:Y:S01]  /*0db0*/  UISETP.NE.U32.AND UP0, UPT, UR4, URZ, UPT ;  /* 0x0000003f0400728c */ /* 0x000fe2000bf05070 */
[----:B------:R-:W-:-:S03]  /*0dc0*/  IMAD.MOV.U32 R6, RZ, RZ, RZ ;  /* 0x000000ffff067224 */ /* 0x000fc600078e00ff */
[----:B------:R-:W-:-:S03]  /*0dd0*/  UISETP.NE.AND.EX UP0, UPT, UR5, URZ, UPT, UP0 ;  /* 0x0000003f0500728c */ /* 0x000fc6000bf05300 */
[----:B------:R-:W-:Y:S01]  /*0de0*/  ULDC.64 UR4, c[0x0][0xa18] ;  /* 0x0002860000047ab9 */ /* 0x000fe20000000a00 */
[----:B-12-45:R-:W1:Y:S01]  /*0df0*/  LDC.64 R8, c[0x0][0x3f8] ;  /* 0x0000fe00ff087b82 */ /* 0x036e620000000a00 */
[----:B------:R-:W-:Y:S01]  /*0e00*/  UISETP.NE.U32.AND UP1, UPT, UR4, URZ, UPT ;  /* 0x0000003f0400728c */ /* 0x000fe2000bf25070 */
[----:B------:R-:W-:-:S03]  /*0e10*/  PLOP3.LUT P0, PT, PT, PT, UP0, 0x80, 0x0 ;  /* 0x000000000000781c */ /* 0x000fc60003f0f008 */
[----:B------:R-:W-:-:S03]  /*0e20*/  UISETP.NE.AND.EX UP1, UPT, UR5, URZ, UPT, UP1 ;  /* 0x0000003f0500728c */ /* 0x000fc6000bf25310 */
[----:B------:R-:W-:Y:S01]  /*0e30*/  @UP0 ULDC.64 UR4, c[0x0][0xa28] ;  /* 0x00028a0000040ab9 */ /* 0x000fe20000000a00 */
[----:B------:R-:W2:Y:S01]  /*0e40*/  LDC R0, c[0x0][0x404] ;  /* 0x00010100ff007b82 */ /* 0x000ea20000000800 */
[----:B------:R-:W-:Y:S01]  /*0e50*/  @UP0 UIMAD.WIDE UR4, UR48, 0x4, UR4 ;  /* 0x00000004300408a5 */ /* 0x000fe2000f8e0204 */
[----:B------:R-:W-:-:S05]  /*0e60*/  PLOP3.LUT P2, PT, PT, PT, UP1, 0x80, 0x0 ;  /* 0x000000000000781c */ /* 0x000fca0003f4f018 */
[----:B------:R-:W-:Y:S01]  /*0e70*/  @UP1 ULDC.64 UR6, c[0x0][0xa18] ;  /* 0x0002860000061ab9 */ /* 0x000fe20000000a00 */
[----:B------:R-:W-:Y:S01]  /*0e80*/  IMAD.U32 R2, RZ, RZ, UR4 ;  /* 0x00000004ff027e24 */ /* 0x000fe2000f8e00ff */
[----:B---3--:R-:W3:Y:S01]  /*0e90*/  LDC R17, c[0x0][0x2e0] ;  /* 0x0000b800ff117b82 */ /* 0x008ee20000000800 */
[----:B------:R-:W-:Y:S01]  /*0ea0*/  IMAD.U32 R3, RZ, RZ, UR5 ;  /* 0x00000005ff037e24 */ /* 0x000fe2000f8e00ff */
[----:B------:R-:W-:-:S04]  /*0eb0*/  @UP1 UIMAD.WIDE UR4, UR48, 0x4, UR6 ;  /* 0x00000004300418a5 */ /* 0x000fc8000f8e0206 */
[----:B------:R4:W5:Y:S02]  /*0ec0*/  @P0 LDG.E R6, desc[UR50][R2.64] ;  /* 0x0000003202060981 */ /* 0x000964000c1e1900 */
[----:B------:R-:W-:Y:S02]  /*0ed0*/  IMAD.U32 R4, RZ, RZ, UR4 ;  /* 0x00000004ff047e24 */ /* 0x000fe4000f8e00ff */
[----:B------:R-:W-:Y:S01]  /*0ee0*/  IMAD.U32 R5, RZ, RZ, UR5 ;  /* 0x00000005ff057e24 */ /* 0x000fe2000f8e00ff */
[----:B------:R-:W-:-:S04]  /*0ef0*/  ULDC.64 UR4, c[0x0][0xa20] ;  /* 0x0002880000047ab9 */ /* 0x000fc80000000a00 */
[----:B0-----:R4:W5:Y:S01]  /*0f00*/  @P2 LDG.E R18, desc[UR50][R4.64] ;  /* 0x0000003204122981 */ /* 0x001962000c1e1900 */
[----:B-1----:R-:W-:Y:S02]  /*0f10*/  ISETP.NE.U32.AND P0, PT, R8, RZ, PT ;  /* 0x000000ff0800720c */ /* 0x002fe40003f05070 */
[----:B------:R-:W-:Y:S02]  /*0f20*/  ISETP.NE.U32.AND P1, PT, RZ, UR4, PT ;  /* 0x00000004ff007c0c */ /* 0x000fe4000bf25070 */
[----:B------:R-:W-:Y:S02]  /*0f30*/  ISETP.NE.AND.EX P0, PT, R9, RZ, PT, P0 ;  /* 0x000000ff0900720c */ /* 0x000fe40003f05300 */
[----:B------:R-:W-:Y:S02]  /*0f40*/  ISETP.NE.AND.EX P1, PT, RZ, UR5, PT, P1 ;  /* 0x00000005ff007c0c */ /* 0x000fe4000bf25310 */
[----:B--2---:R-:W-:Y:S01]  /*0f50*/  SEL R0, R0, 0x1, P0 ;  /* 0x0000000100007807 */ /* 0x004fe20000000000 */
[----:B----4-:R-:W-:Y:S10]  /*0f60*/  @P2 BRA `(.L_x_1082) ;  /* 0x00000000002c2947 */ /* 0x010ff40003800000 */
        /* <DEDUP_REMOVED lines=8> */
[----:B-----5:R-:W2:Y:S04]  /*0ff0*/  LDG.E R18, desc[UR50][R2.64] ;  /* 0x0000003202127981 */ /* 0x020ea8000c1e1900 */
[----:B------:R-:W2:Y:S02]  /*1000*/  LDG.E R5, desc[UR50][R2.64+0x4] ;  /* 0x0000043202057981 */ /* 0x000ea4000c1e1900 */
[----:B--2---:R-:W-:-:S07]  /*1010*/  IMAD.IADD R18, R5, 0x1, -R18 ;  /* 0x0000000105127824 */ /* 0x004fce00078e0a12 */
.L_x_1082:
[----:B------:R-:W-:Y:S01]  /*1020*/  UMOV UR42, UR44 ;  /* 0x0000002c002a7c82 */ /* 0x000fe20008000000 */
[----:B------:R-:W-:Y:S01]  /*1030*/  UMOV UR36, UR48 ;  /* 0x0000003000247c82 */ /* 0x000fe20008000000 */
[----:B---3--:R-:W-:Y:S02]  /*1040*/  IMAD R17, R0, R17, RZ ;  /* 0x0000001100117224 */ /* 0x008fe400078e02ff */
[----:B------:R-:W-:Y:S01]  /*1050*/  IMAD.MOV.U32 R190, RZ, RZ, R109 ;  /* 0x000000ffffbe7224 */ /* 0x000fe200078e006d */
[----:B------:R-:W-:Y:S06]  /*1060*/  @!P1 BRA `(.L_x_1083) ;  /* 0x0000000000189947 */ /* 0x000fec0003800000 */
[----:B------:R-:W-:Y:S02]  /*1070*/  ULDC.64 UR4, c[0x0][0xa20] ;  /* 0x0002880000047ab9 */ /* 0x000fe40000000a00 */
[----:B------:R-:W-:-:S06]  /*1080*/  UIMAD.WIDE UR4, UR48, 0x4, UR4 ;  /* 0x00000004300478a5 */ /* 0x000fcc000f8e0204 */
[----:B------:R-:W-:Y:S02]  /*1090*/  IMAD.U32 R2, RZ, RZ, UR4 ;  /* 0x00000004ff027e24 */ /* 0x000fe4000f8e00ff */
[----:B------:R-:W-:-:S05]  /*10a0*/  IMAD.U32 R3, RZ, RZ, UR5 ;  /* 0x00000005ff037e24 */ /* 0x000fca000f8e00ff */
[----:B------:R0:W5:Y:S01]  /*10b0*/  LDG.E R17, desc[UR50][R2.64] ;  /* 0x0000003202117981 */ /* 0x000162000c1e1900 */
[----:B------:R-:W-:Y:S05]  /*10c0*/  BRA `(.L_x_1084) ;  /* 0x00000000002c7947 */ /* 0x000fea0003800000 */
.L_x_1083:
        /* <DEDUP_REMOVED lines=9> */
[----:B------:R-:W2:Y:S02]  /*1160*/  LDG.E R0, desc[UR50][R2.64+0x4] ;  /* 0x0000043202007981 */ /* 0x000ea4000c1e1900 */
[----:B--2---:R-:W-:-:S07]  /*1170*/  IMAD.IADD R17, R0, 0x1, -R17 ;  /* 0x0000000100117824 */ /* 0x004fce00078e0a11 */
.L_x_1084:
[----:B------:R-:W-:Y:S01]  /*1180*/  ULDC.64 UR6, c[0x0][0x990] ;  /* 0x0002640000067ab9 */ /* 0x000fe20000000a00 */
[----:B------:R-:W-:Y:S01]  /*1190*/  ULDC.64 UR4, c[0x0][0x998] ;  /* 0x0002660000047ab9 */ /* 0x000fe20000000a00 */
[----:B------:R-:W-:Y:S01]  /*11a0*/  UISETP.NE.U32.AND UP0, UPT, UR6, URZ, UPT ;  /* 0x0000003f0600728c */ /* 0x000fe2000bf05070 */
[----:B------:R-:W-:Y:S01]  /*11b0*/  IMAD.MOV.U32 R7, RZ, RZ, 0x3f800000 ;  /* 0x3f800000ff077424 */ /* 0x000fe200078e00ff */
[----:B------:R-:W-:Y:S01]  /*11c0*/  UISETP.NE.U32.AND UP1, UPT, UR4, URZ, UPT ;  /* 0x0000003f0400728c */ /* 0x000fe2000bf25070 */
[----:B------:R-:W-:Y:S01]  /*11d0*/  IMAD.MOV.U32 R0, RZ, RZ, 0x3f800000 ;  /* 0x3f800000ff007424 */ /* 0x000fe200078e00ff */
[----:B------:R-:W-:Y:S01]  /*11e0*/  UISETP.NE.AND.EX UP0, UPT, UR7, URZ, UPT, UP0 ;  /* 0x0000003f0700728c */ /* 0x000fe2000bf05300 */
[----:B------:R-:W1:Y:S01]  /*11f0*/  LDC.64 R8, c[0x0][0x9e0] ;  /* 0x00027800ff087b82 */ /* 0x000e620000000a00 */
[----:B------:R-:W-:Y:S01]  /*1200*/  UISETP.NE.AND.EX UP1, UPT, UR5, URZ, UPT, UP1 ;  /* 0x0000003f0500728c */ /* 0x000fe2000bf25310 */
[----:B------:R-:W-:Y:S02]  /*1210*/  ULDC UR8, c[0x0][0x428] ;  /* 0x00010a0000087ab9 */ /* 0x000fe40000000800 */
[----:B------:R-:W-:Y:S01]  /*1220*/  UISETP.NE.AND UP2, UPT, UR8, 0x1, UPT ;  /* 0x000000010800788c */ /* 0x000fe2000bf45270 */
[----:B------:R-:W-:-:S02]  /*1230*/  PLOP3.LUT P0, PT, PT, PT, UP0, 0x80, 0x0 ;  /* 0x000000000000781c */ /* 0x000fc40003f0f008 */
[----:B------:R-:W-:-:S03]  /*1240*/  PLOP3.LUT P1, PT, PT, PT, UP1, 0x80, 0x0 ;  /* 0x000000000000781c */ /* 0x000fc60003f2f018 */
[----:B------:R-:W-:Y:S01]  /*1250*/  @UP0 USHF.R.S32.HI UR8, URZ, 0x1f, UR48 ;  /* 0x0000001f3f080899 */ /* 0x000fe20008011430 */
[----:B------:R-:W-:Y:S01]  /*1260*/  @UP0 ULDC.64 UR14, c[0x0][0x9a8] ;  /* 0x00026a00000e0ab9 */ /* 0x000fe20000000a00 */
[----:B------:R-:W-:Y:S02]  /*1270*/  @UP1 ULDC.64 UR16, c[0x0][0x9b8] ;  /* 0x00026e0000101ab9 */ /* 0x000fe40000000a00 */
[----:B------:R-:W-:Y:S02]  /*1280*/  @UP0 UIMAD UR10, UR8, UR14, URZ ;  /* 0x0000000e080a02a4 */ /* 0x000fe4000f8e023f */
[----:B------:R-:W-:Y:S02]  /*1290*/  @UP0 UIMAD.WIDE.U32 UR8, UR48, UR14, URZ ;  /* 0x0000000e300802a5 */ /* 0x000fe4000f8e003f */
[----:B------:R-:W-:Y:S01]  /*12a0*/  @UP1 USHF.R.S32.HI UR14, URZ, 0x1f, UR48 ;  /* 0x0000001f3f0e1899 */ /* 0x000fe20008011430 */
[----:B------:R-:W-:Y:S01]  /*12b0*/  @UP2 ULDC UR12, c[0x0][0x42c] ;  /* 0x00010b00000c2ab9 */ /* 0x000fe20000000800 */
[----:B------:R-:W-:-:S02]  /*12c0*/  @UP0 UIMAD UR15, UR48, UR15, UR10 ;  /* 0x0000000f300f02a4 */ /* 0x000fc4000f8e020a */
[----:B------:R-:W-:Y:S02]  /*12d0*/  @UP1 UIMAD UR14, UR14, UR16, URZ ;  /* 0x000000100e0e12a4 */ /* 0x000fe4000f8e023f */
[----:B------:R-:W-:Y:S02]  /*12e0*/  UIMAD.WIDE.U32 UR12, UR44, UR12, URZ ;  /* 0x0000000c2c0c72a5 */ /* 0x000fe4000f8e003f */
[----:B------:R-:W-:Y:S02]  /*12f0*/  @UP1 UIMAD.WIDE.U32 UR10, UR48, UR16, URZ ;  /* 0x00000010300a12a5 */ /* 0x000fe4000f8e003f */
[----:B------:R-:W-:Y:S01]  /*1300*/  @UP1 UIMAD UR16, UR48, UR17, UR14 ;  /* 0x00000011301012a4 */ /* 0x000fe2000f8e020e */
[----:B------:R-:W-:Y:S02]  /*1310*/  @UP0 ULDC.64 UR18, c[0x0][0x9b0] ;  /* 0x00026c0000120ab9 */ /* 0x000fe40000000a00 */
[----:B------:R-:W-:Y:S01]  /*1320*/  @UP2 ULDC UR17, c[0x0][0x430] ;  /* 0x00010c0000112ab9 */ /* 0x000fe20000000800 */
[----:B------:R-:W-:Y:S01]  /*1330*/  UMOV UR14, UR44 ;  /* 0x0000002c000e7c82 */ /* 0x000fe20008000000 */
[----:B------:R-:W-:Y:S01]  /*1340*/  @UP2 USHF.R.U32.HI UR14, URZ, UR17, UR13 ;  /* 0x000000113f0e2299 */ /* 0x000fe2000801160d */
[----:B------:R-:W-:Y:S01]  /*1350*/  @UP1 ULDC.64 UR20, c[0x0][0x9c0] ;  /* 0x0002700000141ab9 */ /* 0x000fe20000000a00 */
[----:B------:R-:W-:-:S02]  /*1360*/  @UP0 UIADD3 UR9, UR9, UR15, URZ ;  /* 0x0000000f09090290 */ /* 0x000fc4000fffe03f */
[----:B------:R-:W-:Y:S02]  /*1370*/  @UP0 USHF.R.S32.HI UR12, URZ, 0x1f, UR14 ;  /* 0x0000001f3f0c0899 */ /* 0x000fe4000801140e */
[----:B------:R-:W-:Y:S02]  /*1380*/  @UP1 USHF.R.S32.HI UR13, URZ, 0x1f, UR14 ;  /* 0x0000001f3f0d1899 */ /* 0x000fe4000801140e */
[----:B------:R-:W-:Y:S02]  /*1390*/  @UP0 UIMAD UR12, UR12, UR18, URZ ;  /* 0x000000120c0c02a4 */ /* 0x000fe4000f8e023f */
[----:B------:R-:W-:Y:S02]  /*13a0*/  @UP1 UIADD3 UR11, UR11, UR16, URZ ;  /* 0x000000100b0b1290 */ /* 0x000fe4000fffe03f */
[----:B------:R-:W-:Y:S02]  /*13b0*/  @UP1 UIMAD UR13, UR13, UR20, URZ ;  /* 0x000000140d0d12a4 */ /* 0x000fe4000f8e023f */
[----:B------:R-:W-:-:S02]  /*13c0*/  @UP0 UIMAD.WIDE.U32 UR8, UR14, UR18, UR8 ;  /* 0x000000120e0802a5 */ /* 0x000fc4000f8e0008 */
[----:B------:R-:W-:Y:S02]  /*13d0*/  @UP0 UIMAD UR12, UR14, UR19, UR12 ;  /* 0x000000130e0c02a4 */ /* 0x000fe4000f8e020c */
[----:B------:R-:W-:Y:S02]  /*13e0*/  @UP1 UIMAD.WIDE.U32 UR10, UR14, UR20, UR10 ;  /* 0x000000140e0a12a5 */ /* 0x000fe4000f8e000a */
[----:B------:R-:W-:Y:S02]  /*13f0*/  @UP1 UIMAD UR13, UR14, UR21, UR13 ;  /* 0x000000150e0d12a4 */ /* 0x000fe4000f8e020d */
[----:B------:R-:W-:Y:S02]  /*1400*/  @UP0 UIADD3 UR12, UR9, UR12, URZ ;  /* 0x0000000c090c0290 */ /* 0x000fe4000fffe03f */
[----:B------:R-:W-:Y:S02]  /*1410*/  @UP0 ULEA UR6, UP3, UR8, UR6, 0x2 ;  /* 0x0000000608060291 */ /* 0x000fe4000f86103f */
[----:B------:R-:W-:-:S02]  /*1420*/  @UP1 UIADD3 UR9, UR11, UR13, URZ ;  /* 0x0000000d0b091290 */ /* 0x000fc4000fffe03f */
[----:B------:R-:W-:Y:S02]  /*1430*/  @UP1 ULEA UR4, UP4, UR10, UR4, 0x2 ;  /* 0x000000040a041291 */ /* 0x000fe4000f88103f */
[----:B------:R-:W-:Y:S01]  /*1440*/  @UP0 ULEA.HI.X UR7, UR8, UR7, UR12, 0x2, UP3 ;  /* 0x0000000708070291 */ /* 0x000fe200098f140c */
[----:B0-----:R-:W-:Y:S01]  /*1450*/  IMAD.U32 R2, RZ, RZ, UR6 ;  /* 0x00000006ff027e24 */ /* 0x001fe2000f8e00ff */
[----:B------:R-:W-:Y:S02]  /*1460*/  @UP1 ULEA.HI.X UR5, UR10, UR5, UR9, 0x2, UP4 ;  /* 0x000000050a051291 */ /* 0x000fe4000a0f1409 */
[----:B------:R-:W-:Y:S01]  /*1470*/  IMAD.U32 R4, RZ, RZ, UR4 ;  /* 0x00000004ff047e24 */ /* 0x000fe2000f8e00ff */
[----:B------:R-:W-:Y:S01]  /*1480*/  ULDC UR4, c[0x0][0x988] ;  /* 0x0002620000047ab9 */ /* 0x000fe20000000800 */
[----:B------:R-:W-:Y:S01]  /*1490*/  IMAD.U32 R3, RZ, RZ, UR7 ;  /* 0x00000007ff037e24 */ /* 0x000fe2000f8e00ff */
[----:B------:R-:W-:Y:S01]  /*14a0*/  @UP2 ULDC UR6, c[0x0][0x430] ;  /* 0x00010c0000062ab9 */ /* 0x000fe20000000800 */
[----:B------:R-:W-:-:S03]  /*14b0*/  IMAD.U32 R5, RZ, RZ, UR5 ;  /* 0x00000005ff057e24 */ /* 0x000fc6000f8e00ff */
[----:B------:R-:W2:Y:S04]  /*14c0*/  @P0 LDG.E R7, desc[UR50][R2.64] ;  /* 0x0000003202070981 */ /* 0x000ea8000c1e1900 */
[----:B------:R-:W2:Y:S01]  /*14d0*/  @P1 LDG.E R0, desc[UR50][R4.64] ;  /* 0x0000003204001981 */ /* 0x000ea2000c1e1900 */
[----:B-1----:R-:W-:Y:S01]  /*14e0*/  ISETP.GE.AND P1, PT, R9, 0x1, PT ;  /* 0x000000010900780c */ /* 0x002fe20003f26270 */
[----:B-----5:R-:W-:-:S05]  /*14f0*/  IMAD.IADD R17, R17, 0x1, -R6 ;  /* 0x0000000111117824 */ /* 0x020fca00078e0a06 */
[----:B------:R-:W-:-:S05]  /*1500*/  IADD3 R188, R17, 0x80, -R18 ;  /* 0x0000008011bc7810 */ /* 0x000fca0007ffe812 */
[----:B------:R-:W-:Y:S02]  /*1510*/  IMAD R188, R109, 0x80, R188 ;  /* 0x000000806dbc7824 */ /* 0x000fe400078e02bc */
[----:B--2---:R-:W-:-:S04]  /*1520*/  FMUL.FTZ R0, R7, R0 ;  /* 0x0000000007007220 */ /* 0x004fc80000410000 */
[----:B------:R-:W-:Y:S01]  /*1530*/  FMUL.FTZ R0, R0, UR4 ;  /* 0x0000000400007c20 */ /* 0x000fe20008410000 */
[----:B------:R-:W-:Y:S02]  /*1540*/  @UP2 ULDC UR4, c[0x0][0x42c] ;  /* 0x00010b0000042ab9 */ /* 0x000fe40000000800 */
[----:B------:R-:W-:Y:S02]  /*1550*/  UIMAD.WIDE.U32 UR4, UR44, UR4, URZ ;  /* 0x000000042c0472a5 */ /* 0x000fe4000f8e003f */
[----:B------:R-:W-:Y:S01]  /*1560*/  R2UR UR37, R0 ;  /* 0x00000000002572ca */ /* 0x000fe200000e0000 */
[----:B------:R-:W-:Y:S01]  /*1570*/  IMAD.IADD R0, R188, 0x1, R8 ;  /* 0x00000001bc007824 */ /* 0x000fe200078e0208 */
[----:B------:R-:W-:Y:S01]  /*1580*/  @UP2 USHF.R.U32.HI UR44, URZ, UR6, UR5 ;  /* 0x000000063f2c2299 */ /* 0x000fe20008011605 */
[----:B------:R-:W-:-:S12]  /*1590*/  @!P1 BRA `(.L_x_1085) ;  /* 0x0000000000409947 */ /* 0x000fd80003800000 */
[C---:B------:R-:W-:Y:S01]  /*15a0*/  ISETP.GT.AND P0, PT, R188.reuse, RZ, PT ;  /* 0x000000ffbc00720c */ /* 0x040fe20003f04270 */
[----:B------:R-:W-:-:S12]  /*15b0*/  VIADD R2, R188, 0xffffffff ;  /* 0xffffffffbc027836 */ /* 0x000fd80000000000 */
[----:B------:R-:W-:Y:S05]  /*15c0*/  @P0 BRA `(.L_x_1086) ;  /* 0x00000000001c0947 */ /* 0x000fea0003800000 */
[----:B------:R-:W-:Y:S01]  /*15d0*/  ISETP.NE.AND P0, PT, R9, 0x1, PT ;  /* 0x000000010900780c */ /* 0x000fe20003f05270 */
[----:B------:R-:W-:-:S12]  /*15e0*/  IMAD.MOV R3, RZ, RZ, -R188 ;  /* 0x000000ffff037224 */ /* 0x000fd800078e0abc */
[----:B------:R-:W0:Y:S02]  /*15f0*/  @P0 LDC.64 R4, c[0x0][0x9e8] ;  /* 0x00027a00ff040b82 */ /* 0x000e240000000a00 */
[----:B0-----:R-:W-:-:S05]  /*1600*/  @P0 IMAD.HI.U32 R2, R3, R4, RZ ;  /* 0x0000000403020227 */ /* 0x001fca00078e00ff */
[----:B------:R-:W-:-:S04]  /*1610*/  @P0 SHF.R.U32.HI R3, RZ, R5, R2 ;  /* 0x00000005ff030219 */ /* 0x000fc80000011602 */
[----:B------:R-:W-:Y:S01]  /*1620*/  LOP3.LUT R2, RZ, R3, RZ, 0x33, !PT ;  /* 0x00000003ff027212 */ /* 0x000fe200078e33ff */
[----:B------:R-:W-:Y:S06]  /*1630*/  BRA `(.L_x_1087) ;  /* 0x0000000000107947 */ /* 0x000fec0003800000 */
.L_x_1086:
[----:B------:R-:W-:-:S13]  /*1640*/  ISETP.NE.AND P0, PT, R9, 0x1, PT ;  /* 0x000000010900780c */ /* 0x000fda0003f05270 */
[----:B------:R-:W0:Y:S02]  /*1650*/  @P0 LDC.64 R4, c[0x0][0x9e8] ;  /* 0x00027a00ff040b82 */ /* 0x000e240000000a00 */
[----:B0-----:R-:W-:-:S05]  /*1660*/  @P0 IMAD.HI.U32 R4, R2, R4, RZ ;  /* 0x0000000402040227 */ /* 0x001fca00078e00ff */
[----:B------:R-:W-:-:S07]  /*1670*/  @P0 SHF.R.U32.HI R2, RZ, R5, R4 ;  /* 0x00000005ff020219 */ /* 0x000fce0000011604 */
.L_x_1087:
[----:B------:R-:W-:-:S05]  /*1680*/  IMAD R3, R2, R9, R9 ;  /* 0x0000000902037224 */ /* 0x000fca00078e0209 */
[----:B------:R-:W-:-:S07]  /*1690*/  VIMNMX R0, R0, R3, PT ;  /* 0x0000000300007248 */ /* 0x000fce0003fe0100 */
.L_x_1085:
[----:B------:R-:W-:Y:S01]  /*16a0*/  VIADD R2, R0, 0x9f ;  /* 0x0000009f00027836 */ /* 0x000fe20000000000 */
[----:B------:R-:W-:Y:S01]  /*16b0*/  ULDC UR4, c[0x0][0x9dc] ;  /* 0x0002770000047ab9 */ /* 0x000fe20000000800 */
[C---:B------:R-:W-:Y:S02]  /*16c0*/  VIADD R0, R17.reuse, 0x9f ;  /* 0x0000009f11007836 */ /* 0x040fe40000000000 */
[----:B------:R-:W-:Y:S02]  /*16d0*/  IMAD.IADD R4, R17, 0x1, -R18 ;  /* 0x0000000111047824 */ /* 0x000fe400078e0a12 */
[----:B------:R-:W-:-:S04]  /*16e0*/  IMAD.HI R2, R2, 0x66666667, RZ ;  /* 0x6666666702027827 */ /* 0x000fc800078e02ff */
[----:B------:R-:W-:Y:S01]  /*16f0*/  IMAD.HI R0, R0, 0x66666667, RZ ;  /* 0x6666666700007827 */ /* 0x000fe200078e02ff */
[----:B------:R-:W-:-:S03]  /*1700*/  SHF.R.U32.HI R5, RZ, 0x1f, R2 ;  /* 0x0000001fff057819 */ /* 0x000fc60000011602 */
[----:B------:R-:W-:Y:S01]  /*1710*/  IMAD R105, R109, 0x80, R4 ;  /* 0x000000806d697824 */ /* 0x000fe200078e0204 */
        /* <DEDUP_REMOVED lines=11> */
[----:B------:R-:W0:Y:S02]  /*17d0*/  @P0 LDC.64 R4, c[0x0][0x9e8] ;  /* 0x00027a00ff040b82 */ /* 0x000e240000000a00 */
[----:B0-----:R-:W-:-:S05]  /*17e0*/  @P0 IMAD.HI.U32 R0, R3, R4, RZ ;  /* 0x0000000403000227 */ /* 0x001fca00078e00ff */
[----:B------:R-:W-:-:S04]  /*17f0*/  @P0 SHF.R.U32.HI R3, RZ, R5, R0 ;  /* 0x00000005ff030219 */ /* 0x000fc80000011600 */
[----:B------:R-:W-:Y:S01]  /*1800*/  LOP3.LUT R0, RZ, R3, RZ, 0x33, !PT ;  /* 0x00000003ff007212 */ /* 0x000fe200078e33ff */
[----:B------:R-:W-:Y:S06]  /*1810*/  BRA `(.L_x_1090) ;  /* 0x0000000000147947 */ /* 0x000fec0003800000 */
.L_x_1089:
[----:B------:R-:W-:Y:S01]  /*1820*/  ISETP.NE.AND P0, PT, R9, 0x1, PT ;  /* 0x000000010900780c */ /* 0x000fe20003f05270 */
[----:B------:R-:W-:-:S12]  /*1830*/  IMAD.MOV.U32 R0, RZ, RZ, R105 ;  /* 0x000000ffff007224 */ /* 0x000fd800078e0069 */
[----:B------:R-:W0:Y:S02]  /*1840*/  @P0 LDC.64 R2, c[0x0][0x9e8] ;  /* 0x00027a00ff020b82 */ /* 0x000e240000000a00 */
[----:B0-----:R-:W-:-:S05]  /*1850*/  @P0 IMAD.HI.U32 R2, R105, R2, RZ ;  /* 0x0000000269020227 */ /* 0x001fca00078e00ff */
[----:B------:R-:W-:-:S07]  /*1860*/  @P0 SHF.R.U32.HI R0, RZ, R3, R2 ;  /* 0x00000003ff000219 */ /* 0x000fce0000011602 */
.L_x_1090:
[----:B------:R-:W-:-:S05]  /*1870*/  IMAD R0, R0, R9, RZ ;  /* 0x0000000900007224 */ /* 0x000fca00078e02ff */
[----:B------:R-:W-:-:S13]  /*1880*/  R2UR UR5, R0 ;  /* 0x00000000000572ca */ /* 0x000fda00000e0000 */
[----:B------:R-:W-:-:S04]  /*1890*/  UISETP.LT.AND UP0, UPT, UR4, UR5, UPT ;  /* 0x000000050400728c */ /* 0x000fc8000bf01270 */
[----:B------:R-:W-:-:S12]  /*18a0*/  USEL UR4, UR4, UR5, !UP0 ;  /* 0x0000000504047287 */ /* 0x000fd8000c000000 */
.L_x_1088:
[----:B------:R-:W-:Y:S01]  /*18b0*/  UIMAD.WIDE UR4, UR4, 0x66666667, URZ ;  /* 0x66666667040478a5 */ /* 0x000fe2000f8e023f */
[----:B------:R-:W-:Y:S02]  /*18c0*/  PLOP3.LUT P0, PT, PT, PT, PT, 0x80, 0x0 ;  /* 0x000000000000781c */ /* 0x000fe40003f0f070 */
        /* <DEDUP_REMOVED lines=31> */
[----:B------:R-:W-:Y:S01]  /*1ac0*/  IMAD.MOV.U32 R34, RZ, RZ, RZ ;  /* 0x000000ffff227224 */ /* 0x000fe200078e00ff */
[----:B------:R-:W-:Y:S02]  /*1ad0*/  CS2R R88, SRZ ;  /* 0x0000000000587805 */ /* 0x000fe4000001ff00 */
[----:B------:R-:W-:Y:S02]  /*1ae0*/  CS2R R40, SRZ ;  /* 0x0000000000287805 */ /* 0x000fe4000001ff00 */
[----:B------:R-:W-:-:S02]  /*1af0*/  CS2R R90, SRZ ;  /* 0x00000000005a7805 */ /* 0x000fc4000001ff00 */
[----:B------:R-:W-:Y:S02]  /*1b00*/  CS2R R48, SRZ ;  /* 0x0000000000307805 */ /* 0x000fe4000001ff00 */
[----:B------:R-:W-:Y:S01]  /*1b10*/  CS2R R92, SRZ ;  /* 0x00000000005c7805 */ /* 0x000fe2000001ff00 */
[----:B------:R-:W-:Y:S01]  /*1b20*/  IMAD.MOV.U32 R57, RZ, RZ, RZ ;  /* 0x000000ffff397224 */ /* 0x000fe200078e00ff */
[----:B------:R-:W-:Y:S01]  /*1b30*/  CS2R R94, SRZ ;  /* 0x00000000005e7805 */ /* 0x000fe2000001ff00 */
[----:B------:R-:W-:Y:S06]  /*1b40*/  @!P1 BRA `(.L_x_1091) ;  /* 0x0000010c00889947 */ /* 0x000fec0003800000 */
        /* <DEDUP_REMOVED lines=31> */
.L_x_1092:
[----:B------:R-:W-:Y:S01]  /*1d40*/  ULEA.HI UR4, UR46, UR46, URZ, 0x1 ;  /* 0x0000002e2e047291 */ /* 0x000fe2000f8f083f */
[----:B------:R-:W-:-:S03]  /*1d50*/  IMAD.U32 R2, RZ, RZ, UR47 ;  /* 0x0000002fff027e24 */ /* 0x000fc6000f8e00ff */
[----:B------:R-:W-:Y:S02]  /*1d60*/  ULOP3.LUT UR4, UR4, 0xfffffffe, URZ, 0xc0, !UPT ;  /* 0xfffffffe04047892 */ /* 0x000fe4000f8ec03f */
[----:B------:R-:W-:Y:S02]  /*1d70*/  ISETP.NE.AND P0, PT, R2, 0x3, PT ;  /* 0x000000030200780c */ /* 0x000fe40003f05270 */
[----:B------:R-:W-:-:S06]  /*1d80*/  UIADD3 UR4, UR46, -UR4, URZ ;  /* 0x800000042e047290 */ /* 0x000fcc000fffe03f */
[----:B------:R-:W-:-:S05]  /*1d90*/  IMAD.U32 R0, RZ, RZ, UR4 ;  /* 0x00000004ff007e24 */ /* 0x000fca000f8e00ff */
[----:B------:R-:W-:-:S04]  /*1da0*/  SHF.L.U32 R0, R0, 0x1f, RZ ;  /* 0x0000001f00007819 */ /* 0x000fc800000006ff */
[----:B------:R-:W0:Y:S02]  /*1db0*/  SYNCS.PHASECHK.TRANS64.TRYWAIT P1, [UR41+0x29800], R0 ;  /* 0x02980000ff0075a7 */ /* 0x000e240008020169 */
[----:B0-----:R-:W-:Y:S05]  /*1dc0*/  @!P1 BRA `(.L_x_1093) ;  /* 0x00000184003c9947 */ /* 0x001fea0003800000 */
.L_x_1280:
[----:B------:R-:W-:Y:S05]  /*1dd0*/  @!P0 BRA `(.L_x_1094) ;  /* 0x0000000000048947 */ /* 0x000fea0003800000 */
[----:B------:R-:W-:Y:S01]  /*1de0*/  BPT.TRAP 0x1 ;  /* 0x000000040000795c */ /* 0x000fe20000300000 */
.L_x_1094:
[----:B0-----:R-:W-:Y:S02]  /*1df0*/  IMAD.U32 R3, RZ, RZ, UR52 ;  /* 0x00000034ff037e24 */ /* 0x001fe4000f8e00ff */
[----:B------:R-:W-:-:S03]  /*1e00*/  IMAD.U32 R0, RZ, RZ, UR45 ;  /* 0x0000002dff007e24 */ /* 0x000fc6000f8e00ff */
[----:B------:R-:W-:Y:S02]  /*1e10*/  LEA R3, R3, UR41, 0x3 ;  /* 0x0000002903037c11 */ /* 0x000fe4000f8e18ff */
[----:B------:R-:W-:-:S04]  /*1e20*/  SHF.L.U32 R0, R0, 0x1f, RZ ;  /* 0x0000001f00007819 */ /* 0x000fc800000006ff */
[----:B------:R0:W1:Y:S01]  /*1e30*/  SYNCS.PHASECHK.TRANS64.TRYWAIT P1, [R3+URZ+0x29830], R0 ;  /* 0x02983000030075a7 */ /* 0x000062000802017f */
[----:B------:R-:W-:Y:S05]  /*1e40*/  @!P0 BRA `(.L_x_1095) ;  /* 0x0000000000048947 */ /* 0x000fea0003800000 */
[----:B------:R-:W-:Y:S01]  /*1e50*/  BPT.TRAP 0x1 ;  /* 0x000000040000795c */ /* 0x000fe20000300000 */
.L_x_1095:
[----:B------:R-:W2:Y:S01]  /*1e60*/  S2R R2, SR_TID.X ;  /* 0x0000000000027919 */ /* 0x000ea20000002100 */
[----:B------:R-:W-:Y:S02]  /*1e70*/  LOP3.LUT R189, R189, 0xfffffff7, RZ, 0xc0, !PT ;  /* 0xfffffff7bdbd7812 */ /* 0x000fe400078ec0ff */
[----:B--2---:R-:W-:-:S13]  /*1e80*/  LOP3.LUT P2, RZ, R2, 0x7f, RZ, 0xc0, !PT ;  /* 0x0000007f02ff7812 */ /* 0x004fda000784c0ff */
[----:B------:R-:W-:Y:S01]  /*1e90*/  @P2 LOP3.LUT R189, R189, 0x8, RZ, 0xfc, !PT ;  /* 0x00000008bdbd2812 */ /* 0x000fe200078efcff */
[----:B-1----:R-:W-:Y:S06]  /*1ea0*/  @P1 BRA `(.L_x_1096) ;  /* 0x0000000000081947 */ /* 0x002fec0003800000 */
[----:B------:R-:W1:Y:S02]  /*1eb0*/  SYNCS.PHASECHK.TRANS64.TRYWAIT P1, [R3+URZ+0x29830], R0 ;  /* 0x02983000030075a7 */ /* 0x000e64000802017f */
[----:B-1----:R-:W-:Y:S05]  /*1ec0*/  @!P1 BRA `(.L_x_1097) ;  /* 0x0000018400149947 */ /* 0x002fea0003800000 */
.L_x_1096:
[----:B------:R-:W-:Y:S05]  /*1ed0*/  WARPSYNC.ALL ;  /* 0x0000000000007948 */ /* 0x000fea0003800000 */
[----:B------:R-:W-:Y:S01]  /*1ee0*/  UIADD3 UR4, UR41, 0x1a400, URZ ;  /* 0x0001a40029047890 */ /* 0x000fe2000fffe03f */
[----:B------:R-:W-:Y:S01]  /*1ef0*/  WARPGROUP.ARRIVE ;  /* 0x00000000000079c5 */ /* 0x000fe20000000000 */
[----:B------:R-:W-:-:S05]  /*1f00*/  ULOP3.LUT UR28, UR49, 0x10000, URZ, 0xfc, !UPT ;  /* 0x00010000311c7892 */ /* 0x000fca000f8efc3f */
[----:B------:R-:W2:Y:S01]  /*1f10*/  S2R R2, SR_TID.X ;  /* 0x0000000000027919 */ /* 0x000ea20000002100 */
[----:B------:R-:W-:Y:S01]  /*1f20*/  USHF.R.U32.HI UR4, URZ, 0x4, UR4 ;  /* 0x000000043f047899 */ /* 0x000fe20008011604 */
[----:B------:R-:W-:Y:S01]  /*1f30*/  IMAD.MOV.U32 R5, RZ, RZ, -0xa0 ;  /* 0xffffff60ff057424 */ /* 0x000fe200078e00ff */
[----:B------:R-:W-:Y:S01]  /*1f40*/  UMOV UR25, 0x80000020 ;  /* 0x8000002000197882 */ /* 0x000fe20000000000 */
[----:B------:R-:W-:Y:S01]  /*1f50*/  UMOV UR27, 0x80000020 ;  /* 0x80000020001b7882 */ /* 0x000fe20000000000 */
[----:B------:R-:W-:Y:S01]  /*1f60*/  ULOP3.LUT UR4, UR4, 0x3fff, URZ, 0xc0, !UPT ;  /* 0x00003fff04047892 */ /* 0x000fe2000f8ec03f */
[----:B------:R-:W-:Y:S01]  /*1f70*/  IMAD R6, R104, R5, 0xa0 ;  /* 0x000000a068067424 */ /* 0x000fe200078e0205 */
[----:B------:R-:W-:Y:S01]  /*1f80*/  UMOV UR24, UR28 ;  /* 0x0000001c00187c82 */ /* 0x000fe20008000000 */
[----:B------:R-:W-:Y:S01]  /*1f90*/  UMOV UR5, UR25 ;  /* 0x0000001900057c82 */ /* 0x000fe20008000000 */
[----:B------:R-:W-:Y:S01]  /*1fa0*/  ULOP3.LUT UR49, UR4, 0x10000, URZ, 0xfc, !UPT ;  /* 0x0001000004317892 */ /* 0x000fe2000f8efc3f */
[----:B------:R-:W-:Y:S01]  /*1fb0*/  IMAD R4, R109, 0x80, R192 ;  /* 0x000000806d047824 */ /* 0x000fe200078e02c0 */
[----:B------:R-:W-:Y:S01]  /*1fc0*/  UMOV UR7, 0x80000020 ;  /* 0x8000002000077882 */ /* 0x000fe20000000000 */
[----:B------:R-:W-:Y:S01]  /*1fd0*/  UMOV UR4, UR24 ;  /* 0x0000001800047c82 */ /* 0x000fe20008000000 */
[----:B------:R-:W-:Y:S01]  /*1fe0*/  UIMAD UR30, UR52, 0x780, UR49 ;  /* 0x00000780341e78a4 */ /* 0x000fe2000f8e0231 */
[----:B------:R-:W-:Y:S01]  /*1ff0*/  IMAD R10, R16, -0x2, R6 ;  /* 0xfffffffe100a7824 */ /* 0x000fe200078e0206 */
[----:B------:R-:W-:Y:S01]  /*2000*/  UMOV UR11, 0x80000020 ;  /* 0x80000020000b7882 */ /* 0x000fe20000000000 */
[----:B------:R-:W-:Y:S01]  /*2010*/  UMOV UR15, 0x80000020 ;  /* 0x80000020000f7882 */ /* 0x000fe20000000000 */
[----:B------:R-:W-:-:S02]  /*2020*/  UIADD3 UR6, UR30, 0x80, URZ ;  /* 0x000000801e067890 */ /* 0x000fc4000fffe03f */
[----:B------:R-:W-:Y:S02]  /*2030*/  UIADD3 UR8, UR30, 0x100, URZ ;  /* 0x000001001e087890 */ /* 0x000fe4000fffe03f */
[----:B------:R-:W-:Y:S01]  /*2040*/  UMOV UR26, UR30 ;  /* 0x0000001e001a7c82 */ /* 0x000fe20008000000 */
[----:B------:R-:W-:Y:S01]  /*2050*/  UIADD3 UR9, UR30, 0x180, URZ ;  /* 0x000001801e097890 */ /* 0x000fe2000fffe03f */
[----:B------:R-:W-:Y:S01]  /*2060*/  QGMMA.64x32x32.F32.E4M3.E4M3 R88, gdesc[UR24], RZ, !UPT, gsb0 ;  /* 0x00600000185879f3 */ /* 0x000fe2000c0008ff */
[----:B------:R-:W-:Y:S01]  /*2070*/  UMOV UR26, UR6 ;  /* 0x00000006001a7c82 */ /* 0x000fe20008000000 */
[----:B------:R-:W-:Y:S01]  /*2080*/  UMOV UR27, 0x80000020 ;  /* 0x80000020001b7882 */ /* 0x000fe20000000000 */
[----:B------:R-:W-:Y:S01]  /*2090*/  UMOV UR6, UR8 ;  /* 0x0000000800067c82 */ /* 0x000fe20008000000 */
[----:B------:R-:W-:Y:S02]  /*20a0*/  UIADD3 UR10, UR30, 0x200, URZ ;  /* 0x000002001e0a7890 */ /* 0x000fe4000fffe03f */
[----:B------:R-:W-:-:S02]  /*20b0*/  UIADD3 UR12, UR30, 0x102, URZ ;  /* 0x000001021e0c7890 */ /* 0x000fc4000fffe03f */
[----:B------:R-:W-:Y:S01]  /*20c0*/  UIADD3 UR13, UR30, 0x182, URZ ;  /* 0x000001821e0d7890 */ /* 0x000fe2000fffe03f */
[----:B--2---:R-:W-:Y:S01]  /*20d0*/  LOP3.LUT P1, RZ, R2, 0x7f, RZ, 0xc0, !PT ;  /* 0x0000007f02ff7812 */ /* 0x004fe2000782c0ff */
[----:B------:R-:W-:Y:S02]  /*20e0*/  UIADD3 UR14, UR30, 0x202, URZ ;  /* 0x000002021e0e7890 */ /* 0x000fe4000fffe03f */
[----:B------:R-:W-:Y:S01]  /*20f0*/  UIADD3 UR18, UR30, 0x382, URZ ;  /* 0x000003821e127890 */ /* 0x000fe2000fffe03f */
[----:B------:R-:W-:Y:S01]  /*2100*/  UMOV UR19, 0x80000020 ;  /* 0x8000002000137882 */ /* 0x000fe20000000000 */
[----:B------:R-:W-:Y:S01]  /*2110*/  UIADD3 UR22, UR30, 0x600, URZ ;  /* 0x000006001e167890 */ /* 0x000fe2000fffe03f */
[----:B------:R-:W-:Y:S01]  /*2120*/  UMOV UR23, 0x80000020 ;  /* 0x8000002000177882 */ /* 0x000fe20000000000 */
[----:B------:R-:W-:Y:S01]  /*2130*/  UMOV UR31, 0x80000020 ;  /* 0x80000020001f7882 */ /* 0x000fe20000000000 */
[----:B------:R-:W-:-:S05]  /*2140*/  ULDC UR54, c[0x0][0x9dc] ;  /* 0x0002770000367ab9 */ /* 0x000fca0000000800 */
[----:B01----:R-:W-:Y:S02]  /*2150*/  @!P1 VIADD R0, R3, 0x29840 ;  /* 0x0002984003009836 */ /* 0x003fe40000000000 */
[----:B------:R-:W-:-:S03]  /*2160*/  IMAD.IADD R3, R17, 0x1, R6 ;  /* 0x0000000111037824 */ /* 0x000fc600078e0206 */
[----:B------:R-:W-:Y:S01]  /*2170*/  @!P1 PRMT R0, RZ, 0x654, R0 ;  /* 0x00000654ff009816 */ /* 0x000fe20000000000 */
[--C-:B------:R-:W-:Y:S01]  /*2180*/  IMAD R7, R16, -0x2, R3.reuse ;  /* 0xfffffffe10077824 */ /* 0x100fe200078e0203 */
[----:B------:R-:W-:-:S05]  /*2190*/  IADD3 R5, -R18, 0x1, R3 ;  /* 0x0000000112057810 */ /* 0x000fca0007ffe103 */
[----:B------:R-:W-:Y:S01]  /*21a0*/  IMAD R5, R16, -0x2, R5 ;  /* 0xfffffffe10057824 */ /* 0x000fe200078e0205 */
        /* <DEDUP_REMOVED lines=157> */
[----:B------:R-:W-:Y:S01]  /*2b80*/  ULOP3.LUT UR10, URZ, UR54, URZ, 0x33, !UPT ;  /* 0x000000363f0a7292 */ /* 0x000fe2000f8e333f */
        /* <DEDUP_REMOVED lines=8> */
[----:B------:R-:W-:Y:S02]  /*2c10*/  ULDC.64 UR6, c[0x0][0x9e0] ;  /* 0x0002780000067ab9 */ /* 0x000fe40000000a00 */
[----:B------:R-:W-:Y:S01]  /*2c20*/  UISETP.GE.AND UP0, UPT, UR7, 0x1, UPT ;  /* 0x000000010700788c */ /* 0x000fe2000bf06270 */
[C---:B------:R-:W-:Y:S02]  /*2c30*/  VIADD R8, R5.reuse, UR6 ;  /* 0x0000000605087c36 */ /* 0x040fe40008000000 */
        /* <DEDUP_REMOVED lines=8> */
[----:B0-----:R-:W-:-:S11]  /*2cc0*/  VIADDMNMX R0, R4, R8, R7, PT ;  /* 0x0000000804007246 */ /* 0x001fd60003800107 */
[----:B------:R-:W-:Y:S05]  /*2cd0*/  @P1 BRA `(.L_x_1098) ;  /* 0x0000000000541947 */ /* 0x000fea0003800000 */
[----:B------:R-:W-:Y:S01]  /*2ce0*/  IADD3 R3, -R18, R17, R4 ;  /* 0x0000001112037210 */ /* 0x000fe20007ffe104 */
[----:B------:R-:W-:Y:S03]  /*2cf0*/  BSSY B0, `(.L_x_1099) ;  /* 0x0000010000007945 */ /* 0x000fe60003800000 */
        /* <DEDUP_REMOVED lines=10> */
.L_x_1100:
[----:B------:R-:W-:-:S06]  /*2da0*/  UISETP.NE.AND UP1, UPT, UR7, 0x1, UPT ;  /* 0x000000010700788c */ /* 0x000fcc000bf25270 */
[----:B------:R-:W-:-:S05]  /*2db0*/  PLOP3.LUT P1, PT, PT, PT, UP1, 0x80, 0x0 ;  /* 0x000000000000781c */ /* 0x000fca0003f2f018 */
[----:B------:R-:W-:-:S08]  /*2dc0*/  @UP1 ULDC.64 UR10, c[0x0][0x9e8] ;  /* 0x00027a00000a1ab9 */ /* 0x000fd00000000a00 */
[----:B------:R-:W-:-:S05]  /*2dd0*/  @P1 IMAD.HI.U32 R9, R3, UR10, RZ ;  /* 0x0000000a03091c27 */ /* 0x000fca000f8e00ff */
[----:B------:R-:W-:-:S07]  /*2de0*/  @P1 SHF.R.U32.HI R3, RZ, UR11, R9 ;  /* 0x0000000bff031c19 */ /* 0x000fce0008011609 */
.L_x_1101:
[----:B------:R-:W-:Y:S05]  /*2df0*/  BSYNC B0 ;  /* 0x0000000000007941 */ /* 0x000fea0003800000 */
.L_x_1099:
[----:B------:R-:W-:-:S05]  /*2e00*/  IMAD R3, R3, UR7, R10 ;  /* 0x0000000703037c24 */ /* 0x000fca000f8e020a */
[----:B------:R-:W-:Y:S02]  /*2e10*/  VIMNMX R2, R2, R3, !PT ;  /* 0x0000000302027248 */ /* 0x000fe40007fe0100 */
[----:B------:R-:W-:-:S07]  /*2e20*/  VIADDMNMX R0, R3, UR7, R0, PT ;  /* 0x0000000703007c46 */ /* 0x000fce000b800100 */
.L_x_1098:
        /* <DEDUP_REMOVED lines=49> */
[----:B------:R-:W-:Y:S02]  /*3140*/  ISETP.LT.OR P2, PT, R0, 0x29, P2 ;  /* 0x000000290000780c */ /* 0x000fe40001741670 */
[----:B------:R-:W-:Y:S02]  /*3150*/  IADD3 R3, R5, 0x8, R4 ;  /* 0x0000000805037810 */ /* 0x000fe40007ffe004 */
        /* <DEDUP_REMOVED lines=143> */
[----:B------:R-:W-:Y:S01]  /*3a50*/  ISETP.LT.OR P6, PT, R0, 0x9a, P6 ;  /* 0x0000009a0000780c */ /* 0x000fe200037c1670 */
[----:B------:R-:W-:-:S03]  /*3a60*/  VIADD R0, R4, 0x8 ;  /* 0x0000000804007836 */ /* 0x000fc60000000000 */
[----:B------:R-:W-:Y:S02]  /*3a70*/  FSEL R37, R37, -INF , !P6 ;  /* 0xff80000025257808 */ /* 0x000fe40007000000 */
[----:B------:R-:W-:Y:S02]  /*3a80*/  PLOP3.LUT P6, PT, PT, PT, UP0, 0x40, 0x0 ;  /* 0x000000000000781c */ /* 0x000fe40003fce808 */
[----:B------:R-:W-:-:S11]  /*3a90*/  VIADDMNMX R0, R0, R8, R7, PT ;  /* 0x0000000800007246 */ /* 0x000fd60003800107 */
[----:B------:R-:W-:Y:S05]  /*3aa0*/  @P6 BRA `(.L_x_1102) ;  /* 0x0000000000606947 */ /* 0x000fea0003800000 */
[----:B------:R-:W-:Y:S01]  /*3ab0*/  IADD3 R5, R17, 0x8, R4 ;  /* 0x0000000811057810 */ /* 0x000fe20007ffe004 */
[----:B------:R-:W-:Y:S04]  /*3ac0*/  BSSY B0, `(.L_x_1103) ;  /* 0x0000013000007945 */ /* 0x000fe80003800000 */
        /* <DEDUP_REMOVED lines=12> */
.L_x_1104:
[----:B------:R-:W-:-:S06]  /*3b90*/  UISETP.NE.AND UP1, UPT, UR7, 0x1, UPT ;  /* 0x000000010700788c */ /* 0x000fcc000bf25270 */
[----:B------:R-:W-:-:S05]  /*3ba0*/  PLOP3.LUT P6, PT, PT, PT, UP1, 0x80, 0x0 ;  /* 0x000000000000781c */ /* 0x000fca0003fcf018 */
[----:B------:R-:W-:-:S08]  /*3bb0*/  @UP1 ULDC.64 UR10, c[0x0][0x9e8] ;  /* 0x00027a00000a1ab9 */ /* 0x000fd00000000a00 */
[----:B------:R-:W-:Y:S01]  /*3bc0*/  @P6 IMAD.HI.U32 R2, R5, UR10, RZ ;  /* 0x0000000a05026c27 */ /* 0x000fe2000f8e00ff */
[----:B------:R-:W-:-:S13]  /*3bd0*/  PLOP3.LUT P6, PT, PT, PT, UP1, 0x80, 0x0 ;  /* 0x000000000000781c */ /* 0x000fda0003fcf018 */
[----:B------:R-:W-:-:S07]  /*3be0*/  @P6 SHF.R.U32.HI R5, RZ, UR11, R2 ;  /* 0x0000000bff056c19 */ /* 0x000fce0008011602 */
.L_x_1105:
[----:B------:R-:W-:Y:S05]  /*3bf0*/  BSYNC B0 ;  /* 0x0000000000007941 */ /* 0x000fea0003800000 */
.L_x_1103:
[----:B------:R-:W-:-:S05]  /*3c00*/  IMAD R5, R5, UR7, R10 ;  /* 0x0000000705057c24 */ /* 0x000fca000f8e020a */
[----:B------:R-:W-:Y:S02]  /*3c10*/  VIMNMX R3, R3, R5, !PT ;  /* 0x0000000503037248 */ /* 0x000fe40007fe0100 */
[----:B------:R-:W-:-:S07]  /*3c20*/  VIADDMNMX R0, R5, UR7, R0, PT ;  /* 0x0000000705007c46 */ /* 0x000fce000b800100 */
.L_x_1102:
[C---:B------:R-:W-:Y:S02]  /*3c30*/  ISETP.GT.AND P1, PT, R3.reuse, 0x20, !P1 ;  /* 0x000000200300780c */ /* 0x040fe40004f24270 */
        /* <DEDUP_REMOVED lines=109> */
[----:B------:R-:W0:Y:S01]  /*4310*/  SHFL.BFLY PT, R2, R5, 0x2, 0x1f ;  /* 0x0c401f0005027f89 */ /* 0x000e2200000e0000 */
        /* <DEDUP_REMOVED lines=13> */
[----:B0-----:R-:W-:Y:S02]  /*43f0*/  FMNMX.FTZ R6, R5, R2, !PT ;  /* 0x0000000205067209 */ /* 0x001fe40007810000 */
[C---:B------:R-:W-:Y:S02]  /*4400*/  ISETP.LT.OR P1, PT, R0.reuse, 0x6a, P1 ;  /* 0x0000006a0000780c */ /* 0x040fe40000f21670 */
[----:B------:R-:W-:Y:S01]  /*4410*/  ISETP.LT.OR P5, PT, R0, 0x99, P5 ;  /* 0x000000990000780c */ /* 0x000fe20002fa1670 */
[----:B------:R-:W0:Y:S01]  /*4420*/  SHFL.BFLY PT, R7, R6, 0x1, 0x1f ;  /* 0x0c201f0006077f89 */ /* 0x000e2200000e0000 */
        /* <DEDUP_REMOVED lines=11> */
[----:B0-----:R-:W-:Y:S01]  /*44e0*/  FMNMX.FTZ R2, R6, R7, !PT ;  /* 0x0000000706027209 */ /* 0x001fe20007810000 */
[----:B------:R-:W-:Y:S01]  /*44f0*/  IMAD.U32 R7, RZ, RZ, UR37 ;  /* 0x00000025ff077e24 */ /* 0x000fe2000f8e00ff */
        /* <DEDUP_REMOVED lines=64> */
[----:B------:R-:W-:Y:S01]  /*4900*/  ISETP.GT.AND P1, PT, R3, 0x88, !P6 ;  /* 0x000000880300780c */ /* 0x000fe20007724270 */
[--C-:B------:R-:W-:Y:S01]  /*4910*/  FFMA.FTZ R84, R84, UR37, -R88.reuse ;  /* 0x0000002554547c23 */ /* 0x100fe20008010858 */
[----:B------:R-:W-:Y:S01]  /*4920*/  ISETP.NE.AND P2, PT, R132, RZ, PT ;  /* 0x000000ff8400720c */ /* 0x000fe20003f45270 */
[--C-:B------:R-:W-:Y:S01]  /*4930*/  FFMA.FTZ R5, R9, UR37, -R88.reuse ;  /* 0x0000002509057c23 */ /* 0x100fe20008010858 */
[----:B------:R-:W-:Y:S01]  /*4940*/  ISETP.LT.OR P1, PT, R0, 0x89, P1 ;  /* 0x000000890000780c */ /* 0x000fe20000f21670 */
[----:B------:R1:W-:Y:S01]  /*4950*/  MUFU.EX2 R15, R76 ;  /* 0x0000004c000f7308 */ /* 0x0003e20000000800 */
[----:B0-----:R-:W-:Y:S01]  /*4960*/  FMNMX.FTZ R72, R74, R21, !PT ;  /* 0x000000154a487209 */ /* 0x001fe20007810000 */
[--C-:B------:R-:W-:Y:S01]  /*4970*/  FFMA.FTZ R6, R89, UR37, -R88.reuse ;  /* 0x0000002559067c23 */ /* 0x100fe20008010858 */
[----:B------:R-:W-:Y:S01]  /*4980*/  FSEL R30, R30, -INF , !P1 ;  /* 0xff8000001e1e7808 */ /* 0x000fe20004800000 */
[--C-:B------:R-:W-:Y:S01]  /*4990*/  FFMA.FTZ R7, R92, UR37, -R88.reuse ;  /* 0x000000255c077c23 */ /* 0x100fe20008010858 */
[----:B------:R-:W-:Y:S01]  /*49a0*/  FMNMX.FTZ R21, R75, R72, !PT ;  /* 0x000000484b157209 */ /* 0x000fe20007810000 */
[--C-:B------:R-:W-:Y:S01]  /*49b0*/  FFMA.FTZ R8, R93, UR37, -R88.reuse ;  /* 0x000000255d087c23 */ /* 0x100fe20008010858 */
[----:B------:R-:W-:Y:S01]  /*49c0*/  ISETP.GT.AND P1, PT, R3, 0x89, !P2 ;  /* 0x000000890300780c */ /* 0x000fe20005724270 */
[----:B------:R-:W-:Y:S01]  /*49d0*/  MUFU.EX2 R5, R5 ;  /* 0x0000000500057308 */ /* 0x000fe20000000800 */
[----:B------:R-:W-:Y:S01]  /*49e0*/  FMNMX.FTZ R72, R78, R21, !PT ;  /* 0x000000154e487209 */ /* 0x000fe20007810000 */
[--C-:B------:R-:W-:Y:S01]  /*49f0*/  FFMA.FTZ R9, R96, UR37, -R88.reuse ;  /* 0x0000002560097c23 */ /* 0x100fe20008010858 */
[----:B------:R-:W-:Y:S01]  /*4a00*/  ISETP.LT.OR P1, PT, R0, 0x8a, P1 ;  /* 0x0000008a0000780c */ /* 0x000fe20000f21670 */
[--C-:B------:R-:W-:Y:S01]  /*4a10*/  FFMA.FTZ R10, R97, UR37, -R88.reuse ;  /* 0x00000025610a7c23 */ /* 0x100fe20008010858 */
[----:B------:R-:W-:Y:S01]  /*4a20*/  FMNMX.FTZ R73, R79, R72, !PT ;  /* 0x000000484f497209 */ /* 0x000fe20007810000 */
[--C-:B------:R-:W-:Y:S01]  /*4a30*/  FFMA.FTZ R72, R81, UR37, -R88.reuse ;  /* 0x0000002551487c23 */ /* 0x100fe20008010858 */
[----:B------:R-:W-:-:S01]  /*4a40*/  FFMA.FTZ R81, R69, UR37, -R88 ;  /* 0x0000002545517c23 */ /* 0x000fc20008010858 */
[----:B------:R0:W-:Y:S01]  /*4a50*/  MUFU.EX2 R21, R80 ;  /* 0x0000005000157308 */ /* 0x0001e20000000800 */
[----:B-1----:R-:W-:Y:S01]  /*4a60*/  FMNMX.FTZ R76, R82, R73, !PT ;  /* 0x00000049524c7209 */ /* 0x002fe20007810000 */
[--C-:B------:R-:W-:Y:S01]  /*4a70*/  FFMA.FTZ R11, R100, UR37, -R88.reuse ;  /* 0x00000025640b7c23 */ /* 0x100fe20008010858 */
[----:B------:R-:W-:Y:S01]  /*4a80*/  FSEL R31, R31, -INF , !P1 ;  /* 0xff8000001f1f7808 */ /* 0x000fe20004800000 */
[--C-:B------:R-:W-:Y:S01]  /*4a90*/  FFMA.FTZ R12, R101, UR37, -R88.reuse ;  /* 0x00000025650c7c23 */ /* 0x100fe20008010858 */
[----:B------:R-:W-:Y:S01]  /*4aa0*/  FMNMX.FTZ R73, R83, R76, !PT ;  /* 0x0000004c53497209 */ /* 0x000fe20007810000 */
[--C-:B------:R-:W-:Y:S01]  /*4ab0*/  FFMA.FTZ R56, R56, UR37, -R88.reuse ;  /* 0x0000002538387c23 */ /* 0x100fe20008010858 */
[----:B------:R-:W-:Y:S01]  /*4ac0*/  ISETP.NE.AND P6, PT, R133, RZ, PT ;  /* 0x000000ff8500720c */ /* 0x000fe20003fc5270 */
[----:B------:R-:W1:Y:S01]  /*4ad0*/  MUFU.EX2 R6, R6 ;  /* 0x0000000600067308 */ /* 0x000e620000000800 */
[----:B------:R-:W-:Y:S01]  /*4ae0*/  FMNMX.FTZ R76, R86, R73, !PT ;  /* 0x00000049564c7209 */ /* 0x000fe20007810000 */
[--C-:B------:R-:W-:Y:S01]  /*4af0*/  FFMA.FTZ R57, R57, UR37, -R88.reuse ;  /* 0x0000002539397c23 */ /* 0x100fe20008010858 */
[----:B------:R-:W-:Y:S01]  /*4b00*/  ISETP.GT.AND P2, PT, R3, 0x99, !P6 ;  /* 0x000000990300780c */ /* 0x000fe20007744270 */
[--C-:B------:R-:W-:Y:S01]  /*4b10*/  FFMA.FTZ R60, R60, UR37, -R88.reuse ;  /* 0x000000253c3c7c23 */ /* 0x100fe20008010858 */
[----:B------:R-:W-:Y:S01]  /*4b20*/  FMNMX.FTZ R77, R87, R76, !PT ;  /* 0x0000004c574d7209 */ /* 0x000fe20007810000 */
        /* <DEDUP_REMOVED lines=9> */
[----:B------:R-:W-:-:S01]  /*4bc0*/  FFMA.FTZ R68, R68, UR37, -R88 ;  /* 0x0000002544447c23 */ /* 0x000fc20008010858 */
[----:B------:R0:W-:Y:S01]  /*4bd0*/  MUFU.EX2 R3, R81 ;  /* 0x0000005100037308 */ /* 0x0001e20000000800 */
[----:B------:R-:W-:Y:S01]  /*4be0*/  FMNMX.FTZ R80, R62, R77, !PT ;  /* 0x0000004d3e507209 */ /* 0x000fe20007810000 */
[--C-:B--2---:R-:W-:Y:S01]  /*4bf0*/  FFMA.FTZ R84, R40, UR37, -R88.reuse ;  /* 0x0000002528547c23 */ /* 0x104fe20008010858 */
[----:B------:R-:W-:-:S01]  /*4c00*/  FFMA.FTZ R24, R24, UR37, -R88 ;  /* 0x0000002518187c23 */ /* 0x000fc20008010858 */
[--C-:B------:R-:W-:Y:S01]  /*4c10*/  FFMA.FTZ R25, R25, UR37, -R88.reuse ;  /* 0x0000002519197c23 */ /* 0x100fe20008010858 */
[----:B------:R-:W-:Y:S01]  /*4c20*/  FMNMX.FTZ R77, R63, R80, !PT ;  /* 0x000000503f4d7209 */ /* 0x000fe20007810000 */
[--C-:B------:R-:W-:Y:S01]  /*4c30*/  FFMA.FTZ R28, R28, UR37, -R88.reuse ;  /* 0x000000251c1c7c23 */ /* 0x100fe20008010858 */
[----:B------:R-:W-:-:S01]  /*4c40*/  FFMA.FTZ R29, R29, UR37, -R88 ;  /* 0x000000251d1d7c23 */ /* 0x000fc20008010858 */
[----:B------:R-:W2:Y:S01]  /*4c50*/  MUFU.EX2 R7, R7 ;  /* 0x0000000700077308 */ /* 0x000ea20000000800 */
[----:B------:R-:W-:Y:S01]  /*4c60*/  FMNMX.FTZ R80, R66, R77, !PT ;  /* 0x0000004d42507209 */ /* 0x000fe20007810000 */
[--C-:B0-----:R-:W-:Y:S01]  /*4c70*/  FFMA.FTZ R81, R41, UR37, -R88.reuse ;  /* 0x0000002529517c23 */ /* 0x101fe20008010858 */
[----:B------:R-:W-:-:S01]  /*4c80*/  FFMA.FTZ R32, R32, UR37, -R88 ;  /* 0x0000002520207c23 */ /* 0x000fc20008010858 */
[--C-:B------:R-:W-:Y:S01]  /*4c90*/  FFMA.FTZ R33, R33, UR37, -R88.reuse ;  /* 0x0000002521217c23 */ /* 0x100fe20008010858 */
[----:B------:R-:W-:Y:S01]  /*4ca0*/  FMNMX.FTZ R77, R67, R80, !PT ;  /* 0x00000050434d7209 */ /* 0x000fe20007810000 */
[--C-:B------:R-:W-:Y:S01]  /*4cb0*/  FFMA.FTZ R36, R36, UR37, -R88.reuse ;  /* 0x0000002524247c23 */ /* 0x100fe20008010858 */
[----:B------:R-:W-:-:S01]  /*4cc0*/  FFMA.FTZ R37, R37, UR37, -R88 ;  /* 0x0000002525257c23 */ /* 0x000fc20008010858 */
[----:B------:R-:W0:Y:S01]  /*4cd0*/  MUFU.EX2 R8, R8 ;  /* 0x0000000800087308 */ /* 0x000e220000000800 */
[----:B------:R-:W-:-:S04]  /*4ce0*/  FMNMX.FTZ R80, R70, R77, !PT ;  /* 0x0000004d46507209 */ /* 0x000fc80007810000 */
[----:B------:R-:W-:-:S03]  /*4cf0*/  FMNMX.FTZ R77, R71, R80, !PT ;  /* 0x00000050474d7209 */ /* 0x000fc60007810000 */
[----:B------:R-:W3:Y:S01]  /*4d00*/  MUFU.EX2 R9, R9 ;  /* 0x0000000900097308 */ /* 0x000ee20000000800 */
[----:B------:R-:W-:-:S04]  /*4d10*/  FMNMX.FTZ R80, R42, R77, !PT ;  /* 0x0000004d2a507209 */ /* 0x000fc80007810000 */
[----:B------:R-:W-:-:S03]  /*4d20*/  FMNMX.FTZ R77, R43, R80, !PT ;  /* 0x000000502b4d7209 */ /* 0x000fc60007810000 */
[----:B------:R-:W4:Y:S01]  /*4d30*/  MUFU.EX2 R10, R10 ;  /* 0x0000000a000a7308 */ /* 0x000f220000000800 */
        /* <DEDUP_REMOVED lines=15> */
[----:B------:R-:W-:Y:S01]  /*4e30*/  MUFU.EX2 R69, R84 ;  /* 0x0000005400457308 */ /* 0x000fe20000000800 */
[----:B------:R-:W-:-:S04]  /*4e40*/  FMNMX.FTZ R80, R34, R77, !PT ;  /* 0x0000004d22507209 */ /* 0x000fc80007810000 */
        /* <DEDUP_REMOVED lines=9> */
[----:B------:R-:W-:Y:S01]  /*4ee0*/  IMAD.U32 R53, RZ, RZ, UR37 ;  /* 0x00000025ff357e24 */ /* 0x000fe2000f8e00ff */
[----:B------:R5:W-:Y:S03]  /*4ef0*/  MUFU.EX2 R38, R81 ;  /* 0x0000005100267308 */ /* 0x000be60000000800 */
[----:B------:R-:W1:Y:S05]  /*4f00*/  SHFL.BFLY PT, R77, R0, 0x2, 0x1f ;  /* 0x0c401f00004d7f89 */ /* 0x000e6a00000e0000 */
[----:B------:R2:W-:Y:S08]  /*4f10*/  MUFU.EX2 R41, R80 ;  /* 0x0000005000297308 */ /* 0x0005f00000000800 */
[----:B------:R-:W-:Y:S08]  /*4f20*/  MUFU.EX2 R72, R72 ;  /* 0x0000004800487308 */ /* 0x000ff00000000800 */
[----:B------:R-:W-:Y:S01]  /*4f30*/  MUFU.EX2 R76, R76 ;  /* 0x0000004c004c7308 */ /* 0x000fe20000000800 */
[----:B-1----:R-:W-:-:S05]  /*4f40*/  FMNMX.FTZ R77, R0, R77, !PT ;  /* 0x0000004d004d7209 */ /* 0x002fca0007810000 */
[----:B------:R-:W1:Y:S02]  /*4f50*/  SHFL.BFLY PT, R0, R77, 0x1, 0x1f ;  /* 0x0c201f004d007f89 */ /* 0x000e6400000e0000 */
[----:B------:R-:W-:Y:S08]  /*4f60*/  MUFU.EX2 R56, R56 ;  /* 0x0000003800387308 */ /* 0x000ff00000000800 */
[----:B------:R-:W-:Y:S08]  /*4f70*/  MUFU.EX2 R57, R57 ;  /* 0x0000003900397308 */ /* 0x000ff00000000800 */
[----:B------:R-:W-:Y:S01]  /*4f80*/  MUFU.EX2 R60, R60 ;  /* 0x0000003c003c7308 */ /* 0x000fe20000000800 */
[----:B-1----:R-:W-:-:S07]  /*4f90*/  FMNMX.FTZ R0, R77, R0, !PT ;  /* 0x000000004d007209 */ /* 0x002fce0007810000 */
[----:B------:R-:W-:Y:S01]  /*4fa0*/  MUFU.EX2 R61, R61 ;  /* 0x0000003d003d7308 */ /* 0x000fe20000000800 */
[C---:B------:R-:W-:Y:S01]  /*4fb0*/  FSETP.NEU.FTZ.AND P1, PT, R0.reuse, -INF , PT ;  /* 0xff8000000000780b */ /* 0x040fe20003f3d000 */
[----:B------:R-:W-:-:S06]  /*4fc0*/  FFMA.FTZ R53, R0, R53, -8 ;  /* 0xc100000000357423 */ /* 0x000fcc0000010035 */
[----:B------:R-:W-:Y:S01]  /*4fd0*/  MUFU.EX2 R64, R64 ;  /* 0x0000004000407308 */ /* 0x000fe20000000800 */
[----:B-----5:R-:W-:Y:S02]  /*4fe0*/  FSEL R81, R53, RZ, P1 ;  /* 0x000000ff35517208 */ /* 0x020fe40000800000 */
[----:B------:R-:W-:-:S03]  /*4ff0*/  PLOP3.LUT P1, PT, PT, PT, UP0, 0x40, 0x0 ;  /* 0x000000000000781c */ /* 0x000fc60003f2e808 */
[--C-:B------:R-:W-:Y:S01]  /*5000*/  FFMA.FTZ R53, R90, UR37, -R81.reuse ;  /* 0x000000255a357c23 */ /* 0x100fe20008010851 */
[----:B--2---:R-:W-:-:S01]  /*5010*/  FFMA.FTZ R80, R91, UR37, -R81 ;  /* 0x000000255b507c23 */ /* 0x004fc20008010851 */
        /* <DEDUP_REMOVED lines=15> */
[----:B------:R-:W-:-:S01]  /*5110*/  FFMA.FTZ R84, R99, UR37, -R81 ;  /* 0x0000002563547c23 */ /* 0x000fc20008010851 */
[--C-:B------:R-:W-:Y:S01]  /*5120*/  FFMA.FTZ R102, R102, UR37, -R81.reuse ;  /* 0x0000002566667c23 */ /* 0x100fe20008010851 */
[----:B------:R-:W-:-:S01]  /*5130*/  FFMA.FTZ R103, R103, UR37, -R81 ;  /* 0x0000002567677c23 */ /* 0x000fc20008010851 */
[----:B0-----:R-:W-:Y:S01]  /*5140*/  FADD.FTZ R66, R8, R67 ;  /* 0x0000004308427221 */ /* 0x001fe20000010000 */
[----:B------:R-:W-:-:S01]  /*5150*/  FFMA.FTZ R74, R74, UR37, -R81 ;  /* 0x000000254a4a7c23 */ /* 0x000fc20008010851 */
[----:B------:R-:W0:Y:S01]  /*5160*/  MUFU.EX2 R94, R94 ;  /* 0x0000005e005e7308 */ /* 0x000e220000000800 */
[----:B------:R-:W-:-:S01]  /*5170*/  FFMA.FTZ R75, R75, UR37, -R81 ;  /* 0x000000254b4b7c23 */ /* 0x000fc20008010851 */
[----:B---3--:R-:W-:Y:S01]  /*5180*/  FADD.FTZ R89, R9, R66 ;  /* 0x0000004209597221 */ /* 0x008fe20000010000 */
[----:B------:R-:W-:-:S01]  /*5190*/  FFMA.FTZ R86, R86, UR37, -R81 ;  /* 0x0000002556567c23 */ /* 0x000fc20008010851 */
[--C-:B------:R-:W-:Y:S01]  /*51a0*/  FFMA.FTZ R87, R87, UR37, -R81.reuse ;  /* 0x0000002557577c23 */ /* 0x100fe20008010851 */
[----:B------:R-:W-:-:S01]  /*51b0*/  FFMA.FTZ R58, R58, UR37, -R81 ;  /* 0x000000253a3a7c23 */ /* 0x000fc20008010851 */
[----:B----4-:R-:W-:Y:S01]  /*51c0*/  FADD.FTZ R90, R10, R89 ;  /* 0x000000590a5a7221 */ /* 0x010fe20000010000 */
[----:B------:R-:W-:-:S01]  /*51d0*/  FFMA.FTZ R59, R59, UR37, -R81 ;  /* 0x000000253b3b7c23 */ /* 0x000fc20008010851 */
[----:B------:R-:W2:Y:S01]  /*51e0*/  MUFU.EX2 R95, R95 ;  /* 0x0000005f005f7308 */ /* 0x000ea20000000800 */
        /* <DEDUP_REMOVED lines=8> */
[----:B0-----:R-:W-:-:S01]  /*5270*/  FADD.FTZ R66, R94, R67 ;  /* 0x000000435e427221 */ /* 0x001fc20000010000 */
[----:B------:R-:W-:Y:S01]  /*5280*/  FADD.FTZ R67, R11, R90 ;  /* 0x0000005a0b437221 */ /* 0x000fe20000010000 */
[----:B------:R-:W-:Y:S01]  /*5290*/  F2FP.SATFINITE.E4M3.F32.PACK_AB_MERGE_C R11, R12, R11, RZ ;  /* 0x0000000b0c0b723e */ /* 0x000fe200048070ff */
[--C-:B------:R-:W-:Y:S01]  /*52a0*/  FFMA.FTZ R50, R50, UR37, -R81.reuse ;  /* 0x0000002532327c23 */ /* 0x100fe20008010851 */
[----:B------:R-:W-:-:S01]  /*52b0*/  FFMA.FTZ R51, R51, UR37, -R81 ;  /* 0x0000002533337c23 */ /* 0x000fc20008010851 */
[----:B------:R-:W-:Y:S01]  /*52c0*/  FADD.FTZ R90, R12, R67 ;  /* 0x000000430c5a7221 */ /* 0x000fe20000010000 */
[----:B------:R-:W-:Y:S01]  /*52d0*/  F2FP.SATFINITE.E4M3.F32.PACK_AB_MERGE_C R186, R10, R9, R11 ;  /* 0x000000090aba723e */ /* 0x000fe2000480700b */
[----:B------:R-:W0:Y:S01]  /*52e0*/  MUFU.EX2 R84, R84 ;  /* 0x0000005400547308 */ /* 0x000e220000000800 */
[----:B--2---:R-:W-:-:S01]  /*52f0*/  FADD.FTZ R66, R95, R66 ;  /* 0x000000425f427221 */ /* 0x004fc20000010000 */
[----:B------:R-:W-:Y:S01]  /*5300*/  FADD.FTZ R89, R13, R90 ;  /* 0x0000005a0d597221 */ /* 0x000fe20000010000 */
[----:B------:R-:W-:-:S01]  /*5310*/  FFMA.FTZ R54, R54, UR37, -R81 ;  /* 0x0000002536367c23 */ /* 0x000fc20008010851 */
[--C-:B------:R-:W-:Y:S01]  /*5320*/  FFMA.FTZ R55, R55, UR37, -R81.reuse ;  /* 0x0000002537377c23 */ /* 0x100fe20008010851 */
[----:B------:R-:W-:-:S01]  /*5330*/  FFMA.FTZ R26, R26, UR37, -R81 ;  /* 0x000000251a1a7c23 */ /* 0x000fc20008010851 */
[----:B------:R-:W-:Y:S01]  /*5340*/  FADD.FTZ R90, R14, R89 ;  /* 0x000000590e5a7221 */ /* 0x000fe20000010000 */
[----:B------:R-:W-:Y:S01]  /*5350*/  F2FP.SATFINITE.E4M3.F32.PACK_AB_MERGE_C R89, R8, R7, RZ ;  /* 0x000000070859723e */ /* 0x000fe200048070ff */
[----:B------:R-:W2:Y:S01]  /*5360*/  MUFU.EX2 R102, R102 ;  /* 0x0000006600667308 */ /* 0x000ea20000000800 */
[----:B-1----:R-:W-:-:S01]  /*5370*/  FADD.FTZ R67, R77, R66 ;  /* 0x000000424d437221 */ /* 0x002fc20000010000 */
[----:B------:R-:W-:Y:S01]  /*5380*/  FFMA.FTZ R27, R27, UR37, -R81 ;  /* 0x000000251b1b7c23 */ /* 0x000fe20008010851 */
[----:B------:R-:W-:Y:S01]  /*5390*/  F2FP.SATFINITE.E4M3.F32.PACK_AB_MERGE_C R184, R6, R5, R89 ;  /* 0x0000000506b8723e */ /* 0x000fe20004807059 */
[--C-:B------:R-:W-:Y:S01]  /*53a0*/  FFMA.FTZ R30, R30, UR37, -R81.reuse ;  /* 0x000000251e1e7c23 */ /* 0x100fe20008010851 */
[----:B------:R-:W-:-:S01]  /*53b0*/  FFMA.FTZ R31, R31, UR37, -R81 ;  /* 0x000000251f1f7c23 */ /* 0x000fc20008010851 */
[--C-:B------:R-:W-:Y:S01]  /*53c0*/  FFMA.FTZ R34, R34, UR37, -R81.reuse ;  /* 0x0000002522227c23 */ /* 0x100fe20008010851 */
[----:B------:R-:W-:-:S01]  /*53d0*/  FFMA.FTZ R35, R35, UR37, -R81 ;  /* 0x0000002523237c23 */ /* 0x000fc20008010851 */
[----:B------:R-:W1:Y:S01]  /*53e0*/  MUFU.EX2 R103, R103 ;  /* 0x0000006700677308 */ /* 0x000e620000000800 */
[----:B0-----:R-:W-:-:S01]  /*53f0*/  FADD.FTZ R67, R84, R67 ;  /* 0x0000004354437221 */ /* 0x001fc20000010000 */
[--C-:B------:R-:W-:Y:S01]  /*5400*/  FFMA.FTZ R40, R40, UR37, -R81.reuse ;  /* 0x0000002528287c23 */ /* 0x100fe20008010851 */
[----:B------:R-:W-:-:S01]  /*5410*/  FFMA.FTZ R39, R39, UR37, -R81 ;  /* 0x0000002527277c23 */ /* 0x000fc20008010851 */
[----:B------:R-:W-:-:S04]  /*5420*/  F2FP.SATFINITE.E4M3.F32.PACK_AB_MERGE_C R94, R95, R94, RZ ;  /* 0x0000005e5f5e723e */ /* 0x000fc800048070ff */
[----:B------:R-:W0:Y:S01]  /*5430*/  MUFU.EX2 R74, R74 ;  /* 0x0000004a004a7308 */ /* 0x000e220000000800 */
[----:B--2---:R-:W-:-:S01]  /*5440*/  FADD.FTZ R66, R102, R67 ;  /* 0x0000004366427221 */ /* 0x004fc20000010000 */
[----:B------:R-:W-:Y:S01]  /*5450*/  FADD.FTZ R67, R15, R90 ;  /* 0x0000005a0f437221 */ /* 0x000fe20000010000 */
[----:B------:R-:W-:Y:S02]  /*5460*/  F2FP.SATFINITE.E4M3.F32.PACK_AB_MERGE_C R15, R20, R15, RZ ;  /* 0x0000000f140f723e */ /* 0x000fe400048070ff */
[----:B------:R-:W-:Y:S02]  /*5470*/  F2FP.SATFINITE.E4M3.F32.PACK_AB_MERGE_C R185, R80, R53, R94 ;  /* 0x0000003550b9723e */ /* 0x000fe4000480705e */
[----:B------:R-:W-:Y:S01]  /*5480*/  F2FP.SATFINITE.E4M3.F32.PACK_AB_MERGE_C R180, R14, R13, R15 ;  /* 0x0000000d0eb4723e */ /* 0x000fe2000480700f */
[----:B------:R-:W2:Y:S01]  /*5490*/  MUFU.EX2 R75, R75 ;  /* 0x0000004b004b7308 */ /* 0x000ea20000000800 */
[----:B-1----:R-:W-:-:S01]  /*54a0*/  FADD.FTZ R7, R103, R66 ;  /* 0x0000004267077221 */ /* 0x002fc20000010000 */
[----:B------:R-:W-:Y:S01]  /*54b0*/  FADD.FTZ R66, R20, R67 ;  /* 0x0000004314427221 */ /* 0x000fe20000010000 */
[----:B------:R-:W-:-:S04]  /*54c0*/  F2FP.SATFINITE.E4M3.F32.PACK_AB_MERGE_C R102, R103, R102, RZ ;  /* 0x000000666766723e */ /* 0x000fc800048070ff */
[----:B------:R-:W-:Y:S01]  /*54d0*/  F2FP.SATFINITE.E4M3.F32.PACK_AB_MERGE_C R187, R84, R77, R102 ;  /* 0x0000004d54bb723e */ /* 0x000fe20004807066 */
[----:B------:R-:W1:Y:S01]  /*54e0*/  MUFU.EX2 R85, R85 ;  /* 0x0000005500557308 */ /* 0x000e620000000800 */
[----:B0-----:R-:W-:-:S01]  /*54f0*/  FADD.FTZ R8, R74, R7 ;  /* 0x000000074a087221 */ /* 0x001fc20000010000 */
[----:B------:R-:W-:-:S04]  /*5500*/  FADD.FTZ R7, R21, R66 ;  /* 0x0000004215077221 */ /* 0x000fc80000010000 */
[----:B------:R-:W-:Y:S02]  /*5510*/  FADD.FTZ R12, R72, R7 ;  /* 0x00000007480c7221 */ /* 0x000fe40000010000 */
[----:B------:R-:W0:Y:S01]  /*5520*/  MUFU.EX2 R88, R88 ;  /* 0x0000005800587308 */ /* 0x000e220000000800 */
[----:B--2---:R-:W-:-:S01]  /*5530*/  FADD.FTZ R8, R75, R8 ;  /* 0x000000084b087221 */ /* 0x004fc20000010000 */
[----:B------:R-:W-:Y:S01]  /*5540*/  FADD.FTZ R7, R73, R12 ;  /* 0x0000000c49077221 */ /* 0x000fe20000010000 */
[----:B------:R-:W-:-:S03]  /*5550*/  F2FP.SATFINITE.E4M3.F32.PACK_AB_MERGE_C R73, R76, R73, RZ ;  /* 0x000000494c49723e */ /* 0x000fc600048070ff */
[----:B------:R-:W-:Y:S01]  /*5560*/  FADD.FTZ R7, R76, R7 ;  /* 0x000000074c077221 */ /* 0x000fe20000010000 */
[----:B------:R-:W-:Y:S01]  /*5570*/  F2FP.SATFINITE.E4M3.F32.PACK_AB_MERGE_C R182, R72, R21, R73 ;  /* 0x0000001548b6723e */ /* 0x000fe20004807049 */
[----:B------:R-:W2:Y:S01]  /*5580*/  MUFU.EX2 R78, R78 ;  /* 0x0000004e004e7308 */ /* 0x000ea20000000800 */
[----:B-1----:R-:W-:-:S01]  /*5590*/  FADD.FTZ R5, R85, R8 ;  /* 0x0000000855057221 */ /* 0x002fc20000010000 */
[----:B------:R-:W-:-:S04]  /*55a0*/  FADD.FTZ R8, R56, R7 ;  /* 0x0000000738087221 */ /* 0x000fc80000010000 */
[----:B------:R-:W-:Y:S02]  /*55b0*/  FADD.FTZ R7, R57, R8 ;  /* 0x0000000839077221 */ /* 0x000fe40000010000 */
[----:B------:R-:W1:Y:S01]  /*55c0*/  MUFU.EX2 R79, R79 ;  /* 0x0000004f004f7308 */ /* 0x000e620000000800 */
[----:B0-----:R-:W-:-:S01]  /*55d0*/  FADD.FTZ R5, R88, R5 ;  /* 0x0000000558057221 */ /* 0x001fc20000010000 */
[----:B------:R-:W-:Y:S01]  /*55e0*/  FADD.FTZ R8, R60, R7 ;  /* 0x000000073c087221 */ /* 0x000fe20000010000 */
[C---:B------:R-:W-:Y:S02]  /*55f0*/  F2FP.SATFINITE.E4M3.F32.PACK_AB_MERGE_C R60, R61.reuse, R60, RZ ;  /* 0x0000003c3d3c723e */ /* 0x040fe400048070ff */
[----:B------:R-:W-:Y:S01]  /*5600*/  F2FP.SATFINITE.E4M3.F32.PACK_AB_MERGE_C R85, R88, R85, RZ ;  /* 0x000000555855723e */ /* 0x000fe200048070ff */
[----:B------:R-:W-:-:S01]  /*5610*/  FADD.FTZ R61, R61, R8 ;  /* 0x000000083d3d7221 */ /* 0x000fc20000010000 */
[----:B------:R-:W-:Y:S01]  /*5620*/  F2FP.SATFINITE.E4M3.F32.PACK_AB_MERGE_C R176, R57, R56, R60 ;  /* 0x0000003839b0723e */ /* 0x000fe2000480703c */
[----:B------:R-:W0:Y:S01]  /*5630*/  MUFU.EX2 R86, R86 ;  /* 0x0000005600567308 */ /* 0x000e220000000800 */
[----:B--2---:R-:W-:-:S01]  /*5640*/  FADD.FTZ R6, R78, R5 ;  /* 0x000000054e067221 */ /* 0x004fc20000010000 */
[----:B------:R-:W-:Y:S01]  /*5650*/  FADD.FTZ R8, R64, R61 ;  /* 0x0000003d40087221 */ /* 0x000fe20000010000 */
[----:B------:R-:W-:-:S05]  /*5660*/  F2FP.SATFINITE.E4M3.F32.PACK_AB_MERGE_C R181, R75, R74, R85 ;  /* 0x0000004a4bb5723e */ /* 0x000fca0004807055 */
[----:B------:R-:W2:Y:S01]  /*5670*/  MUFU.EX2 R87, R87 ;  /* 0x0000005700577308 */ /* 0x000ea20000000800 */
[----:B-1----:R-:W-:-:S07]  /*5680*/  FADD.FTZ R5, R79, R6 ;  /* 0x000000064f057221 */ /* 0x002fce0000010000 */
[----:B------:R-:W1:Y:S01]  /*5690*/  MUFU.EX2 R58, R58 ;  /* 0x0000003a003a7308 */ /* 0x000e620000000800 */
[----:B0-----:R-:W-:-:S07]  /*56a0*/  FADD.FTZ R6, R86, R5 ;  /* 0x0000000556067221 */ /* 0x001fce0000010000 */
[----:B------:R-:W0:Y:S01]  /*56b0*/  MUFU.EX2 R59, R59 ;  /* 0x0000003b003b7308 */ /* 0x000e220000000800 */
[----:B--2---:R-:W-:-:S01]  /*56c0*/  FADD.FTZ R5, R87, R6 ;  /* 0x0000000657057221 */ /* 0x004fc20000010000 */
[----:B------:R-:W-:-:S04]  /*56d0*/  F2FP.SATFINITE.E4M3.F32.PACK_AB_MERGE_C R86, R87, R86, RZ ;  /* 0x000000565756723e */ /* 0x000fc800048070ff */
[----:B------:R-:W-:Y:S02]  /*56e0*/  F2FP.SATFINITE.E4M3.F32.PACK_AB_MERGE_C R183, R79, R78, R86 ;  /* 0x0000004e4fb7723e */ /* 0x000fe40004807056 */
        /* <DEDUP_REMOVED lines=10> */
[----:B------:R-:W-:-:S04]  /*5790*/  F2FP.SATFINITE.E4M3.F32.PACK_AB_MERGE_C R82, R83, R82, RZ ;  /* 0x000000525352723e */ /* 0x000fc800048070ff */
[----:B------:R-:W-:Y:S02]  /*57a0*/  F2FP.SATFINITE.E4M3.F32.PACK_AB_MERGE_C R177, R59, R58, R82 ;  /* 0x0000003a3bb1723e */ /* 0x000fe40004807052 */
[----:B------:R-:W0:Y:S01]  /*57b0*/  MUFU.EX2 R63, R63 ;  /* 0x0000003f003f7308 */ /* 0x000e220000000800 */
[----:B--2---:R-:W-:Y:S01]  /*57c0*/  F2FP.SATFINITE.E4M3.F32.PACK_AB_MERGE_C R9, R3, R68, RZ ;  /* 0x000000440309723e */ /* 0x004fe200048070ff */
[----:B------:R-:W-:-:S03]  /*57d0*/  FADD.FTZ R68, R68, R7 ;  /* 0x0000000744447221 */ /* 0x000fc60000010000 */
[----:B------:R-:W-:Y:S01]  /*57e0*/  F2FP.SATFINITE.E4M3.F32.PACK_AB_MERGE_C R178, R65, R64, R9 ;  /* 0x0000004041b2723e */ /* 0x000fe20004807009 */
[----:B------:R-:W-:-:S02]  /*57f0*/  FADD.FTZ R68, R3, R68 ;  /* 0x0000004403447221 */ /* 0x000fc40000010000 */
[----:B------:R-:W2:Y:S01]  /*5800*/  MUFU.EX2 R70, R70 ;  /* 0x0000004600467308 */ /* 0x000ea20000000800 */
[----:B-1----:R-:W-:-:S07]  /*5810*/  FADD.FTZ R6, R62, R5 ;  /* 0x000000053e067221 */ /* 0x002fce0000010000 */
[----:B------:R-:W1:Y:S01]  /*5820*/  MUFU.EX2 R44, R44 ;  /* 0x0000002c002c7308 */ /* 0x000e620000000800 */
[----:B0-----:R-:W-:-:S07]  /*5830*/  FADD.FTZ R3, R63, R6 ;  /* 0x000000063f037221 */ /* 0x001fce0000010000 */
[----:B------:R-:W0:Y:S01]  /*5840*/  MUFU.EX2 R71, R71 ;  /* 0x0000004700477308 */ /* 0x000e220000000800 */
[----:B--2---:R-:W-:-:S07]  /*5850*/  FADD.FTZ R6, R70, R3 ;  /* 0x0000000346067221 */ /* 0x004fce0000010000 */
[----:B------:R-:W2:Y:S01]  /*5860*/  MUFU.EX2 R42, R42 ;  /* 0x0000002a002a7308 */ /* 0x000ea20000000800 */
[----:B-1----:R-:W-:-:S04]  /*5870*/  F2FP.SATFINITE.E4M3.F32.PACK_AB_MERGE_C R7, R44, R41, RZ ;  /* 0x000000292c07723e */ /* 0x002fc800048070ff */
[----:B------:R-:W-:Y:S01]  /*5880*/  F2FP.SATFINITE.E4M3.F32.PACK_AB_MERGE_C R172, R38, R69, R7 ;  /* 0x0000004526ac723e */ /* 0x000fe20004807007 */
[----:B------:R-:W-:-:S02]  /*5890*/  FADD.FTZ R69, R69, R68 ;  /* 0x0000004445457221 */ /* 0x000fc40000010000 */
[----:B------:R-:W1:Y:S01]  /*58a0*/  MUFU.EX2 R43, R43 ;  /* 0x0000002b002b7308 */ /* 0x000e620000000800 */
[----:B0-----:R-:W-:-:S01]  /*58b0*/  FADD.FTZ R3, R71, R6 ;  /* 0x0000000647037221 */ /* 0x001fc20000010000 */
[----:B------:R-:W-:Y:S01]  /*58c0*/  FADD.FTZ R38, R38, R69 ;  /* 0x0000004526267221 */ /* 0x000fe20000010000 */
[----:B------:R-:W-:-:S03]  /*58d0*/  F2FP.SATFINITE.E4M3.F32.PACK_AB_MERGE_C R70, R71, R70, RZ ;  /* 0x000000464746723e */ /* 0x000fc600048070ff */
[----:B------:R-:W-:Y:S01]  /*58e0*/  FADD.FTZ R41, R41, R38 ;  /* 0x0000002629297221 */ /* 0x000fe20000010000 */
[----:B------:R-:W-:Y:S01]  /*58f0*/  F2FP.SATFINITE.E4M3.F32.PACK_AB_MERGE_C R179, R63, R62, R70 ;  /* 0x0000003e3fb3723e */ /* 0x000fe20004807046 */
[----:B------:R-:W0:Y:S01]  /*5900*/  MUFU.EX2 R46, R46 ;  /* 0x0000002e002e7308 */ /* 0x000e220000000800 */
[----:B--2---:R-:W-:-:S01]  /*5910*/  FADD.FTZ R6, R42, R3 ;  /* 0x000000032a067221 */ /* 0x004fc20000010000 */
[----:B------:R-:W-:-:S06]  /*5920*/  FADD.FTZ R44, R44, R41 ;  /* 0x000000292c2c7221 */ /* 0x000fcc0000010000 */
[----:B------:R-:W-:Y:S01]  /*5930*/  MUFU.EX2 R49, R49 ;  /* 0x0000003100317308 */ /* 0x000fe20000000800 */
[----:B-1----:R-:W-:-:S07]  /*5940*/  FADD.FTZ R3, R43, R6 ;  /* 0x000000062b037221 */ /* 0x002fce0000010000 */
[----:B------:R-:W1:Y:S01]  /*5950*/  MUFU.EX2 R52, R52 ;  /* 0x0000003400347308 */ /* 0x000e620000000800 */
[----:B0-----:R-:W-:-:S07]  /*5960*/  FADD.FTZ R6, R46, R3 ;  /* 0x000000032e067221 */ /* 0x001fce0000010000 */
[----:B------:R-:W0:Y:S08]  /*5970*/  MUFU.EX2 R47, R47 ;  /* 0x0000002f002f7308 */ /* 0x000e300000000800 */
[----:B------:R-:W-:Y:S01]  /*5980*/  MUFU.EX2 R45, R45 ;  /* 0x0000002d002d7308 */ /* 0x000fe20000000800 */
[----:B-1----:R-:W-:-:S07]  /*5990*/  F2FP.SATFINITE.E4M3.F32.PACK_AB_MERGE_C R5, R52, R49, RZ ;  /* 0x000000313405723e */ /* 0x002fce00048070ff */
[----:B------:R-:W1:Y:S01]  /*59a0*/  MUFU.EX2 R48, R48 ;  /* 0x0000003000307308 */ /* 0x000e620000000800 */
[----:B0-----:R-:W-:-:S01]  /*59b0*/  FADD.FTZ R3, R47, R6 ;  /* 0x000000062f037221 */ /* 0x001fc20000010000 */
[----:B------:R-:W-:-:S04]  /*59c0*/  F2FP.SATFINITE.E4M3.F32.PACK_AB_MERGE_C R46, R47, R46, RZ ;  /* 0x0000002e2f2e723e */ /* 0x000fc800048070ff */
[----:B------:R-:W-:Y:S02]  /*59d0*/  F2FP.SATFINITE.E4M3.F32.PACK_AB_MERGE_C R173, R43, R42, R46 ;  /* 0x0000002a2bad723e */ /* 0x000fe4000480702e */
[----:B------:R-:W0:Y:S08]  /*59e0*/  MUFU.EX2 R50, R50 ;  /* 0x0000003200327308 */ /* 0x000e300000000800 */
[----:B------:R-:W2:Y:S01]  /*59f0*/  MUFU.EX2 R51, R51 ;  /* 0x0000003300337308 */ /* 0x000ea20000000800 */
[----:B-1----:R-:W-:Y:S01]  /*5a00*/  F2FP.SATFINITE.E4M3.F32.PACK_AB_MERGE_C R174, R48, R45, R5 ;  /* 0x0000002d30ae723e */ /* 0x002fe20004807005 */
[----:B------:R-:W-:-:S04]  /*5a10*/  FADD.FTZ R45, R45, R44 ;  /* 0x0000002c2d2d7221 */ /* 0x000fc80000010000 */
[----:B------:R-:W-:Y:S02]  /*5a20*/  FADD.FTZ R48, R48, R45 ;  /* 0x0000002d30307221 */ /* 0x000fe40000010000 */
[----:B------:R-:W1:Y:S01]  /*5a30*/  MUFU.EX2 R54, R54 ;  /* 0x0000003600367308 */ /* 0x000e620000000800 */
[----:B0-----:R-:W-:-:S01]  /*5a40*/  FADD.FTZ R6, R50, R3 ;  /* 0x0000000332067221 */ /* 0x001fc20000010000 */
[----:B------:R-:W-:-:S04]  /*5a50*/  FADD.FTZ R49, R49, R48 ;  /* 0x0000003031317221 */ /* 0x000fc80000010000 */
[----:B------:R-:W-:Y:S02]  /*5a60*/  FADD.FTZ R49, R52, R49 ;  /* 0x0000003134317221 */ /* 0x000fe40000010000 */
[----:B------:R-:W-:Y:S01]  /*5a70*/  MUFU.EX2 R28, R28 ;  /* 0x0000001c001c7308 */ /* 0x000fe20000000800 */
[----:B--2---:R-:W-:-:S07]  /*5a80*/  FADD.FTZ R3, R51, R6 ;  /* 0x0000000633037221 */ /* 0x004fce0000010000 */
[----:B------:R-:W0:Y:S01]  /*5a90*/  MUFU.EX2 R29, R29 ;  /* 0x0000001d001d7308 */ /* 0x000e220000000800 */
[----:B-1----:R-:W-:-:S07]  /*5aa0*/  FADD.FTZ R6, R54, R3 ;  /* 0x0000000336067221 */ /* 0x002fce0000010000 */
[----:B------:R-:W1:Y:S08]  /*5ab0*/  MUFU.EX2 R55, R55 ;  /* 0x0000003700377308 */ /* 0x000e700000000800 */
[----:B------:R-:W-:Y:S01]  /*5ac0*/  MUFU.EX2 R24, R24 ;  /* 0x0000001800187308 */ /* 0x000fe20000000800 */
[----:B0-----:R-:W-:-:S07]  /*5ad0*/  F2FP.SATFINITE.E4M3.F32.PACK_AB_MERGE_C R5, R29, R28, RZ ;  /* 0x0000001c1d05723e */ /* 0x001fce00048070ff */
[----:B------:R-:W0:Y:S01]  /*5ae0*/  MUFU.EX2 R25, R25 ;  /* 0x0000001900197308 */ /* 0x000e220000000800 */
[C---:B-1----:R-:W-:Y:S01]  /*5af0*/  F2FP.SATFINITE.E4M3.F32.PACK_AB_MERGE_C R54, R55.reuse, R54, RZ ;  /* 0x000000363736723e */ /* 0x042fe200048070ff */
[----:B------:R-:W-:-:S03]  /*5b00*/  FADD.FTZ R55, R55, R6 ;  /* 0x0000000637377221 */ /* 0x000fc60000010000 */
[----:B------:R-:W-:-:S03]  /*5b10*/  F2FP.SATFINITE.E4M3.F32.PACK_AB_MERGE_C R175, R51, R50, R54 ;  /* 0x0000003233af723e */ /* 0x000fc60004807036 */
[----:B------:R-:W1:Y:S08]  /*5b20*/  MUFU.EX2 R26, R26 ;  /* 0x0000001a001a7308 */ /* 0x000e700000000800 */
[----:B------:R-:W2:Y:S01]  /*5b30*/  MUFU.EX2 R27, R27 ;  /* 0x0000001b001b7308 */ /* 0x000ea20000000800 */
[----:B0-----:R-:W-:Y:S01]  /*5b40*/  F2FP.SATFINITE.E4M3.F32.PACK_AB_MERGE_C R168, R25, R24, R5 ;  /* 0x0000001819a8723e */ /* 0x001fe20004807005 */
[----:B------:R-:W-:-:S04]  /*5b50*/  FADD.FTZ R24, R24, R49 ;  /* 0x0000003118187221 */ /* 0x000fc80000010000 */
[----:B------:R-:W-:Y:S02]  /*5b60*/  FADD.FTZ R25, R25, R24 ;  /* 0x0000001819197221 */ /* 0x000fe40000010000 */
[----:B------:R-:W0:Y:S01]  /*5b70*/  MUFU.EX2 R30, R30 ;  /* 0x0000001e001e7308 */ /* 0x000e220000000800 */
[----:B-1----:R-:W-:-:S01]  /*5b80*/  FADD.FTZ R6, R26, R55 ;  /* 0x000000371a067221 */ /* 0x002fc20000010000 */
[----:B------:R-:W-:-:S04]  /*5b90*/  FADD.FTZ R28, R28, R25 ;  /* 0x000000191c1c7221 */ /* 0x000fc80000010000 */
[----:B------:R-:W-:Y:S02]  /*5ba0*/  FADD.FTZ R29, R29, R28 ;  /* 0x0000001c1d1d7221 */ /* 0x000fe40000010000 */
[----:B------:R-:W-:Y:S01]  /*5bb0*/  MUFU.EX2 R36, R36 ;  /* 0x0000002400247308 */ /* 0x000fe20000000800 */
[----:B--2---:R-:W-:-:S07]  /*5bc0*/  FADD.FTZ R3, R27, R6 ;  /* 0x000000061b037221 */ /* 0x004fce0000010000 */
[----:B------:R-:W1:Y:S01]  /*5bd0*/  MUFU.EX2 R37, R37 ;  /* 0x0000002500257308 */ /* 0x000e620000000800 */
[----:B0-----:R-:W-:-:S07]  /*5be0*/  FADD.FTZ R6, R30, R3 ;  /* 0x000000031e067221 */ /* 0x001fce0000010000 */
[----:B------:R-:W0:Y:S08]  /*5bf0*/  MUFU.EX2 R31, R31 ;  /* 0x0000001f001f7308 */ /* 0x000e300000000800 */
[----:B------:R-:W-:Y:S01]  /*5c00*/  MUFU.EX2 R32, R32 ;  /* 0x0000002000207308 */ /* 0x000fe20000000800 */
[----:B-1----:R-:W-:-:S07]  /*5c10*/  F2FP.SATFINITE.E4M3.F32.PACK_AB_MERGE_C R3, R37, R36, RZ ;  /* 0x000000242503723e */ /* 0x002fce00048070ff */
[----:B------:R-:W1:Y:S01]  /*5c20*/  MUFU.EX2 R33, R33 ;  /* 0x0000002100217308 */ /* 0x000e620000000800 */
[C---:B0-----:R-:W-:Y:S01]  /*5c30*/  F2FP.SATFINITE.E4M3.F32.PACK_AB_MERGE_C R30, R31.reuse, R30, RZ ;  /* 0x0000001e1f1e723e */ /* 0x041fe200048070ff */
[----:B------:R-:W-:-:S03]  /*5c40*/  FADD.FTZ R31, R31, R6 ;  /* 0x000000061f1f7221 */ /* 0x000fc60000010000 */
[----:B------:R-:W-:-:S03]  /*5c50*/  F2FP.SATFINITE.E4M3.F32.PACK_AB_MERGE_C R169, R27, R26, R30 ;  /* 0x0000001a1ba9723e */ /* 0x000fc6000480701e */
[----:B------:R-:W0:Y:S08]  /*5c60*/  MUFU.EX2 R34, R34 ;  /* 0x0000002200227308 */ /* 0x000e300000000800 */
[----:B------:R-:W2:Y:S01]  /*5c70*/  MUFU.EX2 R35, R35 ;  /* 0x0000002300237308 */ /* 0x000ea20000000800 */
[----:B-1----:R-:W-:Y:S01]  /*5c80*/  F2FP.SATFINITE.E4M3.F32.PACK_AB_MERGE_C R170, R33, R32, R3 ;  /* 0x0000002021aa723e */ /* 0x002fe20004807003 */
[----:B------:R-:W-:-:S04]  /*5c90*/  FADD.FTZ R32, R32, R29 ;  /* 0x0000001d20207221 */ /* 0x000fc80000010000 */
[----:B------:R-:W-:Y:S02]  /*5ca0*/  FADD.FTZ R33, R33, R32 ;  /* 0x0000002021217221 */ /* 0x000fe40000010000 */
[----:B------:R-:W-:Y:S01]  /*5cb0*/  MUFU.EX2 R40, R40 ;  /* 0x0000002800287308 */ /* 0x000fe20000000800 */
[----:B0-----:R-:W-:-:S07]  /*5cc0*/  FADD.FTZ R6, R34, R31 ;  /* 0x0000001f22067221 */ /* 0x001fce0000010000 */
[----:B------:R-:W0:Y:S01]  /*5cd0*/  MUFU.EX2 R39, R39 ;  /* 0x0000002700277308 */ /* 0x000e220000000800 */
[----:B--2---:R-:W-:-:S01]  /*5ce0*/  FADD.FTZ R3, R35, R6 ;  /* 0x0000000623037221 */ /* 0x004fc20000010000 */
[----:B------:R-:W-:-:S04]  /*5cf0*/  FADD.FTZ R6, R36, R33 ;  /* 0x0000002124067221 */ /* 0x000fc80000010000 */
[----:B------:R-:W-:Y:S01]  /*5d00*/  FADD.FTZ R6, R37, R6 ;  /* 0x0000000625067221 */ /* 0x000fe20000010000 */
[----:B0-----:R-:W-:Y:S01]  /*5d10*/  F2FP.SATFINITE.E4M3.F32.PACK_AB_MERGE_C R5, R39, R40, RZ ;  /* 0x000000282705723e */ /* 0x001fe200048070ff */
[----:B------:R-:W-:Y:S01]  /*5d20*/  FADD.FTZ R40, R40, R3 ;  /* 0x0000000328287221 */ /* 0x000fe20000010000 */
[----:B------:R-:W-:Y:S02]  /*5d30*/  VIADD R3, R104, 0xfffffffe ;  /* 0xfffffffe68037836 */ /* 0x000fe40000000000 */
        /* <DEDUP_REMOVED lines=14> */
.L_x_1107:
[----:B------:R-:W-:-:S11]  /*5e20*/  UISETP.NE.AND UP1, UPT, UR7, 0x1, UPT ;  /* 0x000000010700788c */ /* 0x000fd6000bf25270 */
[----:B------:R-:W-:Y:S02]  /*5e30*/  @UP1 ULDC.64 UR18, c[0x0][0x9e8] ;  /* 0x00027a0000121ab9 */ /* 0x000fe40000000a00 */
[----:B------:R-:W-:-:S04]  /*5e40*/  UIMAD.WIDE.U32 UR10, UR14, UR18, URZ ;  /* 0x000000120e0a72a5 */ /* 0x000fc8000f8e003f */
[----:B------:R-:W-:-:S12]  /*5e50*/  @UP1 USHF.R.U32.HI UR14, URZ, UR19, UR11 ;  /* 0x000000133f0e1299 */ /* 0x000fd8000801160b */
.L_x_1108:
[----:B------:R-:W-:-:S04]  /*5e60*/  UIMAD UR7, UR14, UR7, UR7 ;  /* 0x000000070e0772a4 */ /* 0x000fc8000f8e0207 */
[----:B------:R-:W-:-:S04]  /*5e70*/  UISETP.LT.AND UP1, UPT, UR6, UR7, UPT ;  /* 0x000000070600728c */ /* 0x000fc8000bf21270 */
[----:B------:R-:W-:-:S12]  /*5e80*/  USEL UR6, UR6, UR7, UP1 ;  /* 0x0000000706067287 */ /* 0x000fd80008800000 */
.L_x_1106:
        /* <DEDUP_REMOVED lines=39> */
[----:B------:R-:W-:Y:S01]  /*6100*/  IMAD.IADD R13, R17, 0x1, -R18 ;  /* 0x00000001110d7824 */ /* 0x000fe200078e0a12 */
[----:B------:R-:W-:Y:S01]  /*6110*/  ULDC UR53, c[0x0][0x9e4] ;  /* 0x0002790000357ab9 */ /* 0x000fe20000000800 */
[----:B------:R-:W-:Y:S01]  /*6120*/  IMAD.MOV.U32 R87, RZ, RZ, RZ ;  /* 0x000000ffff577224 */ /* 0x000fe200078e00ff */
[----:B------:R-:W-:Y:S01]  /*6130*/  ULDC UR54, c[0x0][0x9dc] ;  /* 0x0002770000367ab9 */ /* 0x000fe20000000800 */
[----:B------:R-:W-:Y:S01]  /*6140*/  IMAD.IADD R11, R4, 0x1, R13 ;  /* 0x00000001040b7824 */ /* 0x000fe200078e020d */
[----:B------:R-:W-:-:S03]  /*6150*/  ULDC UR55, c[0x0][0x9e0] ;  /* 0x0002780000377ab9 */ /* 0x000fc60000000800 */
[----:B------:R-:W-:-:S05]  /*6160*/  VIADD R9, R11, 0x8 ;  /* 0x000000080b097836 */ /* 0x000fca0000000000 */
[----:B------:R-:W-:-:S07]  /*6170*/  LOP3.LUT R7, RZ, R9, RZ, 0x33, !PT ;  /* 0x00000009ff077212 */ /* 0x000fce00078e33ff */
.L_x_1127:
        /* <DEDUP_REMOVED lines=9> */
.L_x_1111:
[----:B------:R-:W-:Y:S01]  /*6210*/  ULEA UR6, UR57, UR41, 0x3 ;  /* 0x0000002939067291 */ /* 0x000fe2000f8e183f */
[----:B------:R-:W-:-:S05]  /*6220*/  IMAD.U32 R8, RZ, RZ, UR56 ;  /* 0x00000038ff087e24 */ /* 0x000fca000f8e00ff */
[----:B------:R-:W-:-:S04]  /*6230*/  SHF.L.U32 R8, R8, 0x1f, RZ ;  /* 0x0000001f08087819 */ /* 0x000fc800000006ff */
[----:B------:R0:W1:Y:S01]  /*6240*/  SYNCS.PHASECHK.TRANS64.TRYWAIT P1, [UR6+0x29830], R8 ;  /* 0x02983008ff0075a7 */ /* 0x0000620008020146 */
[----:B------:R-:W-:Y:S05]  /*6250*/  @!P0 BRA `(.L_x_1112) ;  /* 0x0000000000048947 */ /* 0x000fea0003800000 */
[----:B------:R-:W-:Y:S01]  /*6260*/  BPT.TRAP 0x1 ;  /* 0x000000040000795c */ /* 0x000fe20000300000 */
.L_x_1112:
[----:B-1----:R-:W-:Y:S05]  /*6270*/  @P1 BRA `(.L_x_1110) ;  /* 0x0000000000081947 */ /* 0x002fea0003800000 */
[----:B------:R-:W1:Y:S02]  /*6280*/  SYNCS.PHASECHK.TRANS64.TRYWAIT P1, [UR6+0x29830], R8 ;  /* 0x02983008ff0075a7 */ /* 0x000e640008020146 */
[----:B-1----:R-:W-:Y:S05]  /*6290*/  @!P1 BRA `(.L_x_1113) ;  /* 0x0000014000349947 */ /* 0x002fea0003800000 */
.L_x_1110:
[----:B------:R-:W2:Y:S01]  /*62a0*/  S2R R10, SR_TID.X ;  /* 0x00000000000a7919 */ /* 0x000ea20000002100 */
        /* <DEDUP_REMOVED lines=22> */
[----:B01----:R-:W-:-:S05]  /*6410*/  VIADD R8, R10, 0x8 ;  /* 0x000000080a087836 */ /* 0x003fca0000000000 */
        /* <DEDUP_REMOVED lines=164> */
.L_x_1115:
[----:B------:R-:W-:Y:S01]  /*6e60*/  ULEA UR6, UR52, UR41, 0x3 ;  /* 0x0000002934067291 */ /* 0x000fe2000f8e183f */
[----:B------:R-:W-:-:S05]  /*6e70*/  IMAD.U32 R8, RZ, RZ, UR45 ;  /* 0x0000002dff087e24 */ /* 0x000fca000f8e00ff */
[----:B------:R-:W-:-:S04]  /*6e80*/  SHF.L.U32 R8, R8, 0x1f, RZ ;  /* 0x0000001f08087819 */ /* 0x000fc800000006ff */
[----:B------:R0:W1:Y:S01]  /*6e90*/  SYNCS.PHASECHK.TRANS64.TRYWAIT P1, [UR6+0x29850], R8 ;  /* 0x02985008ff0075a7 */ /* 0x0000620008020146 */
[----:B------:R-:W-:Y:S05]  /*6ea0*/  @!P0 BRA `(.L_x_1116) ;  /* 0x0000000000048947 */ /* 0x000fea0003800000 */
[----:B------:R-:W-:Y:S01]  /*6eb0*/  BPT.TRAP 0x1 ;  /* 0x000000040000795c */ /* 0x000fe20000300000 */
.L_x_1116:
[----:B-1----:R-:W-:Y:S05]  /*6ec0*/  @P1 BRA `(.L_x_1114) ;  /* 0x0000000000081947 */ /* 0x002fea0003800000 */
[----:B------:R-:W1:Y:S02]  /*6ed0*/  SYNCS.PHASECHK.TRANS64.TRYWAIT P1, [UR6+0x29850], R8 ;  /* 0x02985008ff0075a7 */ /* 0x000e640008020146 */
[----:B-1----:R-:W-:Y:S05]  /*6ee0*/  @!P1 BRA `(.L_x_1117) ;  /* 0x0000013400389947 */ /* 0x002fea0003800000 */
.L_x_1114:
[----:B------:R-:W-:Y:S01]  /*6ef0*/  UIADD3 UR6, UR41, 0x400, URZ ;  /* 0x0000040029067890 */ /* 0x000fe2000fffe03f */
[----:B------:R-:W-:Y:S01]  /*6f00*/  WARPGROUP.ARRIVE ;  /* 0x00000000000079c5 */ /* 0x000fe20000000000 */
[----:B------:R-:W-:-:S05]  /*6f10*/  UMOV UR7, 0xc0000010 ;  /* 0xc000001000077882 */ /* 0x000fca0000000000 */
[----:B------:R-:W2:Y:S01]  /*6f20*/  S2R R10, SR_TID.X ;  /* 0x00000000000a7919 */ /* 0x000ea20000002100 */
[----:B------:R-:W-:Y:S01]  /*6f30*/  USHF.R.U32.HI UR6, URZ, 0x4, UR6 ;  /* 0x000000043f067899 */ /* 0x000fe20008011606 */
[----:B01----:R-:W-:Y:S02]  /*6f40*/  IMAD.U32 R8, RZ, RZ, UR57 ;  /* 0x00000039ff087e24 */ /* 0x003fe4000f8e00ff */
[----:B------:R-:W-:Y:S01]  /*6f50*/  IMAD R14, R3, -0xa0, RZ ;  /* 0xffffff60030e7824 */ /* 0x000fe200078e02ff */
[----:B------:R-:W-:-:S04]  /*6f60*/  ULOP3.LUT UR6, UR6, 0x3fff, URZ, 0xc0, !UPT ;  /* 0x00003fff06067892 */ /* 0x000fc8000f8ec03f */
[----:B------:R-:W-:Y:S01]  /*6f70*/  ULOP3.LUT UR6, UR6, 0x10000, URZ, 0xfc, !UPT ;  /* 0x0001000006067892 */ /* 0x000fe2000f8efc3f */
[----:B------:R-:W-:-:S03]  /*6f80*/  IADD3 R15, R14, 0x1, R17 ;  /* 0x000000010e0f7810 */ /* 0x000fc60007ffe011 */
[----:B------:R-:W-:Y:S02]  /*6f90*/  UIMAD UR10, UR52, 0x500, UR6 ;  /* 0x00000500340a78a4 */ /* 0x000fe4000f8e0206 */
[----:B------:R-:W-:-:S04]  /*6fa0*/  IMAD.IADD R15, R15, 0x1, -R18 ;  /* 0x000000010f0f7824 */ /* 0x000fc800078e0a12 */
[----:B------:R-:W-:Y:S01]  /*6fb0*/  IMAD R15, R16, -0x2, R15 ;  /* 0xfffffffe100f7824 */ /* 0x000fe200078e020f */
[----:B------:R-:W-:Y:S02]  /*6fc0*/  UMOV UR6, UR10 ;  /* 0x0000000a00067c82 */ /* 0x000fe40008000000 */
[----:B------:R-:W-:Y:S01]  /*6fd0*/  QGMMA.64x128x32.F32.E4M3.E4M3 R24, R184, gdesc[UR4], R24, gsb0 ;  /* 0x01e00004b8187df3 */ /* 0x000fe20008000818 */
[----:B------:R-:W-:Y:S01]  /*6fe0*/  UIADD3 UR6, UR10, 0x100, URZ ;  /* 0x000001000a067890 */ /* 0x000fe2000fffe03f */
[----:B------:R-:W-:Y:S01]  /*6ff0*/  VIADD R21, R15, UR55 ;  /* 0x000000370f157c36 */ /* 0x000fe20008000000 */
[----:B------:R-:W-:-:S03]  /*7000*/  UMOV UR7, 0xc0000010 ;  /* 0xc000001000077882 */ /* 0x000fc60000000000 */
[----:B------:R-:W-:Y:S01]  /*7010*/  IMAD.IADD R12, R4, 0x1, R21 ;  /* 0x00000001040c7824 */ /* 0x000fe200078e0215 */
[----:B--2---:R-:W-:Y:S02]  /*7020*/  LOP3.LUT P1, RZ, R10, 0x7f, RZ, 0xc0, !PT ;  /* 0x0000007f0aff7812 */ /* 0x004fe4000782c0ff */
[----:B------:R-:W-:-:S04]  /*7030*/  SHF.R.U32.HI R10, RZ, 0x7, R10 ;  /* 0x00000007ff0a7819 */ /* 0x000fc8000001160a */
[----:B------:R-:W-:-:S07]  /*7040*/  IADD3 R10, -R10, 0xb, RZ ;  /* 0x0000000b0a0a7810 */ /* 0x000fce0007ffe1ff */
        /* <DEDUP_REMOVED lines=21> */
[----:B------:R-:W-:-:S06]  /*71a0*/  ULOP3.LUT UR6, URZ, UR54, URZ, 0x33, !UPT ;  /* 0x000000363f067292 */ /* 0x000fcc000f8e333f */
[----:B------:R-:W-:Y:S01]  /*71b0*/  VIADD R15, R15, UR6 ;  /* 0x000000060f0f7c36 */ /* 0x000fe20008000000 */
[----:B------:R-:W-:Y:S02]  /*71c0*/  WARPGROUP.DEPBAR.LE gsb0, 0x0 ;  /* 0x00008000000079c5 */ /* 0x000fe40000010000 */
[----:B------:R0:W-:Y:S06]  /*71d0*/  BAR.ARV R10, 0x100 ;  /* 0x0004000a0000751d */ /* 0x0001ec0000002000 */
[----:B------:R1:W-:Y:S01]  /*71e0*/  @!P1 SYNCS.ARRIVE.TRANS64.RED.A1T0 RZ, [R8+URZ], RZ ;  /* 0x000000ff08ff99a7 */ /* 0x0003e2000810043f */
[----:B------:R-:W-:Y:S01]  /*71f0*/  PLOP3.LUT P1, PT, PT, PT, UP0, 0x40, 0x0 ;  /* 0x000000000000781c */ /* 0x000fe20003f2e808 */
[----:B0-----:R-:W-:-:S02]  /*7200*/  IMAD.IADD R10, R4, 0x1, R15 ;  /* 0x00000001040a7824 */ /* 0x001fc400078e020f */
[----:B-1----:R-:W-:-:S10]  /*7210*/  IMAD R8, R16, -0x2, R14 ;  /* 0xfffffffe10087824 */ /* 0x002fd400078e020e */
[----:B------:R-:W-:Y:S05]  /*7220*/  @P1 BRA `(.L_x_1118) ;  /* 0x0000000000581947 */ /* 0x000fea0003800000 */
[----:B------:R-:W-:Y:S01]  /*7230*/  ISETP.GT.AND P1, PT, R11, -0x1, PT ;  /* 0xffffffff0b00780c */ /* 0x000fe20003f24270 */
[----:B------:R-:W-:-:S12]  /*7240*/  BSSY B0, `(.L_x_1119) ;  /* 0x0000011000007945 */ /* 0x000fd80003800000 */
[----:B------:R-:W-:Y:S05]  /*7250*/  @P1 BRA `(.L_x_1120) ;  /* 0x0000000000241947 */ /* 0x000fea0003800000 */
[----:B------:R-:W-:Y:S02]  /*7260*/  IMAD.U32 R168, RZ, RZ, UR53 ;  /* 0x00000035ffa87e24 */ /* 0x000fe4000f8e00ff */
[----:B------:R-:W-:-:S03]  /*7270*/  IMAD.IADD R169, R4, 0x1, R13 ;  /* 0x0000000104a97824 */ /* 0x000fc600078e020d */
[----:B------:R-:W-:Y:S02]  /*7280*/  ISETP.NE.AND P1, PT, R168, 0x1, PT ;  /* 0x00000001a800780c */ /* 0x000fe40003f25270 */
[----:B------:R-:W-:-:S11]  /*7290*/  LOP3.LUT R169, RZ, R169, RZ, 0x33, !PT ;  /* 0x000000a9ffa97212 */ /* 0x000fd600078e33ff */
[----:B------:R-:W0:Y:S02]  /*72a0*/  @P1 LDC.64 R170, c[0x0][0x9e8] ;  /* 0x00027a00ffaa1b82 */ /* 0x000e240000000a00 */
[----:B0-----:R-:W-:-:S05]  /*72b0*/  @P1 IMAD.HI.U32 R20, R169, R170, RZ ;  /* 0x000000aaa9141227 */ /* 0x001fca00078e00ff */
[----:B------:R-:W-:-:S04]  /*72c0*/  @P1 SHF.R.U32.HI R169, RZ, R171, R20 ;  /* 0x000000abffa91219 */ /* 0x000fc80000011614 */
[----:B------:R-:W-:Y:S01]  /*72d0*/  LOP3.LUT R169, RZ, R169, RZ, 0x33, !PT ;  /* 0x000000a9ffa97212 */ /* 0x000fe200078e33ff */
[----:B------:R-:W-:Y:S06]  /*72e0*/  BRA `(.L_x_1121) ;  /* 0x0000000000187947 */ /* 0x000fec0003800000 */
.L_x_1120:
[----:B------:R-:W-:Y:S02]  /*72f0*/  IMAD.U32 R168, RZ, RZ, UR53 ;  /* 0x00000035ffa87e24 */ /* 0x000fe4000f8e00ff */
[----:B------:R-:W-:-:S03]  /*7300*/  IMAD.MOV.U32 R169, RZ, RZ, R11 ;  /* 0x000000ffffa97224 */ /* 0x000fc600078e000b */
[----:B------:R-:W-:-:S13]  /*7310*/  ISETP.NE.AND P1, PT, R168, 0x1, PT ;  /* 0x00000001a800780c */ /* 0x000fda0003f25270 */
[----:B------:R-:W0:Y:S02]  /*7320*/  @P1 LDC.64 R170, c[0x0][0x9e8] ;  /* 0x00027a00ffaa1b82 */ /* 0x000e240000000a00 */
[----:B0-----:R-:W-:-:S05]  /*7330*/  @P1 IMAD.HI.U32 R20, R11, R170, RZ ;  /* 0x000000aa0b141227 */ /* 0x001fca00078e00ff */
[----:B------:R-:W-:-:S07]  /*7340*/  @P1 SHF.R.U32.HI R169, RZ, R171, R20 ;  /* 0x000000abffa91219 */ /* 0x000fce0000011614 */
.L_x_1121:
[----:B------:R-:W-:Y:S05]  /*7350*/  BSYNC B0 ;  /* 0x0000000000007941 */ /* 0x000fea0003800000 */
.L_x_1119:
[----:B------:R-:W-:-:S05]  /*7360*/  IMAD R169, R169, R168, R8 ;  /* 0x000000a8a9a97224 */ /* 0x000fca00078e0208 */
[----:B------:R-:W-:Y:S02]  /*7370*/  VIADDMNMX R12, R169, R168, R12, PT ;  /* 0x000000a8a90c7246 */ /* 0x000fe4000380010c */
[----:B------:R-:W-:-:S07]  /*7380*/  VIMNMX R10, R10, R169, !PT ;  /* 0x000000a90a0a7248 */ /* 0x000fce0007fe0100 */
.L_x_1118:
        /* <DEDUP_REMOVED lines=40> */
[----:B------:R-:W-:Y:S02]  /*7610*/  IADD3 R21, R21, 0x8, R4 ;  /* 0x0000000815157810 */ /* 0x000fe40007ffe004 */
        /* <DEDUP_REMOVED lines=152> */
[----:B------:R-:W-:Y:S02]  /*7fa0*/  ISETP.GT.AND P6, PT, R10, 0x99, !P6 ;  /* 0x000000990a00780c */ /* 0x000fe400077c4270 */
[----:B------:R-:W-:Y:S02]  /*7fb0*/  IADD3 R10, R15, 0x8, R4 ;  /* 0x000000080f0a7810 */ /* 0x000fe40007ffe004 */
[----:B------:R-:W-:-:S04]  /*7fc0*/  ISETP.LT.OR P6, PT, R12, 0x9a, P6 ;  /* 0x0000009a0c00780c */ /* 0x000fc800037c1670 */
[----:B------:R-:W-:Y:S02]  /*7fd0*/  FSEL R101, R101, -INF , !P6 ;  /* 0xff80000065657808 */ /* 0x000fe40007000000 */
[----:B------:R-:W-:-:S13]  /*7fe0*/  PLOP3.LUT P6, PT, PT, PT, UP0, 0x40, 0x0 ;  /* 0x000000000000781c */ /* 0x000fda0003fce808 */
[----:B------:R-:W-:Y:S05]  /*7ff0*/  @P6 BRA `(.L_x_1122) ;  /* 0x0000000000546947 */ /* 0x000fea0003800000 */
[----:B------:R-:W-:Y:S01]  /*8000*/  ISETP.GT.AND P6, PT, R9, -0x1, PT ;  /* 0xffffffff0900780c */ /* 0x000fe20003fc4270 */
[----:B------:R-:W-:-:S12]  /*8010*/  BSSY B0, `(.L_x_1123) ;  /* 0x0000010000007945 */ /* 0x000fd80003800000 */
[----:B------:R-:W-:Y:S05]  /*8020*/  @P6 BRA `(.L_x_1124) ;  /* 0x0000000000206947 */ /* 0x000fea0003800000 */
[----:B------:R-:W-:Y:S02]  /*8030*/  IMAD.U32 R210, RZ, RZ, UR53 ;  /* 0x00000035ffd27e24 */ /* 0x000fe4000f8e00ff */
[----:B------:R-:W-:-:S03]  /*8040*/  IMAD.MOV.U32 R12, RZ, RZ, R7 ;  /* 0x000000ffff0c7224 */ /* 0x000fc600078e0007 */
[----:B------:R-:W-:-:S13]  /*8050*/  ISETP.NE.AND P6, PT, R210, 0x1, PT ;  /* 0x00000001d200780c */ /* 0x000fda0003fc5270 */
[----:B------:R-:W0:Y:S02]  /*8060*/  @P6 LDC.64 R14, c[0x0][0x9e8] ;  /* 0x00027a00ff0e6b82 */ /* 0x000e240000000a00 */
[----:B0-----:R-:W-:-:S05]  /*8070*/  @P6 IMAD.HI.U32 R14, R7, R14, RZ ;  /* 0x0000000e070e6227 */ /* 0x001fca00078e00ff */
[----:B------:R-:W-:-:S04]  /*8080*/  @P6 SHF.R.U32.HI R12, RZ, R15, R14 ;  /* 0x0000000fff0c6219 */ /* 0x000fc8000001160e */
[----:B------:R-:W-:Y:S01]  /*8090*/  LOP3.LUT R211, RZ, R12, RZ, 0x33, !PT ;  /* 0x0000000cffd37212 */ /* 0x000fe200078e33ff */
[----:B------:R-:W-:Y:S06]  /*80a0*/  BRA `(.L_x_1125) ;  /* 0x0000000000187947 */ /* 0x000fec0003800000 */
.L_x_1124:
[----:B------:R-:W-:Y:S02]  /*80b0*/  IMAD.U32 R210, RZ, RZ, UR53 ;  /* 0x00000035ffd27e24 */ /* 0x000fe4000f8e00ff */
[----:B------:R-:W-:-:S03]  /*80c0*/  IMAD.MOV.U32 R211, RZ, RZ, R9 ;  /* 0x000000ffffd37224 */ /* 0x000fc600078e0009 */
[----:B------:R-:W-:-:S13]  /*80d0*/  ISETP.NE.AND P6, PT, R210, 0x1, PT ;  /* 0x00000001d200780c */ /* 0x000fda0003fc5270 */
[----:B------:R-:W0:Y:S02]  /*80e0*/  @P6 LDC.64 R14, c[0x0][0x9e8] ;  /* 0x00027a00ff0e6b82 */ /* 0x000e240000000a00 */
[----:B0-----:R-:W-:-:S05]  /*80f0*/  @P6 IMAD.HI.U32 R14, R9, R14, RZ ;  /* 0x0000000e090e6227 */ /* 0x001fca00078e00ff */
[----:B------:R-:W-:-:S07]  /*8100*/  @P6 SHF.R.U32.HI R211, RZ, R15, R14 ;  /* 0x0000000fffd36219 */ /* 0x000fce000001160e */
.L_x_1125:
[----:B------:R-:W-:Y:S05]  /*8110*/  BSYNC B0 ;  /* 0x0000000000007941 */ /* 0x000fea0003800000 */
.L_x_1123:
[----:B------:R-:W-:-:S05]  /*8120*/  IMAD R8, R211, R210, R8 ;  /* 0x000000d2d3087224 */ /* 0x000fca00078e0208 */
[----:B------:R-:W-:Y:S02]  /*8130*/  VIADDMNMX R21, R8, R210, R21, PT ;  /* 0x000000d208157246 */ /* 0x000fe40003800115 */
[----:B------:R-:W-:-:S07]  /*8140*/  VIMNMX R10, R10, R8, !PT ;  /* 0x000000080a0a7248 */ /* 0x000fce0007fe0100 */
.L_x_1122:
        /* <DEDUP_REMOVED lines=97> */
[----:B------:R-:W-:Y:S02]  /*8760*/  FMNMX.FTZ R12, R101, R8, !PT ;  /* 0x00000008650c7209 */ /* 0x000fe40007810000 */
[----:B------:R-:W-:Y:S02]  /*8770*/  ISETP.LT.OR P1, PT, R21, 0x59, P1 ;  /* 0x000000591500780c */ /* 0x000fe40000f21670 */
[----:B------:R-:W-:Y:S01]  /*8780*/  ISETP.GT.AND P2, PT, R10, 0x89, !P2 ;  /* 0x000000890a00780c */ /* 0x000fe20005744270 */
[----:B------:R-:W0:Y:S01]  /*8790*/  SHFL.BFLY PT, R15, R12, 0x2, 0x1f ;  /* 0x0c401f000c0f7f89 */ /* 0x000e2200000e0000 */
        /* <DEDUP_REMOVED lines=10> */
[C---:B------:R-:W-:Y:S02]  /*8840*/  ISETP.GT.AND P1, PT, R10.reuse, 0x60, !P1 ;  /* 0x000000600a00780c */ /* 0x040fe40004f24270 */
[----:B------:R-:W-:Y:S02]  /*8850*/  ISETP.GT.AND P5, PT, R10, 0x98, !P5 ;  /* 0x000000980a00780c */ /* 0x000fe40006fa4270 */
[----:B------:R-:W-:Y:S02]  /*8860*/  ISETP.LT.OR P1, PT, R21, 0x61, P1 ;  /* 0x000000611500780c */ /* 0x000fe40000f21670 */
[----:B0-----:R-:W-:-:S02]  /*8870*/  FMNMX.FTZ R14, R12, R15, !PT ;  /* 0x0000000f0c0e7209 */ /* 0x001fc40007810000 */
[----:B------:R-:W-:Y:S02]  /*8880*/  FSEL R106, R106, -INF , !P1 ;  /* 0xff8000006a6a7808 */ /* 0x000fe40004800000 */
[----:B------:R-:W-:Y:S01]  /*8890*/  ISETP.NE.AND P1, PT, R198, RZ, PT ;  /* 0x000000ffc600720c */ /* 0x000fe20003f25270 */
[----:B------:R-:W0:Y:S01]  /*88a0*/  SHFL.BFLY PT, R15, R14, 0x1, 0x1f ;  /* 0x0c201f000e0f7f89 */ /* 0x000e2200000e0000 */
[C---:B------:R-:W-:Y:S02]  /*88b0*/  ISETP.LT.OR P3, PT, R21.reuse, 0x91, P3 ;  /* 0x000000911500780c */ /* 0x040fe40001f61670 */
        /* <DEDUP_REMOVED lines=13> */
[----:B0-----:R-:W-:Y:S01]  /*8990*/  FMNMX.FTZ R8, R14, R15, !PT ;  /* 0x0000000f0e087209 */ /* 0x001fe20007810000 */
[----:B------:R-:W-:Y:S01]  /*89a0*/  IMAD.U32 R15, RZ, RZ, UR37 ;  /* 0x00000025ff0f7e24 */ /* 0x000fe2000f8e00ff */
        /* <DEDUP_REMOVED lines=59> */
[----:B------:R-:W-:Y:S02]  /*8d60*/  ISETP.GT.AND P1, PT, R10, RZ, !P6 ;  /* 0x000000ff0a00720c */ /* 0x000fe40007724270 */
[----:B------:R-:W-:Y:S02]  /*8d70*/  ISETP.NE.AND P6, PT, R152, RZ, PT ;  /* 0x000000ff9800720c */ /* 0x000fe40003fc5270 */
        /* <DEDUP_REMOVED lines=56> */
[----:B------:R-:W-:Y:S01]  /*9100*/  FFMA.FTZ R100, R100, UR37, -R154 ;  /* 0x0000002564647c23 */ /* 0x000fe2000801089a */
        /* <DEDUP_REMOVED lines=41> */
[--C-:B------:R-:W-:Y:S01]  /*93a0*/  FFMA.FTZ R109, R113, UR37, -R154.reuse ;  /* 0x00000025716d7c23 */ /* 0x100fe2000801089a */
[----:B0-----:R-:W-:-:S01]  /*93b0*/  FFMA.FTZ R160, R101, UR37, -R154 ;  /* 0x0000002565a07c23 */ /* 0x001fc2000801089a */
[----:B------:R-:W-:Y:S01]  /*93c0*/  FFMA.FTZ R113, R117, UR37, -R154 ;  /* 0x0000002575717c23 */ /* 0x000fe2000801089a */
[----:B------:R-:W-:Y:S01]  /*93d0*/  FMNMX.FTZ R156, R103, R108, !PT ;  /* 0x0000006c679c7209 */ /* 0x000fe20007810000 */
[----:B------:R-:W-:Y:S01]  /*93e0*/  IMAD.U32 R117, RZ, RZ, UR37 ;  /* 0x00000025ff757e24 */ /* 0x000fe2000f8e00ff */
[----:B------:R-:W-:Y:S01]  /*93f0*/  FSEL R101, R8, RZ, P1 ;  /* 0x000000ff08657208 */ /* 0x000fe20000800000 */
[----:B------:R-:W-:Y:S02]  /*9400*/  MUFU.EX2 R108, R164 ;  /* 0x000000a4006c7308 */ /* 0x000fe40000000800 */
[----:B------:R-:W0:Y:S02]  /*9410*/  SHFL.BFLY PT, R165, R156, 0x2, 0x1f ;  /* 0x0c401f009ca57f89 */ /* 0x000e2400000e0000 */
[----:B------:R-:W-:-:S04]  /*9420*/  FADD.FTZ R2, -R101, R2 ;  /* 0x0000000265027221 */ /* 0x000fc80000010100 */
[----:B------:R-:W-:Y:S01]  /*9430*/  FMUL.FTZ R154, R2, UR37 ;  /* 0x00000025029a7c20 */ /* 0x000fe20008410000 */
[----:B------:R1:W-:Y:S08]  /*9440*/  MUFU.EX2 R101, R160 ;  /* 0x000000a000657308 */ /* 0x0003f00000000800 */
[----:B------:R-:W2:Y:S08]  /*9450*/  MUFU.EX2 R154, R154 ;  /* 0x0000009a009a7308 */ /* 0x000eb00000000800 */
[----:B------:R-:W-:Y:S01]  /*9460*/  MUFU.EX2 R145, R145 ;  /* 0x0000009100917308 */ /* 0x000fe20000000800 */
[----:B0-----:R-:W-:-:S05]  /*9470*/  FMNMX.FTZ R165, R156, R165, !PT ;  /* 0x000000a59ca57209 */ /* 0x001fca0007810000 */
[----:B------:R-:W0:Y:S02]  /*9480*/  SHFL.BFLY PT, R88, R165, 0x1, 0x1f ;  /* 0x0c201f00a5587f89 */ /* 0x000e2400000e0000 */
[----:B------:R-:W-:Y:S08]  /*9490*/  MUFU.EX2 R148, R148 ;  /* 0x0000009400947308 */ /* 0x000ff00000000800 */
[----:B------:R-:W-:Y:S08]  /*94a0*/  MUFU.EX2 R149, R149 ;  /* 0x0000009500957308 */ /* 0x000ff00000000800 */
[----:B------:R-:W-:Y:S01]  /*94b0*/  MUFU.EX2 R120, R120 ;  /* 0x0000007800787308 */ /* 0x000fe20000000800 */
[----:B0-----:R-:W-:-:S07]  /*94c0*/  FMNMX.FTZ R88, R165, R88, !PT ;  /* 0x00000058a5587209 */ /* 0x001fce0007810000 */
[----:B------:R-:W-:Y:S01]  /*94d0*/  MUFU.EX2 R121, R121 ;  /* 0x0000007900797308 */ /* 0x000fe20000000800 */
[C---:B------:R-:W-:Y:S01]  /*94e0*/  FSETP.NEU.FTZ.AND P1, PT, R88.reuse, -INF , PT ;  /* 0xff8000005800780b */ /* 0x040fe20003f3d000 */
[----:B------:R-:W-:-:S03]  /*94f0*/  FFMA.FTZ R117, R88, R117, -8 ;  /* 0xc100000058757423 */ /* 0x000fc60000010075 */
[----:B------:R-:W-:Y:S02]  /*9500*/  FSEL R165, R88, RZ, P1 ;  /* 0x000000ff58a57208 */ /* 0x000fe40000800000 */
[----:B------:R-:W-:Y:S01]  /*9510*/  FSEL R2, R117, RZ, P1 ;  /* 0x000000ff75027208 */ /* 0x000fe20000800000 */
[----:B------:R-:W-:Y:S02]  /*9520*/  MUFU.EX2 R124, R124 ;  /* 0x0000007c007c7308 */ /* 0x000fe40000000800 */
[----:B------:R-:W-:-:S02]  /*9530*/  FADD.FTZ R165, -R165, R0 ;  /* 0x00000000a5a57221 */ /* 0x000fc40000010100 */
[--C-:B------:R-:W-:Y:S01]  /*9540*/  FFMA.FTZ R156, R171, UR37, -R2.reuse ;  /* 0x00000025ab9c7c23 */ /* 0x100fe20008010802 */
[----:B------:R-:W-:-:S01]  /*9550*/  FFMA.FTZ R117, R155, UR37, -R2 ;  /* 0x000000259b757c23 */ /* 0x000fc20008010802 */
[----:B------:R-:W-:Y:S01]  /*9560*/  FMUL.FTZ R165, R165, UR37 ;  /* 0x00000025a5a57c20 */ /* 0x000fe20008410000 */
[----:B------:R-:W-:-:S01]  /*9570*/  FFMA.FTZ R155, R158, UR37, -R2 ;  /* 0x000000259e9b7c23 */ /* 0x000fc20008010802 */
[--C-:B------:R-:W-:Y:S01]  /*9580*/  FFMA.FTZ R158, R159, UR37, -R2.reuse ;  /* 0x000000259f9e7c23 */ /* 0x100fe20008010802 */
[----:B------:R-:W-:-:S01]  /*9590*/  FFMA.FTZ R159, R162, UR37, -R2 ;  /* 0x00000025a29f7c23 */ /* 0x000fc20008010802 */
[----:B------:R-:W-:Y:S01]  /*95a0*/  MUFU.EX2 R156, R156 ;  /* 0x0000009c009c7308 */ /* 0x000fe20000000800 */
[----:B-1----:R-:W-:-:S01]  /*95b0*/  FFMA.FTZ R160, R163, UR37, -R2 ;  /* 0x00000025a3a07c23 */ /* 0x002fc20008010802 */
[----:B------:R-:W-:Y:S01]  /*95c0*/  FFMA.FTZ R163, R167, UR37, -R2 ;  /* 0x00000025a7a37c23 */ /* 0x000fe20008010802 */
[----:B--2---:R-:W-:-:S01]  /*95d0*/  FFMA.FTZ R167, R154, R6, R15 ;  /* 0x000000069aa77223 */ /* 0x004fc2000001000f */
[--C-:B------:R-:W-:Y:S01]  /*95e0*/  FFMA.FTZ R162, R166, UR37, -R2.reuse ;  /* 0x00000025a6a27c23 */ /* 0x100fe20008010802 */
[----:B------:R-:W-:-:S01]  /*95f0*/  FFMA.FTZ R164, R126, UR37, -R2 ;  /* 0x000000257ea47c23 */ /* 0x000fc20008010802 */
[----:B------:R-:W-:Y:S01]  /*9600*/  FFMA.FTZ R126, R130, UR37, -R2 ;  /* 0x00000025827e7c23 */ /* 0x000fe20008010802 */
[----:B------:R-:W-:-:S01]  /*9610*/  FADD.FTZ R167, R12, R167 ;  /* 0x000000a70ca77221 */ /* 0x000fc20000010000 */
[----:B------:R-:W0:Y:S01]  /*9620*/  MUFU.EX2 R165, R165 ;  /* 0x000000a500a57308 */ /* 0x000e220000000800 */
[----:B------:R-:W-:-:S01]  /*9630*/  FFMA.FTZ R130, R134, UR37, -R2 ;  /* 0x0000002586827c23 */ /* 0x000fc20008010802 */
[----:B------:R-:W-:Y:S01]  /*9640*/  FFMA.FTZ R138, R138, UR37, -R2 ;  /* 0x000000258a8a7c23 */ /* 0x000fe20008010802 */
[----:B------:R-:W-:-:S01]  /*9650*/  FADD.FTZ R134, R14, R167 ;  /* 0x000000a70e867221 */ /* 0x000fc20000010000 */
[--C-:B------:R-:W-:Y:S01]  /*9660*/  FFMA.FTZ R139, R139, UR37, -R2.reuse ;  /* 0x000000258b8b7c23 */ /* 0x100fe20008010802 */
[----:B------:R-:W-:-:S01]  /*9670*/  FFMA.FTZ R142, R142, UR37, -R2 ;  /* 0x000000258e8e7c23 */ /* 0x000fc20008010802 */
[----:B------:R-:W-:Y:S01]  /*9680*/  FFMA.FTZ R143, R143, UR37, -R2 ;  /* 0x000000258f8f7c23 */ /* 0x000fe20008010802 */
[----:B------:R-:W-:-:S01]  /*9690*/  FADD.FTZ R167, R153, R134 ;  /* 0x0000008699a77221 */ /* 0x000fc20000010000 */
[----:B------:R-:W1:Y:S01]  /*96a0*/  MUFU.EX2 R117, R117 ;  /* 0x0000007500757308 */ /* 0x000e620000000800 */
[----:B------:R-:W-:-:S01]  /*96b0*/  FFMA.FTZ R146, R146, UR37, -R2 ;  /* 0x0000002592927c23 */ /* 0x000fc20008010802 */
[----:B------:R-:W-:Y:S01]  /*96c0*/  FFMA.FTZ R147, R147, UR37, -R2 ;  /* 0x0000002593937c23 */ /* 0x000fe20008010802 */
[----:B------:R-:W-:-:S01]  /*96d0*/  FADD.FTZ R134, R20, R167 ;  /* 0x000000a714867221 */ /* 0x000fc20000010000 */
[--C-:B------:R-:W-:Y:S01]  /*96e0*/  FFMA.FTZ R150, R150, UR37, -R2.reuse ;  /* 0x0000002596967c23 */ /* 0x100fe20008010802 */
[----:B------:R-:W-:-:S01]  /*96f0*/  FFMA.FTZ R151, R151, UR37, -R2 ;  /* 0x0000002597977c23 */ /* 0x000fc20008010802 */
[----:B------:R-:W-:Y:S01]  /*9700*/  FFMA.FTZ R122, R122, UR37, -R2 ;  /* 0x000000257a7a7c23 */ /* 0x000fe20008010802 */
[----:B------:R-:W-:-:S01]  /*9710*/  FADD.FTZ R167, R157, R134 ;  /* 0x000000869da77221 */ /* 0x000fc20000010000 */
[----:B------:R-:W2:Y:S01]  /*9720*/  MUFU.EX2 R155, R155 ;  /* 0x0000009b009b7308 */ /* 0x000ea20000000800 */
[----:B0-----:R-:W-:-:S01]  /*9730*/  FFMA.FTZ R6, R165, R5, R156 ;  /* 0x00000005a5067223 */ /* 0x001fc2000001009c */
[--C-:B------:R-:W-:Y:S01]  /*9740*/  FFMA.FTZ R123, R123, UR37, -R2.reuse ;  /* 0x000000257b7b7c23 */ /* 0x100fe20008010802 */
[----:B------:R-:W-:-:S01]  /*9750*/  FFMA.FTZ R127, R127, UR37, -R2 ;  /* 0x000000257f7f7c23 */ /* 0x000fc20008010802 */
[--C-:B------:R-:W-:Y:S01]  /*9760*/  FFMA.FTZ R131, R131, UR37, -R2.reuse ;  /* 0x0000002583837c23 */ /* 0x100fe20008010802 */
[----:B------:R-:W-:-:S01]  /*9770*/  FFMA.FTZ R135, R135, UR37, -R2 ;  /* 0x0000002587877c23 */ /* 0x000fc20008010802 */
[--C-:B------:R-:W-:Y:S01]  /*9780*/  FFMA.FTZ R106, R106, UR37, -R2.reuse ;  /* 0x000000256a6a7c23 */ /* 0x100fe20008010802 */
[----:B------:R-:W-:-:S01]  /*9790*/  FFMA.FTZ R107, R107, UR37, -R2 ;  /* 0x000000256b6b7c23 */ /* 0x000fc20008010802 */
[----:B------:R-:W0:Y:S01]  /*97a0*/  MUFU.EX2 R158, R158 ;  /* 0x0000009e009e7308 */ /* 0x000e220000000800 */
        /* <DEDUP_REMOVED lines=18> */
[----:B------:R-:W-:-:S05]  /*98d0*/  FFMA.FTZ R2, R103, UR37, -R2 ;  /* 0x0000002567027c23 */ /* 0x000fca0008010802 */
[----:B------:R-:W0:Y:S01]  /*98e0*/  MUFU.EX2 R162, R162 ;  /* 0x000000a200a27308 */ /* 0x000e220000000800 */
[----:B-1----:R-:W-:-:S01]  /*98f0*/  FADD.FTZ R5, R159, R6 ;  /* 0x000000069f057221 */ /* 0x002fc20000010000 */
[----:B------:R-:W-:-:S06]  /*9900*/  FADD.FTZ R6, R152, R167 ;  /* 0x000000a798067221 */ /* 0x000fcc0000010000 */
[----:B------:R-:W1:Y:S01]  /*9910*/  MUFU.EX2 R163, R163 ;  /* 0x000000a300a37308 */ /* 0x000e620000000800 */
[----:B--2---:R-:W-:-:S07]  /*9920*/  FADD.FTZ R5, R160, R5 ;  /* 0x00000005a0057221 */ /* 0x004fce0000010000 */
[----:B------:R-:W2:Y:S01]  /*9930*/  MUFU.EX2 R138, R138 ;  /* 0x0000008a008a7308 */ /* 0x000ea20000000800 */
[----:B0-----:R-:W-:-:S01]  /*9940*/  FADD.FTZ R134, R162, R5 ;  /* 0x00000005a2867221 */ /* 0x001fc20000010000 */
[----:B------:R-:W-:-:S04]  /*9950*/  FADD.FTZ R5, R161, R6 ;  /* 0x00000006a1057221 */ /* 0x000fc80000010000 */
[----:B------:R-:W-:Y:S02]  /*9960*/  FADD.FTZ R6, R136, R5 ;  /* 0x0000000588067221 */ /* 0x000fe40000010000 */
[----:B------:R-:W0:Y:S01]  /*9970*/  MUFU.EX2 R139, R139 ;  /* 0x0000008b008b7308 */ /* 0x000e220000000800 */
        /* <DEDUP_REMOVED lines=58> */
[----:B-1----:R-:W-:-:S04]  /*9d20*/  FADD.FTZ R5, R105, R6 ;  /* 0x0000000669057221 */ /* 0x002fc80000010000 */
[----:B------:R-:W-:-:S03]  /*9d30*/  FADD.FTZ R6, R10, R5 ;  /* 0x000000050a067221 */ /* 0x000fc60000010000 */
        /* <DEDUP_REMOVED lines=17> */
[----:B------:R-:W-:Y:S01]  /*9e50*/  MUFU.EX2 R119, R119 ;  /* 0x0000007700777308 */ /* 0x000fe20000000800 */
[----:B-1----:R-:W-:-:S07]  /*9e60*/  FADD.FTZ R134, R118, R167 ;  /* 0x000000a776867221 */ /* 0x002fce0000010000 */
[----:B------:R-:W0:Y:S01]  /*9e70*/  MUFU.EX2 R116, R116 ;  /* 0x0000007400747308 */ /* 0x000e220000000800 */
[----:B--2---:R-:W-:-:S07]  /*9e80*/  FADD.FTZ R5, R113, R6 ;  /* 0x0000000671057221 */ /* 0x004fce0000010000 */
[----:B------:R-:W-:Y:S08]  /*9e90*/  MUFU.EX2 R90, R90 ;  /* 0x0000005a005a7308 */ /* 0x000ff00000000800 */
        /* <DEDUP_REMOVED lines=8> */
[----:B------:R0:W-:Y:S08]  /*9f20*/  MUFU.EX2 R164, R95 ;  /* 0x0000005f00a47308 */ /* 0x0001f00000000800 */
[----:B------:R-:W2:Y:S01]  /*9f30*/  MUFU.EX2 R96, R96 ;  /* 0x0000006000607308 */ /* 0x000ea20000000800 */
[----:B0-----:R-:W-:-:S01]  /*9f40*/  FADD.FTZ R95, R119, R134 ;  /* 0x00000086775f7221 */ /* 0x001fc20000010000 */
[----:B-1----:R-:W-:-:S06]  /*9f50*/  FADD.FTZ R5, R93, R6 ;  /* 0x000000065d057221 */ /* 0x002fcc0000010000 */
[----:B------:R0:W1:Y:S08]  /*9f60*/  MUFU.EX2 R94, R98 ;  /* 0x00000062005e7308 */ /* 0x0000700000000800 */
[----:B------:R-:W3:Y:S01]  /*9f70*/  MUFU.EX2 R97, R97 ;  /* 0x0000006100617308 */ /* 0x000ee20000000800 */
[----:B0-----:R-:W-:-:S01]  /*9f80*/  FADD.FTZ R98, R90, R95 ;  /* 0x0000005f5a627221 */ /* 0x001fc20000010000 */
[----:B--2---:R-:W-:-:S03]  /*9f90*/  FADD.FTZ R6, R96, R5 ;  /* 0x0000000560067221 */ /* 0x004fc60000010000 */
[----:B------:R-:W-:-:S03]  /*9fa0*/  FADD.FTZ R98, R91, R98 ;  /* 0x000000625b627221 */ /* 0x000fc60000010000 */
[----:B------:R-:W0:Y:S01]  /*9fb0*/  MUFU.EX2 R166, R99 ;  /* 0x0000006300a67308 */ /* 0x000e220000000800 */
[----:B------:R-:W-:-:S04]  /*9fc0*/  FADD.FTZ R98, R169, R98 ;  /* 0x00000062a9627221 */ /* 0x000fc80000010000 */
[----:B------:R-:W-:-:S03]  /*9fd0*/  FADD.FTZ R95, R164, R98 ;  /* 0x00000062a45f7221 */ /* 0x000fc60000010000 */
[----:B------:R-:W2:Y:S01]  /*9fe0*/  MUFU.EX2 R100, R100 ;  /* 0x0000006400647308 */ /* 0x000ea20000000800 */
[----:B-1----:R-:W-:-:S01]  /*9ff0*/  FADD.FTZ R95, R94, R95 ;  /* 0x0000005f5e5f7221 */ /* 0x002fc20000010000 */
[----:B---3--:R-:W-:-:S06]  /*a000*/  FADD.FTZ R5, R97, R6 ;  /* 0x0000000661057221 */ /* 0x008fcc0000010000 */
[----:B------:R-:W1:Y:S01]  /*a010*/  MUFU.EX2 R102, R102 ;  /* 0x0000006600667308 */ /* 0x000e620000000800 */
[----:B0-----:R-:W-:-:S07]  /*a020*/  FADD.FTZ R95, R166, R95 ;  /* 0x0000005fa65f7221 */ /* 0x001fce0000010000 */
[----:B------:R-:W0:Y:S01]  /*a030*/  MUFU.EX2 R99, R2 ;  /* 0x0000000200637308 */ /* 0x000e220000000800 */
[----:B--2---:R-:W-:-:S04]  /*a040*/  FADD.FTZ R6, R100, R5 ;  /* 0x0000000564067221 */ /* 0x004fc80000010000 */
[----:B------:R-:W-:Y:S01]  /*a050*/  FADD.FTZ R6, R101, R6 ;  /* 0x0000000665067221 */ /* 0x000fe20000010000 */
[----:B-1----:R-:W-:-:S04]  /*a060*/  FADD.FTZ R95, R102, R95 ;  /* 0x0000005f665f7221 */ /* 0x002fc80000010000 */
[----:B0-----:R-:W-:Y:S01]  /*a070*/  FADD.FTZ R5, R99, R95 ;  /* 0x0000005f63057221 */ /* 0x001fe20000010000 */
[----:B------:R-:W-:Y:S06]  /*a080*/  @!P0 BRA `(.L_x_1126) ;  /* 0x0000000000048947 */ /* 0x000fec0003800000 */
[----:B------:R-:W-:Y:S01]  /*a090*/  BPT.TRAP 0x1 ;  /* 0x000000040000795c */ /* 0x000fe20000300000 */
.L_x_1126:
        /* <DEDUP_REMOVED lines=12> */
[----:B------:R-:W-:Y:S01]  /*a160*/  FMUL.FTZ R25, R25, R154 ;  /* 0x0000009a19197220 */ /* 0x000fe20000410000 */
[----:B------:R-:W-:Y:S01]  /*a170*/  F2FP.SATFINITE.E4M3.F32.PACK_AB_MERGE_C R152, R161, R152, RZ ;  /* 0x00000098a198723e */ /* 0x000fe200048070ff */
[----:B------:R-:W-:Y:S01]  /*a180*/  FMUL.FTZ R28, R28, R154 ;  /* 0x0000009a1c1c7220 */ /* 0x000fe20000410000 */
[----:B------:R-:W-:Y:S01]  /*a190*/  F2FP.SATFINITE.E4M3.F32.PACK_AB_MERGE_C R162, R163, R162, RZ ;  /* 0x000000a2a3a2723e */ /* 0x000fe200048070ff */
[----:B------:R-:W-:Y:S01]  /*a1a0*/  FMUL.FTZ R29, R29, R154 ;  /* 0x0000009a1d1d7220 */ /* 0x000fe20000410000 */
[----:B------:R-:W-:Y:S01]  /*a1b0*/  F2FP.SATFINITE.E4M3.F32.PACK_AB_MERGE_C R140, R141, R140, RZ ;  /* 0x0000008c8d8c723e */ /* 0x000fe200048070ff */
[----:B------:R-:W-:Y:S01]  /*a1c0*/  SYNCS.ARRIVE.TRANS64.RED.A1T0 RZ, [UR6], RZ ;  /* 0x000000ffffff79a7 */ /* 0x000fe20008100406 */
        /* <DEDUP_REMOVED lines=57> */
[----:B------:R-:W-:Y:S01]  /*a560*/  VIADD R3, R3, 0xffffffff ;  /* 0xffffffff03037836 */ /* 0x000fe20000000000 */
        /* <DEDUP_REMOVED lines=42> */
.L_x_1109:
[----:B------:R-:W0:Y:S01]  /*a810*/  LDC R7, c[0x0][0x9e4] ;  /* 0x00027900ff077b82 */ /* 0x000e220000000800 */
[----:B------:R-:W-:Y:S01]  /*a820*/  VIADD R8, R188, -UR54 ;  /* 0x80000036bc087c36 */ /* 0x000fe20008000000 */
[----:B------:R-:W-:-:S04]  /*a830*/  LOP3.LUT R189, R189, 0xffffffef, RZ, 0xc0, !PT ;  /* 0xffffffefbdbd7812 */ /* 0x000fc800078ec0ff */
[----:B------:R-:W-:Y:S02]  /*a840*/  R2UR UR6, R8 ;  /* 0x00000000080672ca */ /* 0x000fe400000e0000 */
[----:B0-----:R-:W-:-:S13]  /*a850*/  ISETP.GE.AND P1, PT, R7, 0x1, PT ;  /* 0x000000010700780c */ /* 0x001fda0003f26270 */
[----:B------:R-:W-:Y:S01]  /*a860*/  @P1 LOP3.LUT R189, R189, 0x10, RZ, 0xfc, !PT ;  /* 0x00000010bdbd1812 */ /* 0x000fe200078efcff */
[----:B------:R-:W-:Y:S06]  /*a870*/  @!P1 BRA `(.L_x_1128) ;  /* 0x0000000000449947 */ /* 0x000fec0003800000 */
        /* <DEDUP_REMOVED lines=9> */
.L_x_1129:
[----:B------:R-:W-:-:S13]  /*a910*/  ISETP.NE.AND P1, PT, R7, 0x1, PT ;  /* 0x000000010700780c */ /* 0x000fda0003f25270 */
[----:B------:R-:W0:Y:S02]  /*a920*/  @P1 LDC.64 R8, c[0x0][0x9e8] ;  /* 0x00027a00ff081b82 */ /* 0x000e240000000a00 */
[----:B0-----:R-:W-:-:S05]  /*a930*/  @P1 IMAD.HI.U32 R8, R188, R8, RZ ;  /* 0x00000008bc081227 */ /* 0x001fca00078e00ff */
[----:B------:R-:W-:-:S07]  /*a940*/  @P1 SHF.R.U32.HI R188, RZ, R9, R8 ;  /* 0x00000009ffbc1219 */ /* 0x000fce0000011608 */
.L_x_1130:
[----:B------:R-:W-:-:S05]  /*a950*/  IMAD R188, R188, R7, RZ ;  /* 0x00000007bcbc7224 */ /* 0x000fca00078e02ff */
[----:B------:R-:W-:-:S13]  /*a960*/  R2UR UR7, R188 ;  /* 0x00000000bc0772ca */ /* 0x000fda00000e0000 */
[----:B------:R-:W-:-:S04]  /*a970*/  UISETP.LT.AND UP0, UPT, UR6, UR7, UPT ;  /* 0x000000070600728c */ /* 0x000fc8000bf01270 */
[----:B------:R-:W-:-:S12]  /*a980*/  USEL UR6, UR6, UR7, !UP0 ;  /* 0x0000000706067287 */ /* 0x000fd8000c000000 */
.L_x_1128:
        /* <DEDUP_REMOVED lines=12> */
.L_x_1141:
[----:B------:R-:W-:Y:S01]  /*aa50*/  ISETP.NE.AND P2, PT, RZ, UR43, PT ;  /* 0x0000002bff007c0c */ /* 0x000fe2000bf45270 */
[----:B------:R-:W-:-:S04]  /*aa60*/  UISETP.NE.AND UP0, UPT, UR54, 0x1, UPT ;  /* 0x000000013600788c */ /* 0x000fc8000bf05270 */
[----:B------:R-:W-:-:S04]  /*aa70*/  USEL UR45, URZ, 0x1, UP0 ;  /* 0x000000013f2d7887 */ /* 0x000fc80008000000 */
[----:B------:R-:W-:-:S04]  /*aa80*/  ULOP3.LUT UR45, UR55, UR45, URZ, 0x3c, !UPT ;  /* 0x0000002d372d7292 */ /* 0x000fc8000f8e3c3f */
[----:B------:R-:W-:Y:S08]  /*aa90*/  @P2 BRA `(.L_x_1132) ;  /* 0x0000000000382947 */ /* 0x000ff00003800000 */
[----:B------:R-:W-:Y:S05]  /*aaa0*/  @!P0 BRA `(.L_x_1133) ;  /* 0x0000000000048947 */ /* 0x000fea0003800000 */
[----:B------:R-:W-:Y:S01]  /*aab0*/  BPT.TRAP 0x1 ;  /* 0x000000040000795c */ /* 0x000fe20000300000 */
.L_x_1133:
[----:B------:R-:W-:Y:S01]  /*aac0*/  UIADD3 UR6, UR54, 0x1, URZ ;  /* 0x0000000136067890 */ /* 0x000fe2000fffe03f */
[----:B------:R-:W-:-:S03]  /*aad0*/  IMAD.U32 R0, RZ, RZ, UR45 ;  /* 0x0000002dff007e24 */ /* 0x000fc6000f8e00ff */
[----:B------:R-:W-:Y:S02]  /*aae0*/  UISETP.NE.AND UP0, UPT, UR6, 0x2, UPT ;  /* 0x000000020600788c */ /* 0x000fe4000bf05270 */
[----:B------:R-:W-:Y:S02]  /*aaf0*/  SHF.L.U32 R0, R0, 0x1f, RZ ;  /* 0x0000001f00007819 */ /* 0x000fe400000006ff */
[----:B------:R-:W-:-:S04]  /*ab00*/  USEL UR6, UR6, URZ, UP0 ;  /* 0x0000003f06067287 */ /* 0x000fc80008000000 */
[----:B------:R-:W-:-:S09]  /*ab10*/  ULEA UR6, UR6, UR41, 0x3 ;  /* 0x0000002906067291 */ /* 0x000fd2000f8e183f */
[----:B------:R0:W1:Y:S01]  /*ab20*/  SYNCS.PHASECHK.TRANS64.TRYWAIT P1, [UR6+0x29830], R0 ;  /* 0x02983000ff0075a7 */ /* 0x0000620008020146 */
[----:B------:R-:W-:Y:S05]  /*ab30*/  @!P0 BRA `(.L_x_1134) ;  /* 0x0000000000048947 */ /* 0x000fea0003800000 */
[----:B------:R-:W-:Y:S01]  /*ab40*/  BPT.TRAP 0x1 ;  /* 0x000000040000795c */ /* 0x000fe20000300000 */
.L_x_1134:
[----:B-1----:R-:W-:Y:S05]  /*ab50*/  @P1 BRA `(.L_x_1132) ;  /* 0x0000000000081947 */ /* 0x002fea0003800000 */
[----:B------:R-:W1:Y:S02]  /*ab60*/  SYNCS.PHASECHK.TRANS64.TRYWAIT P1, [UR6+0x29830], R0 ;  /* 0x02983000ff0075a7 */ /* 0x000e640008020146 */
[----:B-1----:R-:W-:Y:S05]  /*ab70*/  @!P1 BRA `(.L_x_1135) ;  /* 0x000000f8002c9947 */ /* 0x002fea0003800000 */
.L_x_1132:
[----:B------:R-:W2:Y:S01]  /*ab80*/  S2R R2, SR_TID.X ;  /* 0x0000000000027919 */ /* 0x000ea20000002100 */
        /* <DEDUP_REMOVED lines=21> */
[----:B--2---:R-:W-:Y:S01]  /*ace0*/  SHF.R.U32.HI R2, RZ, 0x7, R2 ;  /* 0x00000007ff027819 */ /* 0x004fe20000011602 */
[----:B------:R-:W-:Y:S01]  /*acf0*/  UMOV UR19, 0x80000020 ;  /* 0x8000002000137882 */ /* 0x000fe20000000000 */
[----:B------:R-:W-:Y:S01]  /*ad00*/  UIADD3 UR22, UR56, 0x502, URZ ;  /* 0x0000050238167890 */ /* 0x000fe2000fffe03f */
[----:B------:R-:W-:-:S02]  /*ad10*/  UMOV UR23, 0x80000020 ;  /* 0x8000002000177882 */ /* 0x000fc40000000000 */
        /* <DEDUP_REMOVED lines=165> */
.L_x_1137:
[----:B------:R-:W-:Y:S01]  /*b770*/  ULEA UR6, UR54, UR41, 0x3 ;  /* 0x0000002936067291 */ /* 0x000fe2000f8e183f */
[----:B------:R-:W-:-:S05]  /*b780*/  IMAD.U32 R0, RZ, RZ, UR55 ;  /* 0x00000037ff007e24 */ /* 0x000fca000f8e00ff */
[----:B------:R-:W-:-:S04]  /*b790*/  SHF.L.U32 R0, R0, 0x1f, RZ ;  /* 0x0000001f00007819 */ /* 0x000fc800000006ff */
[----:B------:R0:W1:Y:S01]  /*b7a0*/  SYNCS.PHASECHK.TRANS64.TRYWAIT P1, [UR6+0x29850], R0 ;  /* 0x02985000ff0075a7 */ /* 0x0000620008020146 */
[----:B------:R-:W-:Y:S05]  /*b7b0*/  @!P0 BRA `(.L_x_1138) ;  /* 0x0000000000048947 */ /* 0x000fea0003800000 */
[----:B------:R-:W-:Y:S01]  /*b7c0*/  BPT.TRAP 0x1 ;  /* 0x000000040000795c */ /* 0x000fe20000300000 */
.L_x_1138:
[----:B-1----:R-:W-:Y:S05]  /*b7d0*/  @P1 BRA `(.L_x_1136) ;  /* 0x0000000000081947 */ /* 0x002fea0003800000 */
[----:B------:R-:W1:Y:S02]  /*b7e0*/  SYNCS.PHASECHK.TRANS64.TRYWAIT P1, [UR6+0x29850], R0 ;  /* 0x02985000ff0075a7 */ /* 0x000e640008020146 */
[----:B-1----:R-:W-:Y:S05]  /*b7f0*/  @!P1 BRA `(.L_x_1139) ;  /* 0x000000ec00249947 */ /* 0x002fea0003800000 */
.L_x_1136:
[----:B------:R-:W-:Y:S01]  /*b800*/  UIADD3 UR6, UR41, 0x400, URZ ;  /* 0x0000040029067890 */ /* 0x000fe2000fffe03f */
[----:B------:R-:W-:Y:S01]  /*b810*/  WARPGROUP.ARRIVE ;  /* 0x00000000000079c5 */ /* 0x000fe20000000000 */
[----:B------:R-:W-:Y:S01]  /*b820*/  UMOV UR7, 0xc0000010 ;  /* 0xc000001000077882 */ /* 0x000fe20000000000 */
[----:B01----:R-:W-:Y:S01]  /*b830*/  FMNMX.FTZ R0, R152, R9, !PT ;  /* 0x0000000998007209 */ /* 0x003fe20007810000 */
[----:B------:R-:W-:-:S03]  /*b840*/  USHF.R.U32.HI UR6, URZ, 0x4, UR6 ;  /* 0x000000043f067899 */ /* 0x000fc60008011606 */
[----:B------:R-:W0:Y:S01]  /*b850*/  S2R R196, SR_TID.X ;  /* 0x0000000000c47919 */ /* 0x000e220000002100 */
        /* <DEDUP_REMOVED lines=85> */
[----:B0-----:R-:W-:Y:S01]  /*bdb0*/  SHF.R.U32.HI R196, RZ, 0x7, R196 ;  /* 0x00000007ffc47819 */ /* 0x001fe200000116c4 */
[----:B------:R-:W0:Y:S01]  /*bdc0*/  SHFL.BFLY PT, R13, R8, 0x2, 0x1f ;  /* 0x0c401f00080d7f89 */ /* 0x000e2200000e0000 */
[----:B------:R-:W-:Y:S02]  /*bdd0*/  WARPGROUP.DEPBAR.LE gsb0, 0x0 ;  /* 0x00008000000079c5 */ /* 0x000fe40000010000 */
[----:B------:R-:W-:Y:S01]  /*bde0*/  WARPGROUP.ARRIVE ;  /* 0x00000000000079c5 */ /* 0x000fe20000000000 */
[----:B------:R-:W-:-:S05]  /*bdf0*/  FMNMX.FTZ R10, R103, R0, !PT ;  /* 0x00000000670a7209 */ /* 0x000fca0007810000 */
[----:B------:R-:W-:Y:S01]  /*be00*/  QGMMA.64x128x32.F32.E4M3.E4M3 R24, R180, gdesc[UR4], R24, gsb0 ;  /* 0x01e00004b4187df3 */ /* 0x000fe20008000818 */
[----:B------:R-:W-:Y:S01]  /*be10*/  UIADD3 UR6, UR10, 0x200, URZ ;  /* 0x000002000a067890 */ /* 0x000fe2000fffe03f */
[----:B------:R-:W1:Y:S01]  /*be20*/  SHFL.BFLY PT, R15, R10, 0x2, 0x1f ;  /* 0x0c401f000a0f7f89 */ /* 0x000e6200000e0000 */
[----:B------:R-:W-:Y:S01]  /*be30*/  UMOV UR7, 0xc0000010 ;  /* 0xc000001000077882 */ /* 0x000fe20000000000 */
[----:B0-----:R-:W-:-:S05]  /*be40*/  FMNMX.FTZ R13, R8, R13, !PT ;  /* 0x0000000d080d7209 */ /* 0x001fca0007810000 */
[----:B------:R-:W0:Y:S01]  /*be50*/  SHFL.BFLY PT, R2, R13, 0x1, 0x1f ;  /* 0x0c201f000d027f89 */ /* 0x000e2200000e0000 */
[----:B-1----:R-:W-:-:S05]  /*be60*/  FMNMX.FTZ R15, R10, R15, !PT ;  /* 0x0000000f0a0f7209 */ /* 0x002fca0007810000 */
[----:B------:R-:W1:Y:S01]  /*be70*/  SHFL.BFLY PT, R0, R15, 0x1, 0x1f ;  /* 0x0c201f000f007f89 */ /* 0x000e6200000e0000 */
[----:B0-----:R-:W-:-:S05]  /*be80*/  FMNMX.FTZ R2, R13, R2, !PT ;  /* 0x000000020d027209 */ /* 0x001fca0007810000 */
[----:B------:R-:W-:-:S04]  /*be90*/  FADD.FTZ R9, -R2, R9 ;  /* 0x0000000902097221 */ /* 0x000fc80000010100 */
[----:B------:R-:W-:Y:S01]  /*bea0*/  FMUL.FTZ R9, R9, UR37 ;  /* 0x0000002509097c20 */ /* 0x000fe20008410000 */
[----:B-1----:R-:W-:-:S05]  /*beb0*/  FMNMX.FTZ R0, R15, R0, !PT ;  /* 0x000000000f007209 */ /* 0x002fca0007810000 */
        /* <DEDUP_REMOVED lines=19> */
[----:B------:R-:W0:Y:S01]  /*bff0*/  MUFU.EX2 R10, R10 ;  /* 0x0000000a000a7308 */ /* 0x000e220000000800 */
[----:B------:R-:W-:-:S01]  /*c000*/  FFMA.FTZ R159, R163, UR37, -R101 ;  /* 0x00000025a39f7c23 */ /* 0x000fc20008010865 */
[----:B------:R-:W-:Y:S01]  /*c010*/  FFMA.FTZ R15, R161, UR37, -R188 ;  /* 0x00000025a10f7c23 */ /* 0x000fe200080108bc */
[----:B------:R-:W-:-:S01]  /*c020*/  FFMA.FTZ R158, R166, UR37, -R101 ;  /* 0x00000025a69e7c23 */ /* 0x000fc20008010865 */
[----:B------:R-:W-:Y:S01]  /*c030*/  FFMA.FTZ R20, R164, UR37, -R188 ;  /* 0x00000025a4147c23 */ /* 0x000fe200080108bc */
[----:B------:R-:W-:-:S01]  /*c040*/  FFMA.FTZ R161, R167, UR37, -R101 ;  /* 0x00000025a7a17c23 */ /* 0x000fc20008010865 */
[----:B------:R-:W-:Y:S01]  /*c050*/  FFMA.FTZ R21, R165, UR37, -R188 ;  /* 0x00000025a5157c23 */ /* 0x000fe200080108bc */
        /* <DEDUP_REMOVED lines=47> */
[----:B------:R-:W-:Y:S01]  /*c350*/  IADD3 R166, -R196, 0xb, RZ ;  /* 0x0000000bc4a67810 */ /* 0x000fe20007ffe1ff */
[----:B------:R-:W-:-:S01]  /*c360*/  FFMA.FTZ R110, R110, UR37, -R101 ;  /* 0x000000256e6e7c23 */ /* 0x000fc20008010865 */
[----:B------:R-:W1:Y:S01]  /*c370*/  MUFU.EX2 R13, R13 ;  /* 0x0000000d000d7308 */ /* 0x000e620000000800 */
[----:B--2---:R-:W-:-:S01]  /*c380*/  FADD.FTZ R6, R12, R163 ;  /* 0x000000a30c067221 */ /* 0x004fc20000010000 */
[----:B------:R-:W2:Y:S01]  /*c390*/  S2R R196, SR_TID.X ;  /* 0x0000000000c47919 */ /* 0x000ea20000002100 */
[----:B------:R-:W-:-:S02]  /*c3a0*/  WARPGROUP.DEPBAR.LE gsb0, 0x0 ;  /* 0x00008000000079c5 */ /* 0x000fc40000010000 */
[----:B------:R-:W-:Y:S01]  /*c3b0*/  WARPGROUP.ARRIVE ;  /* 0x00000000000079c5 */ /* 0x000fe20000000000 */
[----:B------:R-:W-:-:S01]  /*c3c0*/  FFMA.FTZ R108, R108, UR37, -R188 ;  /* 0x000000256c6c7c23 */ /* 0x000fc200080108bc */
[----:B------:R-:W-:Y:S01]  /*c3d0*/  FFMA.FTZ R111, R111, UR37, -R101 ;  /* 0x000000256f6f7c23 */ /* 0x000fe20008010865 */
[----:B------:R-:W3:Y:S01]  /*c3e0*/  MUFU.EX2 R156, R156 ;  /* 0x0000009c009c7308 */ /* 0x000ee20000000800 */
[----:B0-----:R-:W-:-:S01]  /*c3f0*/  FADD.FTZ R163, R155, R160 ;  /* 0x000000a09ba37221 */ /* 0x001fc20000010000 */
[--C-:B------:R-:W-:Y:S01]  /*c400*/  FFMA.FTZ R109, R109, UR37, -R188.reuse ;  /* 0x000000256d6d7c23 */ /* 0x100fe200080108bc */
[----:B------:R-:W-:Y:S01]  /*c410*/  QGMMA.64x128x32.F32.E4M3.E4M3 R24, R176, gdesc[UR4], R24, gsb0 ;  /* 0x01e00004b0187df3 */ /* 0x000fe20008000818 */
[----:B------:R-:W-:Y:S01]  /*c420*/  UIADD3 UR6, UR10, 0x300, URZ ;  /* 0x000003000a067890 */ /* 0x000fe2000fffe03f */
[----:B------:R-:W-:Y:S01]  /*c430*/  FFMA.FTZ R114, R114, UR37, -R101 ;  /* 0x0000002572727c23 */ /* 0x000fe20008010865 */
[----:B------:R-:W-:Y:S01]  /*c440*/  UMOV UR7, 0xc0000010 ;  /* 0xc000001000077882 */ /* 0x000fe20000000000 */
[----:B------:R-:W-:Y:S01]  /*c450*/  FFMA.FTZ R112, R112, UR37, -R188 ;  /* 0x0000002570707c23 */ /* 0x000fe200080108bc */
        /* <DEDUP_REMOVED lines=17> */
[----:B0-----:R-:W-:-:S01]  /*c570*/  FADD.FTZ R6, R14, R5 ;  /* 0x000000050e067221 */ /* 0x001fc20000010000 */
[----:B--2---:R-:W-:Y:S01]  /*c580*/  LOP3.LUT P1, RZ, R196, 0x7f, RZ, 0xc0, !PT ;  /* 0x0000007fc4ff7812 */ /* 0x004fe2000782c0ff */
        /* <DEDUP_REMOVED lines=9> */
[--C-:B------:R-:W-:Y:S01]  /*c620*/  FFMA.FTZ R102, R102, UR37, -R101.reuse ;  /* 0x0000002566667c23 */ /* 0x100fe20008010865 */
[----:B------:R-:W-:-:S03]  /*c630*/  FFMA.FTZ R101, R103, UR37, -R101 ;  /* 0x0000002567657c23 */ /* 0x000fc60008010865 */
[----:B------:R-:W1:Y:S01]  /*c640*/  MUFU.EX2 R20, R20 ;  /* 0x0000001400147308 */ /* 0x000e620000000800 */
[----:B---3--:R-:W-:-:S07]  /*c650*/  FADD.FTZ R5, R15, R6 ;  /* 0x000000060f057221 */ /* 0x008fce0000010000 */
        /* <DEDUP_REMOVED lines=25> */
[----:B------:R-:W-:Y:S02]  /*c7f0*/  WARPGROUP.DEPBAR.LE gsb0, 0x0 ;  /* 0x00008000000079c5 */ /* 0x000fe40000010000 */
[----:B------:R-:W-:Y:S01]  /*c800*/  WARPGROUP.ARRIVE ;  /* 0x00000000000079c5 */ /* 0x000fe20000000000 */
[----:B0-----:R-:W-:-:S04]  /*c810*/  FADD.FTZ R160, R146, R163 ;  /* 0x000000a392a07221 */ /* 0x001fc80000010000 */
[----:B------:R-:W0:Y:S01]  /*c820*/  MUFU.EX2 R145, R145 ;  /* 0x0000009100917308 */ /* 0x000e220000000800 */
[----:B------:R-:W-:Y:S01]  /*c830*/  QGMMA.64x128x32.F32.E4M3.E4M3 R24, R172, gdesc[UR4], R24, gsb0 ;  /* 0x01e00004ac187df3 */ /* 0x000fe20008000818 */
[----:B------:R-:W-:Y:S01]  /*c840*/  UIADD3 UR6, UR10, 0x400, URZ ;  /* 0x000004000a067890 */ /* 0x000fe2000fffe03f */
[----:B-1----:R-:W-:Y:S01]  /*c850*/  FADD.FTZ R6, R144, R5 ;  /* 0x0000000590067221 */ /* 0x002fe20000010000 */
        /* <DEDUP_REMOVED lines=40> */
[----:B--2---:R-:W-:-:S05]  /*cae0*/  FADD.FTZ R160, R134, R163 ;  /* 0x000000a386a07221 */ /* 0x004fca0000010000 */
        /* <DEDUP_REMOVED lines=33> */
[----:B------:R-:W-:-:S06]  /*cd00*/  IMAD.U32 R163, RZ, RZ, UR52 ;  /* 0x00000034ffa37e24 */ /* 0x000fcc000f8e00ff */
[----:B------:R-:W-:Y:S01]  /*cd10*/  MUFU.EX2 R119, R119 ;  /* 0x0000007700777308 */ /* 0x000fe20000000800 */
[----:B-1----:R-:W-:-:S01]  /*cd20*/  FADD.FTZ R6, R116, R5 ;  /* 0x0000000574067221 */ /* 0x002fc20000010000 */
[----:B------:R-:W-:-:S06]  /*cd30*/  WARPGROUP.DEPBAR.LE gsb0, 0x0 ;  /* 0x00008000000079c5 */ /* 0x000fcc0000010000 */
[----:B------:R-:W0:Y:S01]  /*cd40*/  MUFU.EX2 R88, R88 ;  /* 0x0000005800587308 */ /* 0x000e220000000800 */
[----:B--2---:R-:W-:-:S07]  /*cd50*/  FADD.FTZ R5, R117, R6 ;  /* 0x0000000675057221 */ /* 0x004fce0000010000 */
[----:B------:R-:W1:Y:S08]  /*cd60*/  MUFU.EX2 R90, R90 ;  /* 0x0000005a005a7308 */ /* 0x000e700000000800 */
[----:B------:R-:W2:Y:S01]  /*cd70*/  MUFU.EX2 R89, R89 ;  /* 0x0000005900597308 */ /* 0x000ea20000000800 */
[----:B0-----:R-:W-:-:S07]  /*cd80*/  FADD.FTZ R6, R88, R5 ;  /* 0x0000000558067221 */ /* 0x001fce0000010000 */
[----:B------:R-:W0:Y:S08]  /*cd90*/  MUFU.EX2 R91, R91 ;  /* 0x0000005b005b7308 */ /* 0x000e300000000800 */
[----:B------:R-:W3:Y:S08]  /*cda0*/  MUFU.EX2 R92, R92 ;  /* 0x0000005c005c7308 */ /* 0x000ef00000000800 */
[----:B------:R-:W4:Y:S08]  /*cdb0*/  MUFU.EX2 R165, R94 ;  /* 0x0000005e00a57308 */ /* 0x000f300000000800 */
[----:B------:R-:W5:Y:S08]  /*cdc0*/  MUFU.EX2 R93, R93 ;  /* 0x0000005d005d7308 */ /* 0x000f700000000800 */
[----:B------:R1:W5:Y:S08]  /*cdd0*/  MUFU.EX2 R162, R95 ;  /* 0x0000005f00a27308 */ /* 0x0003700000000800 */
[----:B------:R-:W5:Y:S01]  /*cde0*/  MUFU.EX2 R96, R96 ;  /* 0x0000006000607308 */ /* 0x000f620000000800 */
[----:B-1----:R-:W-:-:S01]  /*cdf0*/  FADD.FTZ R95, R119, R160 ;  /* 0x000000a0775f7221 */ /* 0x002fc20000010000 */
[----:B------:R-:W-:-:S05]  /*ce00*/  @!P1 LEA R160, R163, UR41, 0x3 ;  /* 0x00000029a3a09c11 */ /* 0x000fca000f8e18ff */
[----:B------:R-:W-:Y:S01]  /*ce10*/  @!P1 VIADD R5, R160, 0x29840 ;  /* 0x00029840a0059836 */ /* 0x000fe20000000000 */
[----:B------:R1:W5:Y:S04]  /*ce20*/  MUFU.EX2 R94, R98 ;  /* 0x00000062005e7308 */ /* 0x0003680000000800 */
[----:B------:R-:W-:Y:S01]  /*ce30*/  @!P1 PRMT R5, RZ, 0x654, R5 ;  /* 0x00000654ff059816 */ /* 0x000fe20000000005 */
[----:B------:R0:W-:Y:S06]  /*ce40*/  BAR.ARV R166, 0x100 ;  /* 0x000400a60000751d */ /* 0x0001ec0000002000 */
[----:B-1----:R-:W-:-:S01]  /*ce50*/  FADD.FTZ R98, R90, R95 ;  /* 0x0000005f5a627221 */ /* 0x002fc20000010000 */
[----:B------:R-:W1:Y:S01]  /*ce60*/  MUFU.EX2 R97, R97 ;  /* 0x0000006100617308 */ /* 0x000e620000000800 */
[----:B--2---:R-:W-:-:S01]  /*ce70*/  FADD.FTZ R95, R89, R6 ;  /* 0x00000006595f7221 */ /* 0x004fc20000010000 */
[----:B------:R5:W-:Y:S01]  /*ce80*/  @!P1 SYNCS.ARRIVE.TRANS64.RED.A1T0 RZ, [R5+URZ], RZ ;  /* 0x000000ff05ff99a7 */ /* 0x000be2000810043f */
[----:B0-----:R-:W-:-:S02]  /*ce90*/  FADD.FTZ R98, R91, R98 ;  /* 0x000000625b627221 */ /* 0x001fc40000010000 */
[----:B---3--:R-:W-:Y:S02]  /*cea0*/  FADD.FTZ R6, R92, R95 ;  /* 0x0000005f5c067221 */ /* 0x008fe40000010000 */
[----:B----4-:R-:W-:-:S01]  /*ceb0*/  FADD.FTZ R98, R165, R98 ;  /* 0x00000062a5627221 */ /* 0x010fc20000010000 */
[----:B------:R-:W0:Y:S01]  /*cec0*/  MUFU.EX2 R164, R99 ;  /* 0x0000006300a47308 */ /* 0x000e220000000800 */
[----:B-----5:R-:W-:-:S02]  /*ced0*/  FADD.FTZ R5, R93, R6 ;  /* 0x000000065d057221 */ /* 0x020fc40000010000 */
[----:B------:R-:W-:Y:S02]  /*cee0*/  FADD.FTZ R95, R162, R98 ;  /* 0x00000062a25f7221 */ /* 0x000fe40000010000 */
[----:B------:R-:W-:-:S02]  /*cef0*/  FADD.FTZ R6, R96, R5 ;  /* 0x0000000560067221 */ /* 0x000fc40000010000 */
[----:B------:R-:W-:Y:S01]  /*cf00*/  FADD.FTZ R95, R94, R95 ;  /* 0x0000005f5e5f7221 */ /* 0x000fe20000010000 */
        /* <DEDUP_REMOVED lines=8> */
[----:B0-----:R-:W-:-:S03]  /*cf90*/  FADD.FTZ R6, R153, R6 ;  /* 0x0000000699067221 */ /* 0x001fc60000010000 */
[----:B--2---:R-:W-:Y:S01]  /*cfa0*/  FADD.FTZ R5, R101, R95 ;  /* 0x0000005f65057221 */ /* 0x004fe20000010000 */
[----:B------:R-:W-:Y:S06]  /*cfb0*/  @!P0 BRA `(.L_x_1140) ;  /* 0x0000000000048947 */ /* 0x000fec0003800000 */
[----:B------:R-:W-:Y:S01]  /*cfc0*/  BPT.TRAP 0x1 ;  /* 0x000000040000795c */ /* 0x000fe20000300000 */
.L_x_1140:
        /* <DEDUP_REMOVED lines=115> */
.L_x_1131:
[----:B------:R-:W-:-:S13]  /*d700*/  ISETP.GE.AND P1, PT, R3, UR38, PT ;  /* 0x0000002603007c0c */ /* 0x000fda000bf26270 */
[----:B------:R-:W-:Y:S05]  /*d710*/  @!P1 BRA `(.L_x_1142) ;  /* 0x0000004400d49947 */ /* 0x000fea0003800000 */
[----:B------:R-:W-:Y:S01]  /*d720*/  IMAD.IADD R11, R17, 0x1, -R18 ;  /* 0x00000001110b7824 */ /* 0x000fe200078e0a12 */
[----:B------:R-:W-:Y:S01]  /*d730*/  UMOV UR56, UR52 ;  /* 0x0000003400387c82 */ /* 0x000fe20008000000 */
[----:B------:R-:W-:Y:S01]  /*d740*/  IMAD.MOV.U32 R10, RZ, RZ, R0 ;  /* 0x000000ffff0a7224 */ /* 0x000fe200078e0000 */
[----:B------:R-:W-:Y:S01]  /*d750*/  UMOV UR57, UR45 ;  /* 0x0000002d00397c82 */ /* 0x000fe20008000000 */
[----:B------:R-:W-:Y:S01]  /*d760*/  IMAD.MOV.U32 R8, RZ, RZ, R2 ;  /* 0x000000ffff087224 */ /* 0x000fe200078e0002 */
[C-C-:B------:R-:W-:Y:S01]  /*d770*/  IADD3 R13, R11.reuse, 0x8, R4.reuse ;  /* 0x000000080b0d7810 */ /* 0x140fe20007ffe004 */
[----:B------:R-:W-:Y:S01]  /*d780*/  IMAD.IADD R11, R11, 0x1, R4 ;  /* 0x000000010b0b7824 */ /* 0x000fe200078e0204 */
[----:B------:R-:W-:Y:S01]  /*d790*/  ULDC UR52, c[0x0][0x9e4] ;  /* 0x0002790000347ab9 */ /* 0x000fe20000000800 */
[----:B------:R-:W-:Y:S01]  /*d7a0*/  ULDC UR54, c[0x0][0x9dc] ;  /* 0x0002770000367ab9 */ /* 0x000fe20000000800 */
[----:B------:R-:W-:Y:S01]  /*d7b0*/  LOP3.LUT R9, RZ, R13, RZ, 0x33, !PT ;  /* 0x0000000dff097212 */ /* 0x000fe200078e33ff */
[----:B------:R-:W-:-:S06]  /*d7c0*/  ULDC UR53, c[0x0][0x9e0] ;  /* 0x0002780000357ab9 */ /* 0x000fcc0000000800 */
.L_x_1160:
[----:B------:R-:W-:Y:S01]  /*d7d0*/  ISETP.NE.AND P2, PT, RZ, UR43, PT ;  /* 0x0000002bff007c0c */ /* 0x000fe2000bf45270 */
[----:B------:R-:W-:-:S04]  /*d7e0*/  UISETP.NE.AND UP0, UPT, UR56, 0x1, UPT ;  /* 0x000000013800788c */ /* 0x000fc8000bf05270 */
[----:B------:R-:W-:-:S04]  /*d7f0*/  USEL UR45, URZ, 0x1, UP0 ;  /* 0x000000013f2d7887 */ /* 0x000fc80008000000 */
[----:B------:R-:W-:-:S04]  /*d800*/  ULOP3.LUT UR45, UR57, UR45, URZ, 0x3c, !UPT ;  /* 0x0000002d392d7292 */ /* 0x000fc8000f8e3c3f */
[----:B------:R-:W-:Y:S08]  /*d810*/  @P2 BRA `(.L_x_1143) ;  /* 0x0000000000382947 */ /* 0x000ff00003800000 */
[----:B------:R-:W-:Y:S05]  /*d820*/  @!P0 BRA `(.L_x_1144) ;  /* 0x0000000000048947 */ /* 0x000fea0003800000 */
[----:B------:R-:W-:Y:S01]  /*d830*/  BPT.TRAP 0x1 ;  /* 0x000000040000795c */ /* 0x000fe20000300000 */
.L_x_1144:
        /* <DEDUP_REMOVED lines=9> */
.L_x_1145:
[----:B-1----:R-:W-:Y:S05]  /*d8d0*/  @P1 BRA `(.L_x_1143) ;  /* 0x0000000000081947 */ /* 0x002fea0003800000 */
[----:B------:R-:W1:Y:S02]  /*d8e0*/  SYNCS.PHASECHK.TRANS64.TRYWAIT P1, [UR6+0x29830], R0 ;  /* 0x02983000ff0075a7 */ /* 0x000e640008020146 */
[----:B-1----:R-:W-:Y:S05]  /*d8f0*/  @!P1 BRA `(.L_x_1146) ;  /* 0x000000c800fc9947 */ /* 0x002fea0003800000 */
.L_x_1143:
        /* <DEDUP_REMOVED lines=191> */
.L_x_1148:
[----:B------:R-:W-:Y:S01]  /*e4f0*/  ULEA UR6, UR56, UR41, 0x3 ;  /* 0x0000002938067291 */ /* 0x000fe2000f8e183f */
[----:B------:R-:W-:-:S05]  /*e500*/  IMAD.U32 R0, RZ, RZ, UR57 ;  /* 0x00000039ff007e24 */ /* 0x000fca000f8e00ff */
[----:B------:R-:W-:-:S04]  /*e510*/  SHF.L.U32 R0, R0, 0x1f, RZ ;  /* 0x0000001f00007819 */ /* 0x000fc800000006ff */
[----:B------:R0:W1:Y:S01]  /*e520*/  SYNCS.PHASECHK.TRANS64.TRYWAIT P1, [UR6+0x29850], R0 ;  /* 0x02985000ff0075a7 */ /* 0x0000620008020146 */
[----:B------:R-:W-:Y:S05]  /*e530*/  @!P0 BRA `(.L_x_1149) ;  /* 0x0000000000048947 */ /* 0x000fea0003800000 */
[----:B------:R-:W-:Y:S01]  /*e540*/  BPT.TRAP 0x1 ;  /* 0x000000040000795c */ /* 0x000fe20000300000 */
.L_x_1149:
[----:B-1----:R-:W-:Y:S05]  /*e550*/  @P1 BRA `(.L_x_1147) ;  /* 0x0000000000081947 */ /* 0x002fea0003800000 */
[----:B------:R-:W1:Y:S02]  /*e560*/  SYNCS.PHASECHK.TRANS64.TRYWAIT P1, [UR6+0x29850], R0 ;  /* 0x02985000ff0075a7 */ /* 0x000e640008020146 */
[----:B-1----:R-:W-:Y:S05]  /*e570*/  @!P1 BRA `(.L_x_1150) ;  /* 0x000000bc00f49947 */ /* 0x002fea0003800000 */
.L_x_1147:
        /* <DEDUP_REMOVED lines=44> */
[----:B------:R-:W-:-:S04]  /*e840*/  VIADD R15, R15, UR6 ;  /* 0x000000060f0f7c36 */ /* 0x000fc80008000000 */
[----:B------:R-:W-:Y:S01]  /*e850*/  IMAD.IADD R2, R4, 0x1, R15 ;  /* 0x0000000104027824 */ /* 0x000fe200078e020f */
[----:B------:R-:W-:Y:S02]  /*e860*/  WARPGROUP.DEPBAR.LE gsb0, 0x0 ;  /* 0x00008000000079c5 */ /* 0x000fe40000010000 */
[----:B------:R0:W-:Y:S06]  /*e870*/  BAR.ARV R20, 0x100 ;  /* 0x000400140000751d */ /* 0x0001ec0000002000 */
[----:B------:R1:W-:Y:S01]  /*e880*/  @!P1 SYNCS.ARRIVE.TRANS64.RED.A1T0 RZ, [R0+URZ], RZ ;  /* 0x000000ff00ff99a7 */ /* 0x0003e2000810043f */
[----:B------:R-:W-:Y:S01]  /*e890*/  ISETP.GE.AND P1, PT, R7, 0x1, PT ;  /* 0x000000010700780c */ /* 0x000fe20003f26270 */
[----:B-1----:R-:W-:-:S12]  /*e8a0*/  IMAD R0, R16, -0x2, R14 ;  /* 0xfffffffe10007824 */ /* 0x002fd800078e020e */
[----:B0-----:R-:W-:Y:S05]  /*e8b0*/  @!P1 BRA `(.L_x_1151) ;  /* 0x0000000000589947 */ /* 0x001fea0003800000 */
[----:B------:R-:W-:Y:S01]  /*e8c0*/  ISETP.GT.AND P1, PT, R11, -0x1, PT ;  /* 0xffffffff0b00780c */ /* 0x000fe20003f24270 */
[----:B------:R-:W-:-:S12]  /*e8d0*/  BSSY B0, `(.L_x_1152) ;  /* 0x0000011000007945 */ /* 0x000fd80003800000 */
[----:B------:R-:W-:Y:S05]  /*e8e0*/  @P1 BRA `(.L_x_1153) ;  /* 0x0000000000241947 */ /* 0x000fea0003800000 */
[----:B------:R-:W-:Y:S01]  /*e8f0*/  IMAD.U32 R168, RZ, RZ, UR52 ;  /* 0x00000034ffa87e24 */ /* 0x000fe2000f8e00ff */
[----:B------:R-:W-:-:S04]  /*e900*/  IADD3 R20, R4, R17, -R18 ;  /* 0x0000001104147210 */ /* 0x000fc80007ffe812 */
[----:B------:R-:W-:Y:S02]  /*e910*/  ISETP.NE.AND P1, PT, R168, 0x1, PT ;  /* 0x00000001a800780c */ /* 0x000fe40003f25270 */
[----:B------:R-:W-:-:S11]  /*e920*/  LOP3.LUT R169, RZ, R20, RZ, 0x33, !PT ;  /* 0x00000014ffa97212 */ /* 0x000fd600078e33ff */
[----:B------:R-:W0:Y:S02]  /*e930*/  @P1 LDC.64 R170, c[0x0][0x9e8] ;  /* 0x00027a00ffaa1b82 */ /* 0x000e240000000a00 */
[----:B0-----:R-:W-:-:S05]  /*e940*/  @P1 IMAD.HI.U32 R20, R169, R170, RZ ;  /* 0x000000aaa9141227 */ /* 0x001fca00078e00ff */
[----:B------:R-:W-:-:S04]  /*e950*/  @P1 SHF.R.U32.HI R169, RZ, R171, R20 ;  /* 0x000000abffa91219 */ /* 0x000fc80000011614 */
[----:B------:R-:W-:Y:S01]  /*e960*/  LOP3.LUT R169, RZ, R169, RZ, 0x33, !PT ;  /* 0x000000a9ffa97212 */ /* 0x000fe200078e33ff */
[----:B------:R-:W-:Y:S06]  /*e970*/  BRA `(.L_x_1154) ;  /* 0x0000000000187947 */ /* 0x000fec0003800000 */
.L_x_1153:
[----:B------:R-:W-:Y:S02]  /*e980*/  IMAD.U32 R168, RZ, RZ, UR52 ;  /* 0x00000034ffa87e24 */ /* 0x000fe4000f8e00ff */
[----:B------:R-:W-:-:S03]  /*e990*/  IMAD.MOV.U32 R169, RZ, RZ, R11 ;  /* 0x000000ffffa97224 */ /* 0x000fc600078e000b */
[----:B------:R-:W-:-:S13]  /*e9a0*/  ISETP.NE.AND P1, PT, R168, 0x1, PT ;  /* 0x00000001a800780c */ /* 0x000fda0003f25270 */
[----:B------:R-:W0:Y:S02]  /*e9b0*/  @P1 LDC.64 R170, c[0x0][0x9e8] ;  /* 0x00027a00ffaa1b82 */ /* 0x000e240000000a00 */
[----:B0-----:R-:W-:-:S05]  /*e9c0*/  @P1 IMAD.HI.U32 R20, R11, R170, RZ ;  /* 0x000000aa0b141227 */ /* 0x001fca00078e00ff */
[----:B------:R-:W-:-:S07]  /*e9d0*/  @P1 SHF.R.U32.HI R169, RZ, R171, R20 ;  /* 0x000000abffa91219 */ /* 0x000fce0000011614 */
.L_x_1154:
[----:B------:R-:W-:Y:S05]  /*e9e0*/  BSYNC B0 ;  /* 0x0000000000007941 */ /* 0x000fea0003800000 */
.L_x_1152:
[----:B------:R-:W-:-:S05]  /*e9f0*/  IMAD R169, R169, R168, R0 ;  /* 0x000000a8a9a97224 */ /* 0x000fca00078e0200 */
[----:B------:R-:W-:Y:S02]  /*ea00*/  VIADDMNMX R12, R169, R168, R12, PT ;  /* 0x000000a8a90c7246 */ /* 0x000fe4000380010c */
[----:B------:R-:W-:-:S07]  /*ea10*/  VIMNMX R2, R2, R169, !PT ;  /* 0x000000a902027248 */ /* 0x000fce0007fe0100 */
.L_x_1151:
        /* <DEDUP_REMOVED lines=12> */
[----:B------:R-:W-:Y:S02]  /*eae0*/  ISETP.LT.OR P1, PT, R12, 0xa, P1 ;  /* 0x0000000a0c00780c */ /* 0x000fe40000f21670 */
        /* <DEDUP_REMOVED lines=182> */
[----:B------:R-:W-:Y:S02]  /*f650*/  IADD3 R12, R15, 0x8, R4 ;  /* 0x000000080f0c7810 */ /* 0x000fe40007ffe004 */
[----:B------:R-:W-:Y:S02]  /*f660*/  FSEL R101, R101, -INF , !P6 ;  /* 0xff80000065657808 */ /* 0x000fe40007000000 */
[----:B------:R-:W-:-:S13]  /*f670*/  ISETP.GE.AND P6, PT, R7, 0x1, PT ;  /* 0x000000010700780c */ /* 0x000fda0003fc6270 */
[----:B------:R-:W-:Y:S05]  /*f680*/  @!P6 BRA `(.L_x_1155) ;  /* 0x000000000054e947 */ /* 0x000fea0003800000 */
        /* <DEDUP_REMOVED lines=11> */
.L_x_1157:
[----:B------:R-:W-:Y:S02]  /*f740*/  IMAD.U32 R210, RZ, RZ, UR52 ;  /* 0x00000034ffd27e24 */ /* 0x000fe4000f8e00ff */
[----:B------:R-:W-:-:S03]  /*f750*/  IMAD.MOV.U32 R209, RZ, RZ, R13 ;  /* 0x000000ffffd17224 */ /* 0x000fc600078e000d */
[----:B------:R-:W-:-:S13]  /*f760*/  ISETP.NE.AND P6, PT, R210, 0x1, PT ;  /* 0x00000001d200780c */ /* 0x000fda0003fc5270 */
[----:B------:R-:W0:Y:S02]  /*f770*/  @P6 LDC.64 R14, c[0x0][0x9e8] ;  /* 0x00027a00ff0e6b82 */ /* 0x000e240000000a00 */
[----:B0-----:R-:W-:-:S05]  /*f780*/  @P6 IMAD.HI.U32 R14, R13, R14, RZ ;  /* 0x0000000e0d0e6227 */ /* 0x001fca00078e00ff */
[----:B------:R-:W-:-:S07]  /*f790*/  @P6 SHF.R.U32.HI R209, RZ, R15, R14 ;  /* 0x0000000fffd16219 */ /* 0x000fce000001160e */
.L_x_1158:
[----:B------:R-:W-:Y:S05]  /*f7a0*/  BSYNC B0 ;  /* 0x0000000000007941 */ /* 0x000fea0003800000 */
.L_x_1156:
[----:B------:R-:W-:-:S05]  /*f7b0*/  IMAD R0, R209, R210, R0 ;  /* 0x000000d2d1007224 */ /* 0x000fca00078e0200 */
[----:B------:R-:W-:Y:S02]  /*f7c0*/  VIADDMNMX R21, R0, R210, R21, PT ;  /* 0x000000d200157246 */ /* 0x000fe40003800115 */
[----:B------:R-:W-:-:S07]  /*f7d0*/  VIMNMX R12, R12, R0, !PT ;  /* 0x000000000c0c7248 */ /* 0x000fce0007fe0100 */
.L_x_1155:
        /* <DEDUP_REMOVED lines=114> */
[----:B------:R-:W-:-:S02]  /*ff00*/  FSEL R98, R98, -INF , !P3 ;  /* 0xff80000062627808 */ /* 0x000fc40005800000 */
[----:B------:R-:W-:Y:S02]  /*ff10*/  FSEL R106, R106, -INF , !P1 ;  /* 0xff8000006a6a7808 */ /* 0x000fe40004800000 */
[----:B------:R-:W-:Y:S02]  /*ff20*/  ISETP.NE.AND P1, PT, R175, RZ, PT ;  /* 0x000000ffaf00720c */ /* 0x000fe40003f25270 */
[C---:B------:R-:W-:Y:S02]  /*ff30*/  ISETP.GT.AND P5, PT, R12.reuse, 0x98, !P5 ;  /* 0x000000980c00780c */ /* 0x040fe40006fa4270 */
[----:B------:R-:W-:Y:S02]  /*ff40*/  ISETP.GT.AND P1, PT, R12, 0x61, !P1 ;  /* 0x000000610c00780c */ /* 0x000fe40004f24270 */
[C---:B------:R-:W-:Y:S02]  /*ff50*/  ISETP.LT.OR P4, PT, R21.reuse, 0x92, P4 ;  /* 0x000000921500780c */ /* 0x040fe40002781670 */
[----:B------:R-:W-:-:S02]  /*ff60*/  ISETP.LT.OR P1, PT, R21, 0x62, P1 ;  /* 0x000000621500780c */ /* 0x000fc40000f21670 */
[----:B------:R-:W-:Y:S02]  /*ff70*/  ISETP.LT.OR P5, PT, R21, 0x99, P5 ;  /* 0x000000991500780c */ /* 0x000fe40002fa1670 */
[----:B------:R-:W-:Y:S02]  /*ff80*/  FSEL R107, R107, -INF , !P1 ;  /* 0xff8000006b6b7808 */ /* 0x000fe40004800000 */
[----:B------:R-:W-:Y:S02]  /*ff90*/  ISETP.NE.AND P1, PT, R198, RZ, PT ;  /* 0x000000ffc600720c */ /* 0x000fe40003f25270 */
[----:B------:R-:W-:Y:S02]  /*ffa0*/  FSEL R99, R99, -INF , !P4 ;  /* 0xff80000063637808 */ /* 0x000fe40006000000 */
        /* <DEDUP_REMOVED lines=29> */
[----:B0-----:R-:W-:Y:S02]  /*10180*/  FMNMX.FTZ R20, R14, R15, !PT ;  /* 0x0000000f0e147209 */ /* 0x001fe40007810000 */
[----:B------:R-:W-:-:S03]  /*10190*/  ISETP.GT.AND P1, PT, R12, 0x8, !P1 ;  /* 0x000000080c00780c */ /* 0x000fc60004f24270 */
[----:B------:R-:W0:Y:S01]  /*101a0*/  SHFL.BFLY PT, R15, R20, 0x1, 0x1f ;  /* 0x0c201f00140f7f89 */ /* 0x000e2200000e0000 */
[----:B------:R-:W-:-:S04]  /*101b0*/  ISETP.LT.OR P1, PT, R21, 0x9, P1 ;  /* 0x000000091500780c */ /* 0x000fc80000f21670 */
[----:B------:R-:W-:Y:S02]  /*101c0*/  FSEL R158, R158, -INF , !P1 ;  /* 0xff8000009e9e7808 */ /* 0x000fe40004800000 */
[----:B------:R-:W-:-:S04]  /*101d0*/  ISETP.NE.AND P1, PT, R170, RZ, PT ;  /* 0x000000ffaa00720c */ /* 0x000fc80003f25270 */
[----:B------:R-:W-:-:S04]  /*101e0*/  ISETP.GT.AND P1, PT, R12, 0x9, !P1 ;  /* 0x000000090c00780c */ /* 0x000fc80004f24270 */
[----:B------:R-:W-:-:S04]  /*101f0*/  ISETP.LT.OR P1, PT, R21, 0xa, P1 ;  /* 0x0000000a1500780c */ /* 0x000fc80000f21670 */
[----:B------:R-:W-:Y:S02]  /*10200*/  FSEL R159, R159, -INF , !P1 ;  /* 0xff8000009f9f7808 */ /* 0x000fe40004800000 */
[----:B------:R-:W-:Y:S02]  /*10210*/  ISETP.NE.AND P1, PT, R171, RZ, PT ;  /* 0x000000ffab00720c */ /* 0x000fe40003f25270 */
[----:B0-----:R-:W-:Y:S01]  /*10220*/  FMNMX.FTZ R2, R20, R15, !PT ;  /* 0x0000000f14027209 */ /* 0x001fe20007810000 */
[----:B------:R-:W-:Y:S01]  /*10230*/  IMAD.U32 R15, RZ, RZ, UR37 ;  /* 0x00000025ff0f7e24 */ /* 0x000fe2000f8e00ff */
[----:B------:R-:W-:-:S03]  /*10240*/  ISETP.GT.AND P1, PT, R12, 0x10, !P1 ;  /* 0x000000100c00780c */ /* 0x000fc60004f24270 */
[----:B------:R-:W-:Y:S01]  /*10250*/  FFMA.FTZ R0, R2, R15, -8 ;  /* 0xc100000002007423 */ /* 0x000fe2000001000f */
        /* <DEDUP_REMOVED lines=124> */
[----:B------:R-:W-:Y:S01]  /*10a20*/  FMNMX.FTZ R108, R102, R109, !PT ;  /* 0x0000006d666c7209 */ /* 0x000fe20007810000 */
[--C-:B------:R-:W-:Y:S01]  /*10a30*/  FFMA.FTZ R109, R113, UR37, -R0.reuse ;  /* 0x00000025716d7c23 */ /* 0x100fe20008010800 */
[----:B------:R-:W-:-:S01]  /*10a40*/  FFMA.FTZ R113, R117, UR37, -R0 ;  /* 0x0000002575717c23 */ /* 0x000fc20008010800 */
[----:B------:R-:W-:Y:S01]  /*10a50*/  IMAD.U32 R117, RZ, RZ, UR37 ;  /* 0x00000025ff757e24 */ /* 0x000fe2000f8e00ff */
[----:B------:R-:W-:-:S03]  /*10a60*/  FMNMX.FTZ R156, R103, R108, !PT ;  /* 0x0000006c679c7209 */ /* 0x000fc60007810000 */
[----:B------:R0:W-:Y:S02]  /*10a70*/  MUFU.EX2 R108, R160 ;  /* 0x000000a0006c7308 */ /* 0x0001e40000000800 */
[----:B------:R-:W1:Y:S06]  /*10a80*/  SHFL.BFLY PT, R165, R156, 0x2, 0x1f ;  /* 0x0c401f009ca57f89 */ /* 0x000e6c00000e0000 */
[----:B------:R-:W-:Y:S01]  /*10a90*/  MUFU.EX2 R148, R148 ;  /* 0x0000009400947308 */ /* 0x000fe20000000800 */
[----:B0-----:R-:W-:-:S01]  /*10aa0*/  FFMA.FTZ R160, R101, UR37, -R0 ;  /* 0x0000002565a07c23 */ /* 0x001fc20008010800 */
[----:B------:R-:W-:-:S05]  /*10ab0*/  FSEL R101, R2, RZ, P1 ;  /* 0x000000ff02657208 */ /* 0x000fca0000800000 */
[----:B------:R-:W-:Y:S01]  /*10ac0*/  FADD.FTZ R8, -R101, R8 ;  /* 0x0000000865087221 */ /* 0x000fe20000010100 */
[----:B------:R-:W-:Y:S08]  /*10ad0*/  MUFU.EX2 R149, R149 ;  /* 0x0000009500957308 */ /* 0x000ff00000000800 */
[----:B------:R0:W-:Y:S01]  /*10ae0*/  MUFU.EX2 R101, R160 ;  /* 0x000000a000657308 */ /* 0x0001e20000000800 */
[----:B-1----:R-:W-:-:S05]  /*10af0*/  FMNMX.FTZ R165, R156, R165, !PT ;  /* 0x000000a59ca57209 */ /* 0x002fca0007810000 */
[----:B------:R-:W1:Y:S02]  /*10b00*/  SHFL.BFLY PT, R116, R165, 0x1, 0x1f ;  /* 0x0c201f00a5747f89 */ /* 0x000e6400000e0000 */
[----:B------:R-:W-:Y:S08]  /*10b10*/  MUFU.EX2 R120, R120 ;  /* 0x0000007800787308 */ /* 0x000ff00000000800 */
[----:B------:R-:W-:Y:S08]  /*10b20*/  MUFU.EX2 R121, R121 ;  /* 0x0000007900797308 */ /* 0x000ff00000000800 */
[----:B------:R-:W-:Y:S01]  /*10b30*/  MUFU.EX2 R124, R124 ;  /* 0x0000007c007c7308 */ /* 0x000fe20000000800 */
[----:B-1----:R-:W-:Y:S01]  /*10b40*/  FMNMX.FTZ R0, R165, R116, !PT ;  /* 0x00000074a5007209 */ /* 0x002fe20007810000 */
[----:B------:R-:W-:-:S06]  /*10b50*/  FMUL.FTZ R116, R8, UR37 ;  /* 0x0000002508747c20 */ /* 0x000fcc0008410000 */
[----:B------:R-:W-:Y:S01]  /*10b60*/  MUFU.EX2 R125, R125 ;  /* 0x0000007d007d7308 */ /* 0x000fe20000000800 */
[C---:B------:R-:W-:Y:S01]  /*10b70*/  FSETP.NEU.FTZ.AND P1, PT, R0.reuse, -INF , PT ;  /* 0xff8000000000780b */ /* 0x040fe20003f3d000 */
[----:B------:R-:W-:-:S03]  /*10b80*/  FFMA.FTZ R117, R0, R117, -8 ;  /* 0xc100000000757423 */ /* 0x000fc60000010075 */
[----:B------:R-:W-:Y:S02]  /*10b90*/  FSEL R165, R0, RZ, P1 ;  /* 0x000000ff00a57208 */ /* 0x000fe40000800000 */
[----:B------:R-:W-:Y:S01]  /*10ba0*/  FSEL R8, R117, RZ, P1 ;  /* 0x000000ff75087208 */ /* 0x000fe20000800000 */
[----:B------:R-:W1:Y:S02]  /*10bb0*/  MUFU.EX2 R116, R116 ;  /* 0x0000007400747308 */ /* 0x000e640000000800 */
        /* <DEDUP_REMOVED lines=8> */
[----:B0-----:R-:W-:-:S01]  /*10c40*/  FFMA.FTZ R160, R163, UR37, -R8 ;  /* 0x00000025a3a07c23 */ /* 0x001fc20008010808 */
[--C-:B------:R-:W-:Y:S01]  /*10c50*/  FFMA.FTZ R163, R167, UR37, -R8.reuse ;  /* 0x00000025a7a37c23 */ /* 0x100fe20008010808 */
[----:B------:R-:W-:-:S01]  /*10c60*/  FFMA.FTZ R162, R166, UR37, -R8 ;  /* 0x00000025a6a27c23 */ /* 0x000fc20008010808 */
[--C-:B------:R-:W-:Y:S01]  /*10c70*/  FFMA.FTZ R164, R126, UR37, -R8.reuse ;  /* 0x000000257ea47c23 */ /* 0x100fe20008010808 */
[----:B------:R-:W-:-:S01]  /*10c80*/  FFMA.FTZ R126, R130, UR37, -R8 ;  /* 0x00000025827e7c23 */ /* 0x000fc20008010808 */
[----:B------:R-:W-:Y:S01]  /*10c90*/  FFMA.FTZ R130, R134, UR37, -R8 ;  /* 0x0000002586827c23 */ /* 0x000fe20008010808 */
[----:B-1----:R-:W-:-:S01]  /*10ca0*/  FFMA.FTZ R167, R116, R6, R15 ;  /* 0x0000000674a77223 */ /* 0x002fc2000001000f */
        /* <DEDUP_REMOVED lines=18> */
[----:B------:R-:W-:Y:S01]  /*10dd0*/  FFMA.FTZ R127, R127, UR37, -R8 ;  /* 0x000000257f7f7c23 */ /* 0x000fe20008010808 */
[----:B------:R-:W-:-:S01]  /*10de0*/  FADD.FTZ R167, R157, R134 ;  /* 0x000000869da77221 */ /* 0x000fc20000010000 */
        /* <DEDUP_REMOVED lines=55> */
[----:B------:R-:W-:-:S06]  /*11160*/  FADD.FTZ R5, R125, R6 ;  /* 0x000000067d057221 */ /* 0x000fcc0000010000 */
        /* <DEDUP_REMOVED lines=92> */
.L_x_1159:
        /* <DEDUP_REMOVED lines=116> */
.L_x_1142:
[----:B------:R-:W-:Y:S06]  /*11e70*/  BAR.ARV 0x8, 0x120 ;  /* 0x0204800000007b1d */ /* 0x000fec0000002000 */
[----:B------:R-:W-:Y:S05]  /*11e80*/  @!P0 BRA `(.L_x_1161) ;  /* 0x0000000000048947 */ /* 0x000fea0003800000 */
[----:B------:R-:W-:Y:S01]  /*11e90*/  BPT.TRAP 0x1 ;  /* 0x000000040000795c */ /* 0x000fe20000300000 */
.L_x_1161:
[----:B------:R-:W-:Y:S01]  /*11ea0*/  ULEA UR9, UR52, UR41, 0x3 ;  /* 0x0000002934097291 */ /* 0x000fe2000f8e183f */
[----:B------:R-:W-:-:S05]  /*11eb0*/  IMAD.U32 R3, RZ, RZ, UR45 ;  /* 0x0000002dff037e24 */ /* 0x000fca000f8e00ff */
[----:B------:R-:W-:-:S04]  /*11ec0*/  SHF.L.U32 R3, R3, 0x1f, RZ ;  /* 0x0000001f03037819 */ /* 0x000fc800000006ff */
[----:B------:R0:W1:Y:S01]  /*11ed0*/  SYNCS.PHASECHK.TRANS64.TRYWAIT P1, [UR9+0x29850], R3 ;  /* 0x02985003ff0075a7 */ /* 0x0000620008020149 */
[----:B------:R-:W-:Y:S05]  /*11ee0*/  @!P0 BRA `(.L_x_1162) ;  /* 0x0000000000048947 */ /* 0x000fea0003800000 */
[----:B------:R-:W-:Y:S01]  /*11ef0*/  BPT.TRAP 0x1 ;  /* 0x000000040000795c */ /* 0x000fe20000300000 */
.L_x_1162:
[----:B-1----:R-:W-:Y:S05]  /*11f00*/  @P1 BRA `(.L_x_1163) ;  /* 0x0000000000081947 */ /* 0x002fea0003800000 */
[----:B------:R-:W1:Y:S02]  /*11f10*/  SYNCS.PHASECHK.TRANS64.TRYWAIT P1, [UR9+0x29850], R3 ;  /* 0x02985003ff0075a7 */ /* 0x000e640008020149 */
[----:B-1----:R-:W-:Y:S05]  /*11f20*/  @!P1 BRA `(.L_x_1164) ;  /* 0x0000008400a09947 */ /* 0x002fea0003800000 */
.L_x_1163:
        /* <DEDUP_REMOVED lines=35> */
[----:B------:R-:W-:-:S03]  /*12160*/  IMAD.U32 R8, RZ, RZ, UR6 ;  /* 0x00000006ff087e24 */ /* 0x000fc6000f8e00ff */
        /* <DEDUP_REMOVED lines=11> */
[----:B01----:R-:W0:Y:S04]  /*12220*/  SHFL.BFLY PT, R3, R6, 0x2, 0x1f ;  /* 0x0c401f0006037f89 */ /* 0x003e2800000e0000 */
[----:B------:R-:W1:Y:S01]  /*12230*/  SHFL.BFLY PT, R10, R5, 0x2, 0x1f ;  /* 0x0c401f00050a7f89 */ /* 0x000e6200000e0000 */
[----:B------:R-:W-:Y:S02]  /*12240*/  WARPGROUP.DEPBAR.LE gsb0, 0x0 ;  /* 0x00008000000079c5 */ /* 0x000fe40000010000 */
[----:B------:R-:W-:-:S06]  /*12250*/  WARPGROUP.ARRIVE ;  /* 0x00000000000079c5 */ /* 0x000fcc0000000000 */
[----:B------:R-:W-:Y:S01]  /*12260*/  QGMMA.64x128x32.F32.E4M3.E4M3 R24, R172, gdesc[UR4], R24, gsb0 ;  /* 0x01e00004ac187df3 */ /* 0x000fe20008000818 */
[----:B------:R-:W-:Y:S01]  /*12270*/  UMOV UR6, UR8 ;  /* 0x0000000800067c82 */ /* 0x000fe20008000000 */
[----:B------:R-:W-:Y:S01]  /*12280*/  UMOV UR7, 0xc0000010 ;  /* 0xc000001000077882 */ /* 0x000fe20000000000 */
[----:B0-----:R-:W-:-:S01]  /*12290*/  FADD.FTZ R3, R3, R6 ;  /* 0x0000000603037221 */ /* 0x001fc20000010000 */
[----:B-1----:R-:W-:-:S04]  /*122a0*/  FADD.FTZ R10, R10, R5 ;  /* 0x000000050a0a7221 */ /* 0x002fc80000010000 */
[----:B------:R-:W0:Y:S04]  /*122b0*/  SHFL.BFLY PT, R4, R3, 0x1, 0x1f ;  /* 0x0c201f0003047f89 */ /* 0x000e2800000e0000 */
[----:B--2---:R-:W1:Y:S01]  /*122c0*/  SHFL.BFLY PT, R9, R10, 0x1, 0x1f ;  /* 0x0c201f000a097f89 */ /* 0x004e6200000e0000 */
[----:B------:R-:W-:Y:S02]  /*122d0*/  IMAD.MOV.U32 R6, RZ, RZ, RZ ;  /* 0x000000ffff067224 */ /* 0x000fe400078e00ff */
[----:B0-----:R-:W-:Y:S01]  /*122e0*/  FADD.FTZ R11, R3, R4 ;  /* 0x00000004030b7221 */ /* 0x001fe20000010000 */
[----:B-1----:R-:W-:-:S04]  /*122f0*/  FADD.FTZ R12, R10, R9 ;  /* 0x000000090a0c7221 */ /* 0x002fc80000010000 */
        /* <DEDUP_REMOVED lines=11> */
[----:B------:R-:W0:Y:S08]  /*123b0*/  @P2 MUFU.LG2 R8, R8 ;  /* 0x0000000800082308 */ /* 0x000e300000000c00 */
[----:B------:R-:W1:Y:S08]  /*123c0*/  @P3 MUFU.LG2 R9, R13 ;  /* 0x0000000d00093308 */ /* 0x000e700000000c00 */
[----:B------:R-:W2:Y:S01]  /*123d0*/  @P1 MUFU.RCP R10, R12 ;  /* 0x0000000c000a1308 */ /* 0x000ea20000001000 */
[----:B------:R-:W-:-:S02]  /*123e0*/  IMAD.U32 R5, RZ, RZ, UR37 ;  /* 0x00000025ff057e24 */ /* 0x000fc4000f8e00ff */
[----:B------:R-:W-:Y:S02]  /*123f0*/  IMAD.U32 R14, RZ, RZ, UR37 ;  /* 0x00000025ff0e7e24 */ /* 0x000fe4000f8e00ff */
[----:B0-----:R-:W-:Y:S01]  /*12400*/  @P2 FMUL.FTZ R8, R8, 0.69314718246459960938 ;  /* 0x3f31721808082820 */ /* 0x001fe20000410000 */
[----:B------:R-:W-:Y:S01]  /*12410*/  @P2 FMUL.FTZ R5, R5, 0.69314718246459960938 ;  /* 0x3f31721805052820 */ /* 0x000fe20000410000 */
[----:B------:R-:W-:Y:S01]  /*12420*/  @P3 FMUL.FTZ R14, R14, 0.69314718246459960938 ;  /* 0x3f3172180e0e3820 */ /* 0x000fe20000410000 */
[----:B-1----:R-:W-:Y:S01]  /*12430*/  @P3 FMUL.FTZ R9, R9, 0.69314718246459960938 ;  /* 0x3f31721809093820 */ /* 0x002fe20000410000 */
[----:B------:R-:W-:Y:S02]  /*12440*/  IMAD.MOV.U32 R4, RZ, RZ, -0x800000 ;  /* 0xff800000ff047424 */ /* 0x000fe400078e00ff */
[----:B---3--:R-:W-:Y:S01]  /*12450*/  FMUL.FTZ R6, R6, R7 ;  /* 0x0000000706067220 */ /* 0x008fe20000410000 */
[----:B------:R-:W-:Y:S02]  /*12460*/  IMAD.MOV.U32 R3, RZ, RZ, -0x800000 ;  /* 0xff800000ff037424 */ /* 0x000fe400078e00ff */
[----:B------:R-:W-:Y:S01]  /*12470*/  @P2 FFMA.FTZ R4, R5, R2, R8 ;  /* 0x0000000205042223 */ /* 0x000fe20000010008 */
[----:B------:R-:W-:-:S01]  /*12480*/  @P3 FFMA.FTZ R3, R14, R0, R9 ;  /* 0x000000000e033223 */ /* 0x000fc20000010009 */
[----:B--2---:R-:W-:Y:S01]  /*12490*/  FMUL.FTZ R7, R10, R7 ;  /* 0x000000070a077220 */ /* 0x004fe20000410000 */
[----:B------:R-:W-:-:S02]  /*124a0*/  WARPGROUP.DEPBAR.LE gsb0, 0x0 ;  /* 0x00008000000079c5 */ /* 0x000fc40000010000 */
[----:B------:R-:W-:Y:S05]  /*124b0*/  @!P0 BRA `(.L_x_1165) ;  /* 0x0000000000048947 */ /* 0x000fea0003800000 */
[----:B------:R-:W-:Y:S01]  /*124c0*/  BPT.TRAP 0x1 ;  /* 0x000000040000795c */ /* 0x000fe20000300000 */
.L_x_1165:
        /* <DEDUP_REMOVED lines=74> */
.L_x_1091:
[----:B------:R-:W0:Y:S01]  /*12970*/  S2R R7, SR_CgaCtaId ;  /* 0x0000000000077919 */ /* 0x000e220000008800 */
[----:B------:R-:W-:Y:S01]  /*12980*/  MOV R0, 0x400 ;  /* 0x0000040000007802 */ /* 0x000fe20000000f00 */
[----:B------:R-:W-:Y:S01]  /*12990*/  BSSY B0, `(.L_x_1166) ;  /* 0x0000256000007945 */ /* 0x000fe20003800000 */
[----:B------:R-:W-:Y:S02]  /*129a0*/  BAR.SYNC.DEFER_BLOCKING 0x5, 0x180 ;  /* 0x0146000000007b1d */ /* 0x000fe40000010000 */
[----:B0-----:R-:W-:-:S05]  /*129b0*/  LEA R0, R7, R0, 0x18 ;  /* 0x0000000007007211 */ /* 0x001fca00078ec0ff */
[----:B------:R-:W0:Y:S02]  /*129c0*/  LDS.128 R108, [R0+0x298d0] ;  /* 0x0298d000006c7984 */ /* 0x000e240000000c00 */
[----:B0-----:R-:W-:Y:S02]  /*129d0*/  R2UR UR44, R110 ;  /* 0x000000006e2c72ca */ /* 0x001fe400000e0000 */
[----:B------:R-:W-:Y:S01]  /*129e0*/  R2UR UR48, R111 ;  /* 0x000000006f3072ca */ /* 0x000fe200000e0000 */
        /* <DEDUP_REMOVED lines=8> */
[----:B------:R-:W0:Y:S01]  /*12a70*/  S2R R51, SR_SWINHI ;  /* 0x0000000000337919 */ /* 0x000e220000002f00 */
[----:B------:R-:W-:Y:S01]  /*12a80*/  F2FP.BF16.F32.PACK_AB R9, R84, R9 ;  /* 0x000000095409723e */ /* 0x000fe200000010ff */
[----:B------:R-:W-:Y:S02]  /*12a90*/  ULDC.64 UR4, c[0x0][0xbd8] ;  /* 0x0002f60000047ab9 */ /* 0x000fe40000000a00 */
[----:B------:R1:W2:Y:S01]  /*12aa0*/  LDG.E.CONSTANT R17, desc[UR50][R6.64] ;  /* 0x0000003206117981 */ /* 0x0002a2000c1e9900 */
[----:B------:R-:W-:Y:S01]  /*12ab0*/  F2FP.BF16.F32.PACK_AB R8, R85, R8 ;  /* 0x000000085508723e */ /* 0x000fe200000010ff */
[----:B------:R-:W-:Y:S01]  /*12ac0*/  UISETP.NE.U32.AND UP0, UPT, UR4, URZ, UPT ;  /* 0x0000003f0400728c */ /* 0x000fe2000bf05070 */
[----:B------:R-:W-:Y:S02]  /*12ad0*/  F2FP.BF16.F32.PACK_AB R31, R46, R31 ;  /* 0x0000001f2e1f723e */ /* 0x000fe400000010ff */
[----:B------:R-:W-:Y:S01]  /*12ae0*/  F2FP.BF16.F32.PACK_AB R36, R45, R36 ;  /* 0x000000242d24723e */ /* 0x000fe200000010ff */
[----:B------:R-:W-:Y:S01]  /*12af0*/  UISETP.NE.AND.EX UP0, UPT, UR5, URZ, UPT, UP0 ;  /* 0x0000003f0500728c */ /* 0x000fe2000bf05300 */
[----:B------:R-:W-:-:S02]  /*12b00*/  F2FP.BF16.F32.PACK_AB R5, R86, R5 ;  /* 0x000000055605723e */ /* 0x000fc400000010ff */
[----:B------:R-:W-:Y:S01]  /*12b10*/  F2FP.BF16.F32.PACK_AB R2, R87, R2 ;  /* 0x000000025702723e */ /* 0x000fe200000010ff */
[----:B------:R-:W-:Y:S01]  /*12b20*/  ULDC.64 UR4, c[0x0][0xbd8] ;  /* 0x0002f60000047ab9 */ /* 0x000fe20000000a00 */
[----:B-1----:R-:W-:Y:S01]  /*12b30*/  LOP3.LUT P0, R6, R18, 0x3, RZ, 0xc0, !PT ;  /* 0x0000000312067812 */ /* 0x002fe2000780c0ff */
[----:B------:R-:W-:Y:S01]  /*12b40*/  UIMAD.WIDE UR4, UR36, 0x4, UR4 ;  /* 0x00000004240478a5 */ /* 0x000fe2000f8e0204 */
[----:B------:R-:W-:Y:S02]  /*12b50*/  F2FP.BF16.F32.PACK_AB R48, R48, R57 ;  /* 0x000000393030723e */ /* 0x000fe400000010ff */
[----:B------:R-:W-:Y:S02]  /*12b60*/  ISETP.EQ.OR P0, PT, R6, 0x3, !P0 ;  /* 0x000000030600780c */ /* 0x000fe40004702670 */
[----:B------:R-:W-:Y:S02]  /*12b70*/  F2FP.BF16.F32.PACK_AB R13, R76, R13 ;  /* 0x0000000d4c0d723e */ /* 0x000fe400000010ff */
[----:B------:R-:W-:-:S02]  /*12b80*/  SEL R46, R9, R8, P0 ;  /* 0x00000008092e7207 */ /* 0x000fc40000000000 */
[----:B------:R-:W-:Y:S02]  /*12b90*/  SEL R45, R8, R9, P0 ;  /* 0x00000009082d7207 */ /* 0x000fe40000000000 */
[----:B------:R-:W-:Y:S02]  /*12ba0*/  F2FP.BF16.F32.PACK_AB R12, R77, R12 ;  /* 0x0000000c4d0c723e */ /* 0x000fe400000010ff */
[----:B------:R-:W-:Y:S02]  /*12bb0*/  F2FP.BF16.F32.PACK_AB R37, R44, R37 ;  /* 0x000000252c25723e */ /* 0x000fe400000010ff */
[----:B------:R-:W-:Y:S02]  /*12bc0*/  SEL R58, R5, R2, P0 ;  /* 0x00000002053a7207 */ /* 0x000fe40000000000 */
[----:B------:R-:W-:Y:S02]  /*12bd0*/  MOV R6, R0 ;  /* 0x0000000000067202 */ /* 0x000fe40000000f00 */
[----:B0-----:R-:W-:-:S02]  /*12be0*/  MOV R7, R51 ;  /* 0x0000003300077202 */ /* 0x001fc40000000f00 */
[----:B------:R-:W-:Y:S02]  /*12bf0*/  SEL R57, R2, R5, P0 ;  /* 0x0000000502397207 */ /* 0x000fe40000000000 */
[----:B------:R-:W-:Y:S01]  /*12c00*/  F2FP.BF16.F32.PACK_AB R33, R52, R33 ;  /* 0x000000213421723e */ /* 0x000fe200000010ff */
[----:B------:R-:W-:Y:S01]  /*12c10*/  IMAD.WIDE R8, R194, 0x2, R6 ;  /* 0x00000002c2087825 */ /* 0x000fe200078e0206 */
[----:B------:R-:W-:Y:S02]  /*12c20*/  F2FP.BF16.F32.PACK_AB R32, R53, R32 ;  /* 0x000000203520723e */ /* 0x000fe400000010ff */
[----:B------:R-:W-:Y:S02]  /*12c30*/  F2FP.BF16.F32.PACK_AB R49, R40, R49 ;  /* 0x000000312831723e */ /* 0x000fe400000010ff */
[----:B------:R-:W-:Y:S02]  /*12c40*/  IADD3 R59, P6, R8, 0x20, RZ ;  /* 0x00000020083b7810 */ /* 0x000fe40007fde0ff */
[----:B------:R-:W-:-:S02]  /*12c50*/  F2FP.BF16.F32.PACK_AB R11, R78, R11 ;  /* 0x0000000b4e0b723e */ /* 0x000fc400000010ff */
[----:B------:R-:W-:Y:S02]  /*12c60*/  LOP3.LUT R2, R59, 0x380, RZ, 0xc0, !PT ;  /* 0x000003803b027812 */ /* 0x000fe400078ec0ff */
[----:B------:R-:W-:Y:S02]  /*12c70*/  F2FP.BF16.F32.PACK_AB R10, R79, R10 ;  /* 0x0000000a4f0a723e */ /* 0x000fe400000010ff */
[----:B------:R-:W-:Y:S02]  /*12c80*/  SEL R44, R13, R12, P0 ;  /* 0x0000000c0d2c7207 */ /* 0x000fe40000000000 */
[----:B------:R-:W-:Y:S02]  /*12c90*/  SEL R43, R12, R13, P0 ;  /* 0x0000000d0c2b7207 */ /* 0x000fe40000000000 */
[----:B------:R-:W-:Y:S02]  /*12ca0*/  LOP3.LUT R5, R8, 0x380, RZ, 0xc0, !PT ;  /* 0x0000038008057812 */ /* 0x000fe400078ec0ff */
[----:B------:R-:W-:-:S02]  /*12cb0*/  F2FP.BF16.F32.PACK_AB R29, R60, R29 ;  /* 0x0000001d3c1d723e */ /* 0x000fc400000010ff */
[----:B------:R-:W-:Y:S02]  /*12cc0*/  F2FP.BF16.F32.PACK_AB R28, R61, R28 ;  /* 0x0000001c3d1c723e */ /* 0x000fe400000010ff */
[----:B------:R-:W-:Y:S02]  /*12cd0*/  SEL R40, R37, R36, P0 ;  /* 0x0000002425287207 */ /* 0x000fe40000000000 */
[----:B------:R-:W-:Y:S02]  /*12ce0*/  IADD3 R12, P1, R8, 0x40, RZ ;  /* 0x00000040080c7810 */ /* 0x000fe40007f3e0ff */
[----:B------:R-:W-:Y:S02]  /*12cf0*/  F2FP.BF16.F32.PACK_AB R24, R63, R24 ;  /* 0x000000183f18723e */ /* 0x000fe400000010ff */
[----:B------:R-:W-:Y:S02]  /*12d00*/  SEL R37, R36, R37, P0 ;  /* 0x0000002524257207 */ /* 0x000fe40000000000 */
[----:B------:R-:W-:-:S02]  /*12d10*/  SHF.R.U64 R2, R2, 0x3, RZ ;  /* 0x0000000302027819 */ /* 0x000fc400000012ff */
[----:B------:R-:W-:Y:S02]  /*12d20*/  F2FP.BF16.F32.PACK_AB R26, R55, R26 ;  /* 0x0000001a371a723e */ /* 0x000fe400000010ff */
[----:B------:R-:W-:Y:S02]  /*12d30*/  SEL R36, R33, R32, P0 ;  /* 0x0000002021247207 */ /* 0x000fe40000000000 */
[----:B------:R-:W-:Y:S02]  /*12d40*/  IADD3 R63, P3, R8, 0x4000, RZ ;  /* 0x00004000083f7810 */ /* 0x000fe40007f7e0ff */
[----:B------:R-:W-:Y:S02]  /*12d50*/  F2FP.BF16.F32.PACK_AB R38, R38, R41 ;  /* 0x000000292626723e */ /* 0x000fe400000010ff */
[----:B------:R-:W-:Y:S02]  /*12d60*/  F2FP.BF16.F32.PACK_AB R39, R39, R34 ;  /* 0x000000222727723e */ /* 0x000fe400000010ff */
[----:B------:R-:W-:-:S02]  /*12d70*/  SEL R33, R32, R33, P0 ;  /* 0x0000002120217207 */ /* 0x000fc40000000000 */
[----:B------:R-:W-:Y:S02]  /*12d80*/  SEL R56, R11, R10, P0 ;  /* 0x0000000a0b387207 */ /* 0x000fe40000000000 */
[----:B------:R-:W-:Y:S02]  /*12d90*/  SEL R55, R10, R11, P0 ;  /* 0x0000000b0a377207 */ /* 0x000fe40000000000 */
[----:B------:R-:W-:Y:S02]  /*12da0*/  SHF.R.U64 R5, R5, 0x3, RZ ;  /* 0x0000000305057819 */ /* 0x000fe400000012ff */
[----:B------:R-:W-:Y:S02]  /*12db0*/  SEL R32, R29, R28, P0 ;  /* 0x0000001c1d207207 */ /* 0x000fe40000000000 */
[----:B------:R-:W-:Y:S01]  /*12dc0*/  SEL R35, R28, R29, P0 ;  /* 0x0000001d1c237207 */ /* 0x000fe20000000000 */
[----:B------:R-:W-:Y:S01]  /*12dd0*/  IMAD.X R29, RZ, RZ, R9, P6 ;  /* 0x000000ffff1d7224 */ /* 0x000fe200030e0609 */
[----:B------:R-:W-:-:S02]  /*12de0*/  LOP3.LUT R10, R12, 0x380, RZ, 0xc0, !PT ;  /* 0x000003800c0a7812 */ /* 0x000fc400078ec0ff */
[----:B------:R-:W-:Y:S02]  /*12df0*/  F2FP.BF16.F32.PACK_AB R30, R47, R30 ;  /* 0x0000001e2f1e723e */ /* 0x000fe400000010ff */
[----:B------:R-:W-:Y:S02]  /*12e00*/  F2FP.BF16.F32.PACK_AB R25, R62, R25 ;  /* 0x000000193e19723e */ /* 0x000fe400000010ff */
[----:B------:R-:W-:Y:S02]  /*12e10*/  SEL R50, R48, R49, P0 ;  /* 0x0000003130327207 */ /* 0x000fe40000000000 */
[----:B------:R-:W-:Y:S02]  /*12e20*/  LOP3.LUT R28, R2, R59, RZ, 0x3c, !PT ;  /* 0x0000003b021c7212 */ /* 0x000fe400078e3cff */
[----:B------:R-:W-:Y:S02]  /*12e30*/  SEL R49, R49, R48, P0 ;  /* 0x0000003031317207 */ /* 0x000fe40000000000 */
[----:B------:R-:W-:-:S02]  /*12e40*/  IADD3 R61, P2, R8, 0x60, RZ ;  /* 0x00000060083d7810 */ /* 0x000fc40007f5e0ff */
[C---:B------:R-:W-:Y:S02]  /*12e50*/  IADD3 R60, P4, R8.reuse, 0x4020, RZ ;  /* 0x00004020083c7810 */ /* 0x040fe40007f9e0ff */
[C---:B------:R-:W-:Y:S02]  /*12e60*/  IADD3 R65, P5, R8.reuse, 0x4040, RZ ;  /* 0x0000404008417810 */ /* 0x040fe40007fbe0ff */
[----:B------:R-:W-:Y:S02]  /*12e70*/  IADD3 R62, P6, R8, 0x4060, RZ ;  /* 0x00004060083e7810 */ /* 0x000fe40007fde0ff */
[----:B------:R-:W-:Y:S01]  /*12e80*/  LOP3.LUT R2, R63, 0x380, RZ, 0xc0, !PT ;  /* 0x000003803f027812 */ /* 0x000fe200078ec0ff */
[--C-:B------:R-:W-:Y:S01]  /*12e90*/  IMAD.X R13, RZ, RZ, R9.reuse, P5 ;  /* 0x000000ffff0d7224 */ /* 0x100fe200028e0609 */
[----:B------:R-:W-:Y:S01]  /*12ea0*/  F2FP.BF16.F32.PACK_AB R27, R54, R27 ;  /* 0x0000001b361b723e */ /* 0x000fe200000010ff */
[----:B------:R-:W-:Y:S01]  /*12eb0*/  IMAD.X R11, RZ, RZ, R9, P6 ;  /* 0x000000ffff0b7224 */ /* 0x000fe200030e0609 */
[----:B------:R-:W-:-:S02]  /*12ec0*/  SEL R48, R38, R39, P0 ;  /* 0x0000002726307207 */ /* 0x000fc40000000000 */
[----:B------:R-:W-:Y:S02]  /*12ed0*/  LOP3.LUT R8, R5, R8, RZ, 0x3c, !PT ;  /* 0x0000000805087212 */ /* 0x000fe400078e3cff */
[----:B------:R-:W-:Y:S02]  /*12ee0*/  F2FP.BF16.F32.PACK_AB R15, R70, R15 ;  /* 0x0000000f460f723e */ /* 0x000fe400000010ff */
[----:B------:R-:W-:Y:S02]  /*12ef0*/  F2FP.BF16.F32.PACK_AB R14, R71, R14 ;  /* 0x0000000e470e723e */ /* 0x000fe400000010ff */
[----:B------:R-:W-:Y:S02]  /*12f00*/  SEL R39, R39, R38, P0 ;  /* 0x0000002627277207 */ /* 0x000fe40000000000 */
[----:B------:R-:W-:Y:S02]  /*12f10*/  SHF.R.U64 R5, R10, 0x3, RZ ;  /* 0x000000030a057819 */ /* 0x000fe400000012ff */
[----:B------:R-:W-:-:S02]  /*12f20*/  F2FP.BF16.F32.PACK_AB R94, R94, R95 ;  /* 0x0000005f5e5e723e */ /* 0x000fc400000010ff */
[----:B------:R-:W-:Y:S02]  /*12f30*/  F2FP.BF16.F32.PACK_AB R93, R92, R93 ;  /* 0x0000005d5c5d723e */ /* 0x000fe400000010ff */
[----:B------:R-:W-:Y:S02]  /*12f40*/  F2FP.BF16.F32.PACK_AB R21, R68, R21 ;  /* 0x000000154415723e */ /* 0x000fe400000010ff */
[----:B------:R-:W-:Y:S02]  /*12f50*/  F2FP.BF16.F32.PACK_AB R20, R69, R20 ;  /* 0x000000144514723e */ /* 0x000fe400000010ff */
[----:B------:R-:W-:Y:S02]  /*12f60*/  SEL R38, R31, R30, P0 ;  /* 0x0000001e1f267207 */ /* 0x000fe40000000000 */
[----:B------:R-:W-:Y:S02]  /*12f70*/  F2FP.BF16.F32.PACK_AB R90, R90, R91 ;  /* 0x0000005b5a5a723e */ /* 0x000fe400000010ff */
[----:B------:R-:W-:-:S02]  /*12f80*/  F2FP.BF16.F32.PACK_AB R89, R88, R89 ;  /* 0x000000595859723e */ /* 0x000fc400000010ff */
[----:B------:R-:W-:Y:S02]  /*12f90*/  SEL R31, R30, R31, P0 ;  /* 0x0000001f1e1f7207 */ /* 0x000fe40000000000 */
[----:B------:R-:W-:Y:S02]  /*12fa0*/  SHF.R.U64 R2, R2, 0x3, RZ ;  /* 0x0000000302027819 */ /* 0x000fe400000012ff */
[----:B------:R-:W-:Y:S02]  /*12fb0*/  SEL R30, R27, R26, P0 ;  /* 0x0000001a1b1e7207 */ /* 0x000fe40000000000 */
[----:B------:R-:W-:Y:S01]  /*12fc0*/  SEL R47, R26, R27, P0 ;  /* 0x0000001b1a2f7207 */ /* 0x000fe20000000000 */
[--C-:B------:R-:W-:Y:S01]  /*12fd0*/  IMAD.X R27, RZ, RZ, R9.reuse, P1 ;  /* 0x000000ffff1b7224 */ /* 0x100fe200008e0609 */
[----:B------:R-:W-:Y:S02]  /*12fe0*/  SEL R54, R15, R14, P0 ;  /* 0x0000000e0f367207 */ /* 0x000fe40000000000 */
[----:B------:R-:W-:Y:S01]  /*12ff0*/  SEL R53, R14, R15, P0 ;  /* 0x0000000f0e357207 */ /* 0x000fe20000000000 */
[----:B------:R-:W-:Y:S01]  /*13000*/  IMAD.X R15, RZ, RZ, R9, P4 ;  /* 0x000000ffff0f7224 */ /* 0x000fe200020e0609 */
[----:B------:R-:W-:-:S02]  /*13010*/  LOP3.LUT R26, R5, R12, RZ, 0x3c, !PT ;  /* 0x0000000c051a7212 */ /* 0x000fc400078e3cff */
[----:B------:R-:W-:Y:S02]  /*13020*/  SEL R18, R94, R93, P0 ;  /* 0x0000005d5e127207 */ /* 0x000fe40000000000 */
[----:B------:R-:W-:Y:S02]  /*13030*/  SEL R42, R21, R20, P0 ;  /* 0x00000014152a7207 */ /* 0x000fe40000000000 */
[----:B------:R-:W-:Y:S01]  /*13040*/  SEL R41, R20, R21, P0 ;  /* 0x0000001514297207 */ /* 0x000fe20000000000 */
[----:B------:R-:W-:Y:S01]  /*13050*/  IMAD.X R21, RZ, RZ, R9, P3 ;  /* 0x000000ffff157224 */ /* 0x000fe200018e0609 */
[----:B------:R-:W-:Y:S02]  /*13060*/  LOP3.LUT R14, R61, 0x380, RZ, 0xc0, !PT ;  /* 0x000003803d0e7812 */ /* 0x000fe400078ec0ff */
[----:B------:R-:W-:Y:S02]  /*13070*/  LOP3.LUT R5, R60, 0x380, RZ, 0xc0, !PT ;  /* 0x000003803c057812 */ /* 0x000fe400078ec0ff */
[----:B------:R-:W-:-:S02]  /*13080*/  SEL R93, R93, R94, P0 ;  /* 0x0000005e5d5d7207 */ /* 0x000fc40000000000 */
[----:B------:R-:W-:Y:S02]  /*13090*/  SEL R34, R90, R89, P0 ;  /* 0x000000595a227207 */ /* 0x000fe40000000000 */
[----:B------:R-:W-:Y:S02]  /*130a0*/  LOP3.LUT R20, R2, R63, RZ, 0x3c, !PT ;  /* 0x0000003f02147212 */ /* 0x000fe400078e3cff */
        /* <DEDUP_REMOVED lines=8> */
[----:B------:R-:W-:Y:S02]  /*13130*/  MOV R61, R20 ;  /* 0x00000014003d7202 */ /* 0x000fe40000000f00 */
[----:B------:R-:W-:Y:S02]  /*13140*/  LOP3.LUT R10, R65, 0x380, RZ, 0xc0, !PT ;  /* 0x00000380410a7812 */ /* 0x000fe400078ec0ff */
[----:B------:R-:W-:-:S02]  /*13150*/  LOP3.LUT R59, R62, 0x380, RZ, 0xc0, !PT ;  /* 0x000003803e3b7812 */ /* 0x000fc400078ec0ff */
[----:B------:R-:W-:Y:S02]  /*13160*/  SHF.R.U64 R10, R10, 0x3, RZ ;  /* 0x000000030a0a7819 */ /* 0x000fe400000012ff */
[----:B------:R-:W-:Y:S02]  /*13170*/  SHF.R.U64 R59, R59, 0x3, RZ ;  /* 0x000000033b3b7819 */ /* 0x000fe400000012ff */
[----:B------:R-:W-:Y:S02]  /*13180*/  LOP3.LUT R12, R10, R65, RZ, 0x3c, !PT ;  /* 0x000000410a0c7212 */ /* 0x000fe400078e3cff */
[----:B------:R-:W-:Y:S02]  /*13190*/  LOP3.LUT R10, R59, R62, RZ, 0x3c, !PT ;  /* 0x0000003e3b0a7212 */ /* 0x000fe400078e3cff */
[----:B------:R-:W-:Y:S02]  /*131a0*/  MOV R65, R8 ;  /* 0x0000000800417202 */ /* 0x000fe40000000f00 */
[----:B------:R-:W-:-:S02]  /*131b0*/  MOV R21, R10 ;  /* 0x0000000a00157202 */ /* 0x000fc40000000f00 */
[----:B------:R-:W-:Y:S02]  /*131c0*/  MOV R60, R14 ;  /* 0x0000000e003c7202 */ /* 0x000fe40000000f00 */
[----:B------:R-:W-:Y:S02]  /*131d0*/  MOV R59, R12 ;  /* 0x0000000c003b7202 */ /* 0x000fe40000000f00 */
[----:B------:R-:W-:Y:S02]  /*131e0*/  MOV R64, R28 ;  /* 0x0000001c00407202 */ /* 0x000fe40000000f00 */
[----:B------:R-:W-:Y:S02]  /*131f0*/  MOV R63, R26 ;  /* 0x0000001a003f7202 */ /* 0x000fe40000000f00 */
[----:B------:R-:W-:Y:S02]  /*13200*/  MOV R62, R24 ;  /* 0x00000018003e7202 */ /* 0x000fe40000000f00 */
[----:B------:R-:W-:-:S02]  /*13210*/  PLOP3.LUT P2, PT, PT, PT, UP0, 0x80, 0x0 ;  /* 0x000000000000781c */ /* 0x000fc40003f4f008 */
[----:B--2---:R-:W-:Y:S01]  /*13220*/  LOP3.LUT R2, R17, 0x2, RZ, 0x3c, !PT ;  /* 0x0000000211027812 */ /* 0x004fe200078e3cff */
[----:B------:R-:W-:Y:S04]  /*13230*/  SHFL.IDX PT, R18, R18, R17, 0x1c1f ;  /* 0x001c1f1112127589 */ /* 0x000fe800000e0000 */
[----:B------:R-:W0:Y:S04]  /*13240*/  SHFL.IDX PT, R93, R93, R2, 0x1c1f ;  /* 0x001c1f025d5d7589 */ /* 0x000e2800000e0000 */
[----:B------:R-:W-:Y:S04]  /*13250*/  SHFL.IDX PT, R50, R50, R17, 0x1c1f ;  /* 0x001c1f1132327589 */ /* 0x000fe800000e0000 */
[----:B------:R-:W1:Y:S04]  /*13260*/  SHFL.IDX PT, R49, R49, R2, 0x1c1f ;  /* 0x001c1f0231317589 */ /* 0x000e6800000e0000 */
[----:B------:R-:W-:Y:S04]  /*13270*/  SHFL.IDX PT, R34, R34, R17, 0x1c1f ;  /* 0x001c1f1122227589 */ /* 0x000fe800000e0000 */
[----:B------:R-:W2:Y:S04]  /*13280*/  SHFL.IDX PT, R89, R89, R2, 0x1c1f ;  /* 0x001c1f0259597589 */ /* 0x000ea800000e0000 */
[----:B------:R-:W-:Y:S04]  /*13290*/  SHFL.IDX PT, R48, R48, R17, 0x1c1f ;  /* 0x001c1f1130307589 */ /* 0x000fe800000e0000 */
[----:B------:R-:W3:Y:S01]  /*132a0*/  SHFL.IDX PT, R39, R39, R2, 0x1c1f ;  /* 0x001c1f0227277589 */ /* 0x000ee200000e0000 */
[----:B0-----:R-:W-:-:S02]  /*132b0*/  SEL R8, R18, R93, P0 ;  /* 0x0000005d12087207 */ /* 0x001fc40000000000 */
[----:B------:R-:W-:Y:S01]  /*132c0*/  SEL R10, R93, R18, P0 ;  /* 0x000000125d0a7207 */ /* 0x000fe20000000000 */
[----:B------:R-:W-:Y:S04]  /*132d0*/  SHFL.IDX PT, R40, R40, R17, 0x1c1f ;  /* 0x001c1f1128287589 */ /* 0x000fe800000e0000 */
[----:B------:R-:W-:Y:S01]  /*132e0*/  SHFL.IDX PT, R36, R36, R17, 0x1c1f ;  /* 0x001c1f1124247589 */ /* 0x000fe200000e0000 */
[----:B-1----:R-:W-:Y:S02]  /*132f0*/  SEL R9, R50, R49, P0 ;  /* 0x0000003132097207 */ /* 0x002fe40000000000 */
[----:B------:R-:W-:Y:S01]  /*13300*/  SEL R11, R49, R50, P0 ;  /* 0x00000032310b7207 */ /* 0x000fe20000000000 */
[----:B------:R-:W0:Y:S04]  /*13310*/  SHFL.IDX PT, R37, R37, R2, 0x1c1f ;  /* 0x001c1f0225257589 */ /* 0x000e2800000e0000 */
[----:B------:R-:W-:Y:S01]  /*13320*/  SHFL.IDX PT, R38, R38, R17, 0x1c1f ;  /* 0x001c1f1126267589 */ /* 0x000fe200000e0000 */
[----:B--2---:R-:W-:-:S02]  /*13330*/  SEL R12, R34, R89, P0 ;  /* 0x00000059220c7207 */ /* 0x004fc40000000000 */
[----:B------:R-:W-:Y:S01]  /*13340*/  SEL R14, R89, R34, P0 ;  /* 0x00000022590e7207 */ /* 0x000fe20000000000 */
[----:B------:R-:W1:Y:S04]  /*13350*/  SHFL.IDX PT, R33, R33, R2, 0x1c1f ;  /* 0x001c1f0221217589 */ /* 0x000e6800000e0000 */
[----:B------:R-:W2:Y:S01]  /*13360*/  SHFL.IDX PT, R31, R31, R2, 0x1c1f ;  /* 0x001c1f021f1f7589 */ /* 0x000ea200000e0000 */
[----:B---3--:R-:W-:Y:S02]  /*13370*/  SEL R13, R48, R39, P0 ;  /* 0x00000027300d7207 */ /* 0x008fe40000000000 */
[----:B------:R-:W-:Y:S01]  /*13380*/  SEL R15, R39, R48, P0 ;  /* 0x00000030270f7207 */ /* 0x000fe20000000000 */
[----:B------:R-:W-:Y:S04]  /*13390*/  SHFL.IDX PT, R32, R32, R17, 0x1c1f ;  /* 0x001c1f1120207589 */ /* 0x000fe800000e0000 */
[----:B------:R-:W-:Y:S04]  /*133a0*/  SHFL.IDX PT, R42, R42, R17, 0x1c1f ;  /* 0x001c1f112a2a7589 */ /* 0x000fe800000e0000 */
[----:B------:R3:W-:Y:S01]  /*133b0*/  SHFL.IDX PT, R5, R30, R17, 0x1c1f ;  /* 0x001c1f111e057589 */ /* 0x0007e200000e0000 */
[----:B0-----:R-:W-:-:S02]  /*133c0*/  SEL R24, R40, R37, P0 ;  /* 0x0000002528187207 */ /* 0x001fc40000000000 */
[----:B------:R-:W-:Y:S01]  /*133d0*/  SEL R26, R37, R40, P0 ;  /* 0x00000028251a7207 */ /* 0x000fe20000000000 */
[----:B------:R-:W0:Y:S04]  /*133e0*/  SHFL.IDX PT, R20, R47, R2, 0x1c1f ;  /* 0x001c1f022f147589 */ /* 0x000e2800000e0000 */
[----:B------:R-:W4:Y:S01]  /*133f0*/  SHFL.IDX PT, R35, R35, R2, 0x1c1f ;  /* 0x001c1f0223237589 */ /* 0x000f2200000e0000 */
[----:B-1----:R-:W-:Y:S02]  /*13400*/  SEL R28, R36, R33, P0 ;  /* 0x00000021241c7207 */ /* 0x002fe40000000000 */
[----:B---3--:R-:W-:Y:S01]  /*13410*/  SEL R30, R33, R36, P0 ;  /* 0x00000024211e7207 */ /* 0x008fe20000000000 */
[----:B------:R-:W1:Y:S01]  /*13420*/  SHFL.IDX PT, R41, R41, R2, 0x1c1f ;  /* 0x001c1f0229297589 */ /* 0x000e6200000e0000 */
[----:B--2---:R-:W-:-:S02]  /*13430*/  SEL R25, R38, R31, P0 ;  /* 0x0000001f26197207 */ /* 0x004fc40000000000 */
[----:B------:R-:W-:Y:S01]  /*13440*/  SEL R27, R31, R38, P0 ;  /* 0x000000261f1b7207 */ /* 0x000fe20000000000 */
[----:B------:R-:W-:Y:S04]  /*13450*/  SHFL.IDX PT, R44, R44, R17, 0x1c1f ;  /* 0x001c1f112c2c7589 */ /* 0x000fe800000e0000 */
[----:B------:R-:W-:Y:S04]  /*13460*/  SHFL.IDX PT, R52, R52, R17, 0x1c1f ;  /* 0x001c1f1134347589 */ /* 0x000fe800000e0000 */
[----:B------:R-:W2:Y:S04]  /*13470*/  SHFL.IDX PT, R43, R43, R2, 0x1c1f ;  /* 0x001c1f022b2b7589 */ /* 0x000ea800000e0000 */
[----:B------:R-:W3:Y:S01]  /*13480*/  SHFL.IDX PT, R51, R51, R2, 0x1c1f ;  /* 0x001c1f0233337589 */ /* 0x000ee200000e0000 */
[----:B0-----:R-:W-:-:S02]  /*13490*/  SEL R29, R5, R20, P0 ;  /* 0x00000014051d7207 */ /* 0x001fc40000000000 */
[----:B------:R-:W-:Y:S01]  /*134a0*/  SEL R31, R20, R5, P0 ;  /* 0x00000005141f7207 */ /* 0x000fe20000000000 */
[----:B------:R-:W-:Y:S01]  /*134b0*/  SHFL.IDX PT, R46, R46, R17, 0x1c1f ;  /* 0x001c1f112e2e7589 */ /* 0x000fe200000e0000 */
[----:B----4-:R-:W-:Y:S02]  /*134c0*/  SEL R36, R32, R35, P0 ;  /* 0x0000002320247207 */ /* 0x010fe40000000000 */
[----:B------:R-:W-:Y:S01]  /*134d0*/  SEL R38, R35, R32, P0 ;  /* 0x0000002023267207 */ /* 0x000fe20000000000 */
[----:B------:R-:W-:Y:S01]  /*134e0*/  SHFL.IDX PT, R54, R54, R17, 0x1c1f ;  /* 0x001c1f1136367589 */ /* 0x000fe200000e0000 */
[----:B-1----:R-:W-:Y:S02]  /*134f0*/  SEL R40, R42, R41, P0 ;  /* 0x000000292a287207 */ /* 0x002fe40000000000 */
[----:B------:R-:W-:Y:S01]  /*13500*/  SEL R42, R41, R42, P0 ;  /* 0x0000002a292a7207 */ /* 0x000fe20000000000 */
[----:B------:R-:W0:Y:S04]  /*13510*/  SHFL.IDX PT, R45, R45, R2, 0x1c1f ;  /* 0x001c1f022d2d7589 */ /* 0x000e2800000e0000 */
[----:B------:R-:W1:Y:S01]  /*13520*/  SHFL.IDX PT, R53, R53, R2, 0x1c1f ;  /* 0x001c1f0235357589 */ /* 0x000e6200000e0000 */
[----:B------:R-:W-:Y:S01]  /*13530*/  BAR.SYNC.DEFER_BLOCKING 0x1, 0x100 ;  /* 0x0044000000007b1d */ /* 0x000fe20000010000 */
[----:B--2---:R-:W-:-:S02]  /*13540*/  SEL R32, R44, R43, P0 ;  /* 0x0000002b2c207207 */ /* 0x004fc40000000000 */
[----:B------:R-:W-:Y:S02]  /*13550*/  SEL R34, R43, R44, P0 ;  /* 0x0000002c2b227207 */ /* 0x000fe40000000000 */
[----:B---3--:R-:W-:Y:S02]  /*13560*/  SEL R37, R52, R51, P0 ;  /* 0x0000003334257207 */ /* 0x008fe40000000000 */
[----:B------:R-:W-:Y:S01]  /*13570*/  SEL R39, R51, R52, P0 ;  /* 0x0000003433277207 */ /* 0x000fe20000000000 */
[----:B------:R-:W-:Y:S04]  /*13580*/  SHFL.IDX PT, R56, R56, R17, 0x1c1f ;  /* 0x001c1f1138387589 */ /* 0x000fe800000e0000 */
[----:B------:R-:W2:Y:S04]  /*13590*/  SHFL.IDX PT, R55, R55, R2, 0x1c1f ;  /* 0x001c1f0237377589 */ /* 0x000ea800000e0000 */
[----:B------:R-:W-:Y:S01]  /*135a0*/  SHFL.IDX PT, R58, R58, R17, 0x1c1f ;  /* 0x001c1f113a3a7589 */ /* 0x000fe200000e0000 */
[----:B0-----:R-:W-:-:S02]  /*135b0*/  SEL R44, R46, R45, P0 ;  /* 0x0000002d2e2c7207 */ /* 0x001fc40000000000 */
[----:B------:R-:W-:Y:S01]  /*135c0*/  SEL R46, R45, R46, P0 ;  /* 0x0000002e2d2e7207 */ /* 0x000fe20000000000 */
[----:B------:R-:W0:Y:S01]  /*135d0*/  SHFL.IDX PT, R57, R57, R2, 0x1c1f ;  /* 0x001c1f0239397589 */ /* 0x000e2200000e0000 */
[----:B-1----:R-:W-:Y:S02]  /*135e0*/  SEL R41, R54, R53, P0 ;  /* 0x0000003536297207 */ /* 0x002fe40000000000 */
[----:B------:R-:W-:Y:S01]  /*135f0*/  SEL R43, R53, R54, P0 ;  /* 0x00000036352b7207 */ /* 0x000fe20000000000 */
[----:B------:R1:W-:Y:S04]  /*13600*/  STSM.16.M88.4 [R65], R8 ;  /* 0x0000000841007844 */ /* 0x0003e80000000200 */
[----:B------:R-:W-:Y:S04]  /*13610*/  STSM.16.M88.4 [R64], R12 ;  /* 0x0000000c40007844 */ /* 0x000fe80000000200 */
[----:B------:R-:W-:Y:S01]  /*13620*/  STSM.16.M88.4 [R63], R24 ;  /* 0x000000183f007844 */ /* 0x000fe20000000200 */
[----:B--2---:R-:W-:-:S03]  /*13630*/  SEL R33, R56, R55, P0 ;  /* 0x0000003738217207 */ /* 0x004fc60000000000 */
[----:B------:R-:W-:Y:S01]  /*13640*/  STSM.16.M88.4 [R62], R28 ;  /* 0x0000001c3e007844 */ /* 0x000fe20000000200 */
[----:B------:R-:W-:Y:S01]  /*13650*/  SEL R35, R55, R56, P0 ;  /* 0x0000003837237207 */ /* 0x000fe20000000000 */
[----:B-1----:R-:W-:Y:S02]  /*13660*/  IMAD.U32 R8, RZ, RZ, UR4 ;  /* 0x00000004ff087e24 */ /* 0x002fe4000f8e00ff */
[----:B------:R-:W-:Y:S01]  /*13670*/  STSM.16.M88.4 [R61], R36 ;  /* 0x000000243d007844 */ /* 0x000fe20000000200 */
[----:B------:R-:W-:Y:S01]  /*13680*/  IMAD.U32 R9, RZ, RZ, UR5 ;  /* 0x00000005ff097e24 */ /* 0x000fe2000f8e00ff */
[----:B------:R-:W-:Y:S01]  /*13690*/  ULDC.64 UR4, c[0x0][0xbe0] ;  /* 0x0002f80000047ab9 */ /* 0x000fe20000000a00 */
[----:B0-----:R-:W-:Y:S01]  /*136a0*/  SEL R45, R58, R57, P0 ;  /* 0x000000393a2d7207 */ /* 0x001fe20000000000 */
[----:B------:R-:W-:Y:S01]  /*136b0*/  STSM.16.M88.4 [R60], R40 ;  /* 0x000000283c007844 */ /* 0x000fe20000000200 */
[----:B------:R-:W-:-:S03]  /*136c0*/  SEL R47, R57, R58, P0 ;  /* 0x0000003a392f7207 */ /* 0x000fc60000000000 */
[----:B------:R0:W-:Y:S04]  /*136d0*/  STSM.16.M88.4 [R59], R32 ;  /* 0x000000203b007844 */ /* 0x0001e80000000200 */
[----:B------:R1:W-:Y:S01]  /*136e0*/  STSM.16.M88.4 [R21], R44 ;  /* 0x0000002c15007844 */ /* 0x0003e20000000200 */
[----:B------:R-:W-:Y:S01]  /*136f0*/  UISETP.NE.U32.AND UP1, UPT, UR4, URZ, UPT ;  /* 0x0000003f0400728c */ /* 0x000fe2000bf25070 */
[----:B------:R-:W-:Y:S03]  /*13700*/  BAR.SYNC.DEFER_BLOCKING 0x1, 0x100 ;  /* 0x0044000000007b1d */ /* 0x000fe60000010000 */
[----:B------:R-:W-:-:S05]  /*13710*/  UISETP.NE.AND.EX UP1, UPT, UR5, URZ, UPT, UP1 ;  /* 0x0000003f0500728c */ /* 0x000fca000bf25310 */
[----:B------:R-:W2:Y:S01]  /*13720*/  LDC R17, c[0x0][0xa88] ;  /* 0x0002a200ff117b82 */ /* 0x000ea20000000800 */
[----:B------:R-:W-:-:S05]  /*13730*/  PLOP3.LUT P0, PT, PT, PT, UP1, 0x80, 0x0 ;  /* 0x000000000000781c */ /* 0x000fca0003f0f018 */
[----:B------:R-:W-:Y:S02]  /*13740*/  @UP1 ULDC.64 UR6, c[0x0][0xbe0] ;  /* 0x0002f80000061ab9 */ /* 0x000fe40000000a00 */
[----:B------:R-:W-:-:S06]  /*13750*/  @UP1 UIMAD.WIDE UR6, UR36, 0x4, UR6 ;  /* 0x00000004240618a5 */ /* 0x000fcc000f8e0206 */
[----:B------:R-:W-:Y:S02]  /*13760*/  IMAD.U32 R10, RZ, RZ, UR6 ;  /* 0x00000006ff0a7e24 */ /* 0x000fe4000f8e00ff */
[----:B------:R-:W-:Y:S01]  /*13770*/  IMAD.U32 R11, RZ, RZ, UR7 ;  /* 0x00000007ff0b7e24 */ /* 0x000fe2000f8e00ff */
[----:B------:R-:W3:Y:S01]  /*13780*/  @P2 LDG.E R2, desc[UR50][R8.64] ;  /* 0x0000003208022981 */ /* 0x000ee2000c1e1900 */
[----:B------:R-:W-:Y:S01]  /*13790*/  IMAD R5, R22, 0x40, R19 ;  /* 0x0000004016057824 */ /* 0x000fe200078e0213 */
[----:B------:R-:W-:-:S03]  /*137a0*/  UMOV UR4, URZ ;  /* 0x0000003f00047c82 */ /* 0x000fc60008000000 */
[----:B------:R-:W-:Y:S01]  /*137b0*/  IMAD.WIDE R6, R5, 0x2, R6 ;  /* 0x0000000205067825 */ /* 0x000fe200078e0206 */
[----:B--2---:R1:W5:Y:S02]  /*137c0*/  @P0 LDG.E R17, desc[UR50][R10.64] ;  /* 0x000000320a110981 */ /* 0x004364000c1e1900 */
[----:B0-----:R-:W-:Y:S02]  /*137d0*/  IADD3 R33, P1, R6, 0x1000, RZ ;  /* 0x0000100006217810 */ /* 0x001fe40007f3e0ff */
[----:B---3--:R-:W-:Y:S01]  /*137e0*/  @P2 R2UR UR4, R2 ;  /* 0x00000000020422ca */ /* 0x008fe200000e0000 */
[----:B-1----:R-:W-:-:S14]  /*137f0*/  @P0 BRA `(.L_x_1168) ;  /* 0x0000000000100947 */ /* 0x002fdc0003800000 */
[----:B------:R-:W-:Y:S05]  /*13800*/  @!P2 BRA `(.L_x_1168) ;  /* 0x00000000000ca947 */ /* 0x000fea0003800000 */
[----:B------:R-:W2:Y:S04]  /*13810*/  LDG.E R2, desc[UR50][R8.64] ;  /* 0x0000003208027981 */ /* 0x000ea8000c1e1900 */
[----:B-----5:R-:W2:Y:S02]  /*13820*/  LDG.E R17, desc[UR50][R8.64+0x4] ;  /* 0x0000043208117981 */ /* 0x020ea4000c1e1900 */
[----:B--2---:R-:W-:-:S07]  /*13830*/  IMAD.IADD R17, R17, 0x1, -R2 ;  /* 0x0000000111117824 */ /* 0x004fce00078e0a02 */
.L_x_1168:
[----:B------:R-:W-:Y:S01]  /*13840*/  USHF.R.S32.HI UR9, URZ, 0x1f, UR42 ;  /* 0x0000001f3f097899 */ /* 0x000fe2000801142a */
[----:B------:R-:W-:Y:S01]  /*13850*/  IMAD R10, R190, 0x80, R192 ;  /* 0x00000080be0a7824 */ /* 0x000fe200078e02c0 */
[----:B------:R-:W-:Y:S01]  /*13860*/  ULDC.64 UR10, c[0x0][0xb70] ;  /* 0x0002dc00000a7ab9 */ /* 0x000fe20000000a00 */
[----:B------:R-:W-:Y:S01]  /*13870*/  USHF.R.S32.HI UR5, URZ, 0x1f, UR4 ;  /* 0x0000001f3f057899 */ /* 0x000fe20008011404 */
[----:B------:R-:W-:Y:S01]  /*13880*/  IADD3 R25, P2, R6, 0x2000, RZ ;  /* 0x0000200006197810 */ /* 0x000fe20007f5e0ff */
[----:B------:R-:W-:Y:S01]  /*13890*/  UIMAD UR8, UR9, UR10, URZ ;  /* 0x0000000a090872a4 */ /* 0x000fe2000f8e023f */
[----:B------:R-:W-:Y:S01]  /*138a0*/  SHF.R.S32.HI R2, RZ, 0x1f, R10 ;  /* 0x0000001fff027819 */ /* 0x000fe2000001140a */
[----:B------:R-:W-:Y:S01]  /*138b0*/  USHF.R.S32.HI UR13, URZ, 0x1f, UR36 ;  /* 0x0000001f3f0d7899 */ /* 0x000fe20008011424 */
        /* <DEDUP_REMOVED lines=10> */
[----:B------:R-:W-:Y:S01]  /*13960*/  USEL UR12, UR36, URZ, !UP0 ;  /* 0x0000003f240c7287 */ /* 0x000fe2000c000000 */
[----:B------:R-:W-:Y:S01]  /*13970*/  LOP3.LUT R32, R32, R33, RZ, 0x3c, !PT ;  /* 0x0000002120207212 */ /* 0x000fe200078e3cff */
[----:B------:R-:W-:Y:S01]  /*13980*/  UIMAD UR8, UR13, UR10, URZ ;  /* 0x0000000a0d0872a4 */ /* 0x000fe2000f8e023f */
[C---:B------:R-:W-:Y:S01]  /*13990*/  IADD3 R9, P6, R6.reuse, 0x3000, RZ ;  /* 0x0000300006097810 */ /* 0x040fe20007fde0ff */
[----:B------:R-:W-:Y:S01]  /*139a0*/  UIMAD.WIDE.U32 UR6, UR12, UR10, UR6 ;  /* 0x0000000a0c0672a5 */ /* 0x000fe2000f8e0006 */
[C---:B------:R-:W-:Y:S01]  /*139b0*/  IADD3 R41, P5, R6.reuse, 0x4000, RZ ;  /* 0x0000400006297810 */ /* 0x040fe20007fbe0ff */
[----:B------:R-:W-:Y:S01]  /*139c0*/  UIMAD UR8, UR12, UR11, UR8 ;  /* 0x0000000b0c0872a4 */ /* 0x000fe2000f8e0208 */
[C---:B------:R-:W-:Y:S01]  /*139d0*/  IADD3 R45, P4, R6.reuse, 0x5000, RZ ;  /* 0x00005000062d7810 */ /* 0x040fe20007f9e0ff */
[--C-:B------:R-:W-:Y:S01]  /*139e0*/  IMAD.X R25, RZ, RZ, R7.reuse, P2 ;  /* 0x000000ffff197224 */ /* 0x100fe200010e0607 */
[----:B------:R-:W-:Y:S01]  /*139f0*/  IADD3 R29, P3, R6, 0x6000, RZ ;  /* 0x00006000061d7810 */ /* 0x000fe20007f7e0ff */
[----:B------:R-:W-:Y:S01]  /*13a00*/  IMAD.X R33, RZ, RZ, R7, P1 ;  /* 0x000000ffff217224 */ /* 0x000fe200008e0607 */
[----:B------:R-:W-:Y:S01]  /*13a10*/  IADD3 R5, P0, R10, UR6, RZ ;  /* 0x000000060a057c10 */ /* 0x000fe2000ff1e0ff */
[----:B------:R-:W-:Y:S01]  /*13a20*/  IMAD.U32 R11, RZ, RZ, UR8 ;  /* 0x00000008ff0b7e24 */ /* 0x000fe2000f8e00ff */
[----:B------:R-:W-:-:S02]  /*13a30*/  LOP3.LUT R8, R9, 0x380, RZ, 0xc0, !PT ;  /* 0x0000038009087812 */ /* 0x000fc400078ec0ff */
[----:B------:R-:W-:Y:S02]  /*13a40*/  LOP3.LUT R40, R41, 0x380, RZ, 0xc0, !PT ;  /* 0x0000038029287812 */ /* 0x000fe400078ec0ff */
[----:B------:R-:W-:Y:S01]  /*13a50*/  IADD3.X R2, R2, UR7, R11, P0, !PT ;  /* 0x0000000702027c10 */ /* 0x000fe200087fe40b */
[----:B------:R-:W-:Y:S01]  /*13a60*/  ULDC.64 UR6, c[0x0][0xb40] ;  /* 0x0002d00000067ab9 */ /* 0x000fe20000000a00 */
[----:B------:R-:W-:Y:S02]  /*13a70*/  LOP3.LUT R44, R45, 0x380, RZ, 0xc0, !PT ;  /* 0x000003802d2c7812 */ /* 0x000fe400078ec0ff */
[----:B------:R-:W-:Y:S02]  /*13a80*/  LEA R20, P0, R5, UR6, 0x2 ;  /* 0x0000000605147c11 */ /* 0x000fe4000f8010ff */
[----:B------:R-:W-:Y:S02]  /*13a90*/  LOP3.LUT R28, R29, 0x380, RZ, 0xc0, !PT ;  /* 0x000003801d1c7812 */ /* 0x000fe400078ec0ff */
[----:B------:R-:W-:Y:S01]  /*13aa0*/  LEA.HI.X R21, R5, UR7, R2, 0x2, P0 ;  /* 0x0000000705157c11 */ /* 0x000fe200080f1402 */
[----:B------:R-:W-:Y:S01]  /*13ab0*/  VIADD R2, R10, 0x8 ;  /* 0x000000080a027836 */ /* 0x000fe20000000000 */
[----:B------:R-:W-:Y:S01]  /*13ac0*/  LOP3.LUT P0, RZ, R191, 0x3, RZ, 0xc0, !PT ;  /* 0x00000003bfff7812 */ /* 0x000fe2000780c0ff */
[----:B------:R-:W-:Y:S01]  /*13ad0*/  ULDC.64 UR6, c[0x0][0xaa0] ;  /* 0x0002a80000067ab9 */ /* 0x000fe20000000a00 */
[----:B------:R-:W-:-:S02]  /*13ae0*/  IADD3 R5, P2, R6, 0x7000, RZ ;  /* 0x0000700006057810 */ /* 0x000fc40007f5e0ff */
[-C--:B-----5:R-:W-:Y:S02]  /*13af0*/  ISETP.GE.OR P1, PT, R10, R17.reuse, P0 ;  /* 0x000000110a00720c */ /* 0x0a0fe40000726670 */
[----:B------:R-:W-:Y:S01]  /*13b00*/  ISETP.GE.OR P0, PT, R2, R17, P0 ;  /* 0x000000110200720c */ /* 0x000fe20000706670 */
[----:B------:R-:W-:Y:S01]  /*13b10*/  IMAD.X R13, RZ, RZ, R7, P2 ;  /* 0x000000ffff0d7224 */ /* 0x000fe200010e0607 */
[----:B------:R-:W-:Y:S02]  /*13b20*/  LOP3.LUT R2, R5, 0x380, RZ, 0xc0, !PT ;  /* 0x0000038005027812 */ /* 0x000fe400078ec0ff */
[----:B------:R-:W-:Y:S02]  /*13b30*/  LOP3.LUT R11, R6, 0x380, RZ, 0xc0, !PT ;  /* 0x00000380060b7812 */ /* 0x000fe400078ec0ff */
[----:B------:R-:W-:Y:S02]  /*13b40*/  SHF.R.U64 R8, R8, 0x3, RZ ;  /* 0x0000000308087819 */ /* 0x000fe400000012ff */
[----:B------:R-:W-:-:S02]  /*13b50*/  SHF.R.U64 R40, R40, 0x3, RZ ;  /* 0x0000000328287819 */ /* 0x000fc400000012ff */
[----:B------:R-:W-:Y:S02]  /*13b60*/  SHF.R.U64 R44, R44, 0x3, RZ ;  /* 0x000000032c2c7819 */ /* 0x000fe400000012ff */
[----:B------:R-:W-:Y:S01]  /*13b70*/  SHF.R.U64 R28, R28, 0x3, RZ ;  /* 0x000000031c1c7819 */ /* 0x000fe200000012ff */
[----:B------:R-:W-:Y:S01]  /*13b80*/  UIMAD UR5, UR5, UR6, URZ ;  /* 0x00000006050572a4 */ /* 0x000fe2000f8e023f */
[----:B------:R-:W-:Y:S01]  /*13b90*/  SHF.R.U64 R2, R2, 0x3, RZ ;  /* 0x0000000302027819 */ /* 0x000fe200000012ff */
[----:B------:R0:W-:Y:S01]  /*13ba0*/  @!P1 STG.E desc[UR50][R20.64], R4 ;  /* 0x0000000414009986 */ /* 0x0001e2000c101932 */
        /* <DEDUP_REMOVED lines=10> */
[----:B------:R1:W-:Y:S01]  /*13c50*/  @!P0 STG.E desc[UR50][R20.64+0x20], R3 ;  /* 0x0000200314008986 */ /* 0x0003e2000c101932 */
[----:B------:R-:W-:Y:S01]  /*13c60*/  LOP3.LUT R6, R11, R6, RZ, 0x3c, !PT ;  /* 0x000000060b067212 */ /* 0x000fe200078e3cff */
[--C-:B0-----:R-:W-:Y:S01]  /*13c70*/  IMAD.MOV.U32 R4, RZ, RZ, R19.reuse ;  /* 0x000000ffff047224 */ /* 0x101fe200078e0013 */
[----:B------:R-:W-:Y:S01]  /*13c80*/  SHF.R.S32.HI R5, RZ, 0x1f, R19 ;  /* 0x0000001fff057819 */ /* 0x000fe20000011413 */
[----:B------:R-:W5:Y:S01]  /*13c90*/  LD.E.128 R32, desc[UR50][R32.64] ;  /* 0x0000003220207980 */ /* 0x000f62000c101d00 */
[----:B------:R-:W-:-:S03]  /*13ca0*/  UIMAD UR5, UR4, UR7, UR5 ;  /* 0x00000007040572a4 */ /* 0x000fc6000f8e0205 */
[----:B------:R0:W5:Y:S01]  /*13cb0*/  LD.E.128 R36, desc[UR50][R6.64] ;  /* 0x0000003206247980 */ /* 0x000162000c101d00 */
[----:B-1----:R-:W-:-:S03]  /*13cc0*/  IMAD.U32 R3, RZ, RZ, UR6 ;  /* 0x00000006ff037e24 */ /* 0x002fc6000f8e00ff */
[----:B------:R-:W5:Y:S01]  /*13cd0*/  LD.E.128 R24, desc[UR50][R24.64] ;  /* 0x0000003218187980 */ /* 0x000f62000c101d00 */
[----:B------:R-:W-:-:S03]  /*13ce0*/  ULDC.64 UR6, c[0x0][0xae0] ;  /* 0x0002b80000067ab9 */ /* 0x000fc60000000a00 */
[----:B------:R-:W5:Y:S01]  /*13cf0*/  LD.E.128 R8, desc[UR50][R8.64] ;  /* 0x0000003208087980 */ /* 0x000f62000c101d00 */
[----:B------:R-:W-:-:S03]  /*13d00*/  IMAD.WIDE.U32 R2, R3, UR4, R4 ;  /* 0x0000000403027c25 */ /* 0x000fc6000f8e0004 */
[----:B------:R-:W5:Y:S04]  /*13d10*/  LD.E.128 R40, desc[UR50][R40.64] ;  /* 0x0000003228287980 */ /* 0x000f68000c101d00 */
[----:B------:R-:W5:Y:S04]  /*13d20*/  LD.E.128 R44, desc[UR50][R44.64] ;  /* 0x000000322c2c7980 */ /* 0x000f68000c101d00 */
        /* <DEDUP_REMOVED lines=8> */
[----:B-1----:R-:W1:Y:S01]  /*13db0*/  FENCE.VIEW.ASYNC.S ;  /* 0x00000000000073c6 */ /* 0x002e620000000000 */
[----:B------:R-:W-:-:S02]  /*13dc0*/  VIADD R3, R3, UR5 ;  /* 0x0000000503037c36 */ /* 0x000fc40008000000 */
[----:B0-----:R-:W-:Y:S01]  /*13dd0*/  IMAD.U32 R7, RZ, RZ, UR6 ;  /* 0x00000006ff077e24 */ /* 0x001fe2000f8e00ff */
[----:B------:R-:W-:Y:S01]  /*13de0*/  UIMAD UR4, UR42, UR7, UR4 ;  /* 0x000000072a0472a4 */ /* 0x000fe2000f8e0204 */
[----:B------:R-:W-:Y:S02]  /*13df0*/  IMAD R17, R190, -0x80, R17 ;  /* 0xffffff80be117824 */ /* 0x000fe400078e0211 */
[----:B------:R-:W-:Y:S01]  /*13e00*/  IMAD.WIDE.U32 R2, R7, UR42, R2 ;  /* 0x0000002a07027c25 */ /* 0x000fe2000f8e0002 */
[----:B------:R-:W-:Y:S02]  /*13e10*/  ULDC.64 UR6, c[0x0][0xae8] ;  /* 0x0002ba0000067ab9 */ /* 0x000fe40000000a00 */
[C---:B------:R-:W-:Y:S01]  /*13e20*/  ISETP.GE.AND P2, PT, R22.reuse, R17, PT ;  /* 0x000000111600720c */ /* 0x040fe20003f46270 */
[----:B------:R-:W-:Y:S01]  /*13e30*/  VIADD R3, R3, UR4 ;  /* 0x0000000403037c36 */ /* 0x000fe20008000000 */
[----:B------:R-:W-:Y:S01]  /*13e40*/  UIMAD UR4, UR13, UR6, URZ ;  /* 0x000000060d0472a4 */ /* 0x000fe2000f8e023f */
[----:B------:R-:W-:-:S02]  /*13e50*/  VIADD R4, R22, 0x20 ;  /* 0x0000002016047836 */ /* 0x000fc40000000000 */
[----:B------:R-:W-:Y:S02]  /*13e60*/  VIADD R0, R0, 0x29820 ;  /* 0x0002982000007836 */ /* 0x000fe40000000000 */
[----:B------:R-:W-:Y:S01]  /*13e70*/  IMAD.U32 R7, RZ, RZ, UR6 ;  /* 0x00000006ff077e24 */ /* 0x000fe2000f8e00ff */
[----:B------:R-:W-:Y:S01]  /*13e80*/  UIMAD UR4, UR12, UR7, UR4 ;  /* 0x000000070c0472a4 */ /* 0x000fe2000f8e0204 */
[----:B------:R-:W-:Y:S01]  /*13e90*/  ISETP.GE.AND P4, PT, R4, R17, PT ;  /* 0x000000110400720c */ /* 0x000fe20003f86270 */
[C---:B------:R-:W-:Y:S01]  /*13ea0*/  VIADD R4, R22.reuse, 0x40 ;  /* 0x0000004016047836 */ /* 0x040fe20000000000 */
[----:B------:R-:W-:Y:S01]  /*13eb0*/  PRMT R0, RZ, 0x654, R0 ;  /* 0x00000654ff007816 */ /* 0x000fe20000000000 */
[----:B------:R-:W-:Y:S01]  /*13ec0*/  IMAD.WIDE.U32 R6, R7, UR12, R2 ;  /* 0x0000000c07067c25 */ /* 0x000fe2000f8e0002 */
[----:B------:R-:W-:Y:S01]  /*13ed0*/  SHF.R.S32.HI R23, RZ, 0x1f, R22 ;  /* 0x0000001fff177819 */ /* 0x000fe20000011416 */
[----:B------:R-:W-:Y:S01]  /*13ee0*/  BSSY B1, `(.L_x_1169) ;  /* 0x0000018000017945 */ /* 0x000fe20003800000 */
[----:B-1----:R0:W-:Y:S01]  /*13ef0*/  SYNCS.ARRIVE.TRANS64.RED.A1T0 RZ, [R0+URZ], RZ ;  /* 0x000000ff00ff79a7 */ /* 0x0021e2000810043f */
[----:B------:R-:W-:-:S02]  /*13f00*/  VIADD R5, R22, 0x60 ;  /* 0x0000006016057836 */ /* 0x000fc40000000000 */
[----:B------:R-:W-:Y:S01]  /*13f10*/  VIADD R49, R7, UR4 ;  /* 0x0000000407317c36 */ /* 0x000fe20008000000 */
[-C--:B------:R-:W-:Y:S02]  /*13f20*/  ISETP.GE.AND P0, PT, R4, R17.reuse, PT ;  /* 0x000000110400720c */ /* 0x080fe40003f06270 */
[----:B------:R-:W-:Y:S01]  /*13f30*/  ISETP.GE.AND P1, PT, R5, R17, PT ;  /* 0x000000110500720c */ /* 0x000fe20003f26270 */
[----:B------:R-:W-:Y:S01]  /*13f40*/  IMAD.WIDE R4, R190, 0x80, R22 ;  /* 0x00000080be047825 */ /* 0x000fe200078e0216 */
[----:B0-----:R-:W-:Y:S11]  /*13f50*/  @P2 BRA `(.L_x_1170) ;  /* 0x0000000000402947 */ /* 0x001ff60003800000 */
[----:B------:R-:W-:Y:S01]  /*13f60*/  ULDC.64 UR4, c[0x0][0xad8] ;  /* 0x0002b60000047ab9 */ /* 0x000fe20000000a00 */
[----:B------:R-:W-:Y:S01]  /*13f70*/  IMAD.MOV.U32 R2, RZ, RZ, R6 ;  /* 0x000000ffff027224 */ /* 0x000fe200078e0006 */
[----:B------:R-:W-:Y:S01]  /*13f80*/  ULDC.64 UR6, c[0x0][0xa80] ;  /* 0x0002a00000067ab9 */ /* 0x000fe20000000a00 */
[----:B------:R-:W-:Y:S02]  /*13f90*/  IMAD.MOV.U32 R3, RZ, RZ, R49 ;  /* 0x000000ffff037224 */ /* 0x000fe400078e0031 */
[----:B------:R-:W-:Y:S02]  /*13fa0*/  IMAD R17, R5, UR4, RZ ;  /* 0x0000000405117c24 */ /* 0x000fe4000f8e02ff */
[----:B------:R-:W-:Y:S02]  /*13fb0*/  VIADD R0, R19, 0x40 ;  /* 0x0000004013007836 */ /* 0x000fe40000000000 */
        /* <DEDUP_REMOVED lines=8> */
[----:B-----5:R0:W-:Y:S04]  /*14040*/  @!P2 STG.E.128 desc[UR50][R20.64], R36 ;  /* 0x000000241400a986 */ /* 0x0201e8000c101d32 */
[----:B------:R0:W-:Y:S02]  /*14050*/  @!P3 STG.E.128 desc[UR50][R20.64+0x80], R40 ;  /* 0x000080281400b986 */ /* 0x0001e4000c101d32 */
.L_x_1170:
[----:B------:R-:W-:Y:S05]  /*14060*/  BSYNC B1 ;  /* 0x0000000000017941 */ /* 0x000fea0003800000 */
.L_x_1169:
[----:B------:R-:W-:Y:S04]  /*14070*/  BSSY B1, `(.L_x_1171) ;  /* 0x0000014000017945 */ /* 0x000fe80003800000 */
[----:B------:R-:W-:Y:S05]  /*14080*/  @P4 BRA `(.L_x_1172) ;  /* 0x0000000000484947 */ /* 0x000fea0003800000 */
[----:B------:R-:W-:Y:S01]  /*14090*/  IADD3 R17, P2, R4, 0x20, RZ ;  /* 0x0000002004117810 */ /* 0x000fe20007f5e0ff */
[----:B------:R-:W-:Y:S01]  /*140a0*/  ULDC.64 UR4, c[0x0][0xad8] ;  /* 0x0002b60000047ab9 */ /* 0x000fe20000000a00 */
[----:B------:R-:W-:Y:S01]  /*140b0*/  IMAD.MOV.U32 R2, RZ, RZ, R6 ;  /* 0x000000ffff027224 */ /* 0x000fe200078e0006 */
[----:B------:R-:W-:Y:S01]  /*140c0*/  ULDC.64 UR6, c[0x0][0xa80] ;  /* 0x0002a00000067ab9 */ /* 0x000fe20000000a00 */
[----:B------:R-:W-:Y:S02]  /*140d0*/  IMAD.MOV.U32 R3, RZ, RZ, R49 ;  /* 0x000000ffff037224 */ /* 0x000fe400078e0031 */
[----:B------:R-:W-:Y:S02]  /*140e0*/  IMAD.X R0, RZ, RZ, R5, P2 ;  /* 0x000000ffff007224 */ /* 0x000fe400010e0605 */
[----:B------:R-:W-:Y:S02]  /*140f0*/  VIADD R18, R19, 0x40 ;  /* 0x0000004013127836 */ /* 0x000fe40000000000 */
[----:B------:R-:W-:-:S02]  /*14100*/  IMAD R0, R0, UR4, RZ ;  /* 0x0000000400007c24 */ /* 0x000fc4000f8e02ff */
[----:B------:R-:W-:Y:S01]  /*14110*/  IMAD.WIDE.U32 R2, R17, UR4, R2 ;  /* 0x0000000411027c25 */ /* 0x000fe2000f8e0002 */
[----:B------:R-:W-:Y:S02]  /*14120*/  ULDC UR4, c[0x0][0xa8c] ;  /* 0x0002a30000047ab9 */ /* 0x000fe40000000800 */
[----:B------:R-:W-:Y:S01]  /*14130*/  ISETP.GE.AND P3, PT, R19, UR4, PT ;  /* 0x0000000413007c0c */ /* 0x000fe2000bf66270 */
[----:B------:R-:W-:Y:S01]  /*14140*/  IMAD R17, R17, UR5, R0 ;  /* 0x0000000511117c24 */ /* 0x000fe2000f8e0200 */
[----:B------:R-:W-:Y:S02]  /*14150*/  ISETP.GE.AND P4, PT, R18, UR4, PT ;  /* 0x0000000412007c0c */ /* 0x000fe4000bf86270 */
[----:B0-----:R-:W-:Y:S01]  /*14160*/  LEA R20, P2, R2, UR6, 0x1 ;  /* 0x0000000602147c11 */ /* 0x001fe2000f8408ff */
[----:B------:R-:W-:-:S05]  /*14170*/  IMAD.IADD R3, R3, 0x1, R17 ;  /* 0x0000000103037824 */ /* 0x000fca00078e0211 */
[----:B------:R-:W-:-:S05]  /*14180*/  LEA.HI.X R21, R2, UR7, R3, 0x1, P2 ;  /* 0x0000000702157c11 */ /* 0x000fca00090f0c03 */
[----:B-----5:R1:W-:Y:S04]  /*14190*/  @!P3 STG.E.128 desc[UR50][R20.64], R32 ;  /* 0x000000201400b986 */ /* 0x0203e8000c101d32 */
[----:B------:R1:W-:Y:S02]  /*141a0*/  @!P4 STG.E.128 desc[UR50][R20.64+0x80], R44 ;  /* 0x0000802c1400c986 */ /* 0x0003e4000c101d32 */
.L_x_1172:
[----:B------:R-:W-:Y:S05]  /*141b0*/  BSYNC B1 ;  /* 0x0000000000017941 */ /* 0x000fea0003800000 */
.L_x_1171:
        /* <DEDUP_REMOVED lines=15> */
[----:B01----:R-:W-:Y:S01]  /*142b0*/  LEA R20, P0, R2, UR6, 0x1 ;  /* 0x0000000602147c11 */ /* 0x003fe2000f8008ff */
[----:B------:R-:W-:-:S05]  /*142c0*/  IMAD.IADD R3, R3, 0x1, R17 ;  /* 0x0000000103037824 */ /* 0x000fca00078e0211 */
[----:B------:R-:W-:-:S05]  /*142d0*/  LEA.HI.X R21, R2, UR7, R3, 0x1, P0 ;  /* 0x0000000702157c11 */ /* 0x000fca00080f0c03 */
[----:B-----5:R2:W-:Y:S04]  /*142e0*/  @!P2 STG.E.128 desc[UR50][R20.64], R24 ;  /* 0x000000181400a986 */ /* 0x0205e8000c101d32 */
[----:B------:R2:W-:Y:S02]  /*142f0*/  @!P3 STG.E.128 desc[UR50][R20.64+0x80], R28 ;  /* 0x0000801c1400b986 */ /* 0x0005e4000c101d32 */
.L_x_1174:
[----:B------:R-:W-:Y:S05]  /*14300*/  BSYNC B1 ;  /* 0x0000000000017941 */ /* 0x000fea0003800000 */
.L_x_1173:
[----:B------:R-:W-:Y:S05]  /*14310*/  @P1 BRA `(.L_x_1175) ;  /* 0x0000000800f41947 */ /* 0x000fea0003800000 */
[----:B------:R-:W-:Y:S01]  /*14320*/  IADD3 R7, P0, R4, 0x60, RZ ;  /* 0x0000006004077810 */ /* 0x000fe20007f1e0ff */
        /* <DEDUP_REMOVED lines=19> */
.L_x_1167:
        /* <DEDUP_REMOVED lines=20> */
[----:B------:R-:W-:Y:S01]  /*145a0*/  USHF.R.S32.HI UR6, URZ, 0x1f, UR42 ;  /* 0x0000001f3f067899 */ /* 0x000fe2000801142a */
[----:B------:R-:W-:Y:S01]  /*145b0*/  ISETP.GT.AND P0, PT, R195, 0x7f, PT ;  /* 0x0000007fc300780c */ /* 0x000fe20003f04270 */
[----:B------:R-:W-:-:S12]  /*145c0*/  @P2 BRA `(.L_x_1176) ;  /* 0x0000000000102947 */ /* 0x000fd80003800000 */
[----:B------:R-:W-:Y:S05]  /*145d0*/  @!P1 BRA `(.L_x_1176) ;  /* 0x00000000000c9947 */ /* 0x000fea0003800000 */
[----:B------:R-:W2:Y:S04]  /*145e0*/  LDG.E R0, desc[UR50][R2.64] ;  /* 0x0000003202007981 */ /* 0x000ea8000c1e1900 */
[----:B-----5:R-:W2:Y:S02]  /*145f0*/  LDG.E R7, desc[UR50][R2.64+0x4] ;  /* 0x0000043202077981 */ /* 0x020ea4000c1e1900 */
[----:B--2---:R-:W-:-:S07]  /*14600*/  IMAD.IADD R7, R7, 0x1, -R0 ;  /* 0x0000000107077824 */ /* 0x004fce00078e0a00 */
.L_x_1176:
        /* <DEDUP_REMOVED lines=31> */
.L_x_1178:
[----:B------:R-:W-:Y:S05]  /*14800*/  BSYNC B1 ;  /* 0x0000000000017941 */ /* 0x000fea0003800000 */
.L_x_1177:
[----:B------:R-:W-:Y:S01]  /*14810*/  ULDC.64 UR4, c[0x0][0xaa0] ;  /* 0x0002a80000047ab9 */ /* 0x000fe20000000a00 */
[----:B-1----:R-:W-:Y:S01]  /*14820*/  IMAD.MOV.U32 R2, RZ, RZ, R19 ;  /* 0x000000ffff027224 */ /* 0x002fe200078e0013 */
[----:B------:R-:W-:Y:S01]  /*14830*/  ULDC.64 UR10, c[0x0][0xae0] ;  /* 0x0002b800000a7ab9 */ /* 0x000fe20000000a00 */
[----:B0-----:R-:W-:Y:S01]  /*14840*/  IMAD.MOV.U32 R3, RZ, RZ, R8 ;  /* 0x000000ffff037224 */ /* 0x001fe200078e0008 */
[----:B------:R-:W-:Y:S01]  /*14850*/  BSSY B1, `(.L_x_1179) ;  /* 0x000002c000017945 */ /* 0x000fe20003800000 */
[----:B------:R-:W-:Y:S02]  /*14860*/  IMAD R0, R6, UR4, RZ ;  /* 0x0000000406007c24 */ /* 0x000fe4000f8e02ff */
[----:B------:R-:W-:Y:S01]  /*14870*/  IMAD.WIDE.U32 R2, R9, UR4, R2 ;  /* 0x0000000409027c25 */ /* 0x000fe2000f8e0002 */
[----:B------:R-:W-:-:S03]  /*14880*/  UIMAD UR4, UR6, UR10, URZ ;  /* 0x0000000a060472a4 */ /* 0x000fc6000f8e023f */
[----:B------:R-:W-:Y:S01]  /*14890*/  IMAD R9, R9, UR5, R0 ;  /* 0x0000000509097c24 */ /* 0x000fe2000f8e0200 */
[----:B------:R-:W-:Y:S01]  /*148a0*/  UIMAD UR4, UR42, UR11, UR4 ;  /* 0x0000000b2a0472a4 */ /* 0x000fe2000f8e0204 */
[----:B------:R-:W-:Y:S02]  /*148b0*/  IMAD.U32 R5, RZ, RZ, UR10 ;  /* 0x0000000aff057e24 */ /* 0x000fe4000f8e00ff */
[----:B------:R-:W-:Y:S01]  /*148c0*/  IMAD.IADD R3, R3, 0x1, R9 ;  /* 0x0000000103037824 */ /* 0x000fe200078e0209 */
[----:B------:R-:W-:Y:S01]  /*148d0*/  ULDC.64 UR10, c[0x0][0xae8] ;  /* 0x0002ba00000a7ab9 */ /* 0x000fe20000000a00 */
[----:B------:R-:W-:Y:S02]  /*148e0*/  IMAD R7, R190, -0x80, R7 ;  /* 0xffffff80be077824 */ /* 0x000fe400078e0207 */
[----:B------:R-:W-:-:S03]  /*148f0*/  IMAD.WIDE.U32 R2, R5, UR42, R2 ;  /* 0x0000002a05027c25 */ /* 0x000fc6000f8e0002 */
[CC--:B------:R-:W-:Y:S01]  /*14900*/  ISETP.GE.AND P2, PT, R22.reuse, R7.reuse, PT ;  /* 0x000000071600720c */ /* 0x0c0fe20003f46270 */
[C---:B------:R-:W-:Y:S02]  /*14910*/  VIADD R0, R22.reuse, 0x20 ;  /* 0x0000002016007836 */ /* 0x040fe40000000000 */
[----:B------:R-:W-:Y:S01]  /*14920*/  VIADD R3, R3, UR4 ;  /* 0x0000000403037c36 */ /* 0x000fe20008000000 */
[----:B------:R-:W-:Y:S01]  /*14930*/  UIMAD UR4, UR7, UR10, URZ ;  /* 0x0000000a070472a4 */ /* 0x000fe2000f8e023f */
[----:B------:R-:W-:Y:S01]  /*14940*/  VIADD R4, R22, 0x40 ;  /* 0x0000004016047836 */ /* 0x000fe20000000000 */
[-C--:B------:R-:W-:Y:S01]  /*14950*/  ISETP.GE.AND P3, PT, R0, R7.reuse, PT ;  /* 0x000000070000720c */ /* 0x080fe20003f66270 */
        /* <DEDUP_REMOVED lines=27> */
.L_x_1180:
[----:B------:R-:W-:Y:S05]  /*14b10*/  BSYNC B1 ;  /* 0x0000000000017941 */ /* 0x000fea0003800000 */
.L_x_1179:
[----:B------:R-:W-:Y:S04]  /*14b20*/  BSSY B1, `(.L_x_1181) ;  /* 0x0000014000017945 */ /* 0x000fe80003800000 */
[----:B------:R-:W-:Y:S05]  /*14b30*/  @P3 BRA `(.L_x_1182) ;  /* 0x0000000000483947 */ /* 0x000fea0003800000 */
[----:B0-----:R-:W-:Y:S01]  /*14b40*/  IADD3 R9, P2, R6, 0x20, RZ ;  /* 0x0000002006097810 */ /* 0x001fe20007f5e0ff */
        /* <DEDUP_REMOVED lines=17> */
.L_x_1182:
[----:B------:R-:W-:Y:S05]  /*14c60*/  BSYNC B1 ;  /* 0x0000000000017941 */ /* 0x000fea0003800000 */
.L_x_1181:
[----:B------:R-:W-:Y:S04]  /*14c70*/  BSSY B1, `(.L_x_1183) ;  /* 0x0000014000017945 */ /* 0x000fe80003800000 */
[----:B------:R-:W-:Y:S05]  /*14c80*/  @P1 BRA `(.L_x_1184) ;  /* 0x0000000000481947 */ /* 0x000fea0003800000 */
[----:B01----:R-:W-:Y:S01]  /*14c90*/  IADD3 R9, P1, R6, 0x40, RZ ;  /* 0x0000004006097810 */ /* 0x003fe20007f3e0ff */
        /* <DEDUP_REMOVED lines=17> */
.L_x_1184:
[----:B------:R-:W-:Y:S05]  /*14db0*/  BSYNC B1 ;  /* 0x0000000000017941 */ /* 0x000fea0003800000 */
.L_x_1183:
        /* <DEDUP_REMOVED lines=19> */
.L_x_1175:
[----:B------:R-:W-:Y:S05]  /*14ef0*/  BSYNC B0 ;  /* 0x0000000000007941 */ /* 0x000fea0003800000 */
.L_x_1166:
[----:B------:R-:W-:Y:S02]  /*14f00*/  ULDC UR4, c[0x0][0xc14] ;  /* 0x0003050000047ab9 */ /* 0x000fe40000000800 */
[----:B------:R-:W-:-:S06]  /*14f10*/  UISETP.GE.AND UP0, UPT, UR48, UR4, UPT ;  /* 0x000000043000728c */ /* 0x000fcc000bf06270 */
[----:B------:R-:W-:-:S13]  /*14f20*/  PLOP3.LUT P0, PT, PT, PT, UP0, 0x80, 0x0 ;  /* 0x000000000000781c */ /* 0x000fda0003f0f008 */
[----:B------:R-:W-:Y:S05]  /*14f30*/  @!P0 BRA `(.L_x_1185) ;  /* 0xfffffebc00948947 */ /* 0x000fea000383ffff */
[----:B------:R-:W-:Y:S05]  /*14f40*/  EXIT ;  /* 0x000000000000794d */ /* 0x000fea0003800000 */
.L_x_1080:
[----:B------:R-:W-:-:S08]  /*14f50*/  NOP ;  /* 0x0000000000007918 */ /* 0x000fd00000000000 */
[----:B------:R-:W0:-:S00]  /*14f60*/  USETMAXREG.DEALLOC.CTAPOOL 0x18 ;  /* 0x00000018000079c8 */ /* 0x000e0000080e0500 */
[----:B0-----:R-:W2:Y:S01]  /*14f70*/  LDL.LU R2, [R1+0x30] ;  /* 0x0000300001027983 */ /* 0x001ea20000300800 */
[----:B------:R-:W-:Y:S01]  /*14f80*/  LOP3.LUT R0, R0, 0x3, RZ, 0xc0, !PT ;  /* 0x0000000300007812 */ /* 0x000fe200078ec0ff */
[----:B------:R-:W-:-:S05]  /*14f90*/  IMAD.MOV.U32 R6, RZ, RZ, RZ ;  /* 0x000000ffff067224 */ /* 0x000fca00078e00ff */
[----:B------:R-:W0:Y:S02]  /*14fa0*/  SHFL.IDX PT, R0, R0, RZ, 0x1f ;  /* 0x00001fff00007589 */ /* 0x000e2400000e0000 */
[----:B0-----:R-:W-:Y:S02]  /*14fb0*/  ISETP.NE.AND P0, PT, R0, RZ, PT ;  /* 0x000000ff0000720c */ /* 0x001fe40003f05270 */
        /* <DEDUP_REMOVED lines=15> */
.L_x_1186:
[----:B------:R-:W1:Y:S01]  /*150b0*/  S2R R0, SR_TID.X ;  /* 0x0000000000007919 */ /* 0x000e620000002100 */
[----:B------:R-:W-:Y:S01]  /*150c0*/  ULDC UR4, c[0x0][0xc14] ;  /* 0x0003050000047ab9 */ /* 0x000fe20000000800 */
[----:B-1----:R-:W-:-:S04]  /*150d0*/  LOP3.LUT R5, R0, 0x1f, RZ, 0xc0, !PT ;  /* 0x0000001f00057812 */ /* 0x002fc800078ec0ff */
[----:B------:R-:W-:-:S04]  /*150e0*/  ISETP.NE.AND P0, PT, R5, 0x1f, PT ;  /* 0x0000001f0500780c */ /* 0x000fc80003f05270 */
[----:B------:R-:W-:-:S13]  /*150f0*/  ISETP.GE.OR P1, PT, R5, UR4, !P0 ;  /* 0x0000000405007c0c */ /* 0x000fda000c726670 */
[----:B0-----:R-:W0:Y:S02]  /*15100*/  @!P1 LDC.64 R2, c[0x0][0xc58] ;  /* 0x00031600ff029b82 */ /* 0x001e240000000a00 */
        /* <DEDUP_REMOVED lines=18> */
[----:B------:R-:W1:Y:S02]  /*15230*/  SHFL.UP PT, R2, R3, 0x8, RZ ;  /* 0x0500000003027989 */ /* 0x000e6400000e00ff */
[----:B-1----:R-:W-:-:S05]  /*15240*/  SEL R2, R2, RZ, P4 ;  /* 0x000000ff02027207 */ /* 0x002fca0002000000 */
[----:B------:R-:W-:-:S05]  /*15250*/  IMAD.IADD R2, R3, 0x1, R2 ;  /* 0x0000000103027824 */ /* 0x000fca00078e0202 */
[----:B------:R-:W1:Y:S02]  /*15260*/  SHFL.UP PT, R4, R2, 0x10, RZ ;  /* 0x0600000002047989 */ /* 0x000e6400000e00ff */
[----:B-1----:R-:W-:-:S05]  /*15270*/  SEL R7, R4, RZ, P5 ;  /* 0x000000ff04077207 */ /* 0x002fca0002800000 */
[----:B------:R-:W-:Y:S02]  /*15280*/  IMAD.IADD R10, R2, 0x1, R7 ;  /* 0x00000001020a7824 */ /* 0x000fe400078e0207 */
[----:B------:R-:W1:Y:S03]  /*15290*/  LDC R7, c[0x0][0xc10] ;  /* 0x00030400ff077b82 */ /* 0x000e660000000800 */
        /* <DEDUP_REMOVED lines=10> */
.L_x_1192:
        /* <DEDUP_REMOVED lines=14> */
.L_x_1191:
[----:B------:R-:W-:Y:S05]  /*15420*/  BSYNC B0 ;  /* 0x0000000000007941 */ /* 0x000fea0003800000 */
.L_x_1190:
        /* <DEDUP_REMOVED lines=22> */
.L_x_1188:
[----:B------:R-:W-:Y:S01]  /*15590*/  IMAD.IADD R11, R9, 0x1, -R8 ;  /* 0x00000001090b7824 */ /* 0x000fe200078e0a08 */
[----:B------:R-:W-:-:S03]  /*155a0*/  ULDC.64 UR4, c[0x0][0xc68] ;  /* 0x00031a0000047ab9 */ /* 0x000fc60000000a00 */
[----:B------:R-:W-:-:S05]  /*155b0*/  IMAD R3, R10, R7, R11 ;  /* 0x000000070a037224 */ /* 0x000fca00078e020b */
[----:B------:R-:W-:-:S13]  /*155c0*/  ISETP.GT.AND P0, PT, R3, R0, PT ;  /* 0x000000000300720c */ /* 0x000fda0003f04270 */
[----:B------:R-:W-:Y:S02]  /*155d0*/  VOTEU.ANY UR7, UPT, !P0 ;  /* 0x0000000000077886 */ /* 0x000fe400040e0100 */
[----:B------:R-:W-:-:S04]  /*155e0*/  UPOPC UR6, UR7 ;  /* 0x00000007000672bf */ /* 0x000fc80008000000 */
[----:B------:R-:W-:-:S04]  /*155f0*/  UIADD3 UR45, UR6, UR45, URZ ;  /* 0x0000002d062d7290 */ /* 0x000fc8000fffe03f */
[----:B------:R-:W-:-:S06]  /*15600*/  UIMAD.WIDE UR4, UR45, 0x4, UR4 ;  /* 0x000000042d0478a5 */ /* 0x000fcc000f8e0204 */
[----:B------:R-:W-:Y:S02]  /*15610*/  IMAD.U32 R2, RZ, RZ, UR4 ;  /* 0x00000004ff027e24 */ /* 0x000fe4000f8e00ff */
[----:B------:R-:W-:-:S05]  /*15620*/  IMAD.U32 R3, RZ, RZ, UR5 ;  /* 0x00000005ff037e24 */ /* 0x000fca000f8e00ff */
[----:B------:R-:W2:Y:S01]  /*15630*/  LDG.E R9, desc[UR50][R2.64] ;  /* 0x0000003202097981 */ /* 0x000ea2000c1e1900 */
[----:B------:R-:W-:Y:S01]  /*15640*/  IMAD.U32 R15, RZ, RZ, UR6 ;  /* 0x00000006ff0f7e24 */ /* 0x000fe2000f8e00ff */
[----:B------:R-:W-:-:S04]  /*15650*/  ISETP.NE.AND P0, PT, RZ, UR7, PT ;  /* 0x00000007ff007c0c */ /* 0x000fc8000bf05270 */
[----:B------:R-:W2:Y:S02]  /*15660*/  SHFL.IDX PT, R6, R6, R15, 0x1f ;  /* 0x00001f0f06067589 */ /* 0x000ea400000e0000 */
[----:B--2---:R-:W-:-:S05]  /*15670*/  IMAD R8, R6, R9, RZ ;  /* 0x0000000906087224 */ /* 0x004fca00078e02ff */
[----:B------:R-:W-:-:S04]  /*15680*/  IABS R12, R8 ;  /* 0x00000008000c7213 */ /* 0x000fc80000000000 */
[----:B------:R-:W0:Y:S08]  /*15690*/  I2F.RP R13, R12 ;  /* 0x0000000c000d7306 */ /* 0x000e300000209400 */
[----:B0-----:R-:W0:Y:S02]  /*156a0*/  MUFU.RCP R13, R13 ;  /* 0x0000000d000d7308 */ /* 0x001e240000001000 */
[----:B0-----:R-:W-:-:S06]  /*156b0*/  VIADD R14, R13, 0xffffffe ;  /* 0x0ffffffe0d0e7836 */ /* 0x001fcc0000000000 */
[----:B------:R-:W0:Y:S02]  /*156c0*/  F2I.FTZ.U32.TRUNC.NTZ R3, R14 ;  /* 0x0000000e00037305 */ /* 0x000e24000021f000 */
[----:B0-----:R-:W-:Y:S01]  /*156d0*/  IMAD.MOV R17, RZ, RZ, -R3 ;  /* 0x000000ffff117224 */ /* 0x001fe200078e0a03 */
[----:B------:R-:W-:Y:S06]  /*156e0*/  @!P0 BRA `(.L_x_1193) ;  /* 0x00000000000c8947 */ /* 0x000fec0003800000 */
[----:B------:R-:W-:-:S06]  /*156f0*/  UIADD3 UR4, UR6, -0x1, URZ ;  /* 0xffffffff06047890 */ /* 0x000fcc000fffe03f */
[----:B------:R-:W-:-:S05]  /*15700*/  IMAD.U32 R13, RZ, RZ, UR4 ;  /* 0x00000004ff0d7e24 */ /* 0x000fca000f8e00ff */
[----:B------:R0:W1:Y:S02]  /*15710*/  SHFL.IDX PT, R4, R10, R13, 0x1f ;  /* 0x00001f0d0a047589 */ /* 0x00006400000e0000 */
.L_x_1193:
[----:B-1----:R-:W-:Y:S02]  /*15720*/  IMAD R4, R4, R7, R11 ;  /* 0x0000000704047224 */ /* 0x002fe400078e020b */
        /* <DEDUP_REMOVED lines=19> */
[----:B------:R-:W-:-:S05]  /*15860*/  @!P1 LOP3.LUT R2, RZ, R8, RZ, 0x33, !PT ;  /* 0x00000008ff029212 */ /* 0x000fca00078e33ff */
[----:B------:R-:W-:Y:S02]  /*15870*/  IMAD R0, R9, R2, RZ ;  /* 0x0000000209007224 */ /* 0x000fe400078e02ff */
[----:B------:R-:W-:Y:S02]  /*15880*/  IMAD.MOV R2, RZ, RZ, -R2 ;  /* 0x000000ffff027224 */ /* 0x000fe400078e0a02 */
[----:B-1----:R-:W-:Y:S02]  /*15890*/  IMAD.MOV R4, RZ, RZ, -R0 ;  /* 0x000000ffff047224 */ /* 0x002fe400078e0a00 */
[----:B------:R-:W-:Y:S02]  /*158a0*/  IMAD R8, R8, R2, R11 ;  /* 0x0000000208087224 */ /* 0x000fe400078e020b */
[----:B------:R-:W-:Y:S01]  /*158b0*/  IMAD.MOV.U32 R2, RZ, RZ, RZ ;  /* 0x000000ffff027224 */ /* 0x000fe200078e00ff */
[----:B------:R-:W-:-:S04]  /*158c0*/  VIADDMNMX R7, R4, R7, R9, PT ;  /* 0x0000000704077246 */ /* 0x000fc80003800109 */
[-C--:B------:R-:W-:Y:S02]  /*158d0*/  IABS R4, R7.reuse ;  /* 0x0000000700047213 */ /* 0x080fe40000000000 */
[----:B0-----:R-:W-:Y:S02]  /*158e0*/  IABS R10, R7 ;  /* 0x00000007000a7213 */ /* 0x001fe40000000000 */
[----:B------:R-:W0:Y:S08]  /*158f0*/  I2F.RP R9, R4 ;  /* 0x0000000400097306 */ /* 0x000e300000209400 */
[----:B0-----:R-:W0:Y:S02]  /*15900*/  MUFU.RCP R9, R9 ;  /* 0x0000000900097308 */ /* 0x001e240000001000 */
[----:B0-----:R-:W-:Y:S01]  /*15910*/  VIADD R3, R9, 0xffffffe ;  /* 0x0ffffffe09037836 */ /* 0x001fe20000000000 */
[----:B------:R-:W-:-:S05]  /*15920*/  IABS R9, R8 ;  /* 0x0000000800097213 */ /* 0x000fca0000000000 */
[----:B------:R-:W0:Y:S02]  /*15930*/  F2I.FTZ.U32.TRUNC.NTZ R3, R3 ;  /* 0x0000000300037305 */ /* 0x000e24000021f000 */
[----:B0-----:R-:W-:-:S04]  /*15940*/  IMAD.MOV R11, RZ, RZ, -R3 ;  /* 0x000000ffff0b7224 */ /* 0x001fc800078e0a03 */
[----:B------:R-:W-:-:S04]  /*15950*/  IMAD R11, R11, R4, RZ ;  /* 0x000000040b0b7224 */ /* 0x000fc800078e02ff */
[----:B------:R-:W-:-:S04]  /*15960*/  IMAD.HI.U32 R2, R3, R11, R2 ;  /* 0x0000000b03027227 */ /* 0x000fc800078e0002 */
[----:B------:R-:W-:Y:S02]  /*15970*/  IMAD.MOV R3, RZ, RZ, -R10 ;  /* 0x000000ffff037224 */ /* 0x000fe400078e0a0a */
        /* <DEDUP_REMOVED lines=8> */
[----:B------:R-:W-:Y:S01]  /*15a00*/  ISETP.GE.AND P2, PT, R3, RZ, PT ;  /* 0x000000ff0300720c */ /* 0x000fe20003f46270 */
[----:B------:R-:W-:-:S06]  /*15a10*/  IMAD.IADD R3, R8, 0x1, R0 ;  /* 0x0000000108037824 */ /* 0x000fcc00078e0200 */
[----:B------:R-:W-:-:S06]  /*15a20*/  @P0 VIADD R2, R2, 0x1 ;  /* 0x0000000102020836 */ /* 0x000fcc0000000000 */
[----:B------:R-:W-:Y:S01]  /*15a30*/  @!P2 IMAD.MOV R2, RZ, RZ, -R2 ;  /* 0x000000ffff02a224 */ /* 0x000fe200078e0a02 */
[----:B------:R-:W-:Y:S01]  /*15a40*/  @!P1 LOP3.LUT R2, RZ, R7, RZ, 0x33, !PT ;  /* 0x00000007ff029212 */ /* 0x000fe200078e33ff */
[----:B------:R-:W-:-:S04]  /*15a50*/  IMAD.MOV R7, RZ, RZ, -R7 ;  /* 0x000000ffff077224 */ /* 0x000fc800078e0a07 */
[----:B------:R-:W-:-:S05]  /*15a60*/  IMAD R3, R2, R7, R3 ;  /* 0x0000000702037224 */ /* 0x000fca00078e0203 */
[----:B------:R-:W-:Y:S02]  /*15a70*/  R2UR UR38, R3 ;  /* 0x00000000032672ca */ /* 0x000fe400000e0000 */
[----:B------:R-:W-:-:S05]  /*15a80*/  LOP3.LUT R3, RZ, R2, RZ, 0x33, !PT ;  /* 0x00000002ff037212 */ /* 0x000fca00078e33ff */
[----:B------:R-:W-:-:S05]  /*15a90*/  IMAD.IADD R0, R6, 0x1, R3 ;  /* 0x0000000106007824 */ /* 0x000fca00078e0203 */
[----:B------:R1:W-:Y:S01]  /*15aa0*/  STL [R1+0x24], R0 ;  /* 0x0000240001007387 */ /* 0x0003e20000100800 */
[----:B------:R-:W-:Y:S05]  /*15ab0*/  BRA `(.L_x_1194) ;  /* 0x00000000000c7947 */ /* 0x000fea0003800000 */
.L_x_1189:
[----:B------:R0:W-:Y:S01]  /*15ac0*/  STL [R1+0x20], R0 ;  /* 0x0000200001007387 */ /* 0x0001e20000100800 */
[----:B------:R-:W-:-:S03]  /*15ad0*/  UMOV UR38, URZ ;  /* 0x0000003f00267c82 */ /* 0x000fc60008000000 */
[----:B------:R0:W-:Y:S02]  /*15ae0*/  STL [R1+0x24], RZ ;  /* 0x000024ff01007387 */ /* 0x0001e40000100800 */
.L_x_1194:
[----:B------:R-:W2:Y:S04]  /*15af0*/  LDL R2, [R1+0x24] ;  /* 0x0000240001027983 */ /* 0x000ea80000100800 */
[----:B------:R-:W3:Y:S01]  /*15b00*/  LDL R4, [R1+0x20] ;  /* 0x0000200001047983 */ /* 0x000ee20000100800 */
[----:B------:R-:W-:-:S13]  /*15b10*/  ISETP.NE.AND P0, PT, R5, RZ, PT ;  /* 0x000000ff0500720c */ /* 0x000fda0003f05270 */
[----:B------:R-:W4:Y:S01]  /*15b20*/  @!P0 S2R R3, SR_CgaCtaId ;  /* 0x0000000000038919 */ /* 0x000f220000008800 */
[----:B01----:R-:W-:Y:S01]  /*15b30*/  @!P0 MOV R0, 0x400 ;  /* 0x0000040000008802 */ /* 0x003fe20000000f00 */
[----:B------:R-:W-:Y:S02]  /*15b40*/  IMAD.U32 R6, RZ, RZ, UR38 ;  /* 0x00000026ff067e24 */ /* 0x000fe4000f8e00ff */
[----:B------:R-:W-:Y:S01]  /*15b50*/  IMAD.U32 R7, RZ, RZ, UR45 ;  /* 0x0000002dff077e24 */ /* 0x000fe2000f8e00ff */
[----:B----4-:R-:W-:Y:S01]  /*15b60*/  @!P0 LEA R0, R3, R0, 0x18 ;  /* 0x0000000003008211 */ /* 0x010fe200078ec0ff */
[----:B--2---:R-:W-:-:S05]  /*15b70*/  IMAD.MOV.U32 R5, RZ, RZ, R2 ;  /* 0x000000ffff057224 */ /* 0x004fca00078e0002 */
[----:B---3--:R2:W-:Y:S01]  /*15b80*/  @!P0 STS.128 [R0+0x298d0], R4 ;  /* 0x0298d00400008388 */ /* 0x0085e20000000c00 */
[----:B------:R-:W-:Y:S06]  /*15b90*/  BAR.ARV 0x5, 0x180 ;  /* 0x0146000000007b1d */ /* 0x000fec0000002000 */
.L_x_1187:
[----:B--2---:R-:W-:Y:S01]  /*15ba0*/  IMAD.MOV.U32 R0, RZ, RZ, 0x1 ;  /* 0x00000001ff007424 */ /* 0x004fe200078e00ff */
[----:B------:R-:W-:Y:S01]  /*15bb0*/  ULDC UR4, c[0x0][0xc14] ;  /* 0x0003050000047ab9 */ /* 0x000fe20000000800 */
[----:B------:R2:W-:Y:S01]  /*15bc0*/  STL [R1], RZ ;  /* 0x000000ff01007387 */ /* 0x0005e20000100800 */
[----:B------:R-:W-:-:S03]  /*15bd0*/  UISETP.GE.AND UP0, UPT, UR45, UR4, UPT ;  /* 0x000000042d00728c */ /* 0x000fc6000bf06270 */
[----:B------:R2:W-:Y:S03]  /*15be0*/  STL [R1+0xc], R0 ;  /* 0x00000c0001007387 */ /* 0x0005e60000100800 */
[----:B------:R-:W-:Y:S01]  /*15bf0*/  PLOP3.LUT P0, PT, PT, PT, UP0, 0x80, 0x0 ;  /* 0x000000000000781c */ /* 0x000fe20003f0f008 */
[----:B------:R2:W-:-:S12]  /*15c00*/  STL [R1+0x34], RZ ;  /* 0x000034ff01007387 */ /* 0x0005d80000100800 */
        /* <DEDUP_REMOVED lines=27> */
[----:B------:R1:W-:Y:S01]  /*15dc0*/  STL [R1+0x34], RZ ;  /* 0x000034ff01007387 */ /* 0x0003e20000100800 */
[----:B0-----:R-:W-:-:S05]  /*15dd0*/  IMAD.MOV.U32 R0, RZ, RZ, 0x40 ;  /* 0x00000040ff007424 */ /* 0x001fca00078e00ff */
[----:B------:R-:W-:Y:S01]  /*15de0*/  SEL R2, R0, 0xffffffc0, !P0 ;  /* 0xffffffc000027807 */ /* 0x000fe20004000000 */
[----:B------:R-:W-:-:S05]  /*15df0*/  IMAD.MOV.U32 R0, RZ, RZ, 0x1 ;  /* 0x00000001ff007424 */ /* 0x000fca00078e00ff */
[----:B------:R1:W-:Y:S04]  /*15e00*/  STL [R1+0xc], R0 ;  /* 0x00000c0001007387 */ /* 0x0003e80000100800 */
[----:B------:R1:W-:Y:S02]  /*15e10*/  STL [R1], RZ ;  /* 0x000000ff01007387 */ /* 0x0003e40000100800 */
.L_x_1263:
[----:B------:R-:W-:Y:S01]  /*15e20*/  ULDC.64 UR4, c[0x0][0xa00] ;  /* 0x0002800000047ab9 */ /* 0x000fe20000000a00 */
[----:B------:R-:W-:Y:S01]  /*15e30*/  ULDC.64 UR10, c[0x0][0xa08] ;  /* 0x00028200000a7ab9 */ /* 0x000fe20000000a00 */
[----:B------:R-:W-:Y:S01]  /*15e40*/  ISETP.NE.U32.AND P0, PT, RZ, UR4, PT ;  /* 0x00000004ff007c0c */ /* 0x000fe2000bf05070 */
[----:B------:R-:W-:Y:S01]  /*15e50*/  ULDC.64 UR6, c[0x0][0xa00] ;  /* 0x0002800000067ab9 */ /* 0x000fe20000000a00 */
[----:B------:R-:W-:Y:S01]  /*15e60*/  ISETP.NE.U32.AND P1, PT, RZ, UR10, PT ;  /* 0x0000000aff007c0c */ /* 0x000fe2000bf25070 */
[----:B------:R-:W-:Y:S01]  /*15e70*/  UIMAD.WIDE UR6, UR45, 0x4, UR6 ;  /* 0x000000042d0678a5 */ /* 0x000fe2000f8e0206 */
[----:B------:R-:W-:Y:S01]  /*15e80*/  ISETP.NE.AND.EX P0, PT, RZ, UR5, PT, P0 ;  /* 0x00000005ff007c0c */ /* 0x000fe2000bf05300 */
[----:B------:R-:W-:Y:S01]  /*15e90*/  ULDC.64 UR4, c[0x0][0xa28] ;  /* 0x00028a0000047ab9 */ /* 0x000fe20000000a00 */
[----:B------:R-:W-:Y:S01]  /*15ea0*/  ULDC.64 UR8, c[0x0][0xa08] ;  /* 0x0002820000087ab9 */ /* 0x000fe20000000a00 */
[----:B------:R-:W-:Y:S01]  /*15eb0*/  UISETP.NE.U32.AND UP0, UPT, UR4, URZ, UPT ;  /* 0x0000003f0400728c */ /* 0x000fe2000bf05070 */
[----:B------:R-:W-:Y:S01]  /*15ec0*/  ISETP.NE.AND.EX P1, PT, RZ, UR11, PT, P1 ;  /* 0x0000000bff007c0c */ /* 0x000fe2000bf25310 */
[----:B------:R-:W-:Y:S01]  /*15ed0*/  ULDC.64 UR10, c[0x0][0xa18] ;  /* 0x00028600000a7ab9 */ /* 0x000fe20000000a00 */
[----:B------:R-:W-:Y:S01]  /*15ee0*/  IMAD.MOV.U32 R18, RZ, RZ, RZ ;  /* 0x000000ffff127224 */ /* 0x000fe200078e00ff */
[----:B------:R-:W-:Y:S01]  /*15ef0*/  UISETP.NE.AND.EX UP0, UPT, UR5, URZ, UPT, UP0 ;  /* 0x0000003f0500728c */ /* 0x000fe2000bf05300 */
[----:B------:R-:W-:Y:S01]  /*15f00*/  IMAD.U32 R2, RZ, RZ, UR6 ;  /* 0x00000006ff027e24 */ /* 0x000fe2000f8e00ff */
[----:B------:R-:W-:Y:S01]  /*15f10*/  UISETP.NE.U32.AND UP1, UPT, UR10, URZ, UPT ;  /* 0x0000003f0a00728c */ /* 0x000fe2000bf25070 */
[----:B------:R-:W-:Y:S01]  /*15f20*/  IMAD.U32 R3, RZ, RZ, UR7 ;  /* 0x00000007ff037e24 */ /* 0x000fe2000f8e00ff */
[----:B------:R-:W-:Y:S01]  /*15f30*/  UIMAD.WIDE UR8, UR45, 0x4, UR8 ;  /* 0x000000042d0878a5 */ /* 0x000fe2000f8e0208 */
[----:B012---:R-:W0:Y:S01]  /*15f40*/  LDC R0, c[0x0][0x288] ;  /* 0x0000a200ff007b82 */ /* 0x007e220000000800 */
[----:B------:R-:W-:Y:S01]  /*15f50*/  UISETP.NE.AND.EX UP1, UPT, UR11, URZ, UPT, UP1 ;  /* 0x0000003f0b00728c */ /* 0x000fe2000bf25310 */
[----:B------:R-:W-:Y:S01]  /*15f60*/  CS2R R4, SRZ ;  /* 0x0000000000047805 */ /* 0x000fe2000001ff00 */
[----:B------:R1:W5:Y:S03]  /*15f70*/  @P0 LDG.E R18, desc[UR50][R2.64] ;  /* 0x0000003202120981 */ /* 0x000366000c1e1900 */
[----:B------:R-:W-:Y:S01]  /*15f80*/  @UP0 ULDC.64 UR4, c[0x0][0xa28] ;  /* 0x00028a0000040ab9 */ /* 0x000fe20000000a00 */
[----:B------:R-:W-:Y:S01]  /*15f90*/  PLOP3.LUT P2, PT, PT, PT, UP0, 0x80, 0x0 ;  /* 0x000000000000781c */ /* 0x000fe20003f4f008 */
[----:B------:R-:W-:Y:S01]  /*15fa0*/  @UP0 UIMAD.WIDE UR4, UR45, 0x4, UR4 ;  /* 0x000000042d0408a5 */ /* 0x000fe2000f8e0204 */
[----:B------:R-:W2:Y:S01]  /*15fb0*/  LDC R6, c[0x0][0x404] ;  /* 0x00010100ff067b82 */ /* 0x000ea20000000800 */
[----:B-1----:R-:W-:-:S02]  /*15fc0*/  IMAD.U32 R2, RZ, RZ, UR8 ;  /* 0x00000008ff027e24 */ /* 0x002fc4000f8e00ff */
[----:B------:R-:W-:Y:S01]  /*15fd0*/  IMAD.U32 R3, RZ, RZ, UR9 ;  /* 0x00000009ff037e24 */ /* 0x000fe2000f8e00ff */
[----:B------:R-:W-:-:S04]  /*15fe0*/  PLOP3.LUT P4, PT, PT, PT, UP1, 0x80, 0x0 ;  /* 0x000000000000781c */ /* 0x000fc80003f8f018 */
[----:B------:R-:W1:Y:S01]  /*15ff0*/  LDC R7, c[0x0][0x2e0] ;  /* 0x0000b800ff077b82 */ /* 0x000e620000000800 */
[----:B------:R3:W5:Y:S02]  /*16000*/  @P1 LDG.E R5, desc[UR50][R2.64] ;  /* 0x0000003202051981 */ /* 0x000764000c1e1900 */
[----:B---3--:R-:W-:Y:S02]  /*16010*/  IMAD.U32 R2, RZ, RZ, UR4 ;  /* 0x00000004ff027e24 */ /* 0x008fe4000f8e00ff */
[----:B------:R-:W-:Y:S01]  /*16020*/  IMAD.U32 R3, RZ, RZ, UR5 ;  /* 0x00000005ff037e24 */ /* 0x000fe2000f8e00ff */
[----:B------:R-:W-:Y:S02]  /*16030*/  @UP1 ULDC.64 UR4, c[0x0][0xa18] ;  /* 0x0002860000041ab9 */ /* 0x000fe40000000a00 */
[----:B------:R-:W-:Y:S02]  /*16040*/  @UP1 UIMAD.WIDE UR4, UR45, 0x4, UR4 ;  /* 0x000000042d0418a5 */ /* 0x000fe4000f8e0204 */
[----:B------:R3:W5:Y:S04]  /*16050*/  @P2 LDG.E R4, desc[UR50][R2.64] ;  /* 0x0000003202042981 */ /* 0x000768000c1e1900 */
[----:B---3--:R-:W-:-:S02]  /*16060*/  IMAD.U32 R2, RZ, RZ, UR4 ;  /* 0x00000004ff027e24 */ /* 0x008fc4000f8e00ff */
[----:B------:R-:W-:Y:S01]  /*16070*/  IMAD.U32 R3, RZ, RZ, UR5 ;  /* 0x00000005ff037e24 */ /* 0x000fe2000f8e00ff */
[----:B------:R-:W-:-:S04]  /*16080*/  ULDC.64 UR4, c[0x0][0xa20] ;  /* 0x0002880000047ab9 */ /* 0x000fc80000000a00 */
[----:B0-----:R0:W5:Y:S01]  /*16090*/  @P4 LDG.E R0, desc[UR50][R2.64] ;  /* 0x0000003202004981 */ /* 0x001162000c1e1900 */
[----:B------:R-:W-:-:S04]  /*160a0*/  ISETP.NE.U32.AND P3, PT, RZ, UR4, PT ;  /* 0x00000004ff007c0c */ /* 0x000fc8000bf65070 */
[----:B------:R-:W-:Y:S01]  /*160b0*/  ISETP.NE.AND.EX P3, PT, RZ, UR5, PT, P3 ;  /* 0x00000005ff007c0c */ /* 0x000fe2000bf65330 */
[----:B0-----:R-:W0:Y:S02]  /*160c0*/  LDC.64 R2, c[0x0][0x3f8] ;  /* 0x0000fe00ff027b82 */ /* 0x001e240000000a00 */
[----:B0-----:R-:W-:-:S04]  /*160d0*/  ISETP.NE.U32.AND P2, PT, R2, RZ, PT ;  /* 0x000000ff0200720c */ /* 0x001fc80003f45070 */
[----:B------:R-:W-:-:S04]  /*160e0*/  ISETP.NE.AND.EX P2, PT, R3, RZ, PT, P2 ;  /* 0x000000ff0300720c */ /* 0x000fc80003f45320 */
[----:B--2---:R-:W-:-:S05]  /*160f0*/  SEL R6, R6, 0x1, P2 ;  /* 0x0000000106067807 */ /* 0x004fca0001000000 */
[----:B-1----:R-:W-:Y:S01]  /*16100*/  IMAD R6, R6, R7, RZ ;  /* 0x0000000706067224 */ /* 0x002fe200078e02ff */
[----:B------:R-:W-:Y:S06]  /*16110*/  @P4 BRA `(.L_x_1196) ;  /* 0x0000000000184947 */ /* 0x000fec0003800000 */
[----:B------:R-:W-:Y:S05]  /*16120*/  @!P0 BRA `(.L_x_1196) ;  /* 0x0000000000148947 */ /* 0x000fea0003800000 */
[----:B------:R-:W-:Y:S02]  /*16130*/  IMAD.U32 R2, RZ, RZ, UR6 ;  /* 0x00000006ff027e24 */ /* 0x000fe4000f8e00ff */
[----:B------:R-:W-:-:S05]  /*16140*/  IMAD.U32 R3, RZ, RZ, UR7 ;  /* 0x00000007ff037e24 */ /* 0x000fca000f8e00ff */
[----:B------:R-:W2:Y:S04]  /*16150*/  LDG.E R7, desc[UR50][R2.64] ;  /* 0x0000003202077981 */ /* 0x000ea8000c1e1900 */
[----:B-----5:R-:W2:Y:S02]  /*16160*/  LDG.E R0, desc[UR50][R2.64+0x4] ;  /* 0x0000043202007981 */ /* 0x020ea4000c1e1900 */
[----:B--2---:R-:W-:-:S07]  /*16170*/  IMAD.IADD R0, R0, 0x1, -R7 ;  /* 0x0000000100007824 */ /* 0x004fce00078e0a07 */
.L_x_1196:
[----:B-----5:R-:W-:-:S05]  /*16180*/  IMAD.IADD R2, R5, 0x1, R4 ;  /* 0x0000000105027824 */ /* 0x020fca00078e0204 */
[----:B------:R0:W-:Y:S01]  /*16190*/  STL [R1+0x1c], R2 ;  /* 0x00001c0201007387 */ /* 0x0001e20000100800 */
[----:B------:R-:W-:Y:S05]  /*161a0*/  @!P3 BRA `(.L_x_1197) ;  /* 0x000000000018b947 */ /* 0x000fea0003800000 */
[----:B------:R-:W-:Y:S02]  /*161b0*/  ULDC.64 UR4, c[0x0][0xa20] ;  /* 0x0002880000047ab9 */ /* 0x000fe40000000a00 */
[----:B------:R-:W-:-:S06]  /*161c0*/  UIMAD.WIDE UR4, UR45, 0x4, UR4 ;  /* 0x000000042d0478a5 */ /* 0x000fcc000f8e0204 */
[----:B------:R-:W-:Y:S02]  /*161d0*/  IMAD.U32 R6, RZ, RZ, UR4 ;  /* 0x00000004ff067e24 */ /* 0x000fe4000f8e00ff */
[----:B------:R-:W-:-:S05]  /*161e0*/  IMAD.U32 R7, RZ, RZ, UR5 ;  /* 0x00000005ff077e24 */ /* 0x000fca000f8e00ff */
[----:B------:R1:W5:Y:S01]  /*161f0*/  LDG.E R6, desc[UR50][R6.64] ;  /* 0x0000003206067981 */ /* 0x000362000c1e1900 */
[----:B------:R-:W-:Y:S05]  /*16200*/  BRA `(.L_x_1198) ;  /* 0x0000000000187947 */ /* 0x000fea0003800000 */
.L_x_1197:
[----:B------:R-:W-:Y:S05]  /*16210*/  @!P1 BRA `(.L_x_1198) ;  /* 0x0000000000149947 */ /* 0x000fea0003800000 */
[----:B0-----:R-:W-:Y:S02]  /*16220*/  IMAD.U32 R2, RZ, RZ, UR8 ;  /* 0x00000008ff027e24 */ /* 0x001fe4000f8e00ff */
[----:B------:R-:W-:-:S05]  /*16230*/  IMAD.U32 R3, RZ, RZ, UR9 ;  /* 0x00000009ff037e24 */ /* 0x000fca000f8e00ff */
[----:B------:R-:W2:Y:S04]  /*16240*/  LDG.E R5, desc[UR50][R2.64] ;  /* 0x0000003202057981 */ /* 0x000ea8000c1e1900 */
[----:B------:R-:W2:Y:S02]  /*16250*/  LDG.E R6, desc[UR50][R2.64+0x4] ;  /* 0x0000043202067981 */ /* 0x000ea4000c1e1900 */
[----:B--2---:R-:W-:-:S07]  /*16260*/  IMAD.IADD R6, R6, 0x1, -R5 ;  /* 0x0000000106067824 */ /* 0x004fce00078e0a05 */
.L_x_1198:
[----:B------:R-:W1:Y:S01]  /*16270*/  LDL R19, [R1+0x24] ;  /* 0x0000240001137983 */ /* 0x000e620000100800 */
[----:B0-----:R-:W0:Y:S01]  /*16280*/  LDC.64 R2, c[0x0][0x9e0] ;  /* 0x00027800ff027b82 */ /* 0x001e220000000a00 */
[----:B-----5:R-:W-:Y:S01]  /*16290*/  IMAD.IADD R6, R6, 0x1, -R4 ;  /* 0x0000000106067824 */ /* 0x020fe200078e0a04 */
[----:B0-----:R-:W-:Y:S02]  /*162a0*/  ISETP.GE.AND P1, PT, R3, 0x1, PT ;  /* 0x000000010300780c */ /* 0x001fe40003f26270 */
[----:B-1----:R-:W-:-:S04]  /*162b0*/  LEA R7, R19, 0x80, 0x7 ;  /* 0x0000008013077811 */ /* 0x002fc800078e38ff */
[----:B------:R-:W-:-:S05]  /*162c0*/  IADD3 R7, R6, R7, -R0 ;  /* 0x0000000706077210 */ /* 0x000fca0007ffe800 */
[----:B------:R-:W-:Y:S02]  /*162d0*/  IMAD.IADD R2, R7, 0x1, R2 ;  /* 0x0000000107027824 */ /* 0x000fe400078e0202 */
[----:B------:R-:W-:Y:S05]  /*162e0*/  @!P1 BRA `(.L_x_1199) ;  /* 0x0000000000409947 */ /* 0x000fea0003800000 */
        /* <DEDUP_REMOVED lines=10> */
.L_x_1200:
[----:B------:R-:W-:-:S13]  /*16390*/  ISETP.NE.AND P0, PT, R3, 0x1, PT ;  /* 0x000000010300780c */ /* 0x000fda0003f05270 */
[----:B------:R-:W0:Y:S02]  /*163a0*/  @P0 LDC.64 R4, c[0x0][0x9e8] ;  /* 0x00027a00ff040b82 */ /* 0x000e240000000a00 */
[----:B0-----:R-:W-:-:S05]  /*163b0*/  @P0 IMAD.HI.U32 R4, R8, R4, RZ ;  /* 0x0000000408040227 */ /* 0x001fca00078e00ff */
[----:B------:R-:W-:-:S07]  /*163c0*/  @P0 SHF.R.U32.HI R8, RZ, R5, R4 ;  /* 0x00000005ff080219 */ /* 0x000fce0000011604 */
.L_x_1201:
[----:B------:R-:W-:-:S05]  /*163d0*/  IMAD R5, R8, R3, R3 ;  /* 0x0000000308057224 */ /* 0x000fca00078e0203 */
[----:B------:R-:W-:-:S07]  /*163e0*/  VIMNMX R2, R2, R5, PT ;  /* 0x0000000502027248 */ /* 0x000fce0003fe0100 */
.L_x_1199:
[----:B------:R-:W-:Y:S01]  /*163f0*/  VIADD R2, R2, 0x9f ;  /* 0x0000009f02027836 */ /* 0x000fe20000000000 */
[----:B------:R-:W-:Y:S01]  /*16400*/  ULDC UR4, c[0x0][0x9dc] ;  /* 0x0002770000047ab9 */ /* 0x000fe20000000800 */
[----:B------:R-:W-:Y:S02]  /*16410*/  IMAD R5, R19, 0x80, -R0 ;  /* 0x0000008013057824 */ /* 0x000fe400078e0a00 */
[----:B------:R-:W-:-:S04]  /*16420*/  IMAD.HI R0, R2, 0x66666667, RZ ;  /* 0x6666666702007827 */ /* 0x000fc800078e02ff */
[C---:B------:R-:W-:Y:S02]  /*16430*/  VIADD R4, R6.reuse, 0x9f ;  /* 0x0000009f06047836 */ /* 0x040fe40000000000 */
[----:B------:R-:W-:Y:S01]  /*16440*/  IMAD.IADD R2, R6, 0x1, R5 ;  /* 0x0000000106027824 */ /* 0x000fe200078e0205 */
[----:B------:R-:W-:Y:S01]  /*16450*/  SHF.R.U32.HI R5, RZ, 0x1f, R0 ;  /* 0x0000001fff057819 */ /* 0x000fe20000011600 */
[----:B------:R-:W-:-:S03]  /*16460*/  IMAD.HI R4, R4, 0x66666667, RZ ;  /* 0x6666666704047827 */ /* 0x000fc600078e02ff */
[----:B------:R-:W-:Y:S01]  /*16470*/  LEA.HI.SX32 R16, R0, R5, 0x1a ;  /* 0x0000000500107211 */ /* 0x000fe200078fd2ff */
[----:B------:R-:W-:Y:S01]  /*16480*/  VIADD R0, R2, -UR4 ;  /* 0x8000000402007c36 */ /* 0x000fe20008000000 */
[----:B------:R-:W-:-:S04]  /*16490*/  SHF.R.U32.HI R5, RZ, 0x1f, R4 ;  /* 0x0000001fff057819 */ /* 0x000fc80000011604 */
[----:B------:R-:W-:-:S04]  /*164a0*/  LEA.HI.SX32 R5, R4, R5, 0x1a ;  /* 0x0000000504057211 */ /* 0x000fc800078fd2ff */
[----:B------:R-:W-:Y:S01]  /*164b0*/  VIMNMX R16, R5, R16, PT ;  /* 0x0000001005107248 */ /* 0x000fe20003fe0100 */
        /* <DEDUP_REMOVED lines=10> */
.L_x_1203:
[----:B------:R-:W-:-:S13]  /*16560*/  ISETP.NE.AND P0, PT, R3, 0x1, PT ;  /* 0x000000010300780c */ /* 0x000fda0003f05270 */
[----:B------:R-:W0:Y:S02]  /*16570*/  @P0 LDC.64 R4, c[0x0][0x9e8] ;  /* 0x00027a00ff040b82 */ /* 0x000e240000000a00 */
[----:B0-----:R-:W-:-:S05]  /*16580*/  @P0 IMAD.HI.U32 R4, R2, R4, RZ ;  /* 0x0000000402040227 */ /* 0x001fca00078e00ff */
[----:B------:R-:W-:-:S07]  /*16590*/  @P0 SHF.R.U32.HI R2, RZ, R5, R4 ;  /* 0x00000005ff020219 */ /* 0x000fce0000011604 */
.L_x_1204:
[----:B------:R-:W-:-:S05]  /*165a0*/  IMAD R3, R2, R3, RZ ;  /* 0x0000000302037224 */ /* 0x000fca00078e02ff */
[----:B------:R-:W-:-:S07]  /*165b0*/  VIMNMX R0, R0, R3, !PT ;  /* 0x0000000300007248 */ /* 0x000fce0007fe0100 */
.L_x_1202:
[----:B------:R-:W-:Y:S01]  /*165c0*/  IMAD.HI R0, R0, 0x66666667, RZ ;  /* 0x6666666700007827 */ /* 0x000fe200078e02ff */
[----:B------:R-:W-:Y:S04]  /*165d0*/  BSSY B6, `(.L_x_1205) ;  /* 0x00002c2000067945 */ /* 0x000fe80003800000 */
[----:B------:R-:W-:-:S04]  /*165e0*/  SHF.R.U32.HI R3, RZ, 0x1f, R0 ;  /* 0x0000001fff037819 */ /* 0x000fc80000011600 */
[----:B------:R-:W-:-:S04]  /*165f0*/  LEA.HI.SX32 R3, R0, R3, 0x1a ;  /* 0x0000000300037211 */ /* 0x000fc800078fd2ff */
[----:B------:R-:W-:-:S04]  /*16600*/  VIMNMX R2, RZ, R3, !PT ;  /* 0x00000003ff027248 */ /* 0x000fc80007fe0100 */
[----:B------:R-:W-:Y:S01]  /*16610*/  ISETP.GT.AND P0, PT, R16, R2, PT ;  /* 0x000000021000720c */ /* 0x000fe20003f04270 */
[----:B------:R0:W-:-:S12]  /*16620*/  STL [R1+0x18], R2 ;  /* 0x0000180201007387 */ /* 0x0001d80000100800 */
[----:B0-----:R-:W-:Y:S05]  /*16630*/  @P0 BRA `(.L_x_1206) ;  /* 0x0000000000480947 */ /* 0x001fea0003800000 */
        /* <DEDUP_REMOVED lines=18> */
.L_x_1206:
        /* <DEDUP_REMOVED lines=23> */
.L_x_1208:
        /* <DEDUP_REMOVED lines=24> */
.L_x_1209:
        /* <DEDUP_REMOVED lines=20> */
.L_x_1210:
        /* <DEDUP_REMOVED lines=18> */
.L_x_1211:
[----:B------:R-:W1:Y:S01]  /*16cb0*/  LDC R0, c[0x0][0x428] ;  /* 0x00010a00ff007b82 */ /* 0x000e620000000800 */
[----:B------:R-:W-:Y:S01]  /*16cc0*/  ULDC.64 UR4, c[0x0][0x9f8] ;  /* 0x00027e0000047ab9 */ /* 0x000fe20000000a00 */
[----:B0-----:R-:W-:Y:S01]  /*16cd0*/  IMAD.U32 R2, RZ, RZ, UR38 ;  /* 0x00000026ff027e24 */ /* 0x001fe2000f8e00ff */
[----:B------:R-:W-:Y:S01]  /*16ce0*/  UISETP.NE.U32.AND UP0, UPT, UR4, URZ, UPT ;  /* 0x0000003f0400728c */ /* 0x000fe2000bf05070 */
[----:B------:R-:W-:Y:S01]  /*16cf0*/  IMAD.U32 R10, RZ, RZ, UR45 ;  /* 0x0000002dff0a7e24 */ /* 0x000fe2000f8e00ff */
[----:B------:R-:W0:Y:S01]  /*16d00*/  S2R R4, SR_TID.X ;  /* 0x0000000000047919 */ /* 0x000e220000002100 */
[----:B------:R-:W-:Y:S01]  /*16d10*/  IMAD R6, R19, 0x80, R18 ;  /* 0x0000008013067824 */ /* 0x000fe200078e0212 */
[----:B------:R-:W-:Y:S01]  /*16d20*/  UISETP.NE.AND.EX UP0, UPT, UR5, URZ, UPT, UP0 ;  /* 0x0000003f0500728c */ /* 0x000fe2000bf05300 */
[----:B------:R-:W-:-:S10]  /*16d30*/  ULDC.64 UR6, c[0x0][0xa08] ;  /* 0x0002820000067ab9 */ /* 0x000fd40000000a00 */
[----:B------:R-:W-:Y:S02]  /*16d40*/  @UP0 ULDC.64 UR4, c[0x0][0x9f8] ;  /* 0x00027e0000040ab9 */ /* 0x000fe40000000a00 */
[----:B------:R-:W-:Y:S01]  /*16d50*/  @UP0 UIMAD.WIDE UR4, UR45, 0x4, UR4 ;  /* 0x000000042d0408a5 */ /* 0x000fe2000f8e0204 */
[----:B-1----:R-:W-:-:S13]  /*16d60*/  ISETP.NE.AND P0, PT, R0, 0x1, PT ;  /* 0x000000010000780c */ /* 0x002fda0003f05270 */
[----:B------:R-:W1:Y:S01]  /*16d70*/  @P0 LDC R0, c[0x0][0x42c] ;  /* 0x00010b00ff000b82 */ /* 0x000e620000000800 */
[----:B0-----:R-:W-:-:S07]  /*16d80*/  LOP3.LUT R17, R4, 0x7f, RZ, 0xc0, !PT ;  /* 0x0000007f04117812 */ /* 0x001fce00078ec0ff */
[----:B------:R-:W0:Y:S01]  /*16d90*/  @P0 LDC R3, c[0x0][0x430] ;  /* 0x00010c00ff030b82 */ /* 0x000e220000000800 */
[----:B-1----:R-:W-:-:S05]  /*16da0*/  @P0 IMAD.HI.U32 R0, R0, UR38, RZ ;  /* 0x0000002600000c27 */ /* 0x002fca000f8e00ff */
[----:B0-----:R-:W-:Y:S01]  /*16db0*/  @P0 SHF.R.U32.HI R2, RZ, R3, R0 ;  /* 0x00000003ff020219 */ /* 0x001fe20000011600 */
[----:B------:R-:W-:Y:S01]  /*16dc0*/  IMAD.U32 R3, RZ, RZ, UR5 ;  /* 0x00000005ff037e24 */ /* 0x000fe2000f8e00ff */
[----:B------:R-:W-:-:S03]  /*16dd0*/  PLOP3.LUT P0, PT, PT, PT, UP0, 0x80, 0x0 ;  /* 0x000000000000781c */ /* 0x000fc60003f0f008 */
[----:B------:R0:W-:Y:S02]  /*16de0*/  STL [R1+0x8], R2 ;  /* 0x0000080201007387 */ /* 0x0001e40000100800 */
[----:B0-----:R-:W-:Y:S01]  /*16df0*/  IMAD.U32 R2, RZ, RZ, UR4 ;  /* 0x00000004ff027e24 */ /* 0x001fe2000f8e00ff */
[----:B------:R-:W-:Y:S01]  /*16e00*/  ISETP.NE.AND P1, PT, R17, RZ, PT ;  /* 0x000000ff1100720c */ /* 0x000fe20003f25270 */
[----:B------:R-:W-:-:S06]  /*16e10*/  ULDC.64 UR4, c[0x0][0xa00] ;  /* 0x0002800000047ab9 */ /* 0x000fcc0000000a00 */
[----:B------:R0:W2:Y:S01]  /*16e20*/  @P0 LDG.E R10, desc[UR50][R2.64] ;  /* 0x00000032020a0981 */ /* 0x0000a2000c1e1900 */
[----:B------:R-:W-:Y:S01]  /*16e30*/  ISETP.NE.U32.AND P0, PT, RZ, UR4, PT ;  /* 0x00000004ff007c0c */ /* 0x000fe2000bf05070 */
[----:B------:R-:W-:Y:S01]  /*16e40*/  UMOV UR36, URZ ;  /* 0x0000003f00247c82 */ /* 0x000fe20008000000 */
[----:B------:R-:W-:Y:S01]  /*16e50*/  R2UR UR37, R6 ;  /* 0x00000000062572ca */ /* 0x000fe200000e0000 */
[----:B------:R-:W-:Y:S01]  /*16e60*/  UMOV UR8, 0x40 ;  /* 0x0000004000087882 */ /* 0x000fe20000000000 */
[----:B------:R-:W-:Y:S01]  /*16e70*/  ISETP.NE.AND.EX P0, PT, RZ, UR5, PT, P0 ;  /* 0x00000005ff007c0c */ /* 0x000fe2000bf05300 */
[----:B------:R-:W-:Y:S01]  /*16e80*/  UMOV UR10, UR38 ;  /* 0x00000026000a7c82 */ /* 0x000fe20008000000 */
[----:B------:R-:W-:Y:S01]  /*16e90*/  UMOV UR12, 0x80 ;  /* 0x00000080000c7882 */ /* 0x000fe20000000000 */
[----:B------:R-:W-:Y:S01]  /*16ea0*/  UMOV UR14, UR38 ;  /* 0x00000026000e7c82 */ /* 0x000fe20008000000 */
[----:B------:R-:W-:Y:S01]  /*16eb0*/  VOTEU.ALL UP1, P1 ;  /* 0x00000000003f7886 */ /* 0x000fe20000820000 */
[----:B0-----:R-:W0:Y:S01]  /*16ec0*/  LDC.64 R2, c[0x0][0x3f8] ;  /* 0x0000fe00ff027b82 */ /* 0x001e220000000a00 */
[----:B------:R-:W-:-:S02]  /*16ed0*/  SEL R7, RZ, UR45, P0 ;  /* 0x0000002dff077c07 */ /* 0x000fc40008000000 */
[----:B------:R-:W-:Y:S01]  /*16ee0*/  SHF.R.U32.HI R4, RZ, 0x5, R4 ;  /* 0x00000005ff047819 */ /* 0x000fe20000011604 */
[----:B------:R-:W-:Y:S01]  /*16ef0*/  @!UP1 UIADD3 UR4, UP0, UR46, 0x270, URZ ;  /* 0x000002702e049890 */ /* 0x000fe2000ff1e03f */
[----:B------:R-:W-:Y:S01]  /*16f00*/  R2UR UR39, R7 ;  /* 0x00000000072772ca */ /* 0x000fe200000e0000 */
[----:B------:R-:W-:Y:S01]  /*16f10*/  UMOV UR9, UR37 ;  /* 0x0000002500097c82 */ /* 0x000fe20008000000 */
[----:B------:R-:W-:Y:S01]  /*16f20*/  UMOV UR13, UR37 ;  /* 0x00000025000d7c82 */ /* 0x000fe20008000000 */
[----:B------:R-:W-:Y:S01]  /*16f30*/  @!UP1 UIADD3.X UR5, URZ, UR47, URZ, UP0, !UPT ;  /* 0x0000002f3f059290 */ /* 0x000fe200087fe43f */
[----:B------:R-:W-:-:S09]  /*16f40*/  LOP3.LUT R4, R4, 0x3, RZ, 0xc0, !PT ;  /* 0x0000000304047812 */ /* 0x000fd200078ec0ff */
[----:B------:R-:W-:Y:S01]  /*16f50*/  UMOV UR11, UR39 ;  /* 0x00000027000b7c82 */ /* 0x000fe20008000000 */
[----:B------:R-:W-:Y:S01]  /*16f60*/  UMOV UR15, UR39 ;  /* 0x00000027000f7c82 */ /* 0x000fe20008000000 */
[----:B------:R1:W-:Y:S01]  /*16f70*/  @!UP1 UTMAPF.L2.4D [UR36], [UR4] ;  /* 0x00000024040095b8 */ /* 0x0003e20008018000 */
[----:B0-----:R-:W-:Y:S01]  /*16f80*/  LOP3.LUT P0, RZ, R2, UR6, RZ, 0xfc, !PT ;  /* 0x0000000602ff7c12 */ /* 0x001fe2000f80fcff */
[----:B------:R-:W-:Y:S01]  /*16f90*/  UMOV UR6, 0xffffffff ;  /* 0xffffffff00067882 */ /* 0x000fe20000000000 */
[----:B------:R1:W-:Y:S02]  /*16fa0*/  @!UP1 UTMAPF.L2.4D [UR8], [UR4] ;  /* 0x00000008040095b8 */ /* 0x0003e40008018000 */
[----:B------:R-:W-:Y:S01]  /*16fb0*/  LOP3.LUT P0, RZ, R3, UR7, RZ, 0xfc, P0 ;  /* 0x0000000703ff7c12 */ /* 0x000fe2000800fcff */
[----:B------:R1:W-:Y:S01]  /*16fc0*/  @!UP1 UTMAPF.L2.4D [UR12], [UR4] ;  /* 0x0000000c040095b8 */ /* 0x0003e20008018000 */
[----:B--2---:R-:W-:Y:S01]  /*16fd0*/  SHF.R.S32.HI R19, RZ, 0x1f, R10 ;  /* 0x0000001fff137819 */ /* 0x004fe2000001140a */
[----:B------:R1:W-:Y:S01]  /*16fe0*/  STL [R1+0x10], R10 ;  /* 0x0000100a01007387 */ /* 0x0003e20000100800 */
[----:B------:R-:W-:-:S03]  /*16ff0*/  SEL R0, R10, RZ, !P0 ;  /* 0x000000ff0a007207 */ /* 0x000fc60004000000 */
[----:B------:R1:W-:Y:S01]  /*17000*/  STL [R1+0x14], R19 ;  /* 0x0000141301007387 */ /* 0x0003e20000100800 */
[----:B------:R-:W-:Y:S05]  /*17010*/  BRA.DIV UR6, `(.L_x_1212) ;  /* 0x00000036067c7947 */ /* 0x000fea000b800000 */
[----:B------:R0:W2:Y:S02]  /*17020*/  SHFL.IDX PT, R14, R4, RZ, 0x1f ;  /* 0x00001fff040e7589 */ /* 0x0000a400000e0000 */
.L_x_1282:
[----:B--2---:R-:W-:Y:S02]  /*17030*/  ISETP.NE.AND P0, PT, R14, RZ, PT ;  /* 0x000000ff0e00720c */ /* 0x004fe40003f05270 */
[----:B------:R-:W-:-:S11]  /*17040*/  PLOP3.LUT P6, PT, PT, PT, PT, 0x8, 0x0 ;  /* 0x000000000000781c */ /* 0x000fd60003fce170 */
[----:B------:R-:W-:Y:S05]  /*17050*/  @P0 BRA `(.L_x_1213) ;  /* 0x0000000800000947 */ /* 0x000fea0003800000 */
[----:B-1----:R-:W-:Y:S01]  /*17060*/  UMOV UR4, 0xffffffff ;  /* 0xffffffff00047882 */ /* 0x002fe20000000000 */
[----:B------:R-:W-:Y:S02]  /*17070*/  VIADD R8, R16, 0xffffffff ;  /* 0xffffffff10087836 */ /* 0x000fe40000000000 */
[----:B------:R-:W-:Y:S05]  /*17080*/  BRA.DIV UR4, `(.L_x_1214) ;  /* 0x0000003604807947 */ /* 0x000fea000b800000 */
[----:B------:R-:W-:-:S13]  /*17090*/  ELECT P6, URZ, PT ;  /* 0x00000000003f782f */ /* 0x000fda00038c0000 */
.L_x_1285:
[----:B------:R-:W-:Y:S05]  /*170a0*/  @!P6 BRA `(.L_x_1215) ;  /* 0x000000040070e947 */ /* 0x000fea0003800000 */
[----:B------:R-:W-:-:S04]  /*170b0*/  ISETP.NE.U32.AND P0, PT, R2, RZ, PT ;  /* 0x000000ff0200720c */ /* 0x000fc80003f05070 */
[----:B------:R-:W-:-:S13]  /*170c0*/  ISETP.NE.AND.EX P0, PT, R3, RZ, PT, P0 ;  /* 0x000000ff0300720c */ /* 0x000fda0003f05300 */
[----:B------:R-:W-:Y:S05]  /*170d0*/  @!P0 BRA `(.L_x_1216) ;  /* 0x0000000000488947 */ /* 0x000fea0003800000 */
[----:B------:R-:W1:Y:S01]  /*170e0*/  LDC R9, c[0x0][0x41c] ;  /* 0x00010700ff097b82 */ /* 0x000e620000000800 */
[----:B------:R-:W-:Y:S01]  /*170f0*/  IMAD.MOV.U32 R0, RZ, RZ, R8 ;  /* 0x000000ffff007224 */ /* 0x000fe200078e0008 */
[----:B------:R-:W-:Y:S01]  /*17100*/  ULDC.64 UR4, c[0x0][0x408] ;  /* 0x0001020000047ab9 */ /* 0x000fe20000000a00 */
[----:B-1----:R-:W-:-:S13]  /*17110*/  ISETP.NE.AND P0, PT, R9, 0x1, PT ;  /* 0x000000010900780c */ /* 0x002fda0003f05270 */
[----:B0-----:R-:W0:Y:S02]  /*17120*/  @P0 LDC.64 R4, c[0x0][0x420] ;  /* 0x00010800ff040b82 */ /* 0x001e240000000a00 */
        /* <DEDUP_REMOVED lines=13> */
.L_x_1216:
[----:B-1----:R-:W2:Y:S04]  /*17200*/  LDL R3, [R1] ;  /* 0x0000000001037983 */ /* 0x002ea80000100800 */
[----:B------:R-:W3:Y:S01]  /*17210*/  LDL R2, [R1+0xc] ;  /* 0x00000c0001027983 */ /* 0x000ee20000100800 */
[----:B------:R-:W-:Y:S02]  /*17220*/  ISETP.NE.AND P0, PT, R17, RZ, PT ;  /* 0x000000ff1100720c */ /* 0x000fe40003f05270 */
[----:B--2---:R-:W-:Y:S02]  /*17230*/  LEA R3, R3, UR41, 0x3 ;  /* 0x0000002903037c11 */ /* 0x004fe4000f8e18ff */
[----:B---3--:R-:W-:-:S04]  /*17240*/  SHF.L.U32 R2, R2, 0x1f, RZ ;  /* 0x0000001f02027819 */ /* 0x008fc800000006ff */
[----:B------:R-:W1:Y:S02]  /*17250*/  SYNCS.PHASECHK.TRANS64.TRYWAIT P2, [R3+URZ+0x29880], R2 ;  /* 0x02988002030075a7 */ /* 0x000e64000804017f */
[----:B-1----:R-:W-:Y:S05]  /*17260*/  @!P2 BRA `(.L_x_1217) ;  /* 0x000000340028a947 */ /* 0x002fea0003800000 */
.L_x_1286:
[----:B------:R-:W-:Y:S05]  /*17270*/  @P0 BRA `(.L_x_1218) ;  /* 0x00000000001c0947 */ /* 0x000fea0003800000 */
[----:B0-----:R-:W0:Y:S02]  /*17280*/  S2R R4, SR_TID.X ;  /* 0x0000000000047919 */ /* 0x001e240000002100 */
[----:B0-----:R-:W-:Y:S01]  /*17290*/  LOP3.LUT R5, R4, 0x1f, RZ, 0xc0, !PT ;  /* 0x0000001f04057812 */ /* 0x001fe200078ec0ff */
[----:B------:R-:W-:-:S03]  /*172a0*/  IMAD.MOV.U32 R4, RZ, RZ, 0x5000 ;  /* 0x00005000ff047424 */ /* 0x000fc600078e00ff */
[----:B------:R-:W-:Y:S01]  /*172b0*/  ISETP.NE.AND P2, PT, R5, RZ, PT ;  /* 0x000000ff0500720c */ /* 0x000fe20003f45270 */
[----:B------:R2:W-:-:S12]  /*172c0*/  SYNCS.ARRIVE.TRANS64 RZ, [R3+URZ+0x29870], R4 ;  /* 0x0298700403ff79a7 */ /* 0x0005d8000800003f */
[----:B--2---:R-:W-:Y:S05]  /*172d0*/  @!P2 BRA `(.L_x_1218) ;  /* 0x000000000004a947 */ /* 0x004fea0003800000 */
[----:B------:R-:W-:Y:S01]  /*172e0*/  BPT.TRAP 0x1 ;  /* 0x000000040000795c */ /* 0x000fe20000300000 */
.L_x_1218:
[----:B------:R-:W2:Y:S04]  /*172f0*/  LDL R9, [R1] ;  /* 0x0000000001097983 */ /* 0x000ea80000100800 */
[----:B------:R-:W3:Y:S04]  /*17300*/  LDL R5, [R1+0x1c] ;  /* 0x00001c0001057983 */ /* 0x000ee80000100800 */
[----:B0-----:R-:W4:Y:S01]  /*17310*/  LDL R4, [R1+0x8] ;  /* 0x0000080001047983 */ /* 0x001f220000100800 */
        /* <DEDUP_REMOVED lines=16> */
[----:B0-2---:R-:W-:Y:S05]  /*17420*/  @!P2 BRA `(.L_x_1219) ;  /* 0x0000003000cca947 */ /* 0x005fea0003800000 */
.L_x_1287:
        /* <DEDUP_REMOVED lines=8> */
.L_x_1220:
        /* <DEDUP_REMOVED lines=27> */
[----:B-1----:R-:W-:Y:S01]  /*17660*/  NOP ;  /* 0x0000000000007918 */ /* 0x002fe20000000000 */
.L_x_1215:
        /* <DEDUP_REMOVED lines=31> */
.L_x_1213:
[----:B0-----:R-:W2:Y:S04]  /*17860*/  LDL.LU R4, [R1+0x34] ;  /* 0x0000340001047983 */ /* 0x001ea80000300800 */
[----:B------:R-:W3:Y:S01]  /*17870*/  LDL R3, [R1+0x18] ;  /* 0x0000180001037983 */ /* 0x000ee20000100800 */
[----:B------:R-:W-:Y:S01]  /*17880*/  VIADD R20, R16, 0xfffffffe ;  /* 0xfffffffe10147836 */ /* 0x000fe20000000000 */
[----:B------:R-:W-:Y:S01]  /*17890*/  BSSY B0, `(.L_x_1221) ;  /* 0x000000a000007945 */ /* 0x000fe20003800000 */
[----:B--2---:R-:W-:-:S03]  /*178a0*/  VIADD R4, R4, 0x1 ;  /* 0x0000000104047836 */ /* 0x004fc60000000000 */
[----:B---3--:R-:W-:Y:S02]  /*178b0*/  ISETP.GE.AND P2, PT, R20, R3, PT ;  /* 0x000000031400720c */ /* 0x008fe40003f46270 */
[----:B------:R0:W-:Y:S01]  /*178c0*/  STL [R1+0x34], R4 ;  /* 0x0000340401007387 */ /* 0x0001e20000100800 */
[----:B------:R-:W-:-:S04]  /*178d0*/  LEA.HI R2, R4, R4, RZ, 0x1 ;  /* 0x0000000404027211 */ /* 0x000fc800078f08ff */
[----:B------:R-:W-:-:S05]  /*178e0*/  LOP3.LUT R2, R2, 0xfffffffe, RZ, 0xc0, !PT ;  /* 0xfffffffe02027812 */ /* 0x000fca00078ec0ff */
[----:B------:R-:W-:-:S05]  /*178f0*/  IMAD.IADD R2, R4, 0x1, -R2 ;  /* 0x0000000104027824 */ /* 0x000fca00078e0a02 */
[----:B------:R-:W-:-:S04]  /*17900*/  SHF.L.U32 R2, R2, 0x1f, RZ ;  /* 0x0000001f02027819 */ /* 0x000fc800000006ff */
[----:B------:R-:W2:Y:S02]  /*17910*/  SYNCS.PHASECHK.TRANS64.TRYWAIT P0, [UR41+0x29820], R2 ;  /* 0x02982002ff0075a7 */ /* 0x000ea40008000169 */
[----:B0-2---:R-:W-:Y:S05]  /*17920*/  @!P0 BRA `(.L_x_1222) ;  /* 0x0000002c00a08947 */ /* 0x005fea0003800000 */
.L_x_1288:
[----:B-1----:R-:W-:Y:S05]  /*17930*/  BSYNC B0 ;  /* 0x0000000000007941 */ /* 0x002fea0003800000 */
.L_x_1221:
[----:B------:R-:W-:Y:S05]  /*17940*/  @!P2 BRA `(.L_x_1223) ;  /* 0x000000100018a947 */ /* 0x000fea0003800000 */
[----:B------:R1:W5:Y:S04]  /*17950*/  LDL.LU R6, [R1] ;  /* 0x0000000001067983 */ /* 0x0003680000300800 */
[----:B------:R1:W5:Y:S02]  /*17960*/  LDL.LU R7, [R1+0xc] ;  /* 0x00000c0001077983 */ /* 0x0003640000300800 */
.L_x_1245:
[----:B0---45:R-:W-:Y:S01]  /*17970*/  VIADD R2, R6, 0x1 ;  /* 0x0000000106027836 */ /* 0x031fe20000000000 */
        /* <DEDUP_REMOVED lines=23> */
[--C-:B------:R-:W-:Y:S01]  /*17af0*/  SHF.R.S32.HI R3, RZ, 0x1f, R2.reuse ;  /* 0x0000001fff037819 */ /* 0x100fe20000011402 */
[----:B------:R-:W-:-:S04]  /*17b00*/  IMAD.MOV R0, RZ, RZ, -R2 ;  /* 0x000000ffff007224 */ /* 0x000fc800078e0a02 */
        /* <DEDUP_REMOVED lines=8> */
.L_x_1226:
[----:B--2---:R-:W-:Y:S01]  /*17b90*/  LEA R4, R10, UR41, 0x3 ;  /* 0x000000290a047c11 */ /* 0x004fe2000f8e18ff */
[----:B------:R-:W2:Y:S01]  /*17ba0*/  S2R R2, SR_TID.X ;  /* 0x0000000000027919 */ /* 0x000ea20000002100 */
[----:B------:R-:W-:Y:S01]  /*17bb0*/  SHF.L.U32 R3, R9, 0x1f, RZ ;  /* 0x0000001f09037819 */ /* 0x000fe200000006ff */
[----:B------:R-:W-:Y:S03]  /*17bc0*/  BSSY B1, `(.L_x_1227) ;  /* 0x0000005000017945 */ /* 0x000fe60003800000 */
[----:B------:R-:W3:Y:S01]  /*17bd0*/  SYNCS.PHASECHK.TRANS64.TRYWAIT P0, [R4+URZ+0x29880], R3 ;  /* 0x02988003040075a7 */ /* 0x000ee2000800017f */
[----:B--2---:R-:W-:-:S04]  /*17be0*/  LOP3.LUT R2, R2, 0x7f, RZ, 0xc0, !PT ;  /* 0x0000007f02027812 */ /* 0x004fc800078ec0ff */
[----:B------:R-:W-:Y:S01]  /*17bf0*/  ISETP.NE.AND P2, PT, R2, RZ, PT ;  /* 0x000000ff0200720c */ /* 0x000fe20003f45270 */
[----:B---3--:R-:W-:-:S12]  /*17c00*/  @!P0 BRA `(.L_x_1228) ;  /* 0x0000002c00008947 */ /* 0x008fd80003800000 */
.L_x_1289:
[----:B------:R-:W-:Y:S05]  /*17c10*/  BSYNC B1 ;  /* 0x0000000000017941 */ /* 0x000fea0003800000 */
.L_x_1227:
        /* <DEDUP_REMOVED lines=9> */
.L_x_1230:
[----:B------:R-:W-:Y:S05]  /*17cb0*/  BSYNC B1 ;  /* 0x0000000000017941 */ /* 0x000fea0003800000 */
.L_x_1229:
[----:B------:R-:W3:Y:S04]  /*17cc0*/  LDL R11, [R1+0x8] ;  /* 0x00000800010b7983 */ /* 0x000ee80000100800 */
[----:B0-----:R-:W4:Y:S04]  /*17cd0*/  LDL R9, [R1] ;  /* 0x0000000001097983 */ /* 0x001f280000100800 */
[----:B------:R-:W2:Y:S01]  /*17ce0*/  LDL R5, [R1+0x1c] ;  /* 0x00001c0001057983 */ /* 0x000ea20000100800 */
        /* <DEDUP_REMOVED lines=9> */
[----:B----4-:R-:W-:-:S02]  /*17d80*/  IMAD R9, R9, 0x5000, R2 ;  /* 0x0000500009097824 */ /* 0x010fc400078e0202 */
[----:B--2---:R-:W-:Y:S02]  /*17d90*/  IMAD R5, R8, 0xa0, R5 ;  /* 0x000000a008057824 */ /* 0x004fe400078e0205 */
[----:B------:R-:W-:Y:S02]  /*17da0*/  VIADD R8, R9, 0xa400 ;  /* 0x0000a40009087836 */ /* 0x000fe40000000000 */
[----:B------:R-:W-:-:S08]  /*17db0*/  VIADD R9, R4, 0x29870 ;  /* 0x0002987004097836 */ /* 0x000fd00000000000 */
.L_x_1231:
        /* <DEDUP_REMOVED lines=8> */
[----:B0-----:R-:W-:Y:S05]  /*17e40*/  @P0 BRA.U.ANY `(.L_x_1231) ;  /* 0xfffffffd00dc0947 */ /* 0x001fea000393ffff */
[----:B------:R-:W0:Y:S01]  /*17e50*/  SYNCS.PHASECHK.TRANS64.TRYWAIT P0, [R4+URZ+0x29840], R3 ;  /* 0x02984003040075a7 */ /* 0x000e22000800017f */
[----:B------:R-:W-:Y:S04]  /*17e60*/  BSSY B1, `(.L_x_1232) ;  /* 0x0000002000017945 */ /* 0x000fe80003800000 */
[----:B0-----:R-:W-:Y:S05]  /*17e70*/  @!P0 BRA `(.L_x_1233) ;  /* 0x0000002800788947 */ /* 0x001fea0003800000 */
.L_x_1290:
[----:B------:R-:W-:Y:S05]  /*17e80*/  BSYNC B1 ;  /* 0x0000000000017941 */ /* 0x000fea0003800000 */
.L_x_1232:
[----:B------:R-:W-:Y:S01]  /*17e90*/  BSSY B1, `(.L_x_1234) ;  /* 0x000000b000017945 */ /* 0x000fe20003800000 */
[----:B------:R-:W-:Y:S02]  /*17ea0*/  IMAD.MOV.U32 R8, RZ, RZ, 0x0 ;  /* 0x00000000ff087424 */ /* 0x000fe400078e00ff */
[----:B------:R-:W-:Y:S01]  /*17eb0*/  IMAD.MOV.U32 R9, RZ, RZ, 0x14f00000 ;  /* 0x14f00000ff097424 */ /* 0x000fe200078e00ff */
[----:B------:R-:W-:Y:S06]  /*17ec0*/  @P2 BRA `(.L_x_1235) ;  /* 0x00000000001c2947 */ /* 0x000fec0003800000 */
[----:B------:R-:W2:Y:S01]  /*17ed0*/  S2R R11, SR_TID.X ;  /* 0x00000000000b7919 */ /* 0x000ea20000002100 */
[----:B0-----:R-:W-:-:S04]  /*17ee0*/  IMAD.MOV.U32 R3, RZ, RZ, 0x7800 ;  /* 0x00007800ff037424 */ /* 0x001fc800078e00ff */
[----:B------:R3:W-:Y:S01]  /*17ef0*/  SYNCS.ARRIVE.TRANS64 RZ, [R4+URZ+0x29830], R3 ;  /* 0x0298300304ff79a7 */ /* 0x0007e2000800003f */
[----:B--2---:R-:W-:-:S04]  /*17f00*/  LOP3.LUT R11, R11, 0x1f, RZ, 0xc0, !PT ;  /* 0x0000001f0b0b7812 */ /* 0x004fc800078ec0ff */
[----:B------:R-:W-:-:S13]  /*17f10*/  ISETP.NE.AND P0, PT, R11, RZ, PT ;  /* 0x000000ff0b00720c */ /* 0x000fda0003f05270 */
[----:B---3--:R-:W-:Y:S05]  /*17f20*/  @!P0 BRA `(.L_x_1235) ;  /* 0x0000000000048947 */ /* 0x008fea0003800000 */
[----:B------:R-:W-:Y:S01]  /*17f30*/  BPT.TRAP 0x1 ;  /* 0x000000040000795c */ /* 0x000fe20000300000 */
.L_x_1235:
[----:B------:R-:W-:Y:S05]  /*17f40*/  BSYNC B1 ;  /* 0x0000000000017941 */ /* 0x000fea0003800000 */
.L_x_1234:
[----:B------:R-:W2:Y:S04]  /*17f50*/  LDL R11, [R1+0x8] ;  /* 0x00000800010b7983 */ /* 0x000ea80000100800 */
[----:B0-----:R-:W3:Y:S01]  /*17f60*/  LDL R3, [R1] ;  /* 0x0000000001037983 */ /* 0x001ee20000100800 */
        /* <DEDUP_REMOVED lines=10> */
.L_x_1236:
        /* <DEDUP_REMOVED lines=8> */
[----:B0-----:R-:W-:Y:S05]  /*18090*/  @P0 BRA.U.ANY `(.L_x_1236) ;  /* 0xfffffffd00dc0947 */ /* 0x001fea000393ffff */
[----:B------:R-:W2:Y:S01]  /*180a0*/  LDL R10, [R1+0x8] ;  /* 0x00000800010a7983 */ /* 0x000ea20000100800 */
[----:B------:R-:W-:Y:S01]  /*180b0*/  R2UR UR6, R8 ;  /* 0x00000000080672ca */ /* 0x000fe200000e0000 */
[----:B------:R-:W-:Y:S01]  /*180c0*/  VIADD R3, R2, 0x1cc00 ;  /* 0x0001cc0002037836 */ /* 0x000fe20000000000 */
[----:B------:R-:W-:Y:S01]  /*180d0*/  R2UR UR7, R9 ;  /* 0x00000000090772ca */ /* 0x000fe200000e0000 */
[----:B------:R-:W-:Y:S01]  /*180e0*/  UMOV UR10, 0x40 ;  /* 0x00000040000a7882 */ /* 0x000fe20000000000 */
[----:B------:R-:W-:Y:S02]  /*180f0*/  PLOP3.LUT P0, PT, PT, PT, PT, 0x80, 0x0 ;  /* 0x000000000000781c */ /* 0x000fe40003f0f070 */
[----:B--2---:R-:W-:-:S15]  /*18100*/  R2UR UR12, R10 ;  /* 0x000000000a0c72ca */ /* 0x004fde00000e0000 */
.L_x_1237:
        /* <DEDUP_REMOVED lines=16> */
.L_x_1238:
        /* <DEDUP_REMOVED lines=9> */
.L_x_1225:
[----:B------:R-:W-:Y:S05]  /*182a0*/  BSYNC B0 ;  /* 0x0000000000007941 */ /* 0x000fea0003800000 */
.L_x_1224:
[----:B------:R-:W-:-:S06]  /*182b0*/  UISETP.NE.AND UP0, UPT, UR42, 0x3, UPT ;  /* 0x000000032a00788c */ /* 0x000fcc000bf05270 */
[----:B------:R-:W-:-:S13]  /*182c0*/  PLOP3.LUT P0, PT, PT, PT, UP0, 0x80, 0x0 ;  /* 0x000000000000781c */ /* 0x000fda0003f0f008 */
[----:B------:R-:W-:Y:S05]  /*182d0*/  @!P0 BRA `(.L_x_1239) ;  /* 0x0000000000048947 */ /* 0x000fea0003800000 */
[----:B------:R-:W-:Y:S01]  /*182e0*/  BPT.TRAP 0x1 ;  /* 0x000000040000795c */ /* 0x000fe20000300000 */
.L_x_1239:
[----:B------:R-:W-:Y:S01]  /*182f0*/  IMAD.U32 R2, RZ, RZ, UR44 ;  /* 0x0000002cff027e24 */ /* 0x000fe2000f8e00ff */
[----:B------:R-:W-:Y:S01]  /*18300*/  LEA R3, R6, UR41, 0x3 ;  /* 0x0000002906037c11 */ /* 0x000fe2000f8e18ff */
[----:B------:R-:W-:Y:S03]  /*18310*/  BSSY B0, `(.L_x_1240) ;  /* 0x0000007000007945 */ /* 0x000fe60003800000 */
[----:B------:R-:W-:Y:S01]  /*18320*/  ISETP.NE.AND P0, PT, R2, 0x3, PT ;  /* 0x000000030200780c */ /* 0x000fe20003f05270 */
[----:B------:R2:W-:Y:S01]  /*18330*/  STL [R1+0x4], R3 ;  /* 0x0000040301007387 */ /* 0x0005e20000100800 */
[----:B------:R-:W-:-:S04]  /*18340*/  LOP3.LUT R2, R7, 0x1, RZ, 0x3c, !PT ;  /* 0x0000000107027812 */ /* 0x000fc800078e3cff */
[----:B------:R-:W-:-:S04]  /*18350*/  SHF.L.U32 R2, R2, 0x1f, RZ ;  /* 0x0000001f02027819 */ /* 0x000fc800000006ff */
[----:B------:R-:W3:Y:S02]  /*18360*/  SYNCS.PHASECHK.TRANS64.TRYWAIT P2, [R3+URZ+0x29870], R2 ;  /* 0x02987002030075a7 */ /* 0x000ee4000804017f */
[----:B--23--:R-:W-:Y:S05]  /*18370*/  @!P2 BRA `(.L_x_1241) ;  /* 0x00000024004ca947 */ /* 0x00cfea0003800000 */
.L_x_1291:
[----:B------:R-:W-:Y:S05]  /*18380*/  BSYNC B0 ;  /* 0x0000000000007941 */ /* 0x000fea0003800000 */
.L_x_1240:
[----:B------:R-:W-:Y:S05]  /*18390*/  @!P0 BRA `(.L_x_1242) ;  /* 0x0000000000048947 */ /* 0x000fea0003800000 */
[----:B------:R-:W-:Y:S01]  /*183a0*/  BPT.TRAP 0x1 ;  /* 0x000000040000795c */ /* 0x000fe20000300000 */
.L_x_1242:
[----:B--2---:R-:W2:Y:S01]  /*183b0*/  LDL R2, [R1+0x4] ;  /* 0x0000040001027983 */ /* 0x004ea20000100800 */
[----:B------:R-:W-:-:S04]  /*183c0*/  SHF.L.U32 R3, R7, 0x1f, RZ ;  /* 0x0000001f07037819 */ /* 0x000fc800000006ff */
[----:B--2---:R2:W3:Y:S02]  /*183d0*/  SYNCS.PHASECHK.TRANS64.TRYWAIT P2, [R2+URZ+0x29860], R3 ;  /* 0x02986003020075a7 */ /* 0x0044e4000804017f */
[----:B--2---:R-:W-:Y:S01]  /*183e0*/  IMAD R2, R6, 0x5000, RZ ;  /* 0x0000500006027824 */ /* 0x004fe200078e02ff */
[----:B---3--:R-:W-:Y:S06]  /*183f0*/  @!P2 BRA `(.L_x_1243) ;  /* 0x000000240044a947 */ /* 0x008fec0003800000 */
.L_x_1292:
[----:B--2---:R-:W2:Y:S04]  /*18400*/  LDL R4, [R1+0x2c] ;  /* 0x00002c0001047983 */ /* 0x004ea80000100800 */
[----:B------:R-:W3:Y:S01]  /*18410*/  LDL R12, [R1+0x28] ;  /* 0x00002800010c7983 */ /* 0x000ee20000100800 */
[----:B------:R-:W-:Y:S05]  /*18420*/  WARPSYNC.ALL ;  /* 0x0000000000007948 */ /* 0x000fea0003800000 */
[----:B------:R-:W4:Y:S01]  /*18430*/  S2R R8, SR_TID.X ;  /* 0x0000000000087919 */ /* 0x000f220000002100 */
[----:B0-----:R-:W-:Y:S01]  /*18440*/  IMAD.MOV.U32 R10, RZ, RZ, 0x40 ;  /* 0x00000040ff0a7424 */ /* 0x001fe200078e00ff */
[----:B----4-:R-:W-:-:S04]  /*18450*/  LOP3.LUT P2, RZ, R8, 0x4, RZ, 0xc0, !PT ;  /* 0x0000000408ff7812 */ /* 0x010fc8000784c0ff */
[----:B------:R-:W-:Y:S02]  /*18460*/  SEL R10, R10, 0xffffffc0, !P2 ;  /* 0xffffffc00a0a7807 */ /* 0x000fe40005000000 */
[C---:B--2---:R-:W-:Y:S02]  /*18470*/  LOP3.LUT R3, R2.reuse, R4, RZ, 0xfc, !PT ;  /* 0x0000000402037212 */ /* 0x044fe400078efcff */
[----:B---3--:R-:W-:-:S03]  /*18480*/  IADD3 R2, R2, UR41, R12 ;  /* 0x0000002902027c10 */ /* 0x008fc6000fffe00c */
[----:B------:R-:W0:Y:S01]  /*18490*/  LDSM.16.MT88.4 R4, [R3+UR41+0xa400] ;  /* 0x00a400290304783b */ /* 0x000e220008004200 */
[----:B------:R-:W-:-:S04]  /*184a0*/  VIADD R21, R3, UR41 ;  /* 0x0000002903157c36 */ /* 0x000fc80008000000 */
[----:B------:R-:W-:Y:S01]  /*184b0*/  IMAD.IADD R21, R10, 0x1, R21 ;  /* 0x000000010a157824 */ /* 0x000fe200078e0215 */
[C-C-:B0-----:R-:W-:Y:S02]  /*184c0*/  PRMT R8, R4.reuse, 0x6420, R5.reuse ;  /* 0x0000642004087816 */ /* 0x141fe40000000005 */
[----:B------:R-:W-:Y:S02]  /*184d0*/  PRMT R9, R4, 0x7531, R5 ;  /* 0x0000753104097816 */ /* 0x000fe40000000005 */
[C-C-:B------:R-:W-:Y:S02]  /*184e0*/  PRMT R10, R6.reuse, 0x6420, R7.reuse ;  /* 0x00006420060a7816 */ /* 0x140fe40000000007 */
[----:B------:R-:W-:Y:S02]  /*184f0*/  PRMT R11, R6, 0x7531, R7 ;  /* 0x00007531060b7816 */ /* 0x000fe40000000007 */
[----:B------:R-:W0:Y:S04]  /*18500*/  LDSM.16.MT88.4 R4, [R21+0xa400] ;  /* 0x00a400001504783b */ /* 0x000e280000004200 */
[----:B------:R-:W-:Y:S01]  /*18510*/  STSM.16.M88.4 [R2+0x400], R8 ;  /* 0x0004000802007844 */ /* 0x000fe20000000200 */
[----:B0-----:R-:W-:-:S02]  /*18520*/  PRMT R12, R4, 0x6420, R5 ;  /* 0x00006420040c7816 */ /* 0x001fc40000000005 */
[----:B------:R-:W-:Y:S02]  /*18530*/  PRMT R13, R4, 0x7531, R5 ;  /* 0x00007531040d7816 */ /* 0x000fe40000000005 */
[C-C-:B------:R-:W-:Y:S02]  /*18540*/  PRMT R14, R6.reuse, 0x6420, R7.reuse ;  /* 0x00006420060e7816 */ /* 0x140fe40000000007 */
[----:B------:R-:W-:-:S05]  /*18550*/  PRMT R15, R6, 0x7531, R7 ;  /* 0x00007531060f7816 */ /* 0x000fca0000000007 */
[----:B------:R-:W-:Y:S04]  /*18560*/  STSM.16.M88.4 [R2+0xc00], R12 ;  /* 0x000c000c02007844 */ /* 0x000fe80000000200 */
[----:B------:R-:W0:Y:S02]  /*18570*/  LDSM.16.MT88.4 R8, [R3+UR41+0xb400] ;  /* 0x00b400290308783b */ /* 0x000e240008004200 */
        /* <DEDUP_REMOVED lines=41> */
[----:B------:R0:W-:Y:S02]  /*18810*/  STSM.16.M88.4 [R2+0x4400], R4 ;  /* 0x0044000402007844 */ /* 0x0001e40000000200 */
[C-C-:B0-----:R-:W-:Y:S02]  /*18820*/  PRMT R4, R8.reuse, 0x6420, R9.reuse ;  /* 0x0000642008047816 */ /* 0x141fe40000000009 */
        /* <DEDUP_REMOVED lines=12> */
.L_x_1244:
[----:B0-----:R-:W2:Y:S04]  /*188f0*/  LDL.LU R2, [R1+0x4] ;  /* 0x0000040001027983 */ /* 0x001ea80000300800 */
[----:B------:R-:W3:Y:S04]  /*18900*/  LDL R3, [R1+0x18] ;  /* 0x0000180001037983 */ /* 0x000ee80000100800 */
[----:B------:R4:W5:Y:S04]  /*18910*/  LDL R6, [R1] ;  /* 0x0000000001067983 */ /* 0x0009680000100800 */
[----:B------:R4:W5:Y:S01]  /*18920*/  LDL R7, [R1+0xc] ;  /* 0x00000c0001077983 */ /* 0x0009620000100800 */
[----:B--2---:R0:W-:Y:S01]  /*18930*/  SYNCS.ARRIVE.TRANS64.A1T0 RZ, [R2+URZ+0x29850], RZ ;  /* 0x029850ff02ff79a7 */ /* 0x0041e2000810003f */
[----:B------:R-:W-:Y:S01]  /*18940*/  BAR.SYNC.DEFER_BLOCKING 0x2, 0x80 ;  /* 0x0082000000007b1d */ /* 0x000fe20000010000 */
[C---:B---3--:R-:W-:Y:S01]  /*18950*/  ISETP.GT.AND P0, PT, R20.reuse, R3, PT ;  /* 0x000000031400720c */ /* 0x048fe20003f04270 */
[----:B------:R-:W-:-:S02]  /*18960*/  VIADD R20, R20, 0xffffffff ;  /* 0xffffffff14147836 */ /* 0x000fc40000000000 */
[----:B0-----:R-:W-:-:S05]  /*18970*/  @!P1 VIADD R2, R2, 0x29880 ;  /* 0x0002988002029836 */ /* 0x001fca0000000000 */
[----:B------:R-:W-:-:S04]  /*18980*/  @!P1 PRMT R2, RZ, 0x654, R2 ;  /* 0x00000654ff029816 */ /* 0x000fc80000000002 */
[----:B------:R4:W-:Y:S01]  /*18990*/  @!P1 SYNCS.ARRIVE.TRANS64.RED.A1T0 RZ, [R2+URZ], RZ ;  /* 0x000000ff02ff99a7 */ /* 0x0009e2000810043f */
[----:B------:R-:W-:Y:S05]  /*189a0*/  @P0 BRA `(.L_x_1245) ;  /* 0xffffffec00f00947 */ /* 0x000fea000383ffff */
.L_x_1223:
[----:B------:R-:W-:Y:S04]  /*189b0*/  BSSY B0, `(.L_x_1246) ;  /* 0x000000f000007945 */ /* 0x000fe80003800000 */
[----:B------:R-:W-:Y:S05]  /*189c0*/  @P1 BRA `(.L_x_1247) ;  /* 0x0000000000341947 */ /* 0x000fea0003800000 */
[----:B------:R-:W2:Y:S01]  /*189d0*/  S2R R5, SR_LANEID ;  /* 0x0000000000057919 */ /* 0x000ea20000000000 */
[----:B------:R-:W-:Y:S01]  /*189e0*/  VOTEU.ANY UR4, UPT, PT ;  /* 0x0000000000047886 */ /* 0x000fe200038e0100 */
[----:B0---4-:R-:W0:Y:S01]  /*189f0*/  LDC.64 R2, c[0x0][0xc38] ;  /* 0x00030e00ff027b82 */ /* 0x011e220000000a00 */
[----:B------:R-:W2:Y:S02]  /*18a00*/  FLO.U32 R0, UR4 ;  /* 0x0000000400007d00 */ /* 0x000ea400080e0000 */
[----:B--2---:R-:W-:-:S06]  /*18a10*/  ISETP.EQ.U32.AND P0, PT, R0, R5, PT ;  /* 0x000000050000720c */ /* 0x004fcc0003f02070 */
[----:B------:R-:W0:Y:S07]  /*18a20*/  POPC R5, UR4 ;  /* 0x0000000400057d09 */ /* 0x000e2e0008000000 */
[----:B0-----:R-:W2:Y:S01]  /*18a30*/  @P0 ATOMG.E.ADD.STRONG.GPU PT, R3, desc[UR50][R2.64], R5 ;  /* 0x00000005020309a8 */ /* 0x001ea200081ee1f2 */
[----:B------:R-:W0:Y:S02]  /*18a40*/  S2R R4, SR_LTMASK ;  /* 0x0000000000047919 */ /* 0x000e240000003900 */
[----:B0-----:R-:W-:-:S04]  /*18a50*/  LOP3.LUT R4, R4, UR4, RZ, 0xc0, !PT ;  /* 0x0000000404047c12 */ /* 0x001fc8000f8ec0ff */
[----:B-----5:R-:W0:Y:S01]  /*18a60*/  POPC R7, R4 ;  /* 0x0000000400077309 */ /* 0x020e220000000000 */
[----:B--2---:R-:W0:Y:S02]  /*18a70*/  SHFL.IDX PT, R0, R3, R0, 0x1f ;  /* 0x00001f0003007589 */ /* 0x004e2400000e0000 */
[----:B0-----:R-:W-:-:S05]  /*18a80*/  IADD3 R0, R0, UR43, R7 ;  /* 0x0000002b00007c10 */ /* 0x001fca000fffe007 */
[----:B------:R2:W-:Y:S02]  /*18a90*/  STL [R1+0x20], R0 ;  /* 0x0000200001007387 */ /* 0x0005e40000100800 */
.L_x_1247:
[----:B------:R-:W-:Y:S05]  /*18aa0*/  BSYNC B0 ;  /* 0x0000000000007941 */ /* 0x000fea0003800000 */
.L_x_1246:
[----:B------:R-:W-:-:S06]  /*18ab0*/  UISETP.NE.AND UP0, UPT, UR42, 0x3, UPT ;  /* 0x000000032a00788c */ /* 0x000fcc000bf05270 */
[----:B------:R-:W-:-:S13]  /*18ac0*/  PLOP3.LUT P0, PT, PT, PT, UP0, 0x80, 0x0 ;  /* 0x000000000000781c */ /* 0x000fda0003f0f008 */
[----:B------:R-:W-:Y:S05]  /*18ad0*/  @!P0 BRA `(.L_x_1248) ;  /* 0x0000000000048947 */ /* 0x000fea0003800000 */
[----:B------:R-:W-:Y:S01]  /*18ae0*/  BPT.TRAP 0x1 ;  /* 0x000000040000795c */ /* 0x000fe20000300000 */
.L_x_1248:
[----:B0---4-:R-:W3:Y:S04]  /*18af0*/  LDL R2, [R1+0xc] ;  /* 0x00000c0001027983 */ /* 0x011ee80000100800 */
[----:B--2---:R-:W2:Y:S01]  /*18b00*/  LDL R0, [R1] ;  /* 0x0000000001007983 */ /* 0x004ea20000100800 */
[----:B------:R-:W-:Y:S01]  /*18b10*/  BSSY B0, `(.L_x_1249) ;  /* 0x0000008000007945 */ /* 0x000fe20003800000 */
[----:B---3--:R-:W-:-:S04]  /*18b20*/  LOP3.LUT R3, R2, 0x1, RZ, 0x3c, !PT ;  /* 0x0000000102037812 */ /* 0x008fc800078e3cff */
[----:B------:R-:W-:Y:S02]  /*18b30*/  SHF.L.U32 R3, R3, 0x1f, RZ ;  /* 0x0000001f03037819 */ /* 0x000fe400000006ff */
[----:B--2---:R-:W-:-:S04]  /*18b40*/  LEA R20, R0, UR41, 0x3 ;  /* 0x0000002900147c11 */ /* 0x004fc8000f8e18ff */
[----:B------:R-:W0:Y:S01]  /*18b50*/  SYNCS.PHASECHK.TRANS64.TRYWAIT P0, [R20+URZ+0x29870], R3 ;  /* 0x02987003140075a7 */ /* 0x000e22000800017f */
[----:B------:R-:W-:-:S05]  /*18b60*/  IMAD.U32 R0, RZ, RZ, UR44 ;  /* 0x0000002cff007e24 */ /* 0x000fca000f8e00ff */
[----:B------:R-:W-:Y:S01]  /*18b70*/  ISETP.NE.AND P2, PT, R0, 0x3, PT ;  /* 0x000000030000780c */ /* 0x000fe20003f45270 */
[----:B0-----:R-:W-:-:S12]  /*18b80*/  @!P0 BRA `(.L_x_1250) ;  /* 0x0000001c00788947 */ /* 0x001fd80003800000 */
.L_x_1293:
[----:B------:R-:W-:Y:S05]  /*18b90*/  BSYNC B0 ;  /* 0x0000000000007941 */ /* 0x000fea0003800000 */
.L_x_1249:
[----:B------:R-:W-:Y:S05]  /*18ba0*/  @!P2 BRA `(.L_x_1251) ;  /* 0x000000000004a947 */ /* 0x000fea0003800000 */
[----:B------:R-:W-:Y:S01]  /*18bb0*/  BPT.TRAP 0x1 ;  /* 0x000000040000795c */ /* 0x000fe20000300000 */
.L_x_1251:
[----:B------:R-:W0:Y:S02]  /*18bc0*/  LDL R0, [R1+0xc] ;  /* 0x00000c0001007983 */ /* 0x000e240000100800 */
[----:B0-----:R-:W-:-:S04]  /*18bd0*/  SHF.L.U32 R3, R0, 0x1f, RZ ;  /* 0x0000001f00037819 */ /* 0x001fc800000006ff */
[----:B------:R-:W0:Y:S02]  /*18be0*/  SYNCS.PHASECHK.TRANS64.TRYWAIT P0, [R20+URZ+0x29860], R3 ;  /* 0x02986003140075a7 */ /* 0x000e24000800017f */
[----:B0-----:R-:W-:Y:S05]  /*18bf0*/  @!P0 BRA `(.L_x_1252) ;  /* 0x0000001c00708947 */ /* 0x001fea0003800000 */
.L_x_1294:
[----:B------:R-:W2:Y:S04]  /*18c00*/  LDL R0, [R1] ;  /* 0x0000000001007983 */ /* 0x000ea80000100800 */
[----:B------:R-:W3:Y:S04]  /*18c10*/  LDL R2, [R1+0x2c] ;  /* 0x00002c0001027983 */ /* 0x000ee80000100800 */
[----:B------:R-:W4:Y:S01]  /*18c20*/  LDL R12, [R1+0x28] ;  /* 0x00002800010c7983 */ /* 0x000f220000100800 */
[----:B------:R-:W-:Y:S05]  /*18c30*/  WARPSYNC.ALL ;  /* 0x0000000000007948 */ /* 0x000fea0003800000 */
[----:B------:R-:W0:Y:S01]  /*18c40*/  S2R R8, SR_TID.X ;  /* 0x0000000000087919 */ /* 0x000e220000002100 */
[----:B------:R-:W-:Y:S01]  /*18c50*/  IMAD.MOV.U32 R10, RZ, RZ, 0x40 ;  /* 0x00000040ff0a7424 */ /* 0x000fe200078e00ff */
[----:B0-----:R-:W-:-:S04]  /*18c60*/  LOP3.LUT P0, RZ, R8, 0x4, RZ, 0xc0, !PT ;  /* 0x0000000408ff7812 */ /* 0x001fc8000780c0ff */
[----:B------:R-:W-:Y:S01]  /*18c70*/  SEL R10, R10, 0xffffffc0, !P0 ;  /* 0xffffffc00a0a7807 */ /* 0x000fe20004000000 */
[----:B--2---:R-:W-:-:S05]  /*18c80*/  IMAD R0, R0, 0x5000, RZ ;  /* 0x0000500000007824 */ /* 0x004fca00078e02ff */
[C---:B---3--:R-:W-:Y:S02]  /*18c90*/  LOP3.LUT R2, R0.reuse, R2, RZ, 0xfc, !PT ;  /* 0x0000000200027212 */ /* 0x048fe400078efcff */
[----:B----4-:R-:W-:-:S03]  /*18ca0*/  IADD3 R0, R0, UR41, R12 ;  /* 0x0000002900007c10 */ /* 0x010fc6000fffe00c */
[----:B-----5:R-:W0:Y:S01]  /*18cb0*/  LDSM.16.MT88.4 R4, [R2+UR41+0xa400] ;  /* 0x00a400290204783b */ /* 0x020e220008004200 */
[----:B------:R-:W-:-:S04]  /*18cc0*/  VIADD R3, R2, UR41 ;  /* 0x0000002902037c36 */ /* 0x000fc80008000000 */
        /* <DEDUP_REMOVED lines=68> */
.L_x_1253:
[----:B------:R-:W3:Y:S01]  /*19110*/  LDL.LU R2, [R1] ;  /* 0x0000000001027983 */ /* 0x000ee20000300800 */
[----:B0-----:R-:W-:Y:S03]  /*19120*/  SYNCS.ARRIVE.TRANS64.A1T0 RZ, [R20+URZ+0x29850], RZ ;  /* 0x029850ff14ff79a7 */ /* 0x001fe6000810003f */
        /* <DEDUP_REMOVED lines=12> */
.L_x_1207:
[----:B------:R-:W-:Y:S05]  /*191f0*/  BSYNC B6 ;  /* 0x0000000000067941 */ /* 0x000fea0003800000 */
.L_x_1205:
[----:B0-2---:R-:W2:Y:S02]  /*19200*/  LDL R0, [R1+0x30] ;  /* 0x0000300001007983 */ /* 0x005ea40000100800 */
[----:B--2---:R-:W-:-:S13]  /*19210*/  LOP3.LUT P0, RZ, R0, 0x2, RZ, 0xc0, !PT ;  /* 0x0000000200ff7812 */ /* 0x004fda000780c0ff */
[----:B------:R-:W-:Y:S05]  /*19220*/  @!P0 BRA `(.L_x_1254) ;  /* 0x0000000000308947 */ /* 0x000fea0003800000 */
[----:B------:R-:W0:Y:S08]  /*19230*/  S2UR UR5, SR_CgaCtaId ;  /* 0x00000000000579c3 */ /* 0x000e300000008800 */
[----:B------:R-:W-:Y:S06]  /*19240*/  BAR.SYNC.DEFER_BLOCKING 0x5, 0x180 ;  /* 0x0146000000007b1d */ /* 0x000fec0000010000 */
[----:B------:R-:W-:-:S02]  /*19250*/  UMOV UR4, 0x400 ;  /* 0x0000040000047882 */ /* 0x000fc40000000000 */
[----:B0-----:R-:W-:-:S09]  /*19260*/  ULEA UR4, UR5, UR4, 0x18 ;  /* 0x0000000405047291 */ /* 0x001fd2000f8ec03f */
[----:B------:R-:W0:Y:S04]  /*19270*/  LDS.128 R4, [UR4+0x298d0] ;  /* 0x0298d004ff047984 */ /* 0x000e280008000c00 */
[----:B0-----:R0:W-:Y:S01]  /*19280*/  STL.64 [R1+0x20], R4 ;  /* 0x0000200401007387 */ /* 0x0011e20000100a00 */
[----:B------:R-:W-:Y:S02]  /*19290*/  IMAD.MOV.U32 R2, RZ, RZ, R7 ;  /* 0x000000ffff027224 */ /* 0x000fe400078e0007 */
[----:B------:R-:W-:-:S03]  /*192a0*/  IMAD.MOV.U32 R0, RZ, RZ, R6 ;  /* 0x000000ffff007224 */ /* 0x000fc600078e0006 */
[----:B------:R-:W-:Y:S02]  /*192b0*/  R2UR UR45, R2 ;  /* 0x00000000022d72ca */ /* 0x000fe400000e0000 */
[----:B------:R-:W-:Y:S01]  /*192c0*/  R2UR UR38, R0 ;  /* 0x00000000002672ca */ /* 0x000fe200000e0000 */
[----:B------:R-:W-:Y:S06]  /*192d0*/  BAR.ARV 0x4, 0x180 ;  /* 0x0106000000007b1d */ /* 0x000fec0000002000 */
[----:B------:R-:W-:Y:S08]  /*192e0*/  BRA `(.L_x_1255) ;  /* 0x0000000800d47947 */ /* 0x000ff00003800000 */
.L_x_1254:
[----:B------:R-:W0:Y:S01]  /*192f0*/  S2R R2, SR_TID.X ;  /* 0x0000000000027919 */ /* 0x000e220000002100 */
[----:B------:R-:W-:Y:S01]  /*19300*/  ULDC UR4, c[0x0][0xc14] ;  /* 0x0003050000047ab9 */ /* 0x000fe20000000800 */
[----:B------:R-:W2:Y:S01]  /*19310*/  LDL.LU R0, [R1+0x20] ;  /* 0x0000200001007983 */ /* 0x000ea20000300800 */
[----:B0-----:R-:W-:-:S04]  /*19320*/  LOP3.LUT R6, R2, 0x1f, RZ, 0xc0, !PT ;  /* 0x0000001f02067812 */ /* 0x001fc800078ec0ff */
[C---:B------:R-:W-:Y:S01]  /*19330*/  ISETP.NE.AND P0, PT, R6.reuse, 0x1f, PT ;  /* 0x0000001f0600780c */ /* 0x040fe20003f05270 */
[----:B------:R-:W-:-:S05]  /*19340*/  VIADD R5, R6, UR45 ;  /* 0x0000002d06057c36 */ /* 0x000fca0008000000 */
[----:B------:R-:W-:Y:S01]  /*19350*/  ISETP.GE.OR P1, PT, R5, UR4, !P0 ;  /* 0x0000000405007c0c */ /* 0x000fe2000c726670 */
[----:B------:R-:W-:-:S12]  /*19360*/  ULDC UR4, c[0x0][0xc14] ;  /* 0x0003050000047ab9 */ /* 0x000fd80000000800 */
[----:B------:R-:W0:Y:S02]  /*19370*/  @!P1 LDC.64 R2, c[0x0][0xc58] ;  /* 0x00031600ff029b82 */ /* 0x000e240000000a00 */
[----:B0-----:R-:W-:-:S04]  /*19380*/  @!P1 IMAD.WIDE R2, R5, 0x4, R2 ;  /* 0x0000000405029825 */ /* 0x001fc800078e0202 */
[----:B------:R-:W-:-:S06]  /*19390*/  IMAD.MOV.U32 R5, RZ, RZ, RZ ;  /* 0x000000ffff057224 */ /* 0x000fcc00078e00ff */
[----:B------:R-:W3:Y:S01]  /*193a0*/  @!P1 LDG.E R5, desc[UR50][R2.64] ;  /* 0x0000003202059981 */ /* 0x000ee2000c1e1900 */
[C---:B------:R-:W-:Y:S02]  /*193b0*/  ISETP.NE.AND P1, PT, R6.reuse, RZ, PT ;  /* 0x000000ff0600720c */ /* 0x040fe40003f25270 */
[C---:B------:R-:W-:Y:S02]  /*193c0*/  ISETP.GE.U32.AND P2, PT, R6.reuse, 0x2, PT ;  /* 0x000000020600780c */ /* 0x040fe40003f46070 */
[C---:B------:R-:W-:Y:S02]  /*193d0*/  ISETP.GE.U32.AND P3, PT, R6.reuse, 0x4, PT ;  /* 0x000000040600780c */ /* 0x040fe40003f66070 */
[C---:B------:R-:W-:Y:S02]  /*193e0*/  ISETP.GE.U32.AND P4, PT, R6.reuse, 0x8, PT ;  /* 0x000000080600780c */ /* 0x040fe40003f86070 */
[----:B------:R-:W-:Y:S02]  /*193f0*/  ISETP.GE.U32.AND P5, PT, R6, 0x10, PT ;  /* 0x000000100600780c */ /* 0x000fe40003fa6070 */
[----:B------:R-:W0:Y:S01]  /*19400*/  LDC R6, c[0x0][0xc10] ;  /* 0x00030400ff067b82 */ /* 0x000e220000000800 */
[----:B--2---:R-:W-:-:S02]  /*19410*/  IMAD.MOV.U32 R8, RZ, RZ, R0 ;  /* 0x000000ffff087224 */ /* 0x004fc400078e0000 */
[----:B---3--:R-:W2:Y:S02]  /*19420*/  SHFL.UP PT, R0, R5, 0x1, RZ ;  /* 0x0420000005007989 */ /* 0x008ea400000e00ff */
[----:B--2---:R-:W-:-:S05]  /*19430*/  SEL R0, R0, RZ, P1 ;  /* 0x000000ff00007207 */ /* 0x004fca0000800000 */
[----:B------:R-:W-:-:S05]  /*19440*/  IMAD.IADD R0, R5, 0x1, R0 ;  /* 0x0000000105007824 */ /* 0x000fca00078e0200 */
[----:B------:R-:W2:Y:S02]  /*19450*/  SHFL.UP PT, R4, R0, 0x2, RZ ;  /* 0x0440000000047989 */ /* 0x000ea400000e00ff */
        /* <DEDUP_REMOVED lines=8> */
[----:B------:R-:W2:Y:S04]  /*194e0*/  SHFL.UP PT, R0, R3, 0x10, RZ ;  /* 0x0600000003007989 */ /* 0x000ea800000e00ff */
[----:B------:R-:W-:Y:S01]  /*194f0*/  SHFL.IDX PT, R9, R8, 0x1, 0x1f ;  /* 0x00201f0008097f89 */ /* 0x000fe200000e0000 */
[----:B--2---:R-:W-:-:S05]  /*19500*/  SEL R0, R0, RZ, P5 ;  /* 0x000000ff00007207 */ /* 0x004fca0002800000 */
[----:B------:R-:W-:-:S05]  /*19510*/  IMAD.IADD R10, R3, 0x1, R0 ;  /* 0x00000001030a7824 */ /* 0x000fca00078e0200 */
[----:B------:R-:W0:Y:S04]  /*19520*/  SHFL.IDX PT, R7, R10, 0x1f, 0x1f ;  /* 0x03e01f000a077f89 */ /* 0x000e2800000e0000 */
[----:B------:R-:W2:Y:S01]  /*19530*/  SHFL.IDX PT, R0, R8, RZ, 0x1f ;  /* 0x00001fff08007589 */ /* 0x000ea200000e0000 */
[----:B0-----:R-:W-:-:S04]  /*19540*/  IMAD R2, R7, R6, RZ ;  /* 0x0000000607027224 */ /* 0x001fc800078e02ff */
[----:B------:R-:W-:-:S05]  /*19550*/  IMAD.IADD R7, R9, 0x1, R2 ;  /* 0x0000000109077824 */ /* 0x000fca00078e0202 */
[----:B--2---:R-:W-:-:S13]  /*19560*/  ISETP.GT.AND P6, PT, R7, R0, PT ;  /* 0x000000000700720c */ /* 0x004fda0003fc4270 */
[----:B------:R-:W-:Y:S05]  /*19570*/  @P6 BRA `(.L_x_1256) ;  /* 0x0000000000906947 */ /* 0x000fea0003800000 */
.L_x_1260:
[----:B------:R-:W-:-:S04]  /*19580*/  UIADD3 UR45, UR45, 0x1f, URZ ;  /* 0x0000001f2d2d7890 */ /* 0x000fc8000fffe03f */
[----:B------:R-:W-:-:S06]  /*19590*/  UISETP.GE.AND UP0, UPT, UR45, UR4, UPT ;  /* 0x000000042d00728c */ /* 0x000fcc000bf06270 */
[----:B------:R-:W-:-:S13]  /*195a0*/  PLOP3.LUT P6, PT, PT, PT, UP0, 0x40, 0x0 ;  /* 0x000000000000781c */ /* 0x000fda0003fce808 */
[----:B------:R-:W-:Y:S05]  /*195b0*/  @!P6 BRA `(.L_x_1257) ;  /* 0x0000000400d4e947 */ /* 0x000fea0003800000 */
[----:B------:R-:W0:Y:S01]  /*195c0*/  S2R R2, SR_TID.X ;  /* 0x0000000000027919 */ /* 0x000e220000002100 */
[----:B------:R-:W-:Y:S01]  /*195d0*/  BSSY B0, `(.L_x_1258) ;  /* 0x0000009000007945 */ /* 0x000fe20003800000 */
[----:B------:R-:W-:Y:S01]  /*195e0*/  IMAD.MOV.U32 R5, RZ, RZ, RZ ;  /* 0x000000ffff057224 */ /* 0x000fe200078e00ff */
[----:B0-----:R-:W-:-:S05]  /*195f0*/  LOP3.LUT R2, R2, 0x1f, RZ, 0xc0, !PT ;  /* 0x0000001f02027812 */ /* 0x001fca00078ec0ff */
[----:B------:R-:W-:-:S05]  /*19600*/  VIADD R9, R2, UR45 ;  /* 0x0000002d02097c36 */ /* 0x000fca0008000000 */
[----:B------:R-:W-:-:S13]  /*19610*/  ISETP.GE.OR P6, PT, R9, UR4, !P0 ;  /* 0x0000000409007c0c */ /* 0x000fda000c7c6670 */
[----:B------:R-:W-:Y:S05]  /*19620*/  @P6 BRA `(.L_x_1259) ;  /* 0x00000000000c6947 */ /* 0x000fea0003800000 */
[----:B------:R-:W0:Y:S02]  /*19630*/  LDC.64 R2, c[0x0][0xc58] ;  /* 0x00031600ff027b82 */ /* 0x000e240000000a00 */
[----:B0-----:R-:W-:-:S05]  /*19640*/  IMAD.WIDE R2, R9, 0x4, R2 ;  /* 0x0000000409027825 */ /* 0x001fca00078e0202 */
[----:B------:R0:W5:Y:S02]  /*19650*/  LDG.E R5, desc[UR50][R2.64] ;  /* 0x0000003202057981 */ /* 0x000164000c1e1900 */
.L_x_1259:
[----:B------:R-:W-:Y:S05]  /*19660*/  BSYNC B0 ;  /* 0x0000000000007941 */ /* 0x000fea0003800000 */
.L_x_1258:
        /* <DEDUP_REMOVED lines=21> */
.L_x_1256:
        /* <DEDUP_REMOVED lines=12> */
[----:B------:R-:W-:Y:S01]  /*19880*/  ISETP.NE.AND P0, PT, RZ, UR7, PT ;  /* 0x00000007ff007c0c */ /* 0x000fe2000bf05270 */
[----:B------:R-:W-:-:S03]  /*19890*/  IMAD.MOV.U32 R11, RZ, RZ, RZ ;  /* 0x000000ffff0b7224 */ /* 0x000fc600078e00ff */
[----:B------:R-:W2:Y:S02]  /*198a0*/  SHFL.IDX PT, R5, R5, R12, 0x1f ;  /* 0x00001f0c05057589 */ /* 0x000ea400000e0000 */
[----:B--2---:R-:W-:-:S05]  /*198b0*/  IMAD R4, R5, R8, RZ ;  /* 0x0000000805047224 */ /* 0x004fca00078e02ff */
[----:B------:R-:W-:Y:S02]  /*198c0*/  IABS R9, R4 ;  /* 0x0000000400097213 */ /* 0x000fe40000000000 */
[----:B------:R-:W-:Y:S05]  /*198d0*/  @!P0 BRA `(.L_x_1261) ;  /* 0x00000000000c8947 */ /* 0x000fea0003800000 */
[----:B------:R-:W-:-:S06]  /*198e0*/  UIADD3 UR4, UR6, -0x1, URZ ;  /* 0xffffffff06047890 */ /* 0x000fcc000fffe03f */
[----:B------:R-:W-:-:S06]  /*198f0*/  IMAD.U32 R11, RZ, RZ, UR4 ;  /* 0x00000004ff0b7e24 */ /* 0x000fcc000f8e00ff */
[----:B------:R0:W2:Y:S02]  /*19900*/  SHFL.IDX PT, R11, R10, R11, 0x1f ;  /* 0x00001f0b0a0b7589 */ /* 0x0000a400000e0000 */
.L_x_1261:
[----:B0-----:R-:W0:Y:S01]  /*19910*/  I2F.RP R10, R9 ;  /* 0x00000009000a7306 */ /* 0x001e220000209400 */
[----:B--2---:R-:W-:-:S05]  /*19920*/  IMAD R11, R11, R6, R7 ;  /* 0x000000060b0b7224 */ /* 0x004fca00078e0207 */
[----:B------:R2:W-:Y:S02]  /*19930*/  STL [R1+0x20], R11 ;  /* 0x0000200b01007387 */ /* 0x0005e40000100800 */
[----:B0-----:R-:W0:Y:S02]  /*19940*/  MUFU.RCP R10, R10 ;  /* 0x0000000a000a7308 */ /* 0x001e240000001000 */
[----:B0-----:R-:W-:-:S06]  /*19950*/  VIADD R3, R10, 0xffffffe ;  /* 0x0ffffffe0a037836 */ /* 0x001fcc0000000000 */
[----:B------:R-:W0:Y:S02]  /*19960*/  F2I.FTZ.U32.TRUNC.NTZ R3, R3 ;  /* 0x0000000300037305 */ /* 0x000e24000021f000 */
[----:B0-----:R-:W-:-:S04]  /*19970*/  IMAD.MOV R2, RZ, RZ, -R3 ;  /* 0x000000ffff027224 */ /* 0x001fc800078e0a03 */
[----:B------:R-:W-:Y:S02]  /*19980*/  IMAD R7, R2, R9, RZ ;  /* 0x0000000902077224 */ /* 0x000fe400078e02ff */
[----:B------:R-:W-:-:S04]  /*19990*/  IMAD.MOV.U32 R2, RZ, RZ, RZ ;  /* 0x000000ffff027224 */ /* 0x000fc800078e00ff */
[----:B------:R-:W-:-:S04]  /*199a0*/  IMAD.HI.U32 R2, R3, R7, R2 ;  /* 0x0000000703027227 */ /* 0x000fc800078e0002 */
[----:B------:R-:W-:Y:S01]  /*199b0*/  IMAD.IADD R7, R0, 0x1, -R11 ;  /* 0x0000000100077824 */ /* 0x000fe200078e0a0b */
[----:B------:R-:W-:-:S04]  /*199c0*/  IABS R0, R4 ;  /* 0x0000000400007213 */ /* 0x000fc80000000000 */
[----:B------:R-:W-:Y:S01]  /*199d0*/  IABS R3, R7 ;  /* 0x0000000700037213 */ /* 0x000fe20000000000 */
[----:B------:R-:W-:-:S04]  /*199e0*/  IMAD.MOV R0, RZ, RZ, -R0 ;  /* 0x000000ffff007224 */ /* 0x000fc800078e0a00 */
        /* <DEDUP_REMOVED lines=9> */
[----:B------:R-:W-:-:S04]  /*19a80*/  @P0 VIADD R2, R2, 0x1 ;  /* 0x0000000102020836 */ /* 0x000fc80000000000 */
[----:B------:R-:W-:Y:S02]  /*19a90*/  IMAD.MOV.U32 R9, RZ, RZ, R2 ;  /* 0x000000ffff097224 */ /* 0x000fe400078e0002 */
[----:B------:R-:W-:Y:S02]  /*19aa0*/  IMAD.MOV.U32 R2, RZ, RZ, RZ ;  /* 0x000000ffff027224 */ /* 0x000fe400078e00ff */
[----:B------:R-:W-:Y:S01]  /*19ab0*/  @!P2 IMAD.MOV R9, RZ, RZ, -R9 ;  /* 0x000000ffff09a224 */ /* 0x000fe200078e0a09 */
[----:B------:R-:W-:-:S05]  /*19ac0*/  @!P1 LOP3.LUT R9, RZ, R4, RZ, 0x33, !PT ;  /* 0x00000004ff099212 */ /* 0x000fca00078e33ff */
[----:B------:R-:W-:Y:S02]  /*19ad0*/  IMAD R0, R8, R9, RZ ;  /* 0x0000000908007224 */ /* 0x000fe400078e02ff */
[----:B------:R-:W-:Y:S02]  /*19ae0*/  IMAD.MOV R9, RZ, RZ, -R9 ;  /* 0x000000ffff097224 */ /* 0x000fe400078e0a09 */
[----:B------:R-:W-:Y:S02]  /*19af0*/  IMAD.MOV R3, RZ, RZ, -R0 ;  /* 0x000000ffff037224 */ /* 0x000fe400078e0a00 */
[----:B------:R-:W-:-:S03]  /*19b00*/  IMAD R7, R4, R9, R7 ;  /* 0x0000000904077224 */ /* 0x000fc600078e0207 */
[----:B------:R-:W-:Y:S01]  /*19b10*/  VIADDMNMX R6, R3, R6, R8, PT ;  /* 0x0000000603067246 */ /* 0x000fe20003800108 */
[----:B------:R-:W-:-:S03]  /*19b20*/  IMAD.IADD R0, R7, 0x1, R0 ;  /* 0x0000000107007824 */ /* 0x000fc600078e0200 */
[-C--:B------:R-:W-:Y:S02]  /*19b30*/  IABS R8, R6.reuse ;  /* 0x0000000600087213 */ /* 0x080fe40000000000 */
[----:B------:R-:W-:Y:S02]  /*19b40*/  IABS R4, R6 ;  /* 0x0000000600047213 */ /* 0x000fe40000000000 */
[----:B------:R-:W0:Y:S08]  /*19b50*/  I2F.RP R10, R8 ;  /* 0x00000008000a7306 */ /* 0x000e300000209400 */
[----:B0-----:R-:W2:Y:S02]  /*19b60*/  MUFU.RCP R10, R10 ;  /* 0x0000000a000a7308 */ /* 0x001ea40000001000 */
[----:B--2---:R-:W-:-:S06]  /*19b70*/  VIADD R11, R10, 0xffffffe ;  /* 0x0ffffffe0a0b7836 */ /* 0x004fcc0000000000 */
[----:B------:R-:W0:Y:S02]  /*19b80*/  F2I.FTZ.U32.TRUNC.NTZ R3, R11 ;  /* 0x0000000b00037305 */ /* 0x000e24000021f000 */
[----:B0-----:R-:W-:-:S04]  /*19b90*/  IMAD.MOV R9, RZ, RZ, -R3 ;  /* 0x000000ffff097224 */ /* 0x001fc800078e0a03 */
[----:B------:R-:W-:-:S04]  /*19ba0*/  IMAD R9, R9, R8, RZ ;  /* 0x0000000809097224 */ /* 0x000fc800078e02ff */
[----:B------:R-:W-:Y:S01]  /*19bb0*/  IMAD.HI.U32 R3, R3, R9, R2 ;  /* 0x0000000903037227 */ /* 0x000fe200078e0002 */
[----:B------:R-:W-:-:S03]  /*19bc0*/  IABS R2, R7 ;  /* 0x0000000700027213 */ /* 0x000fc60000000000 */
[----:B------:R-:W-:Y:S02]  /*19bd0*/  IMAD.MOV R9, RZ, RZ, -R4 ;  /* 0x000000ffff097224 */ /* 0x000fe400078e0a04 */
        /* <DEDUP_REMOVED lines=19> */
.L_x_1257:
[----:B------:R2:W-:Y:S01]  /*19d10*/  STL [R1+0x20], R0 ;  /* 0x0000200001007387 */ /* 0x0005e20000100800 */
[----:B------:R-:W-:Y:S01]  /*19d20*/  ULDC UR45, c[0x0][0xc14] ;  /* 0x00030500002d7ab9 */ /* 0x000fe20000000800 */
[----:B------:R-:W-:Y:S02]  /*19d30*/  UMOV UR38, URZ ;  /* 0x0000003f00267c82 */ /* 0x000fe40008000000 */
[----:B------:R2:W-:Y:S03]  /*19d40*/  STL [R1+0x24], RZ ;  /* 0x000024ff01007387 */ /* 0x0005e60000100800 */
.L_x_1262:
[----:B------:R-:W3:Y:S04]  /*19d50*/  LDL R3, [R1+0x20] ;  /* 0x0000200001037983 */ /* 0x000ee80000100800 */
[----:B------:R-:W4:Y:S01]  /*19d60*/  LDL R2, [R1+0x24] ;  /* 0x0000240001027983 */ /* 0x000f220000100800 */
[----:B------:R-:W-:Y:S02]  /*19d70*/  IMAD.U32 R6, RZ, RZ, UR38 ;  /* 0x00000026ff067e24 */ /* 0x000fe4000f8e00ff */
[----:B------:R-:W-:Y:S01]  /*19d80*/  IMAD.U32 R7, RZ, RZ, UR45 ;  /* 0x0000002dff077e24 */ /* 0x000fe2000f8e00ff */
[----:B0-2---:R-:W0:Y:S02]  /*19d90*/  S2R R0, SR_TID.X ;  /* 0x0000000000007919 */ /* 0x005e240000002100 */
[----:B0-----:R-:W-:Y:S01]  /*19da0*/  LOP3.LUT R0, R0, 0x1f, RZ, 0xc0, !PT ;  /* 0x0000001f00007812 */ /* 0x001fe200078ec0ff */
[----:B------:R-:W-:Y:S03]  /*19db0*/  BAR.SYNC.DEFER_BLOCKING 0x4, 0x180 ;  /* 0x0106000000007b1d */ /* 0x000fe60000010000 */
[----:B------:R-:W-:-:S13]  /*19dc0*/  ISETP.NE.AND P0, PT, R0, RZ, PT ;  /* 0x000000ff0000720c */ /* 0x000fda0003f05270 */
[----:B------:R-:W-:Y:S01]  /*19dd0*/  @!P0 MOV R0, 0x400 ;  /* 0x0000040000008802 */ /* 0x000fe20000000f00 */
[----:B---3--:R-:W-:Y:S02]  /*19de0*/  IMAD.MOV.U32 R4, RZ, RZ, R3 ;  /* 0x000000ffff047224 */ /* 0x008fe400078e0003 */
[----:B------:R-:W0:Y:S01]  /*19df0*/  @!P0 S2R R3, SR_CgaCtaId ;  /* 0x0000000000038919 */ /* 0x000e220000008800 */
[----:B----4-:R-:W-:Y:S01]  /*19e00*/  IMAD.MOV.U32 R5, RZ, RZ, R2 ;  /* 0x000000ffff057224 */ /* 0x010fe200078e0002 */
[----:B0-----:R-:W-:-:S05]  /*19e10*/  @!P0 LEA R0, R3, R0, 0x18 ;  /* 0x0000000003008211 */ /* 0x001fca00078ec0ff */
[----:B------:R2:W-:Y:S01]  /*19e20*/  @!P0 STS.128 [R0+0x298d0], R4 ;  /* 0x0298d00400008388 */ /* 0x0005e20000000c00 */
[----:B------:R-:W-:Y:S06]  /*19e30*/  BAR.ARV 0x5, 0x180 ;  /* 0x0146000000007b1d */ /* 0x000fec0000002000 */
.L_x_1255:
[----:B------:R-:W-:Y:S02]  /*19e40*/  ULDC UR4, c[0x0][0xc14] ;  /* 0x0003050000047ab9 */ /* 0x000fe40000000800 */
[----:B------:R-:W-:-:S06]  /*19e50*/  UISETP.GE.AND UP0, UPT, UR45, UR4, UPT ;  /* 0x000000042d00728c */ /* 0x000fcc000bf06270 */
[----:B------:R-:W-:-:S13]  /*19e60*/  PLOP3.LUT P0, PT, PT, PT, UP0, 0x80, 0x0 ;  /* 0x000000000000781c */ /* 0x000fda0003f0f008 */
[----:B------:R-:W-:Y:S05]  /*19e70*/  @!P0 BRA `(.L_x_1263) ;  /* 0xffffffbc00e88947 */ /* 0x000fea000383ffff */
.L_x_1195:
[----:B--2---:R-:W2:Y:S01]  /*19e80*/  LDL.LU R0, [R1+0x34] ;  /* 0x0000340001007983 */ /* 0x004ea20000300800 */
        /* <DEDUP_REMOVED lines=11> */
.L_x_1295:
[----:B------:R-:W-:Y:S05]  /*19f40*/  BSYNC B0 ;  /* 0x0000000000007941 */ /* 0x000fea0003800000 */
.L_x_1264:
[----:B------:R-:W-:-:S03]  /*19f50*/  UMOV UR4, 0xffffffff ;  /* 0xffffffff00047882 */ /* 0x000fc60000000000 */
[----:B------:R-:W-:Y:S05]  /*19f60*/  BRA.DIV UR4, `(.L_x_1266) ;  /* 0x0000000a04bc7947 */ /* 0x000fea000b800000 */
[----:B------:R-:W1:Y:S02]  /*19f70*/  S2R R2, SR_TID.X ;  /* 0x0000000000027919 */ /* 0x000e640000002100 */
[----:B-1----:R-:W-:-:S04]  /*19f80*/  SHF.R.U32.HI R2, RZ, 0x5, R2 ;  /* 0x00000005ff027819 */ /* 0x002fc80000011602 */
[----:B------:R-:W-:-:S05]  /*19f90*/  LOP3.LUT R2, R2, 0x3, RZ, 0xc0, !PT ;  /* 0x0000000302027812 */ /* 0x000fca00078ec0ff */
[----:B------:R1:W2:Y:S02]  /*19fa0*/  SHFL.IDX PT, R14, R2, RZ, 0x1f ;  /* 0x00001fff020e7589 */ /* 0x0002a400000e0000 */
.L_x_1298:
[----:B--2---:R-:W-:Y:S01]  /*19fb0*/  ISETP.NE.AND P0, PT, R14, RZ, PT ;  /* 0x000000ff0e00720c */ /* 0x004fe20003f05270 */
[----:B------:R-:W-:-:S12]  /*19fc0*/  BSSY B0, `(.L_x_1267) ;  /* 0x000002e000007945 */ /* 0x000fd80003800000 */
[----:B------:R-:W-:Y:S05]  /*19fd0*/  @P0 BRA `(.L_x_1268) ;  /* 0x0000000000b00947 */ /* 0x000fea0003800000 */
[----:B------:R-:W-:-:S03]  /*19fe0*/  UMOV UR4, 0xffffffff ;  /* 0xffffffff00047882 */ /* 0x000fc60000000000 */
[----:B------:R-:W-:Y:S05]  /*19ff0*/  BRA.DIV UR4, `(.L_x_1269) ;  /* 0x0000000a04cc7947 */ /* 0x000fea000b800000 */
[----:B------:R-:W-:-:S13]  /*1a000*/  ELECT P6, URZ, PT ;  /* 0x00000000003f782f */ /* 0x000fda00038c0000 */
.L_x_1301:
[----:B------:R-:W-:Y:S05]  /*1a010*/  @!P6 BRA `(.L_x_1268) ;  /* 0x0000000000a0e947 */ /* 0x000fea0003800000 */
[----:B------:R-:W-:-:S06]  /*1a020*/  ULOP3.LUT UR4, UR40, 0x2, URZ, 0xfc, !UPT ;  /* 0x0000000228047892 */ /* 0x000fcc000f8efc3f */
[----:B-1----:R-:W-:-:S05]  /*1a030*/  IMAD.U32 R2, RZ, RZ, UR4 ;  /* 0x00000004ff027e24 */ /* 0x002fca000f8e00ff */
[----:B------:R-:W-:-:S13]  /*1a040*/  ISETP.NE.AND P0, PT, R2, 0x3, PT ;  /* 0x000000030200780c */ /* 0x000fda0003f05270 */
[----:B------:R-:W-:Y:S05]  /*1a050*/  @!P0 BRA `(.L_x_1270) ;  /* 0x0000000000048947 */ /* 0x000fea0003800000 */
[----:B------:R-:W-:Y:S01]  /*1a060*/  BPT.TRAP 0x1 ;  /* 0x000000040000795c */ /* 0x000fe20000300000 */
.L_x_1270:
        /* <DEDUP_REMOVED lines=14> */
.L_x_1302:
[----:B------:R-:W1:Y:S02]  /*1a150*/  SYNCS.PHASECHK.TRANS64.TRYWAIT P1, [R7+URZ], R2 ;  /* 0x00000002070075a7 */ /* 0x000e64000802017f */
[----:B-1----:R-:W-:Y:S05]  /*1a160*/  @!P1 BRA `(.L_x_1272) ;  /* 0x0000000800a49947 */ /* 0x002fea0003800000 */
.L_x_1303:
[----:B------:R-:W-:Y:S05]  /*1a170*/  @!P0 BRA `(.L_x_1273) ;  /* 0x0000000000048947 */ /* 0x000fea0003800000 */
[----:B------:R-:W-:Y:S01]  /*1a180*/  BPT.TRAP 0x1 ;  /* 0x000000040000795c */ /* 0x000fe20000300000 */
.L_x_1273:
[----:B------:R-:W2:Y:S02]  /*1a190*/  LDL.LU R4, [R1] ;  /* 0x0000000001047983 */ /* 0x000ea40000300800 */
[----:B--2---:R-:W-:-:S04]  /*1a1a0*/  IMAD R4, R4, 0x8, R0 ;  /* 0x0000000804047824 */ /* 0x004fc800078e0200 */
[----:B------:R-:W2:Y:S02]  /*1a1b0*/  SYNCS.PHASECHK.TRANS64.TRYWAIT P1, [R4+URZ+0x29860], R5 ;  /* 0x02986005040075a7 */ /* 0x000ea4000802017f */
[----:B--2---:R-:W-:Y:S05]  /*1a1c0*/  @!P1 BRA `(.L_x_1274) ;  /* 0x0000000800a09947 */ /* 0x004fea0003800000 */
.L_x_1304:
[----:B------:R-:W-:Y:S05]  /*1a1d0*/  @!P0 BRA `(.L_x_1275) ;  /* 0x0000000000048947 */ /* 0x000fea0003800000 */
[----:B------:R-:W-:Y:S01]  /*1a1e0*/  BPT.TRAP 0x1 ;  /* 0x000000040000795c */ /* 0x000fe20000300000 */
.L_x_1275:
[----:B------:R-:W-:-:S04]  /*1a1f0*/  IMAD R3, R3, 0x8, R0 ;  /* 0x0000000803037824 */ /* 0x000fc800078e0200 */
[----:B------:R-:W3:Y:S02]  /*1a200*/  SYNCS.PHASECHK.TRANS64.TRYWAIT P1, [R3+URZ+0x29860], R2 ;  /* 0x02986002030075a7 */ /* 0x000ee4000802017f */
[----:B---3--:R-:W-:Y:S05]  /*1a210*/  @!P1 BRA `(.L_x_1276) ;  /* 0x0000000800a09947 */ /* 0x008fea0003800000 */
.L_x_1305:
[----:B------:R-:W-:Y:S05]  /*1a220*/  @!P0 BRA `(.L_x_1277) ;  /* 0x0000000000048947 */ /* 0x000fea0003800000 */
[----:B------:R-:W-:Y:S01]  /*1a230*/  BPT.TRAP 0x1 ;  /* 0x000000040000795c */ /* 0x000fe20000300000 */
.L_x_1277:
[----:B------:R-:W4:Y:S02]  /*1a240*/  SYNCS.PHASECHK.TRANS64.TRYWAIT P0, [R4+URZ+0x29880], R5 ;  /* 0x02988005040075a7 */ /* 0x000f24000800017f */
[----:B----4-:R-:W-:Y:S05]  /*1a250*/  @!P0 BRA `(.L_x_1278) ;  /* 0x0000000800a48947 */ /* 0x010fea0003800000 */
.L_x_1279:
[----:B------:R0:W0:Y:S02]  /*1a260*/  SYNCS.PHASECHK.TRANS64.TRYWAIT P0, [R3+URZ+0x29880], R2 ;  /* 0x02988002030075a7 */ /* 0x000024000800017f */
[----:B0-----:R-:W-:Y:S05]  /*1a270*/  @!P0 NANOSLEEP.SYNCS 0x989680 ;  /* 0x009896800000895d */ /* 0x001fea0003900000 */
[----:B------:R-:W0:Y:S02]  /*1a280*/  @!P0 SYNCS.PHASECHK.TRANS64 P0, [R3+URZ+0x29880], R2 ;  /* 0x02988002030085a7 */ /* 0x000e24000800007f */
[----:B0-----:R-:W-:Y:S05]  /*1a290*/  @!P0 BRA `(.L_x_1279) ;  /* 0xfffffffc00f08947 */ /* 0x001fea000383ffff */
.L_x_1268:
[----:B------:R-:W-:Y:S05]  /*1a2a0*/  BSYNC B0 ;  /* 0x0000000000007941 */ /* 0x000fea0003800000 */
.L_x_1267:
[----:B------:R-:W-:Y:S05]  /*1a2b0*/  EXIT ;  /* 0x000000000000794d */ /* 0x000fea0003800000 */
.L_x_1093:
[----:B0-----:R-:W-:-:S04]  /*1a2c0*/  IMAD.U32 R3, RZ, RZ, UR41 ;  /* 0x00000029ff037e24 */ /* 0x001fc8000f8e00ff */
[----:B------:R0:W1:Y:S03]  /*1a2d0*/  SYNCS.PHASECHK.TRANS64.TRYWAIT P1, [R3+URZ+0x29800], R0 ;  /* 0x02980000030075a7 */ /* 0x000066000802017f */
[----:B-1----:R-:W-:Y:S05]  /*1a2e0*/  @!P1 NANOSLEEP.SYNCS 0x989680 ;  /* 0x009896800000995d */ /* 0x002fea0003900000 */
[----:B------:R-:W1:Y:S02]  /*1a2f0*/  @!P1 SYNCS.PHASECHK.TRANS64 P1, [R3+URZ+0x29800], R0 ;  /* 0x02980000030095a7 */ /* 0x000e64000802007f */
[----:B-1----:R-:W-:Y:S05]  /*1a300*/  @!P1 BRA `(.L_x_1093) ;  /* 0xfffffffc00ec9947 */ /* 0x002fea000383ffff */
[----:B------:R-:W-:Y:S05]  /*1a310*/  BRA `(.L_x_1280) ;  /* 0xfffffe7800ac7947 */ /* 0x000fea000383ffff */
.L_x_1097:
[----:B-1----:R1:W2:Y:S02]  /*1a320*/  SYNCS.PHASECHK.TRANS64.TRYWAIT P1, [R3+URZ+0x29830], R0 ;  /* 0x02983000030075a7 */ /* 0x0022a4000802017f */
[----:B--2---:R-:W-:Y:S05]  /*1a330*/  @!P1 NANOSLEEP.SYNCS 0x989680 ;  /* 0x009896800000995d */ /* 0x004fea0003900000 */
[----:B------:R-:W2:Y:S02]  /*1a340*/  @!P1 SYNCS.PHASECHK.TRANS64 P1, [R3+URZ+0x29830], R0 ;  /* 0x02983000030095a7 */ /* 0x000ea4000802007f */
[----:B--2---:R-:W-:Y:S05]  /*1a350*/  @!P1 BRA `(.L_x_1097) ;  /* 0xfffffffc00f09947 */ /* 0x004fea000383ffff */
[----:B------:R-:W-:Y:S05]  /*1a360*/  BRA `(.L_x_1096) ;  /* 0xfffffe7800d87947 */ /* 0x000fea000383ffff */
.L_x_1113:
[----:B-1----:R-:W-:-:S04]  /*1a370*/  IMAD.U32 R15, RZ, RZ, UR6 ;  /* 0x00000006ff0f7e24 */ /* 0x002fc8000f8e00ff */
[----:B------:R1:W2:Y:S03]  /*1a380*/  SYNCS.PHASECHK.TRANS64.TRYWAIT P1, [R15+URZ+0x29830], R8 ;  /* 0x029830080f0075a7 */ /* 0x0002a6000802017f */
[----:B--2---:R-:W-:Y:S05]  /*1a390*/  @!P1 NANOSLEEP.SYNCS 0x989680 ;  /* 0x009896800000995d */ /* 0x004fea0003900000 */
[----:B------:R-:W2:Y:S02]  /*1a3a0*/  @!P1 SYNCS.PHASECHK.TRANS64 P1, [R15+URZ+0x29830], R8 ;  /* 0x029830080f0095a7 */ /* 0x000ea4000802007f */
[----:B--2---:R-:W-:Y:S05]  /*1a3b0*/  @!P1 BRA `(.L_x_1113) ;  /* 0xfffffffc00ec9947 */ /* 0x004fea000383ffff */
[----:B------:R-:W-:Y:S05]  /*1a3c0*/  BRA `(.L_x_1110) ;  /* 0xfffffebc00b47947 */ /* 0x000fea000383ffff */
.L_x_1117:
[----:B-1----:R-:W-:-:S04]  /*1a3d0*/  IMAD.U32 R15, RZ, RZ, UR6 ;  /* 0x00000006ff0f7e24 */ /* 0x002fc8000f8e00ff */
[----:B------:R1:W2:Y:S03]  /*1a3e0*/  SYNCS.PHASECHK.TRANS64.TRYWAIT P1, [R15+URZ+0x29850], R8 ;  /* 0x029850080f0075a7 */ /* 0x0002a6000802017f */
[----:B--2---:R-:W-:Y:S05]  /*1a3f0*/  @!P1 NANOSLEEP.SYNCS 0x989680 ;  /* 0x009896800000995d */ /* 0x004fea0003900000 */
[----:B------:R-:W2:Y:S02]  /*1a400*/  @!P1 SYNCS.PHASECHK.TRANS64 P1, [R15+URZ+0x29850], R8 ;  /* 0x029850080f0095a7 */ /* 0x000ea4000802007f */
[----:B--2---:R-:W-:Y:S05]  /*1a410*/  @!P1 BRA `(.L_x_1117) ;  /* 0xfffffffc00ec9947 */ /* 0x004fea000383ffff */
[----:B------:R-:W-:Y:S05]  /*1a420*/  BRA `(.L_x_1114) ;  /* 0xfffffec800b07947 */ /* 0x000fea000383ffff */
.L_x_1135:
[----:B-1----:R-:W-:-:S04]  /*1a430*/  IMAD.U32 R13, RZ, RZ, UR6 ;  /* 0x00000006ff0d7e24 */ /* 0x002fc8000f8e00ff */
[----:B------:R1:W2:Y:S03]  /*1a440*/  SYNCS.PHASECHK.TRANS64.TRYWAIT P1, [R13+URZ+0x29830], R0 ;  /* 0x029830000d0075a7 */ /* 0x0002a6000802017f */
[----:B--2---:R-:W-:Y:S05]  /*1a450*/  @!P1 NANOSLEEP.SYNCS 0x989680 ;  /* 0x009896800000995d */ /* 0x004fea0003900000 */
[----:B------:R-:W2:Y:S02]  /*1a460*/  @!P1 SYNCS.PHASECHK.TRANS64 P1, [R13+URZ+0x29830], R0 ;  /* 0x029830000d0095a7 */ /* 0x000ea4000802007f */
[----:B--2---:R-:W-:Y:S05]  /*1a470*/  @!P1 BRA `(.L_x_1135) ;  /* 0xfffffffc00ec9947 */ /* 0x004fea000383ffff */
[----:B------:R-:W-:Y:S05]  /*1a480*/  BRA `(.L_x_1132) ;  /* 0xffffff0400bc7947 */ /* 0x000fea000383ffff */
.L_x_1139:
[----:B-1----:R-:W-:-:S04]  /*1a490*/  IMAD.U32 R13, RZ, RZ, UR6 ;  /* 0x00000006ff0d7e24 */ /* 0x002fc8000f8e00ff */
[----:B------:R1:W2:Y:S03]  /*1a4a0*/  SYNCS.PHASECHK.TRANS64.TRYWAIT P1, [R13+URZ+0x29850], R0 ;  /* 0x029850000d0075a7 */ /* 0x0002a6000802017f */
[----:B--2---:R-:W-:Y:S05]  /*1a4b0*/  @!P1 NANOSLEEP.SYNCS 0x989680 ;  /* 0x009896800000995d */ /* 0x004fea0003900000 */
[----:B------:R-:W2:Y:S02]  /*1a4c0*/  @!P1 SYNCS.PHASECHK.TRANS64 P1, [R13+URZ+0x29850], R0 ;  /* 0x029850000d0095a7 */ /* 0x000ea4000802007f */
[----:B--2---:R-:W-:Y:S05]  /*1a4d0*/  @!P1 BRA `(.L_x_1139) ;  /* 0xfffffffc00ec9947 */ /* 0x004fea000383ffff */
[----:B------:R-:W-:Y:S05]  /*1a4e0*/  BRA `(.L_x_1136) ;  /* 0xffffff1000c47947 */ /* 0x000fea000383ffff */
.L_x_1146:
[----:B-1----:R-:W-:-:S04]  /*1a4f0*/  IMAD.U32 R15, RZ, RZ, UR6 ;  /* 0x00000006ff0f7e24 */ /* 0x002fc8000f8e00ff */
[----:B------:R1:W2:Y:S03]  /*1a500*/  SYNCS.PHASECHK.TRANS64.TRYWAIT P1, [R15+URZ+0x29830], R0 ;  /* 0x029830000f0075a7 */ /* 0x0002a6000802017f */
[----:B--2---:R-:W-:Y:S05]  /*1a510*/  @!P1 NANOSLEEP.SYNCS 0x989680 ;  /* 0x009896800000995d */ /* 0x004fea0003900000 */
[----:B------:R-:W2:Y:S02]  /*1a520*/  @!P1 SYNCS.PHASECHK.TRANS64 P1, [R15+URZ+0x29830], R0 ;  /* 0x029830000f0095a7 */ /* 0x000ea4000802007f */
[----:B--2---:R-:W-:Y:S05]  /*1a530*/  @!P1 BRA `(.L_x_1146) ;  /* 0xfffffffc00ec9947 */ /* 0x004fea000383ffff */
[----:B------:R-:W-:Y:S05]  /*1a540*/  BRA `(.L_x_1143) ;  /* 0xffffff3000ec7947 */ /* 0x000fea000383ffff */
.L_x_1150:
[----:B-1----:R-:W-:-:S04]  /*1a550*/  IMAD.U32 R15, RZ, RZ, UR6 ;  /* 0x00000006ff0f7e24 */ /* 0x002fc8000f8e00ff */
[----:B------:R1:W2:Y:S03]  /*1a560*/  SYNCS.PHASECHK.TRANS64.TRYWAIT P1, [R15+URZ+0x29850], R0 ;  /* 0x029850000f0075a7 */ /* 0x0002a6000802017f */
[----:B--2---:R-:W-:Y:S05]  /*1a570*/  @!P1 NANOSLEEP.SYNCS 0x989680 ;  /* 0x009896800000995d */ /* 0x004fea0003900000 */
[----:B------:R-:W2:Y:S02]  /*1a580*/  @!P1 SYNCS.PHASECHK.TRANS64 P1, [R15+URZ+0x29850], R0 ;  /* 0x029850000f0095a7 */ /* 0x000ea4000802007f */
[----:B--2---:R-:W-:Y:S05]  /*1a590*/  @!P1 BRA `(.L_x_1150) ;  /* 0xfffffffc00ec9947 */ /* 0x004fea000383ffff */
[----:B------:R-:W-:Y:S05]  /*1a5a0*/  BRA `(.L_x_1147) ;  /* 0xffffff3c00f47947 */ /* 0x000fea000383ffff */
.L_x_1164:
[----:B-1----:R-:W-:-:S04]  /*1a5b0*/  IMAD.U32 R4, RZ, RZ, UR9 ;  /* 0x00000009ff047e24 */ /* 0x002fc8000f8e00ff */
[----:B------:R1:W2:Y:S03]  /*1a5c0*/  SYNCS.PHASECHK.TRANS64.TRYWAIT P1, [R4+URZ+0x29850], R3 ;  /* 0x02985003040075a7 */ /* 0x0002a6000802017f */
[----:B--2---:R-:W-:Y:S05]  /*1a5d0*/  @!P1 NANOSLEEP.SYNCS 0x989680 ;  /* 0x009896800000995d */ /* 0x004fea0003900000 */
[----:B------:R-:W2:Y:S02]  /*1a5e0*/  @!P1 SYNCS.PHASECHK.TRANS64 P1, [R4+URZ+0x29850], R3 ;  /* 0x02985003040095a7 */ /* 0x000ea4000802007f */
[----:B--2---:R-:W-:Y:S05]  /*1a5f0*/  @!P1 BRA `(.L_x_1164) ;  /* 0xfffffffc00ec9947 */ /* 0x004fea000383ffff */
[----:B------:R-:W-:Y:S05]  /*1a600*/  BRA `(.L_x_1163) ;  /* 0xffffff7800487947 */ /* 0x000fea000383ffff */
.L_x_1212:
[----:B------:R-:W-:Y:S02]  /*1a610*/  IMAD.MOV.U32 R13, RZ, RZ, R4 ;  /* 0x000000ffff0d7224 */ /* 0x000fe400078e0004 */
[----:B------:R-:W-:Y:S02]  /*1a620*/  IMAD.MOV.U32 R12, RZ, RZ, RZ ;  /* 0x000000ffff0c7224 */ /* 0x000fe400078e00ff */
[----:B------:R-:W-:Y:S02]  /*1a630*/  IMAD.MOV.U32 R11, RZ, RZ, 0x1f ;  /* 0x0000001fff0b7424 */ /* 0x000fe400078e00ff */
[----:B------:R-:W-:-:S07]  /*1a640*/  IMAD.MOV.U32 R15, RZ, RZ, -0x1 ;  /* 0xffffffffff0f7424 */ /* 0x000fce00078e00ff */
[----:B-1----:R-:W-:Y:S05]  /*1a650*/  WARPSYNC.COLLECTIVE R15, `(.L_x_1281) ;  /* 0x000000000f087348 */ /* 0x002fea0003c00000 */
[----:B------:R0:W2:Y:S02]  /*1a660*/  SHFL.IDX P6, R14, R13, R12, R11 ;  /* 0x0000000c0d0e7389 */ /* 0x0000a400000c000b */
[----:B012---:R-:W-:Y:S01]  /*1a670*/  ENDCOLLECTIVE ;  /* 0x000000000000791b */ /* 0x007fe20003800000 */
.L_x_1281:
[----:B------:R-:W-:Y:S05]  /*1a680*/  BRA `(.L_x_1282) ;  /* 0xffffffc800687947 */ /* 0x000fea000383ffff */
.L_x_1214:
[----:B------:R-:W-:Y:S01]  /*1a690*/  BSSY B0, `(.L_x_1283) ;  /* 0x0000006000007945 */ /* 0x000fe20003800000 */
[----:B------:R-:W-:-:S07]  /*1a6a0*/  IMAD.MOV.U32 R15, RZ, RZ, -0x1 ;  /* 0xffffffffff0f7424 */ /* 0x000fce00078e00ff */
[----:B0-----:R-:W-:Y:S05]  /*1a6b0*/  WARPSYNC.COLLECTIVE R15, `(.L_x_1284) ;  /* 0x000000000f0c7348 */ /* 0x001fea0003c00000 */
[----:B------:R-:W-:Y:S02]  /*1a6c0*/  ELECT P6, UR62, PT ;  /* 0x00000000003e782f */ /* 0x000fe400038c0000 */
[----:B------:R-:W-:Y:S01]  /*1a6d0*/  MOV R14, UR62 ;  /* 0x0000003e000e7c02 */ /* 0x000fe20008000f00 */
[----:B0-----:R-:W-:Y:S10]  /*1a6e0*/  ENDCOLLECTIVE ;  /* 0x000000000000791b */ /* 0x001ff40003800000 */
.L_x_1284:
[----:B------:R-:W-:Y:S05]  /*1a6f0*/  BSYNC B0 ;  /* 0x0000000000007941 */ /* 0x000fea0003800000 */
.L_x_1283:
[----:B------:R-:W-:Y:S05]  /*1a700*/  BRA `(.L_x_1285) ;  /* 0xffffffc800647947 */ /* 0x000fea000383ffff */
.L_x_1217:
[----:B-1----:R1:W2:Y:S02]  /*1a710*/  SYNCS.PHASECHK.TRANS64.TRYWAIT P2, [R3+URZ+0x29880], R2 ;  /* 0x02988002030075a7 */ /* 0x0022a4000804017f */
[----:B--2---:R-:W-:Y:S05]  /*1a720*/  @!P2 NANOSLEEP.SYNCS 0x989680 ;  /* 0x009896800000a95d */ /* 0x004fea0003900000 */
[----:B------:R-:W2:Y:S02]  /*1a730*/  @!P2 SYNCS.PHASECHK.TRANS64 P2, [R3+URZ+0x29880], R2 ;  /* 0x029880020300a5a7 */ /* 0x000ea4000804007f */
[----:B--2---:R-:W-:Y:S05]  /*1a740*/  @!P2 BRA `(.L_x_1217) ;  /* 0xfffffffc00f0a947 */ /* 0x004fea000383ffff */
[----:B------:R-:W-:Y:S05]  /*1a750*/  BRA `(.L_x_1286) ;  /* 0xffffffc800c47947 */ /* 0x000fea000383ffff */
.L_x_1219:
[----:B0-----:R0:W2:Y:S02]  /*1a760*/  SYNCS.PHASECHK.TRANS64.TRYWAIT P2, [R3+URZ+0x29840], R2 ;  /* 0x02984002030075a7 */ /* 0x0010a4000804017f */
[----:B--2---:R-:W-:Y:S05]  /*1a770*/  @!P2 NANOSLEEP.SYNCS 0x989680 ;  /* 0x009896800000a95d */ /* 0x004fea0003900000 */
[----:B------:R-:W2:Y:S02]  /*1a780*/  @!P2 SYNCS.PHASECHK.TRANS64 P2, [R3+URZ+0x29840], R2 ;  /* 0x029840020300a5a7 */ /* 0x000ea4000804007f */
[----:B--2---:R-:W-:Y:S05]  /*1a790*/  @!P2 BRA `(.L_x_1219) ;  /* 0xfffffffc00f0a947 */ /* 0x004fea000383ffff */
[----:B------:R-:W-:Y:S05]  /*1a7a0*/  BRA `(.L_x_1287) ;  /* 0xffffffcc00207947 */ /* 0x000fea000383ffff */
.L_x_1222:
[----:B0-----:R-:W-:-:S04]  /*1a7b0*/  IMAD.U32 R3, RZ, RZ, UR41 ;  /* 0x00000029ff037e24 */ /* 0x001fc8000f8e00ff */
[----:B------:R0:W2:Y:S03]  /*1a7c0*/  SYNCS.PHASECHK.TRANS64.TRYWAIT P0, [R3+URZ+0x29820], R2 ;  /* 0x02982002030075a7 */ /* 0x0000a6000800017f */
[----:B--2---:R-:W-:Y:S05]  /*1a7d0*/  @!P0 NANOSLEEP.SYNCS 0x989680 ;  /* 0x009896800000895d */ /* 0x004fea0003900000 */
[----:B------:R-:W2:Y:S02]  /*1a7e0*/  @!P0 SYNCS.PHASECHK.TRANS64 P0, [R3+URZ+0x29820], R2 ;  /* 0x02982002030085a7 */ /* 0x000ea4000800007f */
[----:B--2---:R-:W-:Y:S05]  /*1a7f0*/  @!P0 BRA `(.L_x_1222) ;  /* 0xfffffffc00ec8947 */ /* 0x004fea000383ffff */
[----:B------:R-:W-:Y:S05]  /*1a800*/  BRA `(.L_x_1288) ;  /* 0xffffffd000487947 */ /* 0x000fea000383ffff */
.L_x_1228:
[----:B--2---:R2:W3:Y:S02]  /*1a810*/  SYNCS.PHASECHK.TRANS64.TRYWAIT P0, [R4+URZ+0x29880], R3 ;  /* 0x02988003040075a7 */ /* 0x0044e4000800017f */
[----:B---3--:R-:W-:Y:S05]  /*1a820*/  @!P0 NANOSLEEP.SYNCS 0x989680 ;  /* 0x009896800000895d */ /* 0x008fea0003900000 */
[----:B------:R-:W3:Y:S02]  /*1a830*/  @!P0 SYNCS.PHASECHK.TRANS64 P0, [R4+URZ+0x29880], R3 ;  /* 0x02988003040085a7 */ /* 0x000ee4000800007f */
[----:B---3--:R-:W-:Y:S05]  /*1a840*/  @!P0 BRA `(.L_x_1228) ;  /* 0xfffffffc00f08947 */ /* 0x008fea000383ffff */
[----:B------:R-:W-:Y:S05]  /*1a850*/  BRA `(.L_x_1289) ;  /* 0xffffffd000ec7947 */ /* 0x000fea000383ffff */
.L_x_1233:
[----:B0-----:R0:W2:Y:S02]  /*1a860*/  SYNCS.PHASECHK.TRANS64.TRYWAIT P0, [R4+URZ+0x29840], R3 ;  /* 0x02984003040075a7 */ /* 0x0010a4000800017f */
[----:B--2---:R-:W-:Y:S05]  /*1a870*/  @!P0 NANOSLEEP.SYNCS 0x989680 ;  /* 0x009896800000895d */ /* 0x004fea0003900000 */
[----:B------:R-:W2:Y:S02]  /*1a880*/  @!P0 SYNCS.PHASECHK.TRANS64 P0, [R4+URZ+0x29840], R3 ;  /* 0x02984003040085a7 */ /* 0x000ea4000800007f */
[----:B--2---:R-:W-:Y:S05]  /*1a890*/  @!P0 BRA `(.L_x_1233) ;  /* 0xfffffffc00f08947 */ /* 0x004fea000383ffff */
[----:B------:R-:W-:Y:S05]  /*1a8a0*/  BRA `(.L_x_1290) ;  /* 0xffffffd400747947 */ /* 0x000fea000383ffff */
.L_x_1241:
[----:B--2---:R-:W2:Y:S02]  /*1a8b0*/  LDL R3, [R1+0x4] ;  /* 0x0000040001037983 */ /* 0x004ea40000100800 */
[----:B--2---:R2:W3:Y:S02]  /*1a8c0*/  SYNCS.PHASECHK.TRANS64.TRYWAIT P2, [R3+URZ+0x29870], R2 ;  /* 0x02987002030075a7 */ /* 0x0044e4000804017f */
[----:B---3--:R-:W-:Y:S05]  /*1a8d0*/  @!P2 NANOSLEEP.SYNCS 0x989680 ;  /* 0x009896800000a95d */ /* 0x008fea0003900000 */
[----:B------:R-:W3:Y:S02]  /*1a8e0*/  @!P2 SYNCS.PHASECHK.TRANS64 P2, [R3+URZ+0x29870], R2 ;  /* 0x029870020300a5a7 */ /* 0x000ee4000804007f */
[----:B---3--:R-:W-:Y:S05]  /*1a8f0*/  @!P2 BRA `(.L_x_1241) ;  /* 0xfffffffc00eca947 */ /* 0x008fea000383ffff */
[----:B------:R-:W-:Y:S05]  /*1a900*/  BRA `(.L_x_1291) ;  /* 0xffffffd8009c7947 */ /* 0x000fea000383ffff */
.L_x_1243:
[----:B--2---:R-:W2:Y:S02]  /*1a910*/  LDL R4, [R1+0x4] ;  /* 0x0000040001047983 */ /* 0x004ea40000100800 */
[----:B--2---:R2:W3:Y:S02]  /*1a920*/  SYNCS.PHASECHK.TRANS64.TRYWAIT P2, [R4+URZ+0x29860], R3 ;  /* 0x02986003040075a7 */ /* 0x0044e4000804017f */
[----:B---3--:R-:W-:Y:S05]  /*1a930*/  @!P2 NANOSLEEP.SYNCS 0x989680 ;  /* 0x009896800000a95d */ /* 0x008fea0003900000 */
[----:B------:R-:W3:Y:S02]  /*1a940*/  @!P2 SYNCS.PHASECHK.TRANS64 P2, [R4+URZ+0x29860], R3 ;  /* 0x029860030400a5a7 */ /* 0x000ee4000804007f */
[----:B---3--:R-:W-:Y:S05]  /*1a950*/  @!P2 BRA `(.L_x_1243) ;  /* 0xfffffffc00eca947 */ /* 0x008fea000383ffff */
[----:B------:R-:W-:Y:S05]  /*1a960*/  BRA `(.L_x_1292) ;  /* 0xffffffd800a47947 */ /* 0x000fea000383ffff */
.L_x_1250:
[----:B0-----:R0:W2:Y:S02]  /*1a970*/  SYNCS.PHASECHK.TRANS64.TRYWAIT P0, [R20+URZ+0x29870], R3 ;  /* 0x02987003140075a7 */ /* 0x0010a4000800017f */
[----:B--2---:R-:W-:Y:S05]  /*1a980*/  @!P0 NANOSLEEP.SYNCS 0x989680 ;  /* 0x009896800000895d */ /* 0x004fea0003900000 */
[----:B------:R-:W2:Y:S02]  /*1a990*/  @!P0 SYNCS.PHASECHK.TRANS64 P0, [R20+URZ+0x29870], R3 ;  /* 0x02987003140085a7 */ /* 0x000ea4000800007f */
[----:B--2---:R-:W-:Y:S05]  /*1a9a0*/  @!P0 BRA `(.L_x_1250) ;  /* 0xfffffffc00f08947 */ /* 0x004fea000383ffff */
[----:B------:R-:W-:Y:S05]  /*1a9b0*/  BRA `(.L_x_1293) ;  /* 0xffffffe000747947 */ /* 0x000fea000383ffff */
.L_x_1252:
[----:B0-----:R0:W2:Y:S02]  /*1a9c0*/  SYNCS.PHASECHK.TRANS64.TRYWAIT P0, [R20+URZ+0x29860], R3 ;  /* 0x02986003140075a7 */ /* 0x0010a4000800017f */
[----:B--2---:R-:W-:Y:S05]  /*1a9d0*/  @!P0 NANOSLEEP.SYNCS 0x989680 ;  /* 0x009896800000895d */ /* 0x004fea0003900000 */
[----:B------:R-:W2:Y:S02]  /*1a9e0*/  @!P0 SYNCS.PHASECHK.TRANS64 P0, [R20+URZ+0x29860], R3 ;  /* 0x02986003140085a7 */ /* 0x000ea4000800007f */
[----:B--2---:R-:W-:Y:S05]  /*1a9f0*/  @!P0 BRA `(.L_x_1252) ;  /* 0xfffffffc00f08947 */ /* 0x004fea000383ffff */
[----:B------:R-:W-:Y:S05]  /*1aa00*/  BRA `(.L_x_1294) ;  /* 0xffffffe0007c7947 */ /* 0x000fea000383ffff */
.L_x_1265:
[----:B0-----:R0:W1:Y:S02]  /*1aa10*/  SYNCS.PHASECHK.TRANS64.TRYWAIT P0, [R0+URZ+0x29820], R3 ;  /* 0x02982003000075a7 */ /* 0x001064000800017f */
[----:B-1----:R-:W-:Y:S05]  /*1aa20*/  @!P0 NANOSLEEP.SYNCS 0x989680 ;  /* 0x009896800000895d */ /* 0x002fea0003900000 */
[----:B------:R-:W1:Y:S02]  /*1aa30*/  @!P0 SYNCS.PHASECHK.TRANS64 P0, [R0+URZ+0x29820], R3 ;  /* 0x02982003000085a7 */ /* 0x000e64000800007f */
[----:B-1----:R-:W-:Y:S05]  /*1aa40*/  @!P0 BRA `(.L_x_1265) ;  /* 0xfffffffc00f08947 */ /* 0x002fea000383ffff */
[----:B------:R-:W-:Y:S05]  /*1aa50*/  BRA `(.L_x_1295) ;  /* 0xfffffff400387947 */ /* 0x000fea000383ffff */
.L_x_1266:
        /* <DEDUP_REMOVED lines=11> */
.L_x_1297:
[----:B------:R-:W-:Y:S05]  /*1ab10*/  BSYNC B0 ;  /* 0x0000000000007941 */ /* 0x000fea0003800000 */
.L_x_1296:
[----:B------:R-:W-:Y:S05]  /*1ab20*/  BRA `(.L_x_1298) ;  /* 0xfffffff400207947 */ /* 0x000fea000383ffff */
.L_x_1269:
[----:B------:R-:W-:Y:S01]  /*1ab30*/  BSSY B1, `(.L_x_1299) ;  /* 0x0000006000017945 */ /* 0x000fe20003800000 */
[----:B------:R-:W-:-:S07]  /*1ab40*/  IMAD.MOV.U32 R15, RZ, RZ, -0x1 ;  /* 0xffffffffff0f7424 */ /* 0x000fce00078e00ff */
[----:B01----:R-:W-:Y:S05]  /*1ab50*/  WARPSYNC.COLLECTIVE R15, `(.L_x_1300) ;  /* 0x000000000f0c7348 */ /* 0x003fea0003c00000 */
[----:B------:R-:W-:Y:S02]  /*1ab60*/  ELECT P6, UR62, PT ;  /* 0x00000000003e782f */ /* 0x000fe400038c0000 */
[----:B------:R-:W-:Y:S01]  /*1ab70*/  MOV R14, UR62 ;  /* 0x0000003e000e7c02 */ /* 0x000fe20008000f00 */
[----:B01----:R-:W-:Y:S10]  /*1ab80*/  ENDCOLLECTIVE ;  /* 0x000000000000791b */ /* 0x003ff40003800000 */
.L_x_1300:
[----:B------:R-:W-:Y:S05]  /*1ab90*/  BSYNC B1 ;  /* 0x0000000000017941 */ /* 0x000fea0003800000 */
.L_x_1299:
[----:B------:R-:W-:Y:S05]  /*1aba0*/  BRA `(.L_x_1301) ;  /* 0xfffffff400187947 */ /* 0x000fea000383ffff */
.L_x_1271:
[----:B0-----:R0:W1:Y:S02]  /*1abb0*/  SYNCS.PHASECHK.TRANS64.TRYWAIT P1, [R6+URZ], R5 ;  /* 0x00000005060075a7 */ /* 0x001064000802017f */
[----:B-1----:R-:W-:Y:S05]  /*1abc0*/  @!P1 NANOSLEEP.SYNCS 0x989680 ;  /* 0x009896800000995d */ /* 0x002fea0003900000 */
[----:B------:R-:W1:Y:S02]  /*1abd0*/  @!P1 SYNCS.PHASECHK.TRANS64 P1, [R6+URZ], R5 ;  /* 0x00000005060095a7 */ /* 0x000e64000802007f */
[----:B-1----:R-:W-:Y:S05]  /*1abe0*/  @!P1 BRA `(.L_x_1271) ;  /* 0xfffffffc00f09947 */ /* 0x002fea000383ffff */
[----:B------:R-:W-:Y:S05]  /*1abf0*/  BRA `(.L_x_1302) ;  /* 0xfffffff400547947 */ /* 0x000fea000383ffff */
.L_x_1272:
[----:B-1----:R1:W2:Y:S02]  /*1ac00*/  SYNCS.PHASECHK.TRANS64.TRYWAIT P1, [R7+URZ], R2 ;  /* 0x00000002070075a7 */ /* 0x0022a4000802017f */
[----:B--2---:R-:W-:Y:S05]  /*1ac10*/  @!P1 NANOSLEEP.SYNCS 0x989680 ;  /* 0x009896800000995d */ /* 0x004fea0003900000 */
[----:B------:R-:W2:Y:S02]  /*1ac20*/  @!P1 SYNCS.PHASECHK.TRANS64 P1, [R7+URZ], R2 ;  /* 0x00000002070095a7 */ /* 0x000ea4000802007f */
[----:B--2---:R-:W-:Y:S05]  /*1ac30*/  @!P1 BRA `(.L_x_1272) ;  /* 0xfffffffc00f09947 */ /* 0x004fea000383ffff */
[----:B------:R-:W-:Y:S05]  /*1ac40*/  BRA `(.L_x_1303) ;  /* 0xfffffff400487947 */ /* 0x000fea000383ffff */
.L_x_1274:
[----:B--2---:R2:W3:Y:S02]  /*1ac50*/  SYNCS.PHASECHK.TRANS64.TRYWAIT P1, [R4+URZ+0x29860], R5 ;  /* 0x02986005040075a7 */ /* 0x0044e4000802017f */
[----:B---3--:R-:W-:Y:S05]  /*1ac60*/  @!P1 NANOSLEEP.SYNCS 0x989680 ;  /* 0x009896800000995d */ /* 0x008fea0003900000 */
[----:B------:R-:W3:Y:S02]  /*1ac70*/  @!P1 SYNCS.PHASECHK.TRANS64 P1, [R4+URZ+0x29860], R5 ;  /* 0x02986005040095a7 */ /* 0x000ee4000802007f */
[----:B---3--:R-:W-:Y:S05]  /*1ac80*/  @!P1 BRA `(.L_x_1274) ;  /* 0xfffffffc00f09947 */ /* 0x008fea000383ffff */
[----:B------:R-:W-:Y:S05]  /*1ac90*/  BRA `(.L_x_1304) ;  /* 0xfffffff4004c7947 */ /* 0x000fea000383ffff */
.L_x_1276:
[----:B---3--:R3:W4:Y:S02]  /*1aca0*/  SYNCS.PHASECHK.TRANS64.TRYWAIT P1, [R3+URZ+0x29860], R2 ;  /* 0x02986002030075a7 */ /* 0x008724000802017f */
[----:B----4-:R-:W-:Y:S05]  /*1acb0*/  @!P1 NANOSLEEP.SYNCS 0x989680 ;  /* 0x009896800000995d */ /* 0x010fea0003900000 */
[----:B------:R-:W4:Y:S02]  /*1acc0*/  @!P1 SYNCS.PHASECHK.TRANS64 P1, [R3+URZ+0x29860], R2 ;  /* 0x02986002030095a7 */ /* 0x000f24000802007f */
[----:B----4-:R-:W-:Y:S05]  /*1acd0*/  @!P1 BRA `(.L_x_1276) ;  /* 0xfffffffc00f09947 */ /* 0x010fea000383ffff */
[----:B------:R-:W-:Y:S05]  /*1ace0*/  BRA `(.L_x_1305) ;  /* 0xfffffff4004c7947 */ /* 0x000fea000383ffff */
.L_x_1278:
[----:B----4-:R4:W0:Y:S02]  /*1acf0*/  SYNCS.PHASECHK.TRANS64.TRYWAIT P0, [R4+URZ+0x29880], R5 ;  /* 0x02988005040075a7 */ /* 0x010824000800017f */
[----:B0-----:R-:W-:Y:S05]  /*1ad00*/  @!P0 NANOSLEEP.SYNCS 0x989680 ;  /* 0x009896800000895d */ /* 0x001fea0003900000 */
[----:B------:R-:W0:Y:S02]  /*1ad10*/  @!P0 SYNCS.PHASECHK.TRANS64 P0, [R4+URZ+0x29880], R5 ;  /* 0x02988005040085a7 */ /* 0x000e24000800007f */
[----:B0-----:R-:W-:Y:S05]  /*1ad20*/  @!P0 BRA `(.L_x_1278) ;  /* 0xfffffffc00f08947 */ /* 0x001fea000383ffff */
[----:B------:R-:W-:Y:S05]  /*1ad30*/  BRA `(.L_x_1279) ;  /* 0xfffffff400487947 */ /* 0x000fea000383ffff */
.L_x_1306:
        /* <DEDUP_REMOVED lines=12> */
.L_x_2672:


//--------------------- .text._ZN7cutlass13device_kernelIN5flash11enable_sm90INS1_16FlashAttnFwdSm90INS1_25CollectiveMainloopFwdSm90ILi2EN4cute5tupleIJNS5_1CILi1EEES8_S8_EEENS6_IJNS7_ILi128EEENS7_ILi160EEENS7_ILi192EEEEEELi128ENS_12float_e4m3_tEfNS_4arch4Sm90ELb0ELb1ELb0ELb1ELb0ELb1ELb0ELb1ELb1ELb0ELb0ELb0EEENS1_21CollectiveEpilogueFwdINS6_IJSA_SA_SB_EEES9_NS_10bfloat16_tESG_Li256ELb1ELb0ELb0ELb1EEENS1_36VarlenDynamicPersistentTileSchedulerILi128ELi160ELi256ELi128ELb0ELb0ELb1ELb1ELb0ELb1EEEEEEEEEvNT_6ParamsE --------------------------
	.section	.text._ZN7cutlass13device_kernelIN5flash11enable_sm90INS1_16FlashAttnFwdSm90INS1_25CollectiveMainloopFwdSm90ILi2EN4cute5tupleIJNS5_1CILi1EEES8_S8_EEENS6_IJNS7_ILi128EEENS7_ILi160EEENS7_ILi192EEEEEELi128ENS_12float_e4m3_tEfNS_4arch4Sm90ELb0ELb1ELb0ELb1ELb0ELb1ELb0ELb1ELb1ELb0ELb0ELb0EEENS1_21CollectiveEpilogueFwdINS6_IJSA_SA_SB_EEES9_NS_10bfloat16_tESG_Li256ELb1ELb0ELb0ELb1EEENS1_36VarlenDynamicPersistentTileSchedulerILi128ELi160ELi256ELi128ELb0ELb0ELb1ELb1ELb0ELb1EEEEEEEEEvNT_6ParamsE,"ax",@progbits
	.align	128
.text._ZN7cutlass13device_kernelIN5flash11enable_sm90INS1_16FlashAttnFwdSm90INS1_25CollectiveMainloopFwdSm90ILi2EN4cute5tupleIJNS5_1CILi1EEES8_S8_EEENS6_IJNS7_ILi128EEENS7_ILi160EEENS7_ILi192EEEEEELi128ENS_12float_e4m3_tEfNS_4arch4Sm90ELb0ELb1ELb0ELb1ELb0ELb1ELb0ELb1ELb1ELb0ELb0ELb0EEENS1_21CollectiveEpilogueFwdINS6_IJSA_SA_SB_EEES9_NS_10bfloat16_tESG_Li256ELb1ELb0ELb0ELb1EEENS1_36VarlenDynamicPersistentTileSchedulerILi128ELi160ELi256ELi128ELb0ELb0ELb1ELb1ELb0ELb1EEEEEEEEEvNT_6ParamsE:
        .type           _ZN7cutlass13device_kernelIN5flash11enable_sm90INS1_16FlashAttnFwdSm90INS1_25CollectiveMainloopFwdSm90ILi2EN4cute5tupleIJNS5_1CILi1EEES8_S8_EEENS6_IJNS7_ILi128EEENS7_ILi160EEENS7_ILi192EEEEEELi128ENS_12float_e4m3_tEfNS_4arch4Sm90ELb0ELb1ELb0ELb1ELb0ELb1ELb0ELb1ELb1ELb0ELb0ELb0EEENS1_21CollectiveEpilogueFwdINS6_IJSA_SA_SB_EEES9_NS_10bfloat16_tESG_Li256ELb1ELb0ELb0ELb1EEENS1_36VarlenDynamicPersistentTileSchedulerILi128ELi160ELi256ELi128ELb0ELb0ELb1ELb1ELb0ELb1EEEEEEEEEvNT_6ParamsE,@function
        .size           _ZN7cutlass13device_kernelIN5flash11enable_sm90INS1_16FlashAttnFwdSm90INS1_25CollectiveMainloopFwdSm90ILi2EN4cute5tupleIJNS5_1CILi1EEES8_S8_EEENS6_IJNS7_ILi128EEENS7_ILi160EEENS7_ILi192EEEEEELi128ENS_12float_e4m3_tEfNS_4arch4Sm90ELb0ELb1ELb0ELb1ELb0ELb1ELb0ELb1ELb1ELb0ELb0ELb0EEENS1_21CollectiveEpilogueFwdINS6_IJSA_SA_SB_EEES9_NS_10bfloat16_tESG_Li256ELb1ELb0ELb0ELb1EEENS1_36VarlenDynamicPersistentTileSchedulerILi128ELi160ELi256ELi128ELb0ELb0ELb1ELb1ELb0ELb1EEEEEEEEEvNT_6ParamsE,(.L_x_2673 - _ZN7cutlass13device_kernelIN5flash11enable_sm90INS1_16FlashAttnFwdSm90INS1_25CollectiveMainloopFwdSm90ILi2EN4cute5tupleIJNS5_1CILi1EEES8_S8_EEENS6_IJNS7_ILi128EEENS7_ILi160EEENS7_ILi192EEEEEELi128ENS_12float_e4m3_tEfNS_4arch4Sm90ELb0ELb1ELb0ELb1ELb0ELb1ELb0ELb1ELb1ELb0ELb0ELb0EEENS1_21CollectiveEpilogueFwdINS6_IJSA_SA_SB_EEES9_NS_10bfloat16_tESG_Li256ELb1ELb0ELb0ELb1EEENS1_36VarlenDynamicPersistentTileSchedulerILi128ELi160ELi256ELi128ELb0ELb0ELb1ELb1ELb0ELb1EEEEEEEEEvNT_6ParamsE)
        .other          _ZN7cutlass13device_kernelIN5flash11enable_sm90INS1_16FlashAttnFwdSm90INS1_25CollectiveMainloopFwdSm90ILi2EN4cute5tupleIJNS5_1CILi1EEES8_S8_EEENS6_IJNS7_ILi128EEENS7_ILi160EEENS7_ILi192EEEEEELi128ENS_12float_e4m3_tEfNS_4arch4Sm90ELb0ELb1ELb0ELb1ELb0ELb1ELb0ELb1ELb1ELb0ELb0ELb0EEENS1_21CollectiveEpilogueFwdINS6_IJSA_SA_SB_EEES9_NS_10bfloat16_tESG_Li256ELb1ELb0ELb0ELb1EEENS1_36VarlenDynamicPersistentTileSchedulerILi128ELi160ELi256ELi128ELb0ELb0ELb1ELb1ELb0ELb1EEEEEEEEEvNT_6ParamsE,@"STO_CUDA_ENTRY STV_DEFAULT"
_ZN7cutlass13device_kernelIN5flash11enable_sm90INS1_16FlashAttnFwdSm90INS1_25CollectiveMainloopFwdSm90ILi2EN4cute5tupleIJNS5_1CILi1EEES8_S8_EEENS6_IJNS7_ILi128EEENS7_ILi160EEENS7_ILi192EEEEEELi128ENS_12float_e4m3_tEfNS_4arch4Sm90ELb0ELb1ELb0ELb1ELb0ELb1ELb0ELb1ELb1ELb0ELb0ELb0EEENS1_21CollectiveEpilogueFwdINS6_IJSA_SA_SB_EEES9_NS_10bfloat16_tESG_Li256ELb1ELb0ELb0ELb1EEENS1_36VarlenDynamicPersistentTileSchedulerILi128ELi160ELi256ELi128ELb0ELb0ELb1ELb1ELb0ELb1EEEEEEEEEvNT_6ParamsE:
        /* <DEDUP_REMOVED lines=27> */
.L_x_1308:
[----:B------:R-:W-:Y:S05]  /*01b0*/  BSYNC B0 ;  /* 0x0000000000007941 */ /* 0x000fea0003800000 */
.L_x_1307:
        /* <DEDUP_REMOVED lines=41> */
.L_x_1309:
        /* <DEDUP_REMOVED lines=22> */
.L_x_1310:
        /* <DEDUP_REMOVED lines=18> */
.L_x_1311:
        /* <DEDUP_REMOVED lines=22> */
.L_x_1312:
        /* <DEDUP_REMOVED lines=22> */
.L_x_1313:
        /* <DEDUP_REMOVED lines=8> */
.L_x_1316:
[----:B------:R-:W-:-:S08]  /*0a10*/  NOP ;  /* 0x0000000000007918 */ /* 0x000fd00000000000 */
[----:B------:R-:W0:Y:S02]  /*0a20*/  USETMAXREG.TRY_ALLOC.CTAPOOL UP0, 0xf0 ;  /* 0x000000f0000079c8 */ /* 0x000e240008000600 */
[----:B0-----:R-:W-:-:S13]  /*0a30*/  PLOP3.LUT P0, PT, PT, PT, UP0, 0x80, 0x0 ;  /* 0x000000000000781c */ /* 0x001fda0003f0f008 */
[----:B------:R-:W-:Y:S05]  /*0a40*/  @!P0 BRA `(.L_x_1316) ;  /* 0xfffffffc00f08947 */ /* 0x000fea000383ffff */
[----:B------:R-:W0:Y:S01]  /*0a50*/  S2R R0, SR_TID.X ;  /* 0x0000000000007919 */ /* 0x000e220000002100 */
[----:B------:R-:W1:Y:S01]  /*0a60*/  S2UR UR37, SR_CgaCtaId ;  /* 0x00000000002579c3 */ /* 0x000e620000008800 */
[----:B------:R-:W-:Y:S01]  /*0a70*/  UMOV UR4, 0x400 ;  /* 0x0000040000047882 */ /* 0x000fe20000000000 */
[----:B------:R-:W-:-:S06]  /*0a80*/  LOP3.LUT R18, R18, 0xffffffdf, RZ, 0xc0, !PT ;  /* 0xffffffdf12127812 */ /* 0x000fcc00078ec0ff */
[----:B------:R-:W-:Y:S06]  /*0a90*/  BAR.ARV 0x8, 0x120 ;  /* 0x0204800000007b1d */ /* 0x000fec0000002000 */
[----:B-1----:R-:W-:-:S06]  /*0aa0*/  ULEA UR4, UR37, UR4, 0x18 ;  /* 0x0000000425047291 */ /* 0x002fcc000f8ec03f */
[----:B------:R-:W-:Y:S01]  /*0ab0*/  IMAD.U32 R17, RZ, RZ, UR4 ;  /* 0x00000004ff117e24 */ /* 0x000fe2000f8e00ff */
[----:B0-----:R-:W-:Y:S01]  /*0ac0*/  SHF.R.U32.HI R0, RZ, 0x7, R0 ;  /* 0x00000007ff007819 */ /* 0x001fe20000011600 */
[----:B------:R-:W-:-:S03]  /*0ad0*/  ULDC UR4, c[0x0][0xc14] ;  /* 0x0003050000047ab9 */ /* 0x000fc60000000800 */
[----:B------:R-:W-:-:S13]  /*0ae0*/  ISETP.NE.AND P0, PT, R0, 0x1, PT ;  /* 0x000000010000780c */ /* 0x000fda0003f05270 */
[----:B------:R-:W-:Y:S01]  /*0af0*/  @P0 LOP3.LUT R18, R18, 0x20, RZ, 0xfc, !PT ;  /* 0x0000002012120812 */ /* 0x000fe200078efcff */
[----:B------:R-:W-:Y:S08]  /*0b00*/  @!P0 BAR.ARV 0x9, 0x100 ;  /* 0x0244000000008b1d */ /* 0x000ff00000002000 */
[----:B------:R-:W-:Y:S06]  /*0b10*/  BAR.SYNC.DEFER_BLOCKING 0x5, 0x180 ;  /* 0x0146000000007b1d */ /* 0x000fec0000010000 */
[----:B------:R-:W0:Y:S02]  /*0b20*/  LDS.128 R192, [R17+0x298d0] ;  /* 0x0298d00011c07984 */ /* 0x000e240000000c00 */
[----:B------:R-:W-:Y:S06]  /*0b30*/  BAR.ARV 0x4, 0x180 ;  /* 0x0106000000007b1d */ /* 0x000fec0000002000 */
[----:B0-----:R-:W-:-:S13]  /*0b40*/  ISETP.GE.AND P0, PT, R195, UR4, PT ;  /* 0x00000004c3007c0c */ /* 0x001fda000bf06270 */
[----:B------:R-:W-:Y:S05]  /*0b50*/  @P0 BRA `(.L_x_1317) ;  /* 0x0000032400380947 */ /* 0x000fea0003800000 */
[----:B------:R-:W0:Y:S01]  /*0b60*/  S2R R0, SR_TID.X ;  /* 0x0000000000007919 */ /* 0x000e220000002100 */
[----:B------:R-:W-:Y:S01]  /*0b70*/  R2UR UR52, R17 ;  /* 0x00000000113472ca */ /* 0x000fe200000e0000 */
[----:B------:R-:W-:Y:S01]  /*0b80*/  IMAD.MOV.U32 R19, RZ, RZ, RZ ;  /* 0x000000ffff137224 */ /* 0x000fe200078e00ff */
[----:B------:R-:W-:Y:S01]  /*0b90*/  ULOP3.LUT UR53, UR36, 0x1, URZ, 0xfc, !UPT ;  /* 0x0000000124357892 */ /* 0x000fe2000f8efc3f */
[----:B------:R-:W-:Y:S01]  /*0ba0*/  IMAD.MOV.U32 R198, RZ, RZ, RZ ;  /* 0x000000ffffc67224 */ /* 0x000fe200078e00ff */
[----:B------:R-:W-:Y:S01]  /*0bb0*/  UMOV UR43, URZ ;  /* 0x0000003f002b7c82 */ /* 0x000fe20008000000 */
[----:B------:R-:W-:Y:S02]  /*0bc0*/  IMAD.MOV.U32 R189, RZ, RZ, RZ ;  /* 0x000000ffffbd7224 */ /* 0x000fe400078e00ff */
[----:B------:R-:W-:-:S06]  /*0bd0*/  IMAD.MOV.U32 R190, RZ, RZ, RZ ;  /* 0x000000ffffbe7224 */ /* 0x000fcc00078e00ff */
[----:B------:R-:W-:Y:S01]  /*0be0*/  UIADD3 UR52, UR52, 0x14400, URZ ;  /* 0x0001440034347890 */ /* 0x000fe2000fffe03f */
[----:B0-----:R-:W-:-:S05]  /*0bf0*/  VIADD R225, R0, 0xffffff80 ;  /* 0xffffff8000e17836 */ /* 0x001fca0000000000 */
[----:B------:R-:W-:Y:S02]  /*0c00*/  SHF.R.S32.HI R0, RZ, 0x1f, R225 ;  /* 0x0000001fff007819 */ /* 0x000fe400000114e1 */
[-C--:B------:R-:W-:Y:S02]  /*0c10*/  LEA.HI R4, R225, R225.reuse, RZ, 0x1 ;  /* 0x000000e1e1047211 */ /* 0x080fe400078f08ff */
[CC--:B------:R-:W-:Y:S02]  /*0c20*/  LEA.HI R7, R0.reuse, R225.reuse, RZ, 0x4 ;  /* 0x000000e100077211 */ /* 0x0c0fe400078f20ff */
[CC--:B------:R-:W-:Y:S02]  /*0c30*/  LEA.HI R212, R0.reuse, R225.reuse, RZ, 0x3 ;  /* 0x000000e100d47211 */ /* 0x0c0fe400078f18ff */
[CC--:B------:R-:W-:Y:S02]  /*0c40*/  LEA.HI R2, R0.reuse, R225.reuse, RZ, 0x7 ;  /* 0x000000e100027211 */ /* 0x0c0fe400078f38ff */
[----:B------:R-:W-:-:S02]  /*0c50*/  LEA.HI R3, R0, R225, RZ, 0x2 ;  /* 0x000000e100037211 */ /* 0x000fc400078f10ff */
[----:B------:R-:W-:Y:S02]  /*0c60*/  LEA.HI R9, R0, R225, RZ, 0x5 ;  /* 0x000000e100097211 */ /* 0x000fe400078f28ff */
[----:B------:R-:W-:Y:S02]  /*0c70*/  LOP3.LUT R8, R7, 0x3fffff0, RZ, 0xc0, !PT ;  /* 0x03fffff007087812 */ /* 0x000fe400078ec0ff */
[----:B------:R-:W-:Y:S01]  /*0c80*/  LOP3.LUT R188, R4, 0xfffffffe, RZ, 0xc0, !PT ;  /* 0xfffffffe04bc7812 */ /* 0x000fe200078ec0ff */
[----:B------:R-:W-:Y:S01]  /*0c90*/  IMAD.SHL.U32 R9, R9, 0x20, RZ ;  /* 0x0000002009097824 */ /* 0x000fe200078e00ff */
[----:B------:R-:W-:Y:S02]  /*0ca0*/  LOP3.LUT R0, R212, 0x1ffffff8, RZ, 0xc0, !PT ;  /* 0x1ffffff8d4007812 */ /* 0x000fe400078ec0ff */
[--C-:B------:R-:W-:Y:S01]  /*0cb0*/  SHF.R.S32.HI R5, RZ, 0x2, R3.reuse ;  /* 0x00000002ff057819 */ /* 0x100fe20000011403 */
[C---:B------:R-:W-:Y:S01]  /*0cc0*/  IMAD.IADD R188, R225.reuse, 0x1, -R188 ;  /* 0x00000001e1bc7824 */ /* 0x040fe200078e0abc */
[----:B------:R-:W-:Y:S01]  /*0cd0*/  SHF.R.S32.HI R6, RZ, 0x1f, R3 ;  /* 0x0000001fff067819 */ /* 0x000fe20000011403 */
[C---:B------:R-:W-:Y:S01]  /*0ce0*/  IMAD.IADD R3, R225.reuse, 0x1, -R8 ;  /* 0x00000001e1037824 */ /* 0x040fe200078e0a08 */
[----:B------:R-:W-:Y:S01]  /*0cf0*/  LOP3.LUT R10, R2, 0xffffff80, RZ, 0xc0, !PT ;  /* 0xffffff80020a7812 */ /* 0x000fe200078ec0ff */
[C---:B------:R-:W-:Y:S01]  /*0d00*/  IMAD.IADD R0, R225.reuse, 0x1, -R0 ;  /* 0x00000001e1007824 */ /* 0x040fe200078e0a00 */
[----:B------:R-:W-:Y:S01]  /*0d10*/  SHF.R.S32.HI R216, RZ, 0x4, R7 ;  /* 0x00000004ffd87819 */ /* 0x000fe20000011407 */
[----:B------:R-:W-:Y:S01]  /*0d20*/  IMAD.SHL.U32 R22, R188, 0x10, RZ ;  /* 0x00000010bc167824 */ /* 0x000fe200078e00ff */
[----:B------:R-:W-:Y:S01]  /*0d30*/  SHF.R.S32.HI R191, RZ, 0x1, R4 ;  /* 0x00000001ffbf7819 */ /* 0x000fe20000011404 */
[----:B------:R-:W-:Y:S01]  /*0d40*/  IMAD.IADD R225, R225, 0x1, -R10 ;  /* 0x00000001e1e17824 */ /* 0x000fe200078e0a0a */
[----:B------:R-:W-:Y:S01]  /*0d50*/  SHF.R.S32.HI R8, RZ, 0x1f, R4 ;  /* 0x0000001fff087819 */ /* 0x000fe20000011404 */
[----:B------:R-:W-:Y:S01]  /*0d60*/  VIADD R197, R22, 0x20 ;  /* 0x0000002016c57836 */ /* 0x000fe20000000000 */
[----:B------:R-:W-:Y:S01]  /*0d70*/  LEA.HI R7, R7, R216, RZ, 0x1 ;  /* 0x000000d807077211 */ /* 0x000fe200078f08ff */
[----:B------:R-:W-:Y:S01]  /*0d80*/  VIADD R222, R191, 0x80 ;  /* 0x00000080bfde7836 */ /* 0x000fe20000000000 */
[----:B------:R-:W-:Y:S01]  /*0d90*/  LEA.HI R6, R6, R5, RZ, 0x2 ;  /* 0x0000000506067211 */ /* 0x000fe200078f10ff */
[----:B------:R-:W-:Y:S01]  /*0da0*/  VIADD R199, R22, 0x40 ;  /* 0x0000004016c77836 */ /* 0x000fe20000000000 */
[----:B------:R-:W-:Y:S01]  /*0db0*/  LOP3.LUT R10, R9, 0xfffffc00, RZ, 0xc0, !PT ;  /* 0xfffffc00090a7812 */ /* 0x000fe200078ec0ff */
[----:B------:R-:W-:Y:S01]  /*0dc0*/  IMAD.SHL.U32 R23, R188, 0x8, RZ ;  /* 0x00000008bc177824 */ /* 0x000fe200078e00ff */
[----:B------:R-:W-:Y:S01]  /*0dd0*/  LEA.HI R8, R8, R191, RZ, 0x3 ;  /* 0x000000bf08087211 */ /* 0x000fe200078f18ff */
[----:B------:R-:W-:Y:S01]  /*0de0*/  IMAD.SHL.U32 R210, R0, 0x8, RZ ;  /* 0x0000000800d27824 */ /* 0x000fe200078e00ff */
[----:B------:R-:W-:Y:S01]  /*0df0*/  LOP3.LUT R7, R7, 0x1ffffffe, RZ, 0xc0, !PT ;  /* 0x1ffffffe07077812 */ /* 0x000fe200078ec0ff */
[----:B------:R-:W-:Y:S01]  /*0e00*/  IMAD R10, R3, 0x40, R10 ;  /* 0x00000040030a7824 */ /* 0x000fe200078e020a */
[----:B------:R-:W-:-:S02]  /*0e10*/  LOP3.LUT R6, R6, 0xfffffffc, RZ, 0xc0, !PT ;  /* 0xfffffffc06067812 */ /* 0x000fc400078ec0ff */
[----:B------:R-:W-:Y:S01]  /*0e20*/  LOP3.LUT R8, R8, 0xfffffff8, RZ, 0xc0, !PT ;  /* 0xfffffff808087812 */ /* 0x000fe200078ec0ff */
[----:B------:R-:W-:Y:S01]  /*0e30*/  IMAD.IADD R7, R216, 0x1, -R7 ;  /* 0x00000001d8077824 */ /* 0x000fe200078e0a07 */
[----:B------:R-:W-:Y:S01]  /*0e40*/  SHF.R.S32.HI R3, RZ, 0x1f, R222 ;  /* 0x0000001fff037819 */ /* 0x000fe200000114de */
[----:B------:R-:W-:Y:S01]  /*0e50*/  IMAD.IADD R6, R5, 0x1, -R6 ;  /* 0x0000000105067824 */ /* 0x000fe200078e0a06 */
[-C--:B------:R-:W-:Y:S01]  /*0e60*/  LEA.HI R9, R222, R222.reuse, RZ, 0x1 ;  /* 0x000000dede097211 */ /* 0x080fe200078f08ff */
[----:B------:R-:W-:Y:S01]  /*0e70*/  IMAD.IADD R230, R191, 0x1, -R8 ;  /* 0x00000001bfe67824 */ /* 0x000fe200078e0a08 */
[----:B------:R-:W-:Y:S01]  /*0e80*/  LEA.HI R5, R3, R222, RZ, 0x3 ;  /* 0x000000de03057211 */ /* 0x000fe200078f18ff */
[----:B------:R-:W-:Y:S01]  /*0e90*/  IMAD R231, R7, 0x8, R10 ;  /* 0x0000000807e77824 */ /* 0x000fe200078e020a */
[----:B------:R-:W-:Y:S01]  /*0ea0*/  SHF.R.S32.HI R10, RZ, 0x1f, R225 ;  /* 0x0000001fff0a7819 */ /* 0x000fe200000114e1 */
[----:B------:R-:W-:Y:S01]  /*0eb0*/  IMAD.SHL.U32 R3, R230, 0x80, RZ ;  /* 0x00000080e6037824 */ /* 0x000fe200078e00ff */
[----:B------:R-:W-:Y:S01]  /*0ec0*/  LEA.HI R4, R4, R191, RZ, 0x1 ;  /* 0x000000bf04047211 */ /* 0x000fe200078f08ff */
[----:B------:R-:W-:Y:S01]  /*0ed0*/  IMAD.SHL.U32 R8, R5, 0x40, RZ ;  /* 0x0000004005087824 */ /* 0x000fe200078e00ff */
[----:B------:R-:W-:Y:S01]  /*0ee0*/  LOP3.LUT R7, R9, 0x3fffffe, RZ, 0xc0, !PT ;  /* 0x03fffffe09077812 */ /* 0x000fe200078ec0ff */
[----:B------:R-:W-:Y:S01]  /*0ef0*/  IMAD.SHL.U32 R201, R6, 0x80, RZ ;  /* 0x0000008006c97824 */ /* 0x000fe200078e00ff */
[----:B------:R-:W-:-:S02]  /*0f00*/  LEA.HI R5, R10, R225, RZ, 0x2 ;  /* 0x000000e10a057211 */ /* 0x000fc400078f10ff */
[----:B------:R-:W-:Y:S01]  /*0f10*/  LOP3.LUT R3, R3, 0x380, RZ, 0xc0, !PT ;  /* 0x0000038003037812 */ /* 0x000fe200078ec0ff */
[----:B------:R-:W-:Y:S01]  /*0f20*/  IMAD.IADD R207, R222, 0x1, -R7 ;  /* 0x00000001decf7824 */ /* 0x000fe200078e0a07 */
[----:B------:R-:W-:Y:S02]  /*0f30*/  LOP3.LUT R4, R4, 0x3fffffe, RZ, 0xc0, !PT ;  /* 0x03fffffe04047812 */ /* 0x000fe400078ec0ff */
[--C-:B------:R-:W-:Y:S02]  /*0f40*/  SHF.R.S32.HI R7, RZ, 0x2, R5.reuse ;  /* 0x00000002ff077819 */ /* 0x100fe40000011405 */
[----:B------:R-:W-:Y:S01]  /*0f50*/  SHF.R.S32.HI R12, RZ, 0x1f, R5 ;  /* 0x0000001fff0c7819 */ /* 0x000fe20000011405 */
[----:B------:R-:W-:Y:S01]  /*0f60*/  IMAD.IADD R4, R191, 0x1, -R4 ;  /* 0x00000001bf047824 */ /* 0x000fe200078e0a04 */
[----:B------:R-:W-:Y:S02]  /*0f70*/  LOP3.LUT R14, R8, 0xfffffe00, RZ, 0xc0, !PT ;  /* 0xfffffe00080e7812 */ /* 0x000fe400078ec0ff */
[----:B------:R-:W-:Y:S01]  /*0f80*/  SHF.R.U32.HI R8, RZ, 0x3, R3 ;  /* 0x00000003ff087819 */ /* 0x000fe20000011603 */
[----:B------:R-:W-:Y:S01]  /*0f90*/  IMAD R205, R216, 0x8, R4 ;  /* 0x00000008d8cd7824 */ /* 0x000fe200078e0204 */
[----:B------:R-:W-:Y:S01]  /*0fa0*/  LOP3.LUT R3, R3, 0x10, R22, 0xf8, !PT ;  /* 0x0000001003037812 */ /* 0x000fe200078ef816 */
[----:B------:R-:W-:Y:S01]  /*0fb0*/  IMAD R207, R207, 0x40, R14 ;  /* 0x00000040cfcf7824 */ /* 0x000fe200078e020e */
[----:B------:R-:W-:Y:S01]  /*0fc0*/  LEA.HI R12, R12, R7, RZ, 0x3 ;  /* 0x000000070c0c7211 */ /* 0x000fe200078f18ff */
[----:B------:R-:W-:Y:S01]  /*0fd0*/  IMAD.SHL.U32 R205, R205, 0x40, RZ ;  /* 0x00000040cdcd7824 */ /* 0x000fe200078e00ff */
[----:B------:R-:W-:-:S02]  /*0fe0*/  LOP3.LUT R3, R3, R8, RZ, 0x3c, !PT ;  /* 0x0000000803037212 */ /* 0x000fc400078e3cff */
[----:B------:R-:W-:Y:S02]  /*0ff0*/  LOP3.LUT R12, R12, 0xfffffff8, RZ, 0xc0, !PT ;  /* 0xfffffff80c0c7812 */ /* 0x000fe400078ec0ff */
[----:B------:R-:W-:Y:S01]  /*1000*/  LEA.HI R10, R10, R225, RZ, 0x5 ;  /* 0x000000e10a0a7211 */ /* 0x000fe200078f28ff */
[----:B------:R-:W-:Y:S01]  /*1010*/  IMAD R216, R216, 0x400, R3 ;  /* 0x00000400d8d87824 */ /* 0x000fe200078e0203 */
[----:B------:R-:W-:Y:S01]  /*1020*/  SHF.R.S32.HI R4, RZ, 0x1f, R197 ;  /* 0x0000001fff047819 */ /* 0x000fe200000114c5 */
[----:B------:R-:W-:Y:S01]  /*1030*/  IMAD.IADD R7, R7, 0x1, -R12 ;  /* 0x0000000107077824 */ /* 0x000fe200078e0a0c */
[----:B------:R-:W-:Y:S02]  /*1040*/  SHF.R.S32.HI R8, RZ, 0x1f, R199 ;  /* 0x0000001fff087819 */ /* 0x000fe400000114c7 */
[----:B------:R-:W-:Y:S02]  /*1050*/  LOP3.LUT P0, RZ, R6, 0x2, RZ, 0xc0, !PT ;  /* 0x0000000206ff7812 */ /* 0x000fe4000780c0ff */
[----:B------:R-:W-:-:S02]  /*1060*/  SHF.R.S32.HI R10, RZ, 0x5, R10 ;  /* 0x00000005ff0a7819 */ /* 0x000fc4000001140a */
[CC--:B------:R-:W-:Y:S02]  /*1070*/  LEA.HI R6, R4.reuse, R197.reuse, RZ, 0x4 ;  /* 0x000000c504067211 */ /* 0x0c0fe400078f20ff */
[----:B------:R-:W-:Y:S01]  /*1080*/  LEA.HI R4, R4, R197, RZ, 0x6 ;  /* 0x000000c504047211 */ /* 0x000fe200078f30ff */
[----:B------:R-:W-:Y:S01]  /*1090*/  IMAD R7, R10, 0x10, R7 ;  /* 0x000000100a077824 */ /* 0x000fe200078e0207 */
[----:B------:R-:W-:Y:S02]  /*10a0*/  LEA.HI R3, R8, R199, RZ, 0x6 ;  /* 0x000000c708037211 */ /* 0x000fe400078f30ff */
[----:B------:R-:W-:Y:S01]  /*10b0*/  SHF.R.S32.HI R229, RZ, 0x7, R2 ;  /* 0x00000007ffe57819 */ /* 0x000fe20000011402 */
[----:B------:R-:W-:Y:S01]  /*10c0*/  IMAD.SHL.U32 R4, R4, 0x80, RZ ;  /* 0x0000008004047824 */ /* 0x000fe200078e00ff */
[----:B------:R-:W-:Y:S01]  /*10d0*/  LOP3.LUT R201, R201, 0x180, RZ, 0xc0, !PT ;  /* 0x00000180c9c97812 */ /* 0x000fe200078ec0ff */
[----:B------:R-:W-:Y:S01]  /*10e0*/  IMAD.SHL.U32 R10, R3, 0x80, RZ ;  /* 0x00000080030a7824 */ /* 0x000fe200078e00ff */
[----:B------:R-:W-:-:S02]  /*10f0*/  LEA.HI R2, R2, R229, RZ, 0x1 ;  /* 0x000000e502027211 */ /* 0x000fc400078f08ff */
[----:B------:R-:W-:Y:S02]  /*1100*/  LOP3.LUT R3, R201, 0x30, R6, 0xf8, !PT ;  /* 0x00000030c9037812 */ /* 0x000fe400078ef806 */
[----:B------:R-:W-:Y:S02]  /*1110*/  SHF.R.U32.HI R204, RZ, 0x3, R201 ;  /* 0x00000003ffcc7819 */ /* 0x000fe400000116c9 */
[----:B------:R-:W-:Y:S02]  /*1120*/  LOP3.LUT R2, R2, 0x3fffffe, RZ, 0xc0, !PT ;  /* 0x03fffffe02027812 */ /* 0x000fe400078ec0ff */
[----:B------:R-:W-:Y:S02]  /*1130*/  LOP3.LUT R4, R4, 0xffffe000, RZ, 0xc0, !PT ;  /* 0xffffe00004047812 */ /* 0x000fe400078ec0ff */
[----:B------:R-:W-:Y:S01]  /*1140*/  LOP3.LUT R3, R3, R204, RZ, 0x3c, !PT ;  /* 0x000000cc03037212 */ /* 0x000fe200078e3cff */
[----:B------:R-:W-:Y:S01]  /*1150*/  IMAD.IADD R2, R229, 0x1, -R2 ;  /* 0x00000001e5027824 */ /* 0x000fe200078e0a02 */
[----:B------:R-:W-:-:S02]  /*1160*/  LEA.HI R8, R8, R199, RZ, 0x4 ;  /* 0x000000c708087211 */ /* 0x000fc400078f20ff */
[----:B------:R-:W-:Y:S01]  /*1170*/  IADD3 R4, R3, R205, R4 ;  /* 0x000000cd03047210 */ /* 0x000fe20007ffe004 */
[----:B------:R-:W-:Y:S01]  /*1180*/  IMAD R211, R2, 0x40, R7 ;  /* 0x0000004002d37824 */ /* 0x000fe200078e0207 */
[C---:B------:R-:W-:Y:S01]  /*1190*/  LOP3.LUT R3, R201.reuse, 0x10, R22, 0xf8, !PT ;  /* 0x00000010c9037812 */ /* 0x040fe200078ef816 */
[----:B------:R-:W-:Y:S01]  /*11a0*/  IMAD.MOV.U32 R2, RZ, RZ, 0x20 ;  /* 0x00000020ff027424 */ /* 0x000fe200078e00ff */
[----:B------:R-:W-:Y:S01]  /*11b0*/  LOP3.LUT R11, R201, 0x30, R8, 0xf8, !PT ;  /* 0x00000030c90b7812 */ /* 0x000fe200078ef808 */
[----:B------:R-:W-:Y:S01]  /*11c0*/  IMAD.IADD R227, R17, 0x1, R4 ;  /* 0x0000000111e37824 */ /* 0x000fe200078e0204 */
[----:B------:R-:W-:Y:S02]  /*11d0*/  SHF.R.S32.HI R9, RZ, 0x1, R9 ;  /* 0x00000001ff097819 */ /* 0x000fe40000011409 */
[-C--:B------:R-:W-:Y:S02]  /*11e0*/  LOP3.LUT R214, R3, R204.reuse, RZ, 0x3c, !PT ;  /* 0x000000cc03d67212 */ /* 0x080fe400078e3cff */
[----:B------:R-:W-:Y:S01]  /*11f0*/  LOP3.LUT R10, R10, 0xffffe000, RZ, 0xc0, !PT ;  /* 0xffffe0000a0a7812 */ /* 0x000fe200078ec0ff */
[----:B------:R-:W-:Y:S01]  /*1200*/  IMAD.SHL.U32 R9, R9, 0x80, RZ ;  /* 0x0000008009097824 */ /* 0x000fe200078e00ff */
[----:B------:R-:W-:Y:S01]  /*1210*/  LOP3.LUT R11, R11, R204, RZ, 0x3c, !PT ;  /* 0x000000cc0b0b7212 */ /* 0x000fe200078e3cff */
[----:B------:R-:W-:Y:S01]  /*1220*/  IMAD.IADD R214, R205, 0x1, R214 ;  /* 0x00000001cdd67824 */ /* 0x000fe200078e02d6 */
[----:B------:R-:W-:-:S02]  /*1230*/  LOP3.LUT R7, R201, 0x30, R22, 0xf8, !PT ;  /* 0x00000030c9077812 */ /* 0x000fc400078ef816 */
[----:B------:R-:W-:Y:S02]  /*1240*/  IADD3 R10, R11, R205, R10 ;  /* 0x000000cd0b0a7210 */ /* 0x000fe40007ffe00a */
[----:B------:R-:W-:Y:S02]  /*1250*/  LOP3.LUT R200, R5, 0x7ffffffc, RZ, 0xc0, !PT ;  /* 0x7ffffffc05c87812 */ /* 0x000fe400078ec0ff */
[----:B------:R-:W-:Y:S01]  /*1260*/  SEL R3, R2, 0xffffffe0, !P0 ;  /* 0xffffffe002037807 */ /* 0x000fe20004000000 */
[----:B------:R-:W-:Y:S01]  /*1270*/  IMAD.IADD R226, R17, 0x1, R10 ;  /* 0x0000000111e27824 */ /* 0x000fe200078e020a */
[----:B------:R-:W-:Y:S01]  /*1280*/  LOP3.LUT R228, R7, R204, RZ, 0x3c, !PT ;  /* 0x000000cc07e47212 */ /* 0x000fe200078e3cff */
[----:B------:R-:W-:Y:S01]  /*1290*/  IMAD.IADD R200, R225, 0x1, -R200 ;  /* 0x00000001e1c87824 */ /* 0x000fe200078e0ac8 */
[----:B------:R-:W-:Y:S01]  /*12a0*/  SHF.R.S32.HI R212, RZ, 0x3, R212 ;  /* 0x00000003ffd47819 */ /* 0x000fe200000114d4 */
[----:B------:R-:W-:Y:S01]  /*12b0*/  IMAD.IADD R215, R3, 0x1, R214 ;  /* 0x0000000103d77824 */ /* 0x000fe200078e02d6 */
[----:B------:R-:W-:-:S02]  /*12c0*/  SHF.R.S32.HI R221, RZ, 0x1f, R191 ;  /* 0x0000001fffdd7819 */ /* 0x000fc400000114bf */
[----:B------:R-:W-:Y:S02]  /*12d0*/  LOP3.LUT R206, R9, 0x180, RZ, 0xc0, !PT ;  /* 0x0000018009ce7812 */ /* 0x000fe400078ec0ff */
[----:B------:R-:W-:Y:S02]  /*12e0*/  IADD3 R228, R17, R205, R228 ;  /* 0x000000cd11e47210 */ /* 0x000fe40007ffe0e4 */
[----:B------:R-:W-:-:S07]  /*12f0*/  IADD3 R224, R3, UR52, R214 ;  /* 0x0000003403e07c10 */ /* 0x000fce000fffe0d6 */
.L_x_1583:
[----:B------:R-:W-:Y:S05]  /*1300*/  YIELD ;  /* 0x0000000000007946 */ /* 0x000fea0003800000 */
[----:B------:R-:W-:Y:S01]  /*1310*/  ULDC.64 UR4, c[0x0][0xa28] ;  /* 0x00028a0000047ab9 */ /* 0x000fe20000000a00 */
[----:B0-2345:R-:W0:Y:S01]  /*1320*/  LDC.64 R4, c[0x0][0xa08] ;  /* 0x00028200ff047b82 */ /* 0x03de220000000a00 */
[----:B------:R-:W-:Y:S01]  /*1330*/  ISETP.NE.U32.AND P1, PT, RZ, UR4, PT ;  /* 0x00000004ff007c0c */ /* 0x000fe2000bf25070 */
[----:B------:R-:W-:Y:S02]  /*1340*/  IMAD.MOV.U32 R26, RZ, RZ, RZ ;  /* 0x000000ffff1a7224 */ /* 0x000fe400078e00ff */
[----:B------:R-:W-:Y:S01]  /*1350*/  IMAD.MOV.U32 R0, RZ, RZ, RZ ;  /* 0x000000ffff007224 */ /* 0x000fe200078e00ff */
[----:B------:R-:W-:Y:S01]  /*1360*/  ISETP.NE.AND.EX P1, PT, RZ, UR5, PT, P1 ;  /* 0x00000005ff007c0c */ /* 0x000fe2000bf25310 */
[----:B------:R-:W-:-:S02]  /*1370*/  ULDC.64 UR4, c[0x0][0xa18] ;  /* 0x0002860000047ab9 */ /* 0x000fc40000000a00 */
[----:B------:R-:W-:-:S04]  /*1380*/  ISETP.NE.U32.AND P2, PT, RZ, UR4, PT ;  /* 0x00000004ff007c0c */ /* 0x000fc8000bf45070 */
[----:B------:R-:W-:Y:S01]  /*1390*/  ISETP.NE.AND.EX P2, PT, RZ, UR5, PT, P2 ;  /* 0x00000005ff007c0c */ /* 0x000fe2000bf45320 */
[----:B------:R-:W-:Y:S02]  /*13a0*/  ULDC.64 UR4, c[0x0][0xa08] ;  /* 0x0002820000047ab9 */ /* 0x000fe40000000a00 */
[----:B------:R-:W-:-:S03]  /*13b0*/  ISETP.NE.U32.AND P0, PT, RZ, UR4, PT ;  /* 0x00000004ff007c0c */ /* 0x000fc6000bf05070 */
[----:B------:R-:W1:Y:S01]  /*13c0*/  @P1 LDC.64 R2, c[0x0][0xa28] ;  /* 0x00028a00ff021b82 */ /* 0x000e620000000a00 */
[----:B------:R-:W-:Y:S01]  /*13d0*/  ISETP.NE.AND.EX P0, PT, RZ, UR5, PT, P0 ;  /* 0x00000005ff007c0c */ /* 0x000fe2000bf05300 */
[----:B0-----:R-:W-:-:S06]  /*13e0*/  IMAD.WIDE R8, R195, 0x4, R4 ;  /* 0x00000004c3087825 */ /* 0x001fcc00078e0204 */
[----:B------:R-:W0:Y:S01]  /*13f0*/  @P2 LDC.64 R6, c[0x0][0xa18] ;  /* 0x00028600ff062b82 */ /* 0x000e220000000a00 */
[----:B------:R-:W-:Y:S02]  /*1400*/  ULDC UR4, c[0x0][0x288] ;  /* 0x0000a20000047ab9 */ /* 0x000fe40000000800 */
[----:B------:R-:W-:Y:S01]  /*1410*/  IMAD.U32 R196, RZ, RZ, UR4 ;  /* 0x00000004ffc47e24 */ /* 0x000fe2000f8e00ff */
[----:B------:R-:W-:Y:S02]  /*1420*/  ULDC.64 UR4, c[0x0][0x3f8] ;  /* 0x0000fe0000047ab9 */ /* 0x000fe40000000a00 */
[----:B------:R-:W5:Y:S01]  /*1430*/  @P0 LDG.E R26, desc[UR60][R8.64] ;  /* 0x0000003c081a0981 */ /* 0x000f62000c1e1900 */
[----:B-1----:R-:W-:-:S04]  /*1440*/  @P1 IMAD.WIDE R2, R195, 0x4, R2 ;  /* 0x00000004c3021825 */ /* 0x002fc800078e0202 */
[----:B0-----:R-:W-:Y:S01]  /*1450*/  @P2 IMAD.WIDE R4, R195, 0x4, R6 ;  /* 0x00000004c3042825 */ /* 0x001fe200078e0206 */
[----:B------:R-:W-:Y:S01]  /*1460*/  UISETP.NE.U32.AND UP0, UPT, UR4, URZ, UPT ;  /* 0x0000003f0400728c */ /* 0x000fe2000bf05070 */
[----:B------:R0:W5:Y:S02]  /*1470*/  @P1 LDG.E R0, desc[UR60][R2.64] ;  /* 0x0000003c02001981 */ /* 0x000164000c1e1900 */
[----:B------:R-:W-:Y:S02]  /*1480*/  ULDC UR4, c[0x0][0x404] ;  /* 0x0001010000047ab9 */ /* 0x000fe40000000800 */
[----:B------:R1:W5:Y:S01]  /*1490*/  @P2 LDG.E R196, desc[UR60][R4.64] ;  /* 0x0000003c04c42981 */ /* 0x000362000c1e1900 */
[----:B------:R-:W-:-:S03]  /*14a0*/  UISETP.NE.AND.EX UP0, UPT, UR5, URZ, UPT, UP0 ;  /* 0x0000003f0500728c */ /* 0x000fc6000bf05300 */
[----:B------:R-:W-:Y:S01]  /*14b0*/  ULDC UR5, c[0x0][0x2e0] ;  /* 0x0000b80000057ab9 */ /* 0x000fe20000000800 */
[----:B------:R-:W-:-:S04]  /*14c0*/  USEL UR4, UR4, 0x1, UP0 ;  /* 0x0000000104047887 */ /* 0x000fc80008000000 */
[----:B------:R-:W-:-:S03]  /*14d0*/  UIMAD UR4, UR4, UR5, URZ ;  /* 0x00000005040472a4 */ /* 0x000fc6000f8e023f */
[----:B------:R-:W-:Y:S02]  /*14e0*/  ULDC UR5, c[0x0][0x338] ;  /* 0x0000ce0000057ab9 */ /* 0x000fe40000000800 */
[----:B0-----:R-:W-:Y:S02]  /*14f0*/  IMAD.U32 R2, RZ, RZ, UR5 ;  /* 0x00000005ff027e24 */ /* 0x001fe4000f8e00ff */
[----:B------:R-:W-:Y:S01]  /*1500*/  IMAD.U32 R25, RZ, RZ, UR4 ;  /* 0x00000004ff197e24 */ /* 0x000fe2000f8e00ff */
[----:B-1----:R-:W-:Y:S06]  /*1510*/  @P2 BRA `(.L_x_1318) ;  /* 0x0000000000242947 */ /* 0x002fec0003800000 */
        /* <DEDUP_REMOVED lines=9> */
.L_x_1318:
[----:B------:R-:W-:Y:S01]  /*15b0*/  ULDC.64 UR4, c[0x0][0xa20] ;  /* 0x0002880000047ab9 */ /* 0x000fe20000000a00 */
[----:B------:R-:W-:Y:S01]  /*15c0*/  IMAD.MOV.U32 R223, RZ, RZ, R193 ;  /* 0x000000ffffdf7224 */ /* 0x000fe200078e00c1 */
[----:B------:R-:W-:Y:S01]  /*15d0*/  ISETP.NE.U32.AND P1, PT, RZ, UR4, PT ;  /* 0x00000004ff007c0c */ /* 0x000fe2000bf25070 */
[----:B------:R-:W-:Y:S02]  /*15e0*/  IMAD.MOV.U32 R217, RZ, RZ, R194 ;  /* 0x000000ffffd97224 */ /* 0x000fe400078e00c2 */
[----:B------:R-:W-:Y:S01]  /*15f0*/  IMAD.MOV.U32 R218, RZ, RZ, R195 ;  /* 0x000000ffffda7224 */ /* 0x000fe200078e00c3 */
[----:B------:R-:W-:-:S13]  /*1600*/  ISETP.NE.AND.EX P1, PT, RZ, UR5, PT, P1 ;  /* 0x00000005ff007c0c */ /* 0x000fda000bf25310 */
[----:B------:R-:W-:Y:S05]  /*1610*/  @!P1 BRA `(.L_x_1319) ;  /* 0x0000000000109947 */ /* 0x000fea0003800000 */
[----:B------:R-:W0:Y:S02]  /*1620*/  LDC.64 R4, c[0x0][0xa20] ;  /* 0x00028800ff047b82 */ /* 0x000e240000000a00 */
[----:B0-----:R-:W-:-:S05]  /*1630*/  IMAD.WIDE R4, R195, 0x4, R4 ;  /* 0x00000004c3047825 */ /* 0x001fca00078e0204 */
[----:B------:R0:W5:Y:S01]  /*1640*/  LDG.E R25, desc[UR60][R4.64] ;  /* 0x0000003c04197981 */ /* 0x000162000c1e1900 */
[----:B------:R-:W-:Y:S05]  /*1650*/  BRA `(.L_x_1320) ;  /* 0x0000000000107947 */ /* 0x000fea0003800000 */
.L_x_1319:
[----:B------:R-:W-:Y:S05]  /*1660*/  @!P0 BRA `(.L_x_1320) ;  /* 0x00000000000c8947 */ /* 0x000fea0003800000 */
[----:B------:R-:W2:Y:S04]  /*1670*/  LDG.E R4, desc[UR60][R8.64] ;  /* 0x0000003c08047981 */ /* 0x000ea8000c1e1900 */
[----:B------:R-:W2:Y:S02]  /*1680*/  LDG.E R25, desc[UR60][R8.64+0x4] ;  /* 0x0000043c08197981 */ /* 0x000ea4000c1e1900 */
[----:B--2---:R-:W-:-:S07]  /*1690*/  IMAD.IADD R25, R25, 0x1, -R4 ;  /* 0x0000000119197824 */ /* 0x004fce00078e0a04 */
.L_x_1320:
[----:B------:R-:W-:Y:S01]  /*16a0*/  ULDC.64 UR4, c[0x0][0xa10] ;  /* 0x0002840000047ab9 */ /* 0x000fe20000000a00 */
[----:B------:R-:W1:Y:S01]  /*16b0*/  LDC.64 R10, c[0x0][0x9e0] ;  /* 0x00027800ff0a7b82 */ /* 0x000e620000000a00 */
[----:B------:R-:W-:-:S04]  /*16c0*/  ISETP.NE.U32.AND P0, PT, RZ, UR4, PT ;  /* 0x00000004ff007c0c */ /* 0x000fc8000bf05070 */
[----:B------:R-:W-:Y:S01]  /*16d0*/  ISETP.NE.AND.EX P0, PT, RZ, UR5, PT, P0 ;  /* 0x00000005ff007c0c */ /* 0x000fe2000bf05300 */
[----:B------:R-:W-:Y:S02]  /*16e0*/  ULDC.64 UR4, c[0x0][0xa30] ;  /* 0x00028c0000047ab9 */ /* 0x000fe40000000a00 */
[----:B------:R-:W-:-:S04]  /*16f0*/  ISETP.NE.U32.AND P1, PT, RZ, UR4, PT ;  /* 0x00000004ff007c0c */ /* 0x000fc8000bf25070 */
[----:B------:R-:W-:-:S06]  /*1700*/  ISETP.NE.AND.EX P1, PT, RZ, UR5, PT, P1 ;  /* 0x00000005ff007c0c */ /* 0x000fcc000bf25310 */
[----:B0-----:R-:W0:Y:S08]  /*1710*/  @P0 LDC.64 R4, c[0x0][0xa10] ;  /* 0x00028400ff040b82 */ /* 0x001e300000000a00 */
[----:B------:R-:W2:Y:S01]  /*1720*/  @P1 LDC.64 R6, c[0x0][0xa30] ;  /* 0x00028c00ff061b82 */ /* 0x000ea20000000a00 */
[----:B0-----:R-:W-:-:S05]  /*1730*/  @P0 IMAD.WIDE R4, R195, 0x4, R4 ;  /* 0x00000004c3040825 */ /* 0x001fca00078e0204 */
[----:B------:R-:W3:Y:S04]  /*1740*/  @P0 LDG.E R3, desc[UR60][R4.64] ;  /* 0x0000003c04030981 */ /* 0x000ee8000c1e1900 */
[----:B------:R0:W3:Y:S01]  /*1750*/  @P0 LDG.E R8, desc[UR60][R4.64+0x4] ;  /* 0x0000043c04080981 */ /* 0x0000e2000c1e1900 */
[----:B-----5:R-:W-:Y:S02]  /*1760*/  IMAD.MOV.U32 R143, RZ, RZ, R25 ;  /* 0x000000ffff8f7224 */ /* 0x020fe400078e0019 */
[----:B--2---:R-:W-:-:S05]  /*1770*/  @P1 IMAD.WIDE R6, R195, 0x4, R6 ;  /* 0x00000004c3061825 */ /* 0x004fca00078e0206 */
[----:B------:R2:W5:Y:S01]  /*1780*/  @P1 LDG.E R143, desc[UR60][R6.64] ;  /* 0x0000003c068f1981 */ /* 0x000562000c1e1900 */
[----:B-1----:R-:W-:Y:S02]  /*1790*/  ISETP.GE.AND P1, PT, R11, 0x1, PT ;  /* 0x000000010b00780c */ /* 0x002fe40003f26270 */
[----:B0-----:R-:W-:Y:S01]  /*17a0*/  LEA R5, R193, 0x80, 0x7 ;  /* 0x00000080c1057811 */ /* 0x001fe200078e38ff */
[----:B---3--:R-:W-:Y:S02]  /*17b0*/  @P0 IMAD.IADD R2, R8, 0x1, -R3 ;  /* 0x0000000108020824 */ /* 0x008fe400078e0a03 */
[----:B------:R-:W-:-:S04]  /*17c0*/  IMAD.IADD R8, R25, 0x1, -R0 ;  /* 0x0000000119087824 */ /* 0x000fc800078e0a00 */
[----:B------:R-:W-:-:S04]  /*17d0*/  IMAD.IADD R192, R8, 0x1, R2 ;  /* 0x0000000108c07824 */ /* 0x000fc800078e0202 */
[C---:B------:R-:W-:Y:S01]  /*17e0*/  VIADD R0, R192.reuse, 0x9f ;  /* 0x0000009fc0007836 */ /* 0x040fe20000000000 */
[----:B------:R-:W-:-:S03]  /*17f0*/  IADD3 R9, R192, R5, -R196 ;  /* 0x00000005c0097210 */ /* 0x000fc60007ffe8c4 */
[----:B------:R-:W-:-:S05]  /*1800*/  IMAD.HI R0, R0, 0x66666667, RZ ;  /* 0x6666666700007827 */ /* 0x000fca00078e02ff */
[----:B------:R-:W-:-:S04]  /*1810*/  SHF.R.U32.HI R3, RZ, 0x1f, R0 ;  /* 0x0000001fff037819 */ /* 0x000fc80000011600 */
[----:B------:R-:W-:Y:S01]  /*1820*/  LEA.HI.SX32 R156, R0, R3, 0x1a ;  /* 0x00000003009c7211 */ /* 0x000fe200078fd2ff */
[----:B------:R-:W-:Y:S01]  /*1830*/  IMAD.IADD R0, R9, 0x1, R10 ;  /* 0x0000000109007824 */ /* 0x000fe200078e020a */
[----:B--2---:R-:W-:Y:S06]  /*1840*/  @!P1 BRA `(.L_x_1321) ;  /* 0x0000000000489947 */ /* 0x004fec0003800000 */
[C---:B------:R-:W-:Y:S01]  /*1850*/  ISETP.GT.AND P0, PT, R9.reuse, RZ, PT ;  /* 0x000000ff0900720c */ /* 0x040fe20003f04270 */
[----:B------:R-:W-:Y:S01]  /*1860*/  BSSY B0, `(.L_x_1322) ;  /* 0x000000e000007945 */ /* 0x000fe20003800000 */
[----:B------:R-:W-:-:S11]  /*1870*/  VIADD R3, R9, 0xffffffff ;  /* 0xffffffff09037836 */ /* 0x000fd60000000000 */
        /* <DEDUP_REMOVED lines=8> */
.L_x_1323:
[----:B------:R-:W-:-:S13]  /*1900*/  ISETP.NE.AND P0, PT, R11, 0x1, PT ;  /* 0x000000010b00780c */ /* 0x000fda0003f05270 */
[----:B------:R-:W0:Y:S02]  /*1910*/  @P0 LDC.64 R4, c[0x0][0x9e8] ;  /* 0x00027a00ff040b82 */ /* 0x000e240000000a00 */
[----:B0-----:R-:W-:-:S05]  /*1920*/  @P0 IMAD.HI.U32 R4, R3, R4, RZ ;  /* 0x0000000403040227 */ /* 0x001fca00078e00ff */
[----:B------:R-:W-:-:S07]  /*1930*/  @P0 SHF.R.U32.HI R3, RZ, R5, R4 ;  /* 0x00000005ff030219 */ /* 0x000fce0000011604 */
.L_x_1324:
[----:B------:R-:W-:Y:S05]  /*1940*/  BSYNC B0 ;  /* 0x0000000000007941 */ /* 0x000fea0003800000 */
.L_x_1322:
[----:B------:R-:W-:-:S05]  /*1950*/  IMAD R3, R3, R11, R11 ;  /* 0x0000000b03037224 */ /* 0x000fca00078e020b */
[----:B------:R-:W-:-:S07]  /*1960*/  VIMNMX R0, R0, R3, PT ;  /* 0x0000000300007248 */ /* 0x000fce0003fe0100 */
.L_x_1321:
[----:B------:R-:W-:Y:S01]  /*1970*/  IMAD R3, R193, 0x80, -R196 ;  /* 0x00000080c1037824 */ /* 0x000fe200078e0ac4 */
[----:B------:R-:W-:-:S03]  /*1980*/  ULDC UR4, c[0x0][0x9dc] ;  /* 0x0002770000047ab9 */ /* 0x000fc60000000800 */
[----:B------:R-:W-:-:S04]  /*1990*/  IMAD.IADD R3, R192, 0x1, R3 ;  /* 0x00000001c0037824 */ /* 0x000fc800078e0203 */
[----:B------:R-:W-:Y:S01]  /*19a0*/  VIADD R4, R3, -UR4 ;  /* 0x8000000403047c36 */ /* 0x000fe20008000000 */
[----:B------:R-:W-:Y:S06]  /*19b0*/  @!P1 BRA `(.L_x_1325) ;  /* 0x0000000000449947 */ /* 0x000fec0003800000 */
[----:B------:R-:W-:Y:S01]  /*19c0*/  ISETP.GT.AND P0, PT, R3, -0x1, PT ;  /* 0xffffffff0300780c */ /* 0x000fe20003f04270 */
[----:B------:R-:W-:-:S12]  /*19d0*/  BSSY B0, `(.L_x_1326) ;  /* 0x000000d000007945 */ /* 0x000fd80003800000 */
        /* <DEDUP_REMOVED lines=8> */
.L_x_1327:
[----:B------:R-:W-:-:S13]  /*1a60*/  ISETP.NE.AND P0, PT, R11, 0x1, PT ;  /* 0x000000010b00780c */ /* 0x000fda0003f05270 */
[----:B------:R-:W0:Y:S02]  /*1a70*/  @P0 LDC.64 R6, c[0x0][0x9e8] ;  /* 0x00027a00ff060b82 */ /* 0x000e240000000a00 */
[----:B0-----:R-:W-:-:S05]  /*1a80*/  @P0 IMAD.HI.U32 R6, R3, R6, RZ ;  /* 0x0000000603060227 */ /* 0x001fca00078e00ff */
[----:B------:R-:W-:-:S07]  /*1a90*/  @P0 SHF.R.U32.HI R3, RZ, R7, R6 ;  /* 0x00000007ff030219 */ /* 0x000fce0000011606 */
.L_x_1328:
[----:B------:R-:W-:Y:S05]  /*1aa0*/  BSYNC B0 ;  /* 0x0000000000007941 */ /* 0x000fea0003800000 */
.L_x_1326:
[----:B------:R-:W-:-:S05]  /*1ab0*/  IMAD R3, R3, R11, RZ ;  /* 0x0000000b03037224 */ /* 0x000fca00078e02ff */
[----:B------:R-:W-:-:S07]  /*1ac0*/  VIMNMX R4, R4, R3, !PT ;  /* 0x0000000304047248 */ /* 0x000fce0007fe0100 */
.L_x_1325:
[----:B------:R-:W-:Y:S02]  /*1ad0*/  VIADD R0, R0, 0x9f ;  /* 0x0000009f00007836 */ /* 0x000fe40000000000 */
[----:B------:R-:W-:-:S04]  /*1ae0*/  IMAD.HI R4, R4, 0x66666667, RZ ;  /* 0x6666666704047827 */ /* 0x000fc800078e02ff */
[----:B------:R-:W-:Y:S01]  /*1af0*/  IMAD.HI R0, R0, 0x66666667, RZ ;  /* 0x6666666700007827 */ /* 0x000fe200078e02ff */
[----:B------:R-:W-:-:S04]  /*1b00*/  SHF.R.U32.HI R5, RZ, 0x1f, R4 ;  /* 0x0000001fff057819 */ /* 0x000fc80000011604 */
[----:B------:R-:W-:Y:S02]  /*1b10*/  SHF.R.U32.HI R3, RZ, 0x1f, R0 ;  /* 0x0000001fff037819 */ /* 0x000fe40000011600 */
[----:B------:R-:W-:Y:S02]  /*1b20*/  LEA.HI.SX32 R5, R4, R5, 0x1a ;  /* 0x0000000504057211 */ /* 0x000fe400078fd2ff */
[----:B------:R-:W-:Y:S02]  /*1b30*/  LEA.HI.SX32 R3, R0, R3, 0x1a ;  /* 0x0000000300037211 */ /* 0x000fe400078fd2ff */
[----:B------:R-:W-:Y:S02]  /*1b40*/  VIMNMX R5, RZ, R5, !PT ;  /* 0x00000005ff057248 */ /* 0x000fe40007fe0100 */
[----:B------:R-:W-:-:S03]  /*1b50*/  VIMNMX R3, R156, R3, PT ;  /* 0x000000039c037248 */ /* 0x000fc60003fe0100 */
[--C-:B------:R-:W-:Y:S02]  /*1b60*/  IMAD R5, R5, 0xa0, -R8.reuse ;  /* 0x000000a005057824 */ /* 0x100fe400078e0a08 */
[----:B------:R-:W-:-:S03]  /*1b70*/  IMAD R3, R3, 0xa0, -R8 ;  /* 0x000000a003037824 */ /* 0x000fc600078e0a08 */
[----:B------:R-:W-:Y:S02]  /*1b80*/  VIMNMX R5, RZ, R5, !PT ;  /* 0x00000005ff057248 */ /* 0x000fe40007fe0100 */
[----:B------:R-:W-:-:S04]  /*1b90*/  VIMNMX R0, R3, R2, PT ;  /* 0x0000000203007248 */ /* 0x000fc80003fe0100 */
[----:B------:R-:W-:Y:S01]  /*1ba0*/  ISETP.GT.AND P0, PT, R0, R5, PT ;  /* 0x000000050000720c */ /* 0x000fe20003f04270 */
[----:B------:R-:W-:-:S05]  /*1bb0*/  IMAD.WIDE.U32 R4, R5, -0x33333333, RZ ;  /* 0xcccccccd05047825 */ /* 0x000fca00078e00ff */
[----:B------:R-:W-:-:S05]  /*1bc0*/  SHF.R.U32.HI R119, RZ, 0x7, R5 ;  /* 0x00000007ff777819 */ /* 0x000fca0000011605 */
[----:B------:R-:W-:Y:S02]  /*1bd0*/  IMAD.MOV.U32 R24, RZ, RZ, R119 ;  /* 0x000000ffff187224 */ /* 0x000fe400078e0077 */
[----:B------:R-:W-:-:S04]  /*1be0*/  @P0 VIADD R0, R0, 0x9f ;  /* 0x0000009f00000836 */ /* 0x000fc80000000000 */
[----:B------:R-:W-:-:S05]  /*1bf0*/  @P0 IMAD.HI R0, R0, 0x66666667, RZ ;  /* 0x6666666700000827 */ /* 0x000fca00078e02ff */
[----:B------:R-:W-:-:S04]  /*1c00*/  @P0 SHF.R.U32.HI R3, RZ, 0x1f, R0 ;  /* 0x0000001fff030819 */ /* 0x000fc80000011600 */
[----:B------:R-:W-:Y:S02]  /*1c10*/  @P0 LEA.HI.SX32 R24, R0, R3, 0x1a ;  /* 0x0000000300180211 */ /* 0x000fe400078fd2ff */
[----:B------:R-:W-:Y:S02]  /*1c20*/  PLOP3.LUT P0, PT, PT, PT, PT, 0x80, 0x0 ;  /* 0x000000000000781c */ /* 0x000fe40003f0f070 */
[----:B------:R-:W-:-:S13]  /*1c30*/  ISETP.GT.AND P1, PT, R24, R119, PT ;  /* 0x000000771800720c */ /* 0x000fda0003f24270 */
[----:B------:R-:W-:Y:S05]  /*1c40*/  @!P1 BRA `(.L_x_1329) ;  /* 0x000000e000309947 */ /* 0x000fea0003800000 */
        /* <DEDUP_REMOVED lines=19> */
[----:B-1---5:R-:W-:Y:S05]  /*1d80*/  CALL.ABS.NOINC R14 ;  /* 0x000000000e007343 */ /* 0x022fea0003c00000 */
.L_x_1331:
[----:B------:R-:W-:Y:S05]  /*1d90*/  BSYNC B6 ;  /* 0x0000000000067941 */ /* 0x000fea0003800000 */
.L_x_1330:
        /* <DEDUP_REMOVED lines=20> */
.L_x_1333:
[----:B------:R-:W-:Y:S05]  /*1ee0*/  BSYNC B6 ;  /* 0x0000000000067941 */ /* 0x000fea0003800000 */
.L_x_1332:
[----:B------:R-:W-:Y:S01]  /*1ef0*/  ULDC.64 UR4, c[0x0][0x9f8] ;  /* 0x00027e0000047ab9 */ /* 0x000fe20000000a00 */
[----:B------:R-:W-:Y:S01]  /*1f00*/  IMAD.MOV.U32 R3, RZ, RZ, R195 ;  /* 0x000000ffff037224 */ /* 0x000fe200078e00c3 */
[----:B------:R-:W-:Y:S01]  /*1f10*/  ISETP.NE.U32.AND P0, PT, RZ, UR4, PT ;  /* 0x00000004ff007c0c */ /* 0x000fe2000bf05070 */
[----:B------:R-:W0:Y:S08]  /*1f20*/  LDC R0, c[0x0][0x428] ;  /* 0x00010a00ff007b82 */ /* 0x000e300000000800 */
[----:B------:R-:W1:Y:S01]  /*1f30*/  LDC.64 R110, c[0x0][0x2f0] ;  /* 0x0000bc00ff6e7b82 */ /* 0x000e620000000a00 */
[----:B------:R-:W-:Y:S01]  /*1f40*/  ISETP.NE.AND.EX P0, PT, RZ, UR5, PT, P0 ;  /* 0x00000005ff007c0c */ /* 0x000fe2000bf05300 */
[----:B------:R-:W2:Y:S01]  /*1f50*/  S2R R21, SR_TID.X ;  /* 0x0000000000157919 */ /* 0x000ea20000002100 */
[----:B------:R-:W-:Y:S01]  /*1f60*/  IMAD.IADD R96, R26, 0x1, R25 ;  /* 0x000000011a607824 */ /* 0x000fe200078e0219 */
[----:B------:R-:W-:Y:S01]  /*1f70*/  ULDC.64 UR6, c[0x0][0xa08] ;  /* 0x0002820000067ab9 */ /* 0x000fe20000000a00 */
[----:B------:R-:W-:Y:S01]  /*1f80*/  ULDC.64 UR4, c[0x0][0x2f8] ;  /* 0x0000be0000047ab9 */ /* 0x000fe20000000a00 */
[----:B------:R-:W-:-:S02]  /*1f90*/  IMAD.MOV.U32 R8, RZ, RZ, R22 ;  /* 0x000000ffff087224 */ /* 0x000fc400078e0016 */
[----:B------:R-:W3:Y:S08]  /*1fa0*/  LDC R117, c[0x0][0x3d4] ;  /* 0x0000f500ff757b82 */ /* 0x000ef00000000800 */
[----:B------:R-:W4:Y:S08]  /*1fb0*/  @P0 LDC.64 R4, c[0x0][0x9f8] ;  /* 0x00027e00ff040b82 */ /* 0x000f300000000a00 */
[----:B------:R-:W2:Y:S08]  /*1fc0*/  LDC.64 R104, c[0x0][0x3d8] ;  /* 0x0000f600ff687b82 */ /* 0x000eb00000000a00 */
[----:B------:R-:W1:Y:S01]  /*1fd0*/  LDC.64 R98, c[0x0][0x3e8] ;  /* 0x0000fa00ff627b82 */ /* 0x000e620000000a00 */
[----:B----4-:R-:W-:-:S05]  /*1fe0*/  @P0 IMAD.WIDE R4, R195, 0x4, R4 ;  /* 0x00000004c3040825 */ /* 0x010fca00078e0204 */
[----:B------:R4:W4:Y:S01]  /*1ff0*/  @P0 LDG.E R3, desc[UR60][R4.64] ;  /* 0x0000003c04030981 */ /* 0x000922000c1e1900 */
[----:B0-----:R-:W-:Y:S01]  /*2000*/  ISETP.NE.AND P0, PT, R0, 0x1, PT ;  /* 0x000000010000780c */ /* 0x001fe20003f05270 */
[----:B------:R-:W-:Y:S01]  /*2010*/  VIADD R116, R22, 0x60 ;  /* 0x0000006016747836 */ /* 0x000fe20000000000 */
[----:B------:R-:W-:Y:S01]  /*2020*/  SHF.R.S32.HI R20, RZ, 0x1f, R96 ;  /* 0x0000001fff147819 */ /* 0x000fe20000011460 */
[----:B--2---:R-:W-:Y:S01]  /*2030*/  IMAD R12, R221, R104, RZ ;  /* 0x00000068dd0c7224 */ /* 0x004fe200078e02ff */
[----:B------:R-:W-:Y:S01]  /*2040*/  SHF.R.U32.HI R28, RZ, 0x7, R21 ;  /* 0x00000007ff1c7819 */ /* 0x000fe20000011615 */
[----:B------:R-:W-:Y:S01]  /*2050*/  IMAD.MOV.U32 R123, RZ, RZ, 0x40 ;  /* 0x00000040ff7b7424 */ /* 0x000fe200078e00ff */
[-C--:B---3--:R-:W-:Y:S01]  /*2060*/  ISETP.GE.AND P3, PT, R197, R117.reuse, PT ;  /* 0x00000075c500720c */ /* 0x088fe20003f66270 */
[-C--:B-1----:R-:W-:Y:S01]  /*2070*/  IMAD R6, R20, R110.reuse, RZ ;  /* 0x0000006e14067224 */ /* 0x082fe200078e02ff */
[----:B------:R-:W-:Y:S01]  /*2080*/  ISETP.NE.AND P6, PT, R28, 0x1, PT ;  /* 0x000000011c00780c */ /* 0x000fe20003fc5270 */
[----:B----4-:R-:W-:Y:S01]  /*2090*/  IMAD.WIDE.U32 R4, R96, R110, RZ ;  /* 0x0000006e60047225 */ /* 0x010fe200078e00ff */
[----:B------:R-:W-:-:S02]  /*20a0*/  ISETP.GE.AND P5, PT, R199, R117, PT ;  /* 0x00000075c700720c */ /* 0x000fc40003fa6270 */
[----:B------:R-:W-:Y:S01]  /*20b0*/  SHF.L.U64.HI R127, R110, 0x7, R111 ;  /* 0x000000076e7f7819 */ /* 0x000fe2000001026f */
[----:B------:R-:W0:Y:S01]  /*20c0*/  @P0 LDC R7, c[0x0][0x42c] ;  /* 0x00010b00ff070b82 */ /* 0x000e220000000800 */
[----:B------:R-:W-:Y:S01]  /*20d0*/  IMAD R13, R191, R105, R12 ;  /* 0x00000069bf0d7224 */ /* 0x000fe200078e020c */
[----:B------:R-:W-:Y:S01]  /*20e0*/  LOP3.LUT R16, R16, 0xfffffffe, RZ, 0xc0, !PT ;  /* 0xfffffffe10107812 */ /* 0x000fe200078ec0ff */
[----:B------:R-:W-:Y:S01]  /*20f0*/  IMAD.SHL.U32 R128, R110, 0x80, RZ ;  /* 0x000000806e807824 */ /* 0x000fe200078e00ff */
[----:B------:R-:W-:Y:S01]  /*2100*/  SHF.R.S32.HI R144, RZ, 0x1f, R222 ;  /* 0x0000001fff907819 */ /* 0x000fe200000114de */
[----:B------:R-:W-:Y:S02]  /*2110*/  IMAD.MOV.U32 R122, RZ, RZ, 0x20 ;  /* 0x00000020ff7a7424 */ /* 0x000fe400078e00ff */
[----:B------:R-:W-:Y:S01]  /*2120*/  IMAD R125, R105, 0xa0, RZ ;  /* 0x000000a0697d7824 */ /* 0x000fe200078e02ff */
[----:B------:R-:W1:Y:S01]  /*2130*/  @P0 LDC R9, c[0x0][0x430] ;  /* 0x00010c00ff090b82 */ /* 0x000e620000000800 */
[----:B------:R-:W-:Y:S01]  /*2140*/  VIADD R155, R28, 0x8 ;  /* 0x000000081c9b7836 */ /* 0x000fe20000000000 */
[----:B------:R-:W-:Y:S01]  /*2150*/  @P5 LOP3.LUT R16, R16, 0x1, RZ, 0xfc, !PT ;  /* 0x0000000110105812 */ /* 0x000fe200078efcff */
[----:B------:R-:W-:-:S02]  /*2160*/  IMAD.SHL.U32 R118, R117, 0x2, RZ ;  /* 0x0000000275767824 */ /* 0x000fc400078e00ff */
[----:B0-----:R-:W-:-:S04]  /*2170*/  @P0 IMAD.HI.U32 R0, R194, R7, RZ ;  /* 0x00000007c2000227 */ /* 0x001fc800078e00ff */
[----:B------:R-:W-:Y:S01]  /*2180*/  IMAD.MOV.U32 R7, RZ, RZ, R194 ;  /* 0x000000ffff077224 */ /* 0x000fe200078e00c2 */
[----:B-1----:R-:W-:Y:S01]  /*2190*/  @P0 SHF.R.U32.HI R7, RZ, R9, R0 ;  /* 0x00000009ff070219 */ /* 0x002fe20000011600 */
[----:B------:R-:W-:Y:S01]  /*21a0*/  IMAD R9, R96, R111, R6 ;  /* 0x0000006f60097224 */ /* 0x000fe200078e0206 */
[----:B------:R-:W-:Y:S02]  /*21b0*/  ISETP.NE.U32.AND P0, PT, RZ, UR6, PT ;  /* 0x00000006ff007c0c */ /* 0x000fe4000bf05070 */
[----:B------:R-:W-:Y:S01]  /*21c0*/  SHF.R.S32.HI R10, RZ, 0x1f, R7 ;  /* 0x0000001fff0a7819 */ /* 0x000fe20000011407 */
[----:B------:R-:W-:Y:S01]  /*21d0*/  IMAD.IADD R5, R5, 0x1, R9 ;  /* 0x0000000105057824 */ /* 0x000fe200078e0209 */
[----:B------:R-:W-:-:S03]  /*21e0*/  ISETP.NE.AND.EX P0, PT, RZ, UR7, PT, P0 ;  /* 0x00000007ff007c0c */ /* 0x000fc6000bf05300 */
[----:B------:R-:W-:Y:S02]  /*21f0*/  IMAD R6, R10, UR4, RZ ;  /* 0x000000040a067c24 */ /* 0x000fe4000f8e02ff */
[----:B------:R-:W-:-:S04]  /*2200*/  IMAD.WIDE.U32 R4, R7, UR4, R4 ;  /* 0x0000000407047c25 */ /* 0x000fc8000f8e0004 */
[----:B------:R-:W-:Y:S01]  /*2210*/  IMAD R9, R7, UR5, R6 ;  /* 0x0000000507097c24 */ /* 0x000fe2000f8e0206 */
[----:B------:R-:W-:Y:S01]  /*2220*/  ULDC.64 UR4, c[0x0][0x300] ;  /* 0x0000c00000047ab9 */ /* 0x000fe20000000a00 */
[----:B------:R-:W-:Y:S02]  /*2230*/  IMAD R6, R221, R110, RZ ;  /* 0x0000006edd067224 */ /* 0x000fe400078e02ff */
[----:B------:R-:W-:Y:S01]  /*2240*/  IMAD.IADD R5, R5, 0x1, R9 ;  /* 0x0000000105057824 */ /* 0x000fe200078e0209 */
[----:B------:R-:W-:Y:S01]  /*2250*/  SHF.R.S32.HI R9, RZ, 0x1f, R22 ;  /* 0x0000001fff097819 */ /* 0x000fe20000011416 */
[C---:B------:R-:W-:Y:S02]  /*2260*/  IMAD R11, R191.reuse, R111, R6 ;  /* 0x0000006fbf0b7224 */ /* 0x040fe400078e0206 */
[----:B------:R-:W-:-:S04]  /*2270*/  IMAD.WIDE.U32 R106, R191, R104, R8 ;  /* 0x00000068bf6a7225 */ /* 0x000fc800078e0008 */
[----:B------:R-:W-:-:S04]  /*2280*/  IMAD.WIDE.U32 R100, R191, R98, R8 ;  /* 0x00000062bf647225 */ /* 0x000fc800078e0008 */
[----:B------:R-:W-:Y:S02]  /*2290*/  IMAD.IADD R107, R13, 0x1, R107 ;  /* 0x000000010d6b7824 */ /* 0x000fe400078e026b */
[----:B-----5:R-:W-:Y:S01]  /*22a0*/  IMAD.WIDE.U32 R106, R143, R104, R106 ;  /* 0x000000688f6a7225 */ /* 0x020fe200078e006a */
[----:B------:R-:W-:Y:S02]  /*22b0*/  SHF.R.S32.HI R0, RZ, 0x1f, R3 ;  /* 0x0000001fff007819 */ /* 0x000fe40000011403 */
[----:B------:R-:W-:Y:S02]  /*22c0*/  SEL R15, R3, RZ, !P0 ;  /* 0x000000ff030f7207 */ /* 0x000fe40004000000 */
[----:B------:R-:W-:-:S03]  /*22d0*/  SEL R14, R0, RZ, !P0 ;  /* 0x000000ff000e7207 */ /* 0x000fc60004000000 */
[----:B------:R-:W-:-:S04]  /*22e0*/  IMAD.WIDE.U32 R114, R15, UR4, R4 ;  /* 0x000000040f727c25 */ /* 0x000fc8000f8e0004 */
[----:B------:R-:W-:Y:S02]  /*22f0*/  IMAD R0, R14, UR4, RZ ;  /* 0x000000040e007c24 */ /* 0x000fe4000f8e02ff */
[----:B------:R-:W-:-:S04]  /*2300*/  IMAD.WIDE.U32 R4, R191, R110, R8 ;  /* 0x0000006ebf047225 */ /* 0x000fc800078e0008 */
[----:B------:R-:W-:Y:S01]  /*2310*/  IMAD R3, R15, UR5, R0 ;  /* 0x000000050f037c24 */ /* 0x000fe2000f8e0200 */
[----:B------:R-:W-:Y:S05]  /*2320*/  @!P6 WARPSYNC.ALL ;  /* 0x000000000000e948 */ /* 0x000fea0003800000 */
[----:B------:R-:W-:Y:S01]  /*2330*/  ULDC.64 UR4, c[0x0][0x320] ;  /* 0x0000c80000047ab9 */ /* 0x000fe20000000a00 */
[----:B------:R-:W-:Y:S01]  /*2340*/  IMAD.IADD R0, R115, 0x1, R3 ;  /* 0x0000000173007824 */ /* 0x000fe200078e0203 */
[----:B------:R-:W-:Y:S01]  /*2350*/  @!P6 BAR.SYNC.DEFER_BLOCKING 0x9, 0x100 ;  /* 0x024400000000eb1d */ /* 0x000fe20000010000 */
[----:B------:R-:W-:Y:S01]  /*2360*/  IMAD R6, R10, UR4, RZ ;  /* 0x000000040a067c24 */ /* 0x000fe2000f8e02ff */
[----:B------:R-:W-:Y:S01]  /*2370*/  IADD3 R3, P0, R114, R4, RZ ;  /* 0x0000000472037210 */ /* 0x000fe20007f1e0ff */
[----:B------:R-:W-:-:S02]  /*2380*/  VIADD R10, R22, 0xa0 ;  /* 0x000000a0160a7836 */ /* 0x000fc40000000000 */
[C---:B------:R-:W-:Y:S01]  /*2390*/  IMAD R113, R7.reuse, UR5, R6 ;  /* 0x0000000507717c24 */ /* 0x040fe2000f8e0206 */
[----:B------:R-:W-:Y:S01]  /*23a0*/  IADD3.X R4, R0, R5, R11, P0, !PT ;  /* 0x0000000500047210 */ /* 0x000fe200007fe40b */
[----:B------:R-:W-:Y:S01]  /*23b0*/  IMAD.WIDE.U32 R6, R7, UR4, R8 ;  /* 0x0000000407067c25 */ /* 0x000fe2000f8e0008 */
[----:B------:R-:W-:Y:S01]  /*23c0*/  ULDC UR4, c[0x0][0x2e4] ;  /* 0x0000b90000047ab9 */ /* 0x000fe20000000800 */
[----:B------:R-:W-:Y:S02]  /*23d0*/  SEL R8, R117, RZ, P5 ;  /* 0x000000ff75087207 */ /* 0x000fe40002800000 */
[----:B------:R-:W-:Y:S01]  /*23e0*/  ISETP.GE.AND P1, PT, R197, UR4, PT ;  /* 0x00000004c5007c0c */ /* 0x000fe2000bf26270 */
[C---:B------:R-:W-:Y:S01]  /*23f0*/  VIADD R5, R22.reuse, 0x80 ;  /* 0x0000008016057836 */ /* 0x040fe20000000000 */
[----:B------:R-:W-:Y:S01]  /*2400*/  ISETP.GE.AND P0, PT, R22, UR4, PT ;  /* 0x0000000416007c0c */ /* 0x000fe2000bf06270 */
[----:B------:R-:W-:Y:S01]  /*2410*/  IMAD.IADD R113, R7, 0x1, R113 ;  /* 0x0000000107717824 */ /* 0x000fe200078e0271 */
[----:B------:R-:W-:Y:S01]  /*2420*/  SEL R7, RZ, 0xffffffff, P1 ;  /* 0xffffffffff077807 */ /* 0x000fe20000800000 */
[----:B------:R-:W-:Y:S01]  /*2430*/  IMAD.MOV.U32 R112, RZ, RZ, R6 ;  /* 0x000000ffff707224 */ /* 0x000fe200078e0006 */
[----:B------:R-:W-:-:S02]  /*2440*/  ISETP.GE.AND P2, PT, R5, UR4, PT ;  /* 0x0000000405007c0c */ /* 0x000fc4000bf46270 */
[----:B------:R-:W-:Y:S01]  /*2450*/  SEL R5, RZ, 0x1, P0 ;  /* 0x00000001ff057807 */ /* 0x000fe20000000000 */
[----:B------:R-:W-:Y:S01]  /*2460*/  IMAD.SHL.U32 R6, R7, 0x2, RZ ;  /* 0x0000000207067824 */ /* 0x000fe200078e00ff */
[----:B------:R-:W-:Y:S02]  /*2470*/  ISETP.GE.AND P0, PT, R199, UR4, PT ;  /* 0x00000004c7007c0c */ /* 0x000fe4000bf06270 */
[----:B------:R-:W-:Y:S02]  /*2480*/  ISETP.GE.AND P1, PT, R116, UR4, PT ;  /* 0x0000000474007c0c */ /* 0x000fe4000bf26270 */
[----:B------:R-:W-:Y:S01]  /*2490*/  ISETP.GE.AND P4, PT, R10, UR4, PT ;  /* 0x000000040a007c0c */ /* 0x000fe2000bf86270 */
[----:B------:R-:W-:Y:S01]  /*24a0*/  ULDC.64 UR4, c[0x0][0x328] ;  /* 0x0000ca0000047ab9 */ /* 0x000fe20000000a00 */
[----:B------:R-:W-:Y:S01]  /*24b0*/  LOP3.LUT R5, R6, 0x2, R5, 0xe2, !PT ;  /* 0x0000000206057812 */ /* 0x000fe200078ee205 */
[----:B------:R-:W-:Y:S01]  /*24c0*/  IMAD.MOV.U32 R6, RZ, RZ, R23 ;  /* 0x000000ffff067224 */ /* 0x000fe200078e0017 */
[----:B------:R-:W-:Y:S01]  /*24d0*/  SEL R10, RZ, 0x4, P0 ;  /* 0x00000004ff0a7807 */ /* 0x000fe20000000000 */
[----:B------:R-:W-:Y:S01]  /*24e0*/  IMAD.WIDE.U32 R112, R15, UR4, R112 ;  /* 0x000000040f707c25 */ /* 0x000fe2000f8e0070 */
[----:B------:R-:W-:-:S02]  /*24f0*/  SEL R11, RZ, 0x8, P1 ;  /* 0x00000008ff0b7807 */ /* 0x000fc40000800000 */
[----:B------:R-:W-:Y:S02]  /*2500*/  SHF.R.S32.HI R7, RZ, 0x1f, R23 ;  /* 0x0000001fff077819 */ /* 0x000fe40000011417 */
[----:B------:R-:W-:Y:S01]  /*2510*/  LOP3.LUT R5, R11, R5, R10, 0xfe, !PT ;  /* 0x000000050b057212 */ /* 0x000fe200078efe0a */
[----:B------:R-:W-:Y:S01]  /*2520*/  IMAD R11, R14, UR4, RZ ;  /* 0x000000040e0b7c24 */ /* 0x000fe2000f8e02ff */
[----:B------:R-:W-:Y:S01]  /*2530*/  SEL R10, RZ, 0x10, P2 ;  /* 0x00000010ff0a7807 */ /* 0x000fe20001000000 */
[--C-:B------:R-:W-:Y:S01]  /*2540*/  IMAD.WIDE.U32 R108, R191, R104, R6.reuse ;  /* 0x00000068bf6c7225 */ /* 0x100fe200078e0006 */
[----:B------:R-:W-:Y:S02]  /*2550*/  ISETP.GE.AND P0, PT, R22, R117, PT ;  /* 0x000000751600720c */ /* 0x000fe40003f06270 */
[----:B------:R-:W-:Y:S01]  /*2560*/  LOP3.LUT R32, R5, R10, RZ, 0xfc, !PT ;  /* 0x0000000a05207212 */ /* 0x000fe200078efcff */
[----:B------:R-:W-:Y:S01]  /*2570*/  IMAD.WIDE.U32 R102, R191, R98, R6 ;  /* 0x00000062bf667225 */ /* 0x000fe200078e0006 */
[----:B------:R-:W-:-:S02]  /*2580*/  SEL R5, R117, RZ, P0 ;  /* 0x000000ff75057207 */ /* 0x000fc40000000000 */
[----:B------:R-:W-:Y:S01]  /*2590*/  SEL R6, R117, RZ, P3 ;  /* 0x000000ff75067207 */ /* 0x000fe20001800000 */
[----:B------:R-:W-:Y:S01]  /*25a0*/  IMAD R10, R221, R98, RZ ;  /* 0x00000062dd0a7224 */ /* 0x000fe200078e02ff */
[----:B------:R-:W-:Y:S01]  /*25b0*/  R2P PR, R230, 0x6 ;  /* 0x00000006e6007804 */ /* 0x000fe20000000000 */
[----:B------:R-:W-:Y:S01]  /*25c0*/  IMAD R31, R15, UR5, R11 ;  /* 0x000000050f1f7c24 */ /* 0x000fe2000f8e020b */
[----:B------:R-:W-:Y:S01]  /*25d0*/  SEL R29, RZ, 0x20, P4 ;  /* 0x00000020ff1d7807 */ /* 0x000fe20002000000 */
[----:B------:R-:W-:Y:S02]  /*25e0*/  IMAD.IADD R5, R22, 0x1, R5 ;  /* 0x0000000116057824 */ /* 0x000fe400078e0205 */
[----:B------:R-:W-:Y:S01]  /*25f0*/  IMAD R11, R191, R99, R10 ;  /* 0x00000063bf0b7224 */ /* 0x000fe200078e020a */
[----:B------:R-:W-:Y:S01]  /*2600*/  SEL R123, R123, 0xffffffc0, !P2 ;  /* 0xffffffc07b7b7807 */ /* 0x000fe20005000000 */
[----:B------:R-:W-:Y:S01]  /*2610*/  IMAD.IADD R7, R197, 0x1, R6 ;  /* 0x00000001c5077824 */ /* 0x000fe200078e0206 */
[----:B------:R-:W-:Y:S01]  /*2620*/  SHF.R.S32.HI R6, RZ, 0x1f, R5 ;  /* 0x0000001fff067819 */ /* 0x000fe20000011405 */
[----:B------:R-:W-:Y:S01]  /*2630*/  IMAD.IADD R103, R103, 0x1, R11 ;  /* 0x0000000167677824 */ /* 0x000fe200078e020b */
[----:B------:R-:W-:Y:S01]  /*2640*/  IADD3 R96, P2, R191, R96, RZ ;  /* 0x00000060bf607210 */ /* 0x000fe20007f5e0ff */
[----:B------:R-:W-:Y:S01]  /*2650*/  IMAD.IADD R101, R11, 0x1, R101 ;  /* 0x000000010b657824 */ /* 0x000fe200078e0265 */
[CC--:B------:R-:W-:Y:S01]  /*2660*/  LEA.HI R15, R6.reuse, R5.reuse, RZ, 0x4 ;  /* 0x00000005060f7211 */ /* 0x0c0fe200078f20ff */
[----:B------:R-:W-:Y:S01]  /*2670*/  IMAD.IADD R11, R199, 0x1, R8 ;  /* 0x00000001c70b7824 */ /* 0x000fe200078e0208 */
[----:B------:R-:W-:Y:S01]  /*2680*/  SHF.R.S32.HI R8, RZ, 0x1f, R7 ;  /* 0x0000001fff087819 */ /* 0x000fe20000011407 */
[----:B------:R-:W-:Y:S01]  /*2690*/  IMAD.IADD R109, R109, 0x1, R13 ;  /* 0x000000016d6d7824 */ /* 0x000fe200078e020d */
[----:B------:R-:W-:Y:S01]  /*26a0*/  LEA.HI R6, R6, R5, RZ, 0x6 ;  /* 0x0000000506067211 */ /* 0x000fe200078f30ff */
[----:B------:R-:W-:Y:S01]  /*26b0*/  IMAD R13, R99, 0xa0, RZ ;  /* 0x000000a0630d7824 */ /* 0x000fe200078e02ff */
[CC--:B------:R-:W-:Y:S01]  /*26c0*/  LEA.HI R21, R8.reuse, R7.reuse, RZ, 0x4 ;  /* 0x0000000708157211 */ /* 0x0c0fe200078f20ff */
[----:B------:R-:W-:Y:S01]  /*26d0*/  IMAD.WIDE.U32 R108, R143, R104, R108 ;  /* 0x000000688f6c7225 */ /* 0x000fe200078e006c */
[----:B------:R-:W-:-:S02]  /*26e0*/  LEA.HI R7, R8, R7, RZ, 0x6 ;  /* 0x0000000708077211 */ /* 0x000fc400078f30ff */
[----:B------:R-:W-:Y:S01]  /*26f0*/  SHF.R.S32.HI R6, RZ, 0x6, R6 ;  /* 0x00000006ff067819 */ /* 0x000fe20000011406 */
[-C--:B------:R-:W-:Y:S01]  /*2700*/  IMAD.WIDE.U32 R102, R143, R98.reuse, R102 ;  /* 0x000000628f667225 */ /* 0x080fe200078e0066 */
[----:B------:R-:W-:Y:S02]  /*2710*/  SHF.R.S32.HI R8, RZ, 0x6, R7 ;  /* 0x00000006ff087819 */ /* 0x000fe40000011407 */
[C---:B------:R-:W-:Y:S01]  /*2720*/  LOP3.LUT R9, R201.reuse, 0x30, R21, 0xf8, !PT ;  /* 0x00000030c9097812 */ /* 0x040fe200078ef815 */
[C---:B------:R-:W-:Y:S01]  /*2730*/  IMAD R142, R6.reuse, 0x2800, R205 ;  /* 0x00002800068e7824 */ /* 0x040fe200078e02cd */
[----:B------:R-:W-:Y:S01]  /*2740*/  SHF.R.S32.HI R12, RZ, 0x1f, R11 ;  /* 0x0000001fff0c7819 */ /* 0x000fe2000001140b */
[----:B------:R-:W-:Y:S01]  /*2750*/  IMAD R140, R6, 0x2800, R207 ;  /* 0x00002800068c7824 */ /* 0x000fe200078e02cf */
[----:B------:R-:W-:Y:S01]  /*2760*/  SHF.R.U32.HI R5, RZ, 0x3, R206 ;  /* 0x00000003ff057819 */ /* 0x000fe200000116ce */
[----:B------:R-:W-:Y:S01]  /*2770*/  IMAD R141, R8, 0x2800, R205 ;  /* 0x00002800088d7824 */ /* 0x000fe200078e02cd */
[----:B------:R-:W-:Y:S01]  /*2780*/  LOP3.LUT R10, R206, 0x30, R15, 0xf8, !PT ;  /* 0x00000030ce0a7812 */ /* 0x000fe200078ef80f */
[----:B------:R-:W-:Y:S01]  /*2790*/  IMAD R138, R8, 0x2800, R207 ;  /* 0x00002800088a7824 */ /* 0x000fe200078e02cf */
[----:B------:R-:W-:Y:S01]  /*27a0*/  LOP3.LUT R7, R201, 0x30, R15, 0xf8, !PT ;  /* 0x00000030c9077812 */ /* 0x000fe200078ef80f */
[----:B------:R-:W-:Y:S01]  /*27b0*/  IMAD.WIDE.U32 R100, R143, R98, R100 ;  /* 0x000000628f647225 */ /* 0x000fe200078e0064 */
[----:B------:R-:W-:-:S02]  /*27c0*/  LOP3.LUT R6, R9, R204, RZ, 0x3c, !PT ;  /* 0x000000cc09067212 */ /* 0x000fc400078e3cff */
[----:B------:R-:W-:Y:S01]  /*27d0*/  LEA.HI R26, R12, R11, RZ, 0x4 ;  /* 0x0000000b0c1a7211 */ /* 0x000fe200078f20ff */
[----:B------:R-:W-:Y:S01]  /*27e0*/  IMAD.X R97, R221, 0x1, R20, P2 ;  /* 0x00000001dd617824 */ /* 0x000fe200010e0614 */
[----:B------:R-:W-:Y:S01]  /*27f0*/  LOP3.LUT R9, R10, R5, RZ, 0x3c, !PT ;  /* 0x000000050a097212 */ /* 0x000fe200078e3cff */
[----:B------:R-:W-:Y:S01]  /*2800*/  IMAD.IADD R141, R141, 0x1, R6 ;  /* 0x000000018d8d7824 */ /* 0x000fe200078e0206 */
[----:B------:R-:W-:Y:S01]  /*2810*/  LOP3.LUT R7, R7, R204, RZ, 0x3c, !PT ;  /* 0x000000cc07077212 */ /* 0x000fe200078e3cff */
[----:B------:R-:W-:Y:S01]  /*2820*/  IMAD.IADD R30, R113, 0x1, R31 ;  /* 0x00000001711e7824 */ /* 0x000fe200078e021f */
[----:B------:R-:W-:Y:S01]  /*2830*/  LEA.HI R11, R12, R11, RZ, 0x6 ;  /* 0x0000000b0c0b7211 */ /* 0x000fe200078f30ff */
[----:B------:R-:W-:Y:S01]  /*2840*/  IMAD.IADD R140, R140, 0x1, R9 ;  /* 0x000000018c8c7824 */ /* 0x000fe200078e0209 */
[----:B------:R-:W-:Y:S01]  /*2850*/  LOP3.LUT R10, R206, 0x30, R21, 0xf8, !PT ;  /* 0x00000030ce0a7812 */ /* 0x000fe200078ef815 */
[----:B------:R-:W-:Y:S01]  /*2860*/  IMAD.IADD R142, R142, 0x1, R7 ;  /* 0x000000018e8e7824 */ /* 0x000fe200078e0207 */
[----:B------:R-:W-:Y:S01]  /*2870*/  SHF.R.S32.HI R6, RZ, 0x6, R11 ;  /* 0x00000006ff067819 */ /* 0x000fe2000001140b */
[----:B------:R-:W-:Y:S01]  /*2880*/  IMAD R11, R111, 0xa0, RZ ;  /* 0x000000a06f0b7824 */ /* 0x000fe200078e02ff */
[----:B------:R-:W-:Y:S01]  /*2890*/  LOP3.LUT R9, R10, R5, RZ, 0x3c, !PT ;  /* 0x000000050a097212 */ /* 0x000fe200078e3cff */
[----:B------:R-:W-:Y:S01]  /*28a0*/  IMAD.WIDE.U32 R110, R110, 0xa0, RZ ;  /* 0x000000a06e6e7825 */ /* 0x000fe200078e00ff */
[----:B------:R-:W-:-:S02]  /*28b0*/  LOP3.LUT R7, R201, 0x30, R26, 0xf8, !PT ;  /* 0x00000030c9077812 */ /* 0x000fc400078ef81a */
[----:B------:R-:W-:Y:S01]  /*28c0*/  LOP3.LUT R12, R206, 0x30, R26, 0xf8, !PT ;  /* 0x00000030ce0c7812 */ /* 0x000fe200078ef81a */
[----:B------:R-:W-:Y:S01]  /*28d0*/  IMAD R139, R6, 0x2800, R205 ;  /* 0x00002800068b7824 */ /* 0x000fe200078e02cd */
[----:B------:R-:W-:Y:S01]  /*28e0*/  SEL R122, R122, 0xffffffe0, !P1 ;  /* 0xffffffe07a7a7807 */ /* 0x000fe20004800000 */
[----:B------:R-:W-:Y:S01]  /*28f0*/  IMAD R137, R6, 0x2800, R207 ;  /* 0x0000280006897824 */ /* 0x000fe200078e02cf */
[----:B------:R-:W-:Y:S01]  /*2900*/  LOP3.LUT R6, R7, R204, RZ, 0x3c, !PT ;  /* 0x000000cc07067212 */ /* 0x000fe200078e3cff */
[----:B------:R-:W-:Y:S01]  /*2910*/  IMAD.IADD R138, R138, 0x1, R9 ;  /* 0x000000018a8a7824 */ /* 0x000fe200078e0209 */
[----:B------:R-:W-:Y:S01]  /*2920*/  SHF.R.S32.HI R9, RZ, 0x1f, R143 ;  /* 0x0000001fff097819 */ /* 0x000fe2000001148f */
[----:B------:R-:W-:Y:S01]  /*2930*/  IMAD.IADD R124, R111, 0x1, R11 ;  /* 0x000000016f7c7824 */ /* 0x000fe200078e020b */
[----:B------:R-:W-:Y:S01]  /*2940*/  LOP3.LUT R12, R12, R5, RZ, 0x3c, !PT ;  /* 0x000000050c0c7212 */ /* 0x000fe200078e3cff */
[----:B------:R-:W-:Y:S01]  /*2950*/  IMAD.IADD R139, R139, 0x1, R6 ;  /* 0x000000018b8b7824 */ /* 0x000fe200078e0206 */
[----:B------:R-:W-:Y:S01]  /*2960*/  SHF.R.S32.HI R14, RZ, 0x4, R15 ;  /* 0x00000004ff0e7819 */ /* 0x000fe2000001140f */
[C---:B------:R-:W-:Y:S01]  /*2970*/  IMAD R6, R9.reuse, R104, RZ ;  /* 0x0000006809067224 */ /* 0x040fe200078e02ff */
[----:B------:R-:W-:Y:S01]  /*2980*/  SHF.R.S32.HI R20, RZ, 0x4, R21 ;  /* 0x00000004ff147819 */ /* 0x000fe20000011415 */
[----:B------:R-:W-:Y:S01]  /*2990*/  IMAD R8, R9, R98, RZ ;  /* 0x0000006209087224 */ /* 0x000fe200078e02ff */
[----:B------:R-:W-:Y:S01]  /*29a0*/  LOP3.LUT R36, R32, R29, RZ, 0xfc, !PT ;  /* 0x0000001d20247212 */ /* 0x000fe200078efcff */
[C---:B------:R-:W-:Y:S01]  /*29b0*/  IMAD R25, R143.reuse, R105, R6 ;  /* 0x000000698f197224 */ /* 0x040fe200078e0206 */
[----:B------:R-:W-:Y:S01]  /*29c0*/  SHF.L.U64.HI R6, R104, 0x7, R105 ;  /* 0x0000000768067819 */ /* 0x000fe20000010269 */
[----:B------:R-:W-:Y:S01]  /*29d0*/  IMAD R27, R143, R99, R8 ;  /* 0x000000638f1b7224 */ /* 0x000fe200078e0208 */
[C---:B------:R-:W-:Y:S01]  /*29e0*/  SHF.L.U64.HI R8, R98.reuse, 0x7, R99 ;  /* 0x0000000762087819 */ /* 0x040fe20000010263 */
[C---:B------:R-:W-:Y:S01]  /*29f0*/  IMAD.SHL.U32 R9, R98.reuse, 0x80, RZ ;  /* 0x0000008062097824 */ /* 0x040fe200078e00ff */
[----:B------:R-:W-:Y:S01]  /*2a00*/  LOP3.LUT R15, R15, 0xfffffff0, RZ, 0xc0, !PT ;  /* 0xfffffff00f0f7812 */ /* 0x000fe200078ec0ff */
[----:B------:R-:W-:Y:S01]  /*2a10*/  IMAD.WIDE.U32 R98, R98, 0xa0, RZ ;  /* 0x000000a062627825 */ /* 0x000fe200078e00ff */
[----:B------:R-:W-:-:S02]  /*2a20*/  LOP3.LUT R21, R21, 0xfffffff0, RZ, 0xc0, !PT ;  /* 0xfffffff015157812 */ /* 0x000fc400078ec0ff */
[----:B------:R-:W-:Y:S01]  /*2a30*/  LOP3.LUT R31, R32, 0x1, RZ, 0xc0, !PT ;  /* 0x00000001201f7812 */ /* 0x000fe200078ec0ff */
[----:B------:R-:W-:Y:S01]  /*2a40*/  IMAD.IADD R10, R109, 0x1, R25 ;  /* 0x000000016d0a7824 */ /* 0x000fe200078e0219 */
[----:B------:R-:W-:Y:S01]  /*2a50*/  LOP3.LUT R32, R36, 0x2, RZ, 0xc0, !PT ;  /* 0x0000000224207812 */ /* 0x000fe200078ec0ff */
[----:B------:R-:W-:Y:S01]  /*2a60*/  IMAD.IADD R11, R25, 0x1, R107 ;  /* 0x00000001190b7824 */ /* 0x000fe200078e026b */
[----:B------:R-:W-:Y:S01]  /*2a70*/  SHF.R.S32.HI R25, RZ, 0x4, R26 ;  /* 0x00000004ff197819 */ /* 0x000fe2000001141a */
[----:B------:R-:W-:Y:S01]  /*2a80*/  IMAD.SHL.U32 R7, R104, 0x80, RZ ;  /* 0x0000008068077824 */ /* 0x000fe200078e00ff */
[----:B------:R-:W-:Y:S01]  /*2a90*/  LOP3.LUT R26, R26, 0xfffffff0, RZ, 0xc0, !PT ;  /* 0xfffffff01a1a7812 */ /* 0x000fe200078ec0ff */
[----:B------:R-:W-:Y:S01]  /*2aa0*/  IMAD.WIDE.U32 R104, R104, 0xa0, RZ ;  /* 0x000000a068687825 */ /* 0x000fe200078e00ff */
[C---:B------:R-:W-:Y:S02]  /*2ab0*/  LOP3.LUT R33, R36.reuse, 0x4, RZ, 0xc0, !PT ;  /* 0x0000000424217812 */ /* 0x040fe400078ec0ff */
[C---:B------:R-:W-:Y:S01]  /*2ac0*/  LOP3.LUT R34, R36.reuse, 0x8, RZ, 0xc0, !PT ;  /* 0x0000000824227812 */ /* 0x040fe200078ec0ff */
[----:B------:R-:W-:Y:S01]  /*2ad0*/  IMAD.IADD R137, R137, 0x1, R12 ;  /* 0x0000000189897824 */ /* 0x000fe200078e020c */
[C---:B------:R-:W-:Y:S01]  /*2ae0*/  LOP3.LUT R35, R36.reuse, 0x10, RZ, 0xc0, !PT ;  /* 0x0000001024237812 */ /* 0x040fe200078ec0ff */
[----:B------:R-:W-:Y:S01]  /*2af0*/  IMAD.IADD R126, R99, 0x1, R13 ;  /* 0x00000001637e7824 */ /* 0x000fe200078e020d */
[----:B------:R-:W-:Y:S01]  /*2b00*/  SHF.R.S32.HI R28, RZ, 0x1f, R21 ;  /* 0x0000001fff1c7819 */ /* 0x000fe20000011415 */
[----:B------:R-:W-:Y:S01]  /*2b10*/  IMAD.IADD R12, R103, 0x1, R27 ;  /* 0x00000001670c7824 */ /* 0x000fe200078e021b */
[----:B------:R-:W-:Y:S01]  /*2b20*/  SHF.R.S32.HI R29, RZ, 0x1f, R26 ;  /* 0x0000001fff1d7819 */ /* 0x000fe2000001141a */
[----:B------:R-:W-:Y:S01]  /*2b30*/  IMAD.IADD R13, R27, 0x1, R101 ;  /* 0x000000011b0d7824 */ /* 0x000fe200078e0265 */
[----:B------:R-:W-:Y:S01]  /*2b40*/  SHF.R.S32.HI R27, RZ, 0x1f, R15 ;  /* 0x0000001fff1b7819 */ /* 0x000fe2000001140f */
[----:B------:R-:W-:Y:S01]  /*2b50*/  IMAD.IADD R136, R123, 0x1, R122 ;  /* 0x000000017b887824 */ /* 0x000fe200078e027a */
[----:B------:R-:W-:Y:S01]  /*2b60*/  LOP3.LUT R36, R36, 0x20, RZ, 0xc0, !PT ;  /* 0x0000002024247812 */ /* 0x000fe200078ec0ff */
[----:B------:R-:W-:-:S07]  /*2b70*/  IMAD.IADD R125, R105, 0x1, R125 ;  /* 0x00000001697d7824 */ /* 0x000fce00078e027d */
.L_x_1433:
[----:B------:R-:W0:Y:S01]  /*2b80*/  LDC.64 R120, c[0x0][0x2d8] ;  /* 0x0000b600ff787b82 */ /* 0x000e220000000a00 */
[----:B-12---:R-:W-:Y:S01]  /*2b90*/  VIADD R43, R24, 0xffffffff ;  /* 0xffffffff182b7836 */ /* 0x006fe20000000000 */
[----:B------:R-:W-:Y:S01]  /*2ba0*/  LOP3.LUT R16, R16, 0xfffffffd, RZ, 0xc0, !PT ;  /* 0xfffffffd10107812 */ /* 0x000fe200078ec0ff */
[----:B------:R-:W-:Y:S01]  /*2bb0*/  IMAD R24, R19, 0x7800, R214 ;  /* 0x0000780013187824 */ /* 0x000fe200078e02d6 */
[----:B------:R-:W-:Y:S05]  /*2bc0*/  YIELD ;  /* 0x0000000000007946 */ /* 0x000fea0003800000 */
[----:B------:R-:W1:Y:S01]  /*2bd0*/  LDC R129, c[0x0][0x3d4] ;  /* 0x0000f500ff817b82 */ /* 0x000e620000000800 */
[----:B------:R-:W-:Y:S01]  /*2be0*/  SHF.R.S32.HI R135, RZ, 0x1f, R43 ;  /* 0x0000001fff877819 */ /* 0x000fe2000001142b */
[----:B------:R-:W-:Y:S01]  /*2bf0*/  IMAD R37, R124, R43, RZ ;  /* 0x0000002b7c257224 */ /* 0x000fe200078e02ff */
[----:B------:R-:W-:Y:S01]  /*2c00*/  ISETP.GT.AND P4, PT, R43, R119, PT ;  /* 0x000000772b00720c */ /* 0x000fe20003f84270 */
[----:B------:R-:W-:Y:S01]  /*2c10*/  IMAD.WIDE.U32 R132, R110, R43, RZ ;  /* 0x0000002b6e847225 */ /* 0x000fe200078e00ff */
[----:B------:R-:W-:Y:S03]  /*2c20*/  BSSY B0, `(.L_x_1334) ;  /* 0x0000ca9000007945 */ /* 0x000fe60003800000 */
[----:B------:R-:W-:Y:S01]  /*2c30*/  IMAD R37, R135, R110, R37 ;  /* 0x0000006e87257224 */ /* 0x000fe200078e0225 */
[----:B------:R-:W-:Y:S01]  /*2c40*/  IADD3 R45, P1, P2, R3, R132, R128 ;  /* 0x00000084032d7210 */ /* 0x000fe20007a3e080 */
[----:B------:R-:W-:-:S02]  /*2c50*/  IMAD R46, R19, 0x7800, R215 ;  /* 0x00007800132e7824 */ /* 0x000fc400078e02d7 */
[----:B------:R-:W-:Y:S02]  /*2c60*/  IMAD.IADD R91, R133, 0x1, R37 ;  /* 0x00000001855b7824 */ /* 0x000fe400078e0225 */
[C---:B------:R-:W-:Y:S02]  /*2c70*/  IMAD.IADD R47, R17.reuse, 0x1, R24 ;  /* 0x00000001112f7824 */ /* 0x040fe400078e0218 */
[----:B------:R-:W-:Y:S01]  /*2c80*/  @P4 LOP3.LUT R16, R16, 0x2, RZ, 0xfc, !PT ;  /* 0x0000000210104812 */ /* 0x000fe200078efcff */
[----:B------:R-:W-:Y:S01]  /*2c90*/  IMAD.IADD R46, R17, 0x1, R46 ;  /* 0x00000001112e7824 */ /* 0x000fe200078e022e */
[----:B---3--:R-:W-:Y:S01]  /*2ca0*/  IADD3.X R38, R4, R91, R127, P1, P2 ;  /* 0x0000005b04267210 */ /* 0x008fe20000fe447f */
[----:B------:R-:W-:Y:S01]  /*2cb0*/  IMAD.MOV.U32 R24, RZ, RZ, R43 ;  /* 0x000000ffff187224 */ /* 0x000fe200078e002b */
[----:B0-----:R-:W-:-:S04]  /*2cc0*/  IADD3 R48, P1, P2, R132, R120, R3 ;  /* 0x0000007884307210 */ /* 0x001fc80007a3e003 */
[----:B------:R-:W-:Y:S02]  /*2cd0*/  IADD3.X R49, R91, R121, R4, P1, P2 ;  /* 0x000000795b317210 */ /* 0x000fe40000fe4404 */
[----:B-1----:R-:W-:Y:S02]  /*2ce0*/  ISETP.GE.AND P1, PT, R129, 0x1, PT ;  /* 0x000000018100780c */ /* 0x002fe40003f26270 */
[----:B------:R-:W-:-:S05]  /*2cf0*/  IADD3 R44, P2, R45, R120, RZ ;  /* 0x000000782d2c7210 */ /* 0x000fca0007f5e0ff */
[----:B------:R-:W-:-:S06]  /*2d00*/  IMAD.X R45, R38, 0x1, R121, P2 ;  /* 0x00000001262d7824 */ /* 0x000fcc00010e0679 */
        /* <DEDUP_REMOVED lines=71> */
.L_x_1338:
[----:B------:R-:W-:Y:S05]  /*3180*/  BSYNC B1 ;  /* 0x0000000000017941 */ /* 0x000fea0003800000 */
.L_x_1337:
        /* <DEDUP_REMOVED lines=21> */
[----:B0-----:R-:W-:-:S04]  /*32e0*/  IADD3 R40, P1, P5, R102, R38, R9 ;  /* 0x0000002666287210 */ /* 0x001fc80007d3e009 */
        /* <DEDUP_REMOVED lines=39> */
.L_x_1340:
[----:B------:R-:W-:Y:S05]  /*3560*/  BSYNC B1 ;  /* 0x0000000000017941 */ /* 0x000fea0003800000 */
.L_x_1339:
[----:B------:R-:W-:Y:S01]  /*3570*/  UISETP.NE.AND UP0, UPT, UR53, 0x3, UPT ;  /* 0x000000033500788c */ /* 0x000fe2000bf05270 */
[----:B------:R-:W-:Y:S02]  /*3580*/  IMAD.MOV.U32 R157, RZ, RZ, R82 ;  /* 0x000000ffff9d7224 */ /* 0x000fe400078e0052 */
[----:B------:R-:W-:Y:S02]  /*3590*/  IMAD.MOV.U32 R159, RZ, RZ, R86 ;  /* 0x000000ffff9f7224 */ /* 0x000fe400078e0056 */
[----:B------:R-:W-:Y:S01]  /*35a0*/  IMAD.MOV.U32 R161, RZ, RZ, R92 ;  /* 0x000000ffffa17224 */ /* 0x000fe200078e005c */
[----:B------:R-:W-:Y:S01]  /*35b0*/  PLOP3.LUT P1, PT, PT, PT, UP0, 0x80, 0x0 ;  /* 0x000000000000781c */ /* 0x000fe20003f2f008 */
[----:B------:R-:W-:Y:S02]  /*35c0*/  IMAD.MOV.U32 R163, RZ, RZ, R120 ;  /* 0x000000ffffa37224 */ /* 0x000fe400078e0078 */
[----:B------:R-:W-:Y:S02]  /*35d0*/  IMAD.MOV.U32 R153, RZ, RZ, R76 ;  /* 0x000000ffff997224 */ /* 0x000fe400078e004c */
[----:B------:R-:W-:-:S02]  /*35e0*/  IMAD.MOV.U32 R154, RZ, RZ, R80 ;  /* 0x000000ffff9a7224 */ /* 0x000fc400078e0050 */
[----:B------:R-:W-:Y:S02]  /*35f0*/  IMAD.MOV.U32 R158, RZ, RZ, R84 ;  /* 0x000000ffff9e7224 */ /* 0x000fe400078e0054 */
[----:B------:R-:W-:Y:S02]  /*3600*/  IMAD.MOV.U32 R160, RZ, RZ, R90 ;  /* 0x000000ffffa07224 */ /* 0x000fe400078e005a */
[----:B------:R-:W-:Y:S02]  /*3610*/  IMAD.MOV.U32 R162, RZ, RZ, R94 ;  /* 0x000000ffffa27224 */ /* 0x000fe400078e005e */
[----:B------:R-:W-:Y:S02]  /*3620*/  IMAD.MOV.U32 R164, RZ, RZ, R130 ;  /* 0x000000ffffa47224 */ /* 0x000fe400078e0082 */
[----:B-----5:R-:W-:Y:S02]  /*3630*/  IMAD.MOV.U32 R88, RZ, RZ, R50 ;  /* 0x000000ffff587224 */ /* 0x020fe400078e0032 */
        /* <DEDUP_REMOVED lines=13> */
.L_x_1341:
[----:B-1----:R-:W-:Y:S01]  /*3710*/  IMAD R38, R19, 0x8, R17 ;  /* 0x0000000813267824 */ /* 0x002fe200078e0211 */
[----:B------:R-:W-:Y:S01]  /*3720*/  SHF.L.U32 R39, R198, 0x1f, RZ ;  /* 0x0000001fc6277819 */ /* 0x000fe200000006ff */
[----:B------:R-:W-:Y:S03]  /*3730*/  BSSY B1, `(.L_x_1342) ;  /* 0x0000003000017945 */ /* 0x000fe60003800000 */
[----:B------:R-:W1:Y:S02]  /*3740*/  SYNCS.PHASECHK.TRANS64.TRYWAIT P5, [R38+URZ+0x29890], R39 ;  /* 0x02989027260075a7 */ /* 0x000e6400080a017f */
[----:B-1----:R-:W-:Y:S05]  /*3750*/  @!P5 BRA `(.L_x_1343) ;  /* 0x000002f80040d947 */ /* 0x002fea0003800000 */
.L_x_1729:
[----:B------:R-:W-:Y:S05]  /*3760*/  BSYNC B1 ;  /* 0x0000000000017941 */ /* 0x000fea0003800000 */
.L_x_1342:
[----:B------:R-:W-:Y:S04]  /*3770*/  BSSY B1, `(.L_x_1344) ;  /* 0x00002ab000017945 */ /* 0x000fe80003800000 */
[----:B------:R-:W-:Y:S05]  /*3780*/  @P2 BRA `(.L_x_1345) ;  /* 0x0000002800a42947 */ /* 0x000fea0003800000 */
[----:B------:R-:W-:Y:S01]  /*3790*/  ISETP.NE.AND P2, PT, R31, RZ, PT ;  /* 0x000000ff1f00720c */ /* 0x000fe20003f45270 */
[----:B------:R-:W-:-:S12]  /*37a0*/  BSSY B2, `(.L_x_1346) ;  /* 0x000006f000027945 */ /* 0x000fd80003800000 */
[----:B------:R-:W-:Y:S05]  /*37b0*/  @!P2 BRA `(.L_x_1347) ;  /* 0x0000000400b4a947 */ /* 0x000fea0003800000 */
[----:B0-----:R0:W2:Y:S01]  /*37c0*/  LDS.128 R40, [R47+0x1a400] ;  /* 0x01a400002f287984 */ /* 0x0010a20000000c00 */
[----:B------:R-:W-:Y:S01]  /*37d0*/  ISETP.GE.AND P2, PT, R23, R129, PT ;  /* 0x000000811700720c */ /* 0x000fe20003f46270 */
[----:B------:R-:W-:-:S12]  /*37e0*/  BSSY B3, `(.L_x_1348) ;  /* 0x0000069000037945 */ /* 0x000fd80003800000 */
[----:B0-----:R-:W-:Y:S05]  /*37f0*/  @P2 BRA `(.L_x_1349) ;  /* 0x00000004009c2947 */ /* 0x001fea0003800000 */
[----:B------:R-:W-:Y:S02]  /*3800*/  SHF.R.U32.HI R120, RZ, 0x8, R121 ;  /* 0x00000008ff787819 */ /* 0x000fe40000011679 */
[----:B------:R-:W-:Y:S02]  /*3810*/  SHF.R.U32.HI R130, RZ, 0x8, R131 ;  /* 0x00000008ff827819 */ /* 0x000fe40000011683 */
[----:B------:R-:W-:Y:S01]  /*3820*/  SHF.R.U32.HI R167, RZ, 0x10, R121 ;  /* 0x00000010ffa77819 */ /* 0x000fe20000011679 */
[----:B------:R-:W-:Y:S01]  /*3830*/  IMAD.SHL.U32 R120, R120, 0x100, RZ ;  /* 0x0000010078787824 */ /* 0x000fe200078e00ff */
[----:B------:R-:W-:Y:S02]  /*3840*/  SHF.R.U32.HI R165, RZ, 0x10, R131 ;  /* 0x00000010ffa57819 */ /* 0x000fe40000011683 */
[----:B------:R-:W-:Y:S01]  /*3850*/  LOP3.LUT R166, R131, 0xff0000ff, RZ, 0xc0, !PT ;  /* 0xff0000ff83a67812 */ /* 0x000fe200078ec0ff */
[----:B------:R-:W-:Y:S01]  /*3860*/  IMAD.SHL.U32 R131, R130, 0x100, RZ ;  /* 0x0000010082837824 */ /* 0x000fe200078e00ff */
[----:B------:R-:W-:Y:S01]  /*3870*/  LOP3.LUT R121, R121, 0xff0000ff, RZ, 0xc0, !PT ;  /* 0xff0000ff79797812 */ /* 0x000fe200078ec0ff */
[----:B--2---:R-:W-:Y:S01]  /*3880*/  IMAD.MOV.U32 R130, RZ, RZ, R40 ;  /* 0x000000ffff827224 */ /* 0x004fe200078e0028 */
[----:B------:R-:W-:-:S02]  /*3890*/  F2FP.F16.E4M3.UNPACK_B R40, R41 ;  /* 0x00000029ff28723e */ /* 0x000fc400020006ff */
[----:B------:R-:W-:Y:S01]  /*38a0*/  LOP3.LUT R121, R121, 0xff00, R120, 0xf8, !PT ;  /* 0x0000ff0079797812 */ /* 0x000fe200078ef878 */
[----:B------:R-:W-:Y:S01]  /*38b0*/  IMAD.U32 R120, R167, 0x10000, RZ ;  /* 0x00010000a7787824 */ /* 0x000fe200078e00ff */
[----:B------:R-:W-:Y:S01]  /*38c0*/  LOP3.LUT R166, R166, 0xff00, R131, 0xf8, !PT ;  /* 0x0000ff00a6a67812 */ /* 0x000fe200078ef883 */
[----:B------:R-:W-:Y:S01]  /*38d0*/  IMAD.U32 R131, R165, 0x10000, RZ ;  /* 0x00010000a5837824 */ /* 0x000fe200078e00ff */
[-C--:B------:R-:W-:Y:S02]  /*38e0*/  F2FP.F16.E4M3.UNPACK_B R165, R164.reuse.H1 ;  /* 0x000000a4ffa5723e */ /* 0x080fe400030006ff */
[----:B------:R-:W-:Y:S02]  /*38f0*/  LOP3.LUT R120, R121, 0xff0000, R120, 0xf8, !PT ;  /* 0x00ff000079787812 */ /* 0x000fe400078ef878 */
[----:B------:R-:W-:Y:S01]  /*3900*/  LOP3.LUT R121, R166, 0xff0000, R131, 0xf8, !PT ;  /* 0x00ff0000a6797812 */ /* 0x000fe200078ef883 */
[--C-:B------:R-:W-:Y:S01]  /*3910*/  HADD2.F32 R131, -RZ, R40.reuse.H1_H1 ;  /* 0x30000028ff837230 */ /* 0x100fe20000004100 */
[----:B------:R-:W-:Y:S01]  /*3920*/  F2FP.F16.E4M3.UNPACK_B R167, R163.H1 ;  /* 0x000000a3ffa7723e */ /* 0x000fe200030006ff */
[--C-:B------:R-:W-:Y:S01]  /*3930*/  HADD2.F32 R169, -RZ, R165.reuse.H0_H0 ;  /* 0x200000a5ffa97230 */ /* 0x100fe20000004100 */
[----:B------:R-:W-:Y:S01]  /*3940*/  F2FP.F16.E4M3.UNPACK_B R41, R41.H1 ;  /* 0x00000029ff29723e */ /* 0x000fe200030006ff */
[----:B------:R-:W-:Y:S01]  /*3950*/  HADD2.F32 R40, -RZ, R40.H0_H0 ;  /* 0x20000028ff287230 */ /* 0x000fe20000004100 */
[----:B------:R-:W-:Y:S01]  /*3960*/  F2FP.F16.E4M3.UNPACK_B R164, R164 ;  /* 0x000000a4ffa4723e */ /* 0x000fe200020006ff */
[----:B------:R-:W-:-:S02]  /*3970*/  HADD2.F32 R170, -RZ, R165.H1_H1 ;  /* 0x300000a5ffaa7230 */ /* 0x000fc40000004100 */
[CC--:B------:R-:W-:Y:S01]  /*3980*/  FMUL.FTZ R171, R131.reuse, R169.reuse ;  /* 0x000000a983ab7220 */ /* 0x0c0fe20000410000 */
[----:B------:R-:W-:Y:S02]  /*3990*/  HADD2.F32 R168, -RZ, R167.H0_H0 ;  /* 0x200000a7ffa87230 */ /* 0x000fe40000004100 */
[----:B------:R-:W-:Y:S01]  /*39a0*/  FMUL.FTZ R172, R40, R169 ;  /* 0x000000a928ac7220 */ /* 0x000fe20000410000 */
[--C-:B------:R-:W-:Y:S01]  /*39b0*/  HADD2.F32 R166, -RZ, R41.reuse.H1_H1 ;  /* 0x30000029ffa67230 */ /* 0x100fe20000004100 */
[----:B------:R-:W-:Y:S01]  /*39c0*/  F2FP.F16.E4M3.UNPACK_B R173, R121.H1 ;  /* 0x00000079ffad723e */ /* 0x000fe200030006ff */
[----:B------:R-:W-:Y:S02]  /*39d0*/  HADD2.F32 R165, -RZ, R41.H0_H0 ;  /* 0x20000029ffa57230 */ /* 0x000fe40000004100 */
[----:B------:R-:W-:Y:S01]  /*39e0*/  FFMA.FTZ R41, R131, R168, R172 ;  /* 0x000000a883297223 */ /* 0x000fe200000100ac */
[----:B------:R-:W-:Y:S02]  /*39f0*/  HADD2.F32 R167, -RZ, R167.H1_H1 ;  /* 0x300000a7ffa77230 */ /* 0x000fe40000004100 */
[----:B------:R-:W-:Y:S01]  /*3a00*/  FMUL.FTZ R174, R166, R170 ;  /* 0x000000aaa6ae7220 */ /* 0x000fe20000410000 */
[----:B------:R-:W-:Y:S01]  /*3a10*/  F2FP.F16.E4M3.UNPACK_B R131, R130.H1 ;  /* 0x00000082ff83723e */ /* 0x000fe200030006ff */
[C---:B------:R-:W-:Y:S01]  /*3a20*/  FMUL.FTZ R169, R165.reuse, R170 ;  /* 0x000000aaa5a97220 */ /* 0x040fe20000410000 */
[----:B------:R-:W-:Y:S01]  /*3a30*/  FFMA.FTZ R40, R40, R168, -R171 ;  /* 0x000000a828287223 */ /* 0x000fe200000108ab */
[----:B------:R-:W-:Y:S01]  /*3a40*/  F2FP.F16.E4M3.UNPACK_B R130, R130 ;  /* 0x00000082ff82723e */ /* 0x000fe200020006ff */
[-C--:B------:R-:W-:Y:S01]  /*3a50*/  FFMA.FTZ R174, R165, R167.reuse, -R174 ;  /* 0x000000a7a5ae7223 */ /* 0x080fe200000108ae */
        /* <DEDUP_REMOVED lines=18> */
[----:B------:R-:W-:Y:S01]  /*3b80*/  F2FP.F16.E4M3.UNPACK_B R166, R43.H1 ;  /* 0x0000002bffa6723e */ /* 0x000fe200030006ff */
[----:B------:R-:W-:Y:S01]  /*3b90*/  HADD2.F32 R170, -RZ, R173.H1_H1 ;  /* 0x300000adffaa7230 */ /* 0x000fe20000004100 */
[----:B------:R-:W-:-:S02]  /*3ba0*/  F2FP.SATFINITE.E4M3.F32.PACK_AB_MERGE_C R164, R165, R164, RZ ;  /* 0x000000a4a5a4723e */ /* 0x000fc400048070ff */
[----:B------:R-:W-:Y:S01]  /*3bb0*/  F2FP.F16.E4M3.UNPACK_B R165, R42.H1 ;  /* 0x0000002affa5723e */ /* 0x000fe200030006ff */
[--C-:B------:R-:W-:Y:S01]  /*3bc0*/  HADD2.F32 R167, -RZ, R166.reuse.H0_H0 ;  /* 0x200000a6ffa77230 */ /* 0x100fe20000004100 */
[----:B------:R-:W-:Y:S01]  /*3bd0*/  F2FP.F16.E4M3.UNPACK_B R172, R121 ;  /* 0x00000079ffac723e */ /* 0x000fe200020006ff */
[----:B------:R-:W-:Y:S01]  /*3be0*/  HADD2.F32 R166, -RZ, R166.H1_H1 ;  /* 0x300000a6ffa67230 */ /* 0x000fe20000004100 */
[----:B------:R-:W-:Y:S01]  /*3bf0*/  F2FP.SATFINITE.E4M3.F32.PACK_AB_MERGE_C R163, R171, R174, RZ ;  /* 0x000000aeaba3723e */ /* 0x000fe200048070ff */
[--C-:B------:R-:W-:Y:S01]  /*3c00*/  HADD2.F32 R121, -RZ, R165.reuse.H1_H1 ;  /* 0x300000a5ff797230 */ /* 0x100fe20000004100 */
[-C--:B------:R-:W-:Y:S01]  /*3c10*/  F2FP.F16.E4M3.UNPACK_B R169, R120.reuse.H1 ;  /* 0x00000078ffa9723e */ /* 0x080fe200030006ff */
[----:B------:R-:W-:Y:S01]  /*3c20*/  HADD2.F32 R174, -RZ, R172.H1_H1 ;  /* 0x300000acffae7230 */ /* 0x000fe20000004100 */
[----:B------:R-:W-:Y:S01]  /*3c30*/  F2FP.F16.E4M3.UNPACK_B R168, R120 ;  /* 0x00000078ffa8723e */ /* 0x000fe200020006ff */
[----:B------:R-:W-:Y:S02]  /*3c40*/  HADD2.F32 R165, -RZ, R165.H0_H0 ;  /* 0x200000a5ffa57230 */ /* 0x000fe40000004100 */
[----:B------:R-:W-:Y:S01]  /*3c50*/  FMUL.FTZ R120, R166, R170 ;  /* 0x000000aaa6787220 */ /* 0x000fe20000410000 */
[----:B------:R-:W-:-:S02]  /*3c60*/  HADD2.F32 R171, -RZ, R169.H1_H1 ;  /* 0x300000a9ffab7230 */ /* 0x000fc40000004100 */
[----:B------:R-:W-:Y:S01]  /*3c70*/  FMUL.FTZ R175, R167, R170 ;  /* 0x000000aaa7af7220 */ /* 0x000fe20000410000 */
[----:B------:R-:W-:Y:S02]  /*3c80*/  HADD2.F32 R170, -RZ, R168.H1_H1 ;  /* 0x300000a8ffaa7230 */ /* 0x000fe40000004100 */
[-C--:B------:R-:W-:Y:S01]  /*3c90*/  FMUL.FTZ R176, R121, R174.reuse ;  /* 0x000000ae79b07220 */ /* 0x080fe20000410000 */
[----:B------:R-:W-:Y:S01]  /*3ca0*/  F2FP.F16.E4M3.UNPACK_B R43, R43 ;  /* 0x0000002bff2b723e */ /* 0x000fe200020006ff */
[----:B------:R-:W-:Y:S01]  /*3cb0*/  FMUL.FTZ R174, R165, R174 ;  /* 0x000000aea5ae7220 */ /* 0x000fe20000410000 */
[----:B------:R-:W-:Y:S01]  /*3cc0*/  F2FP.F16.E4M3.UNPACK_B R42, R42 ;  /* 0x0000002aff2a723e */ /* 0x000fe200020006ff */
[-C--:B------:R-:W-:Y:S01]  /*3cd0*/  FFMA.FTZ R120, R167, R171.reuse, -R120 ;  /* 0x000000aba7787223 */ /* 0x080fe20000010878 */
[----:B------:R-:W-:Y:S01]  /*3ce0*/  FFMA.FTZ R175, R166, R171, R175 ;  /* 0x000000aba6af7223 */ /* 0x000fe200000100af */
[-C--:B------:R-:W-:Y:S01]  /*3cf0*/  FFMA.FTZ R176, R165, R170.reuse, -R176 ;  /* 0x000000aaa5b07223 */ /* 0x080fe200000108b0 */
[----:B------:R-:W-:Y:S01]  /*3d00*/  FFMA.FTZ R171, R121, R170, R174 ;  /* 0x000000aa79ab7223 */ /* 0x000fe200000100ae */
[--C-:B------:R-:W-:Y:S01]  /*3d10*/  HADD2.F32 R121, -RZ, R43.reuse.H0_H0 ;  /* 0x2000002bff797230 */ /* 0x100fe20000004100 */
[----:B------:R-:W-:Y:S01]  /*3d20*/  F2FP.SATFINITE.E4M3.F32.PACK_AB_MERGE_C R41, R41, R40, R163 ;  /* 0x000000282929723e */ /* 0x000fe200048070a3 */
[----:B------:R-:W-:Y:S01]  /*3d30*/  HADD2.F32 R165, -RZ, R43.H1_H1 ;  /* 0x3000002bffa57230 */ /* 0x000fe20000004100 */
[----:B------:R-:W-:Y:S01]  /*3d40*/  F2FP.SATFINITE.E4M3.F32.PACK_AB_MERGE_C R120, R175, R120, RZ ;  /* 0x00000078af78723e */ /* 0x000fe200048070ff */
[----:B------:R-:W-:Y:S01]  /*3d50*/  HADD2.F32 R170, -RZ, R173.H0_H0 ;  /* 0x200000adffaa7230 */ /* 0x000fe20000004100 */
[----:B------:R-:W-:Y:S01]  /*3d60*/  F2FP.SATFINITE.E4M3.F32.PACK_AB_MERGE_C R171, R171, R176, RZ ;  /* 0x000000b0abab723e */ /* 0x000fe200048070ff */
[--C-:B------:R-:W-:Y:S01]  /*3d70*/  HADD2.F32 R43, -RZ, R42.reuse.H0_H0 ;  /* 0x2000002aff2b7230 */ /* 0x100fe20000004100 */
[----:B------:R-:W-:Y:S01]  /*3d80*/  F2FP.SATFINITE.E4M3.F32.PACK_AB_MERGE_C R40, R131, R130, R164 ;  /* 0x000000828328723e */ /* 0x000fe200048070a4 */
[----:B------:R-:W-:-:S02]  /*3d90*/  HADD2.F32 R42, -RZ, R42.H1_H1 ;  /* 0x3000002aff2a7230 */ /* 0x000fc40000004100 */
[-C--:B------:R-:W-:Y:S01]  /*3da0*/  FMUL.FTZ R174, R165, R170.reuse ;  /* 0x000000aaa5ae7220 */ /* 0x080fe20000410000 */
[----:B------:R-:W-:Y:S02]  /*3db0*/  HADD2.F32 R172, -RZ, R172.H0_H0 ;  /* 0x200000acffac7230 */ /* 0x000fe40000004100 */
[----:B------:R-:W-:Y:S01]  /*3dc0*/  FMUL.FTZ R178, R121, R170 ;  /* 0x000000aa79b27220 */ /* 0x000fe20000410000 */
[----:B------:R-:W-:Y:S02]  /*3dd0*/  HADD2.F32 R166, -RZ, R169.H0_H0 ;  /* 0x200000a9ffa67230 */ /* 0x000fe40000004100 */
[----:B------:R-:W-:Y:S02]  /*3de0*/  HADD2.F32 R168, -RZ, R168.H0_H0 ;  /* 0x200000a8ffa87230 */ /* 0x000fe40000004100 */
[CC--:B------:R-:W-:Y:S01]  /*3df0*/  FMUL.FTZ R170, R42.reuse, R172.reuse ;  /* 0x000000ac2aaa7220 */ /* 0x0c0fe20000410000 */
[----:B------:R-:W-:Y:S01]  /*3e00*/  FMUL.FTZ R167, R43, R172 ;  /* 0x000000ac2ba77220 */ /* 0x000fe20000410000 */
[-C--:B------:R-:W-:Y:S01]  /*3e10*/  FFMA.FTZ R174, R121, R166.reuse, -R174 ;  /* 0x000000a679ae7223 */ /* 0x080fe200000108ae */
[----:B------:R-:W-:Y:S01]  /*3e20*/  FFMA.FTZ R165, R165, R166, R178 ;  /* 0x000000a6a5a57223 */ /* 0x000fe200000100b2 */
[-C--:B------:R-:W-:Y:S01]  /*3e30*/  FFMA.FTZ R170, R43, R168.reuse, -R170 ;  /* 0x000000a82baa7223 */ /* 0x080fe200000108aa */
[----:B------:R-:W-:-:S03]  /*3e40*/  FFMA.FTZ R167, R42, R168, R167 ;  /* 0x000000a82aa77223 */ /* 0x000fc600000100a7 */
[----:B------:R-:W-:Y:S02]  /*3e50*/  F2FP.SATFINITE.E4M3.F32.PACK_AB_MERGE_C R43, R165, R174, R120 ;  /* 0x000000aea52b723e */ /* 0x000fe40004807078 */
[----:B------:R-:W-:-:S07]  /*3e60*/  F2FP.SATFINITE.E4M3.F32.PACK_AB_MERGE_C R42, R167, R170, R171 ;  /* 0x000000aaa72a723e */ /* 0x000fce00048070ab */
.L_x_1349:
[----:B------:R-:W-:Y:S05]  /*3e70*/  BSYNC B3 ;  /* 0x0000000000037941 */ /* 0x000fea0003800000 */
.L_x_1348:
[----:B--2---:R2:W-:Y:S02]  /*3e80*/  STG.E.128 desc[UR60][R48.64], R40 ;  /* 0x0000002830007986 */ /* 0x0045e4000c101d3c */
.L_x_1347:
[----:B------:R-:W-:Y:S05]  /*3e90*/  BSYNC B2 ;  /* 0x0000000000027941 */ /* 0x000fea0003800000 */
.L_x_1346:
[----:B------:R-:W-:Y:S01]  /*3ea0*/  ISETP.NE.AND P2, PT, R32, RZ, PT ;  /* 0x000000ff2000720c */ /* 0x000fe20003f45270 */
[----:B------:R-:W-:-:S12]  /*3eb0*/  BSSY B2, `(.L_x_1350) ;  /* 0x0000070000027945 */ /* 0x000fd80003800000 */
[----:B------:R-:W-:Y:S05]  /*3ec0*/  @!P2 BRA `(.L_x_1351) ;  /* 0x0000000400b8a947 */ /* 0x000fea0003800000 */
[----:B0-2---:R0:W2:Y:S01]  /*3ed0*/  LDS.128 R40, [R46+0x1a400] ;  /* 0x01a400002e287984 */ /* 0x0050a20000000c00 */
[----:B------:R-:W-:Y:S01]  /*3ee0*/  VIADD R120, R23, 0x10 ;  /* 0x0000001017787836 */ /* 0x000fe20000000000 */
[----:B------:R-:W-:Y:S04]  /*3ef0*/  BSSY B3, `(.L_x_1352) ;  /* 0x000006a000037945 */ /* 0x000fe80003800000 */
[----:B------:R-:W-:-:S13]  /*3f00*/  ISETP.GE.AND P2, PT, R120, R129, PT ;  /* 0x000000817800720c */ /* 0x000fda0003f46270 */
[----:B0-----:R-:W-:Y:S05]  /*3f10*/  @P2 BRA `(.L_x_1353) ;  /* 0x00000004009c2947 */ /* 0x001fea0003800000 */
[----:B------:R-:W-:Y:S02]  /*3f20*/  SHF.R.U32.HI R131, RZ, 0x8, R93 ;  /* 0x00000008ff837819 */ /* 0x000fe4000001165d */
[----:B------:R-:W-:Y:S02]  /*3f30*/  SHF.R.U32.HI R94, RZ, 0x8, R95 ;  /* 0x00000008ff5e7819 */ /* 0x000fe4000001165f */
[----:B------:R-:W-:Y:S02]  /*3f40*/  LOP3.LUT R92, R93, 0xff0000ff, RZ, 0xc0, !PT ;  /* 0xff0000ff5d5c7812 */ /* 0x000fe400078ec0ff */
[----:B------:R-:W-:Y:S01]  /*3f50*/  SHF.R.U32.HI R121, RZ, 0x10, R93 ;  /* 0x00000010ff797819 */ /* 0x000fe2000001165d */
[----:B------:R-:W-:Y:S01]  /*3f60*/  IMAD.SHL.U32 R93, R131, 0x100, RZ ;  /* 0x00000100835d7824 */ /* 0x000fe200078e00ff */
[----:B------:R-:W-:Y:S02]  /*3f70*/  LOP3.LUT R120, R95, 0xff0000ff, RZ, 0xc0, !PT ;  /* 0xff0000ff5f787812 */ /* 0x000fe400078ec0ff */
[----:B------:R-:W-:Y:S01]  /*3f80*/  SHF.R.U32.HI R130, RZ, 0x10, R95 ;  /* 0x00000010ff827819 */ /* 0x000fe2000001165f */
[----:B------:R-:W-:Y:S01]  /*3f90*/  IMAD.SHL.U32 R95, R94, 0x100, RZ ;  /* 0x000001005e5f7824 */ /* 0x000fe200078e00ff */
[----:B------:R-:W-:Y:S01]  /*3fa0*/  LOP3.LUT R92, R92, 0xff00, R93, 0xf8, !PT ;  /* 0x0000ff005c5c7812 */ /* 0x000fe200078ef85d */
[----:B------:R-:W-:-:S02]  /*3fb0*/  IMAD.U32 R93, R121, 0x10000, RZ ;  /* 0x00010000795d7824 */ /* 0x000fc400078e00ff */
[----:B--2---:R-:W-:Y:S01]  /*3fc0*/  IMAD.MOV.U32 R94, RZ, RZ, R40 ;  /* 0x000000ffff5e7224 */ /* 0x004fe200078e0028 */
[----:B------:R-:W-:Y:S01]  /*3fd0*/  LOP3.LUT R95, R120, 0xff00, R95, 0xf8, !PT ;  /* 0x0000ff00785f7812 */ /* 0x000fe200078ef85f */
[----:B------:R-:W-:Y:S01]  /*3fe0*/  IMAD.U32 R130, R130, 0x10000, RZ ;  /* 0x0001000082827824 */ /* 0x000fe200078e00ff */
[----:B------:R-:W-:Y:S02]  /*3ff0*/  F2FP.F16.E4M3.UNPACK_B R40, R41 ;  /* 0x00000029ff28723e */ /* 0x000fe400020006ff */
[-C--:B------:R-:W-:Y:S02]  /*4000*/  F2FP.F16.E4M3.UNPACK_B R120, R162.reuse.H1 ;  /* 0x000000a2ff78723e */ /* 0x080fe400030006ff */
[----:B------:R-:W-:Y:S02]  /*4010*/  LOP3.LUT R92, R92, 0xff0000, R93, 0xf8, !PT ;  /* 0x00ff00005c5c7812 */ /* 0x000fe400078ef85d */
[----:B------:R-:W-:Y:S01]  /*4020*/  LOP3.LUT R93, R95, 0xff0000, R130, 0xf8, !PT ;  /* 0x00ff00005f5d7812 */ /* 0x000fe200078ef882 */
[----:B------:R-:W-:Y:S01]  /*4030*/  HADD2.F32 R95, -RZ, R40.H1_H1 ;  /* 0x30000028ff5f7230 */ /* 0x000fe20000004100 */
[----:B------:R-:W-:Y:S01]  /*4040*/  F2FP.F16.E4M3.UNPACK_B R130, R161.H1 ;  /* 0x000000a1ff82723e */ /* 0x000fe200030006ff */
[----:B------:R-:W-:Y:S01]  /*4050*/  HADD2.F32 R163, -RZ, R120.H0_H0 ;  /* 0x20000078ffa37230 */ /* 0x000fe20000004100 */
[----:B------:R-:W-:Y:S01]  /*4060*/  F2FP.F16.E4M3.UNPACK_B R41, R41.H1 ;  /* 0x00000029ff29723e */ /* 0x000fe200030006ff */
[----:B------:R-:W-:Y:S01]  /*4070*/  HADD2.F32 R40, -RZ, R40.H0_H0 ;  /* 0x20000028ff287230 */ /* 0x000fe20000004100 */
[----:B------:R-:W-:Y:S01]  /*4080*/  F2FP.F16.E4M3.UNPACK_B R162, R162 ;  /* 0x000000a2ffa2723e */ /* 0x000fe200020006ff */
        /* <DEDUP_REMOVED lines=12> */
[----:B------:R-:W-:Y:S01]  /*4150*/  F2FP.F16.E4M3.UNPACK_B R94, R94 ;  /* 0x0000005eff5e723e */ /* 0x000fe200020006ff */
[----:B------:R-:W-:Y:S01]  /*4160*/  FFMA.FTZ R40, R40, R131, -R165 ;  /* 0x0000008328287223 */ /* 0x000fe200000108a5 */
[-C--:B------:R-:W-:Y:S01]  /*4170*/  FFMA.FTZ R165, R120, R130.reuse, -R163 ;  /* 0x0000008278a57223 */ /* 0x080fe200000108a3 */
[----:B------:R-:W-:Y:S01]  /*4180*/  FFMA.FTZ R168, R121, R130, R164 ;  /* 0x0000008279a87223 */ /* 0x000fe200000100a4 */
[----:B------:R-:W-:-:S02]  /*4190*/  HADD2.F32 R131, -RZ, R162.H1_H1 ;  /* 0x300000a2ff837230 */ /* 0x000fc40000004100 */
[--C-:B------:R-:W-:Y:S02]  /*41a0*/  HADD2.F32 R121, -RZ, R95.reuse.H0_H0 ;  /* 0x2000005fff797230 */ /* 0x100fe40000004100 */
[----:B------:R-:W-:Y:S02]  /*41b0*/  HADD2.F32 R130, -RZ, R95.H1_H1 ;  /* 0x3000005fff827230 */ /* 0x000fe40000004100 */
[----:B------:R-:W-:Y:S02]  /*41c0*/  HADD2.F32 R162, -RZ, R162.H0_H0 ;  /* 0x200000a2ffa27230 */ /* 0x000fe40000004100 */
[-C--:B------:R-:W-:Y:S01]  /*41d0*/  FMUL.FTZ R163, R121, R131.reuse ;  /* 0x0000008379a37220 */ /* 0x080fe20000410000 */
[--C-:B------:R-:W-:Y:S02]  /*41e0*/  HADD2.F32 R120, -RZ, R94.reuse.H1_H1 ;  /* 0x3000005eff787230 */ /* 0x100fe40000004100 */
[----:B------:R-:W-:Y:S01]  /*41f0*/  FMUL.FTZ R166, R130, R131 ;  /* 0x0000008382a67220 */ /* 0x000fe20000410000 */
[----:B------:R-:W-:-:S02]  /*4200*/  HADD2.F32 R95, -RZ, R94.H0_H0 ;  /* 0x2000005eff5f7230 */ /* 0x000fc40000004100 */
[--C-:B------:R-:W-:Y:S02]  /*4210*/  HADD2.F32 R94, -RZ, R161.reuse.H1_H1 ;  /* 0x300000a1ff5e7230 */ /* 0x100fe40000004100 */
[-C--:B------:R-:W-:Y:S01]  /*4220*/  FMUL.FTZ R164, R120, R162.reuse ;  /* 0x000000a278a47220 */ /* 0x080fe20000410000 */
[----:B------:R-:W-:Y:S02]  /*4230*/  HADD2.F32 R161, -RZ, R161.H0_H0 ;  /* 0x200000a1ffa17230 */ /* 0x000fe40000004100 */
[----:B------:R-:W-:Y:S01]  /*4240*/  FMUL.FTZ R131, R95, R162 ;  /* 0x000000a25f837220 */ /* 0x000fe20000410000 */
[----:B------:R-:W-:Y:S01]  /*4250*/  F2FP.F16.E4M3.UNPACK_B R162, R92 ;  /* 0x0000005cffa2723e */ /* 0x000fe200020006ff */
[-C--:B------:R-:W-:Y:S01]  /*4260*/  FFMA.FTZ R121, R121, R94.reuse, -R166 ;  /* 0x0000005e79797223 */ /* 0x080fe200000108a6 */
[----:B------:R-:W-:Y:S01]  /*4270*/  FFMA.FTZ R130, R130, R94, R163 ;  /* 0x0000005e82827223 */ /* 0x000fe200000100a3 */
[-C--:B------:R-:W-:Y:S01]  /*4280*/  FFMA.FTZ R94, R95, R161.reuse, -R164 ;  /* 0x000000a15f5e7223 */ /* 0x080fe200000108a4 */
[----:B------:R-:W-:Y:S01]  /*4290*/  FFMA.FTZ R95, R120, R161, R131 ;  /* 0x000000a1785f7223 */ /* 0x000fe20000010083 */
[----:B------:R-:W-:-:S02]  /*42a0*/  F2FP.F16.E4M3.UNPACK_B R131, R43.H1 ;  /* 0x0000002bff83723e */ /* 0x000fc400030006ff */
[----:B------:R-:W-:Y:S02]  /*42b0*/  F2FP.F16.E4M3.UNPACK_B R166, R93.H1 ;  /* 0x0000005dffa6723e */ /* 0x000fe400030006ff */
[----:B------:R-:W-:Y:S01]  /*42c0*/  F2FP.SATFINITE.E4M3.F32.PACK_AB_MERGE_C R120, R168, R165, RZ ;  /* 0x000000a5a878723e */ /* 0x000fe200048070ff */
        /* <DEDUP_REMOVED lines=8> */
[----:B------:R-:W-:-:S02]  /*4350*/  HADD2.F32 R164, -RZ, R163.H1_H1 ;  /* 0x300000a3ffa47230 */ /* 0x000fc40000004100 */
[-C--:B------:R-:W-:Y:S01]  /*4360*/  FMUL.FTZ R92, R131, R168.reuse ;  /* 0x000000a8835c7220 */ /* 0x080fe20000410000 */
[--C-:B------:R-:W-:Y:S02]  /*4370*/  HADD2.F32 R93, -RZ, R130.reuse.H1_H1 ;  /* 0x30000082ff5d7230 */ /* 0x100fe40000004100 */
[C---:B------:R-:W-:Y:S01]  /*4380*/  FMUL.FTZ R170, R161.reuse, R168 ;  /* 0x000000a8a1aa7220 */ /* 0x040fe20000410000 */
[--C-:B------:R-:W-:Y:S02]  /*4390*/  HADD2.F32 R167, -RZ, R165.reuse.H1_H1 ;  /* 0x300000a5ffa77230 */ /* 0x100fe40000004100 */
[----:B------:R-:W-:Y:S01]  /*43a0*/  FFMA.FTZ R169, R161, R164, -R92 ;  /* 0x000000a4a1a97223 */ /* 0x000fe2000001085c */
[----:B------:R-:W-:Y:S01]  /*43b0*/  HADD2.F32 R130, -RZ, R130.H0_H0 ;  /* 0x20000082ff827230 */ /* 0x000fe20000004100 */
[----:B------:R-:W-:Y:S01]  /*43c0*/  F2FP.F16.E4M3.UNPACK_B R43, R43 ;  /* 0x0000002bff2b723e */ /* 0x000fe200020006ff */
[----:B------:R-:W-:Y:S02]  /*43d0*/  HADD2.F32 R92, -RZ, R162.H1_H1 ;  /* 0x300000a2ff5c7230 */ /* 0x000fe40000004100 */
[-C--:B------:R-:W-:Y:S01]  /*43e0*/  FMUL.FTZ R161, R93, R167.reuse ;  /* 0x000000a75da17220 */ /* 0x080fe20000410000 */
[----:B------:R-:W-:Y:S01]  /*43f0*/  F2FP.F16.E4M3.UNPACK_B R42, R42 ;  /* 0x0000002aff2a723e */ /* 0x000fe200020006ff */
[----:B------:R-:W-:Y:S01]  /*4400*/  FMUL.FTZ R168, R130, R167 ;  /* 0x000000a782a87220 */ /* 0x000fe20000410000 */
[----:B------:R-:W-:-:S02]  /*4410*/  HADD2.F32 R165, -RZ, R165.H0_H0 ;  /* 0x200000a5ffa57230 */ /* 0x000fc40000004100 */
[----:B------:R-:W-:Y:S01]  /*4420*/  FFMA.FTZ R161, R130, R92, -R161 ;  /* 0x0000005c82a17223 */ /* 0x000fe200000108a1 */
[----:B------:R-:W-:Y:S01]  /*4430*/  FFMA.FTZ R170, R131, R164, R170 ;  /* 0x000000a483aa7223 */ /* 0x000fe200000100aa */
[----:B------:R-:W-:Y:S01]  /*4440*/  FFMA.FTZ R168, R93, R92, R168 ;  /* 0x0000005c5da87223 */ /* 0x000fe200000100a8 */
[--C-:B------:R-:W-:Y:S01]  /*4450*/  HADD2.F32 R92, -RZ, R43.reuse.H0_H0 ;  /* 0x2000002bff5c7230 */ /* 0x100fe20000004100 */
[----:B------:R-:W-:Y:S01]  /*4460*/  F2FP.SATFINITE.E4M3.F32.PACK_AB_MERGE_C R41, R41, R40, R120 ;  /* 0x000000282929723e */ /* 0x000fe20004807078 */
[----:B------:R-:W-:Y:S01]  /*4470*/  HADD2.F32 R93, -RZ, R43.H1_H1 ;  /* 0x3000002bff5d7230 */ /* 0x000fe20000004100 */
[----:B------:R-:W-:Y:S01]  /*4480*/  F2FP.SATFINITE.E4M3.F32.PACK_AB_MERGE_C R169, R170, R169, RZ ;  /* 0x000000a9aaa9723e */ /* 0x000fe200048070ff */
        /* <DEDUP_REMOVED lines=13> */
[----:B------:R-:W-:Y:S02]  /*4560*/  F2FP.SATFINITE.E4M3.F32.PACK_AB_MERGE_C R40, R95, R94, R121 ;  /* 0x0000005e5f28723e */ /* 0x000fe40004807079 */
[----:B------:R-:W-:-:S02]  /*4570*/  F2FP.SATFINITE.E4M3.F32.PACK_AB_MERGE_C R43, R166, R131, R169 ;  /* 0x00000083a62b723e */ /* 0x000fc400048070a9 */
[----:B------:R-:W-:-:S07]  /*4580*/  F2FP.SATFINITE.E4M3.F32.PACK_AB_MERGE_C R42, R165, R130, R161 ;  /* 0x00000082a52a723e */ /* 0x000fce00048070a1 */
.L_x_1353:
[----:B------:R-:W-:Y:S05]  /*4590*/  BSYNC B3 ;  /* 0x0000000000037941 */ /* 0x000fea0003800000 */
.L_x_1352:
[----:B--2---:R3:W-:Y:S02]  /*45a0*/  STG.E.128 desc[UR60][R48.64+0x20], R40 ;  /* 0x0000202830007986 */ /* 0x0047e4000c101d3c */
.L_x_1351:
[----:B------:R-:W-:Y:S05]  /*45b0*/  BSYNC B2 ;  /* 0x0000000000027941 */ /* 0x000fea0003800000 */
.L_x_1350:
[----:B------:R-:W-:Y:S01]  /*45c0*/  ISETP.NE.AND P2, PT, R33, RZ, PT ;  /* 0x000000ff2100720c */ /* 0x000fe20003f45270 */
[----:B------:R-:W-:-:S12]  /*45d0*/  BSSY B2, `(.L_x_1354) ;  /* 0x0000070000027945 */ /* 0x000fd80003800000 */
[----:B------:R-:W-:Y:S05]  /*45e0*/  @!P2 BRA `(.L_x_1355) ;  /* 0x0000000400b8a947 */ /* 0x000fea0003800000 */
[----:B0-23--:R0:W2:Y:S01]  /*45f0*/  LDS.128 R40, [R47+0x1cc00] ;  /* 0x01cc00002f287984 */ /* 0x00d0a20000000c00 */
[----:B------:R-:W-:Y:S01]  /*4600*/  VIADD R92, R23, 0x20 ;  /* 0x00000020175c7836 */ /* 0x000fe20000000000 */
[----:B------:R-:W-:Y:S04]  /*4610*/  BSSY B3, `(.L_x_1356) ;  /* 0x000006a000037945 */ /* 0x000fe80003800000 */
[----:B------:R-:W-:-:S13]  /*4620*/  ISETP.GE.AND P2, PT, R92, R129, PT ;  /* 0x000000815c00720c */ /* 0x000fda0003f46270 */
        /* <DEDUP_REMOVED lines=43> */
[--C-:B------:R-:W-:Y:S02]  /*48e0*/  HADD2.F32 R91, -RZ, R90.reuse.H0_H0 ;  /* 0x2000005aff5b7230 */ /* 0x100fe40000004100 */
[-C--:B------:R-:W-:Y:S01]  /*48f0*/  FMUL.FTZ R130, R94, R95.reuse ;  /* 0x0000005f5e827220 */ /* 0x080fe20000410000 */
[----:B------:R-:W-:Y:S02]  /*4900*/  HADD2.F32 R92, -RZ, R90.H1_H1 ;  /* 0x3000005aff5c7230 */ /* 0x000fe40000004100 */
[----:B------:R-:W-:Y:S01]  /*4910*/  FMUL.FTZ R121, R93, R95 ;  /* 0x0000005f5d797220 */ /* 0x000fe20000410000 */
[----:B------:R-:W-:Y:S01]  /*4920*/  HADD2.F32 R160, -RZ, R160.H0_H0 ;  /* 0x200000a0ffa07230 */ /* 0x000fe20000004100 */
[----:B------:R-:W-:Y:S01]  /*4930*/  F2FP.SATFINITE.E4M3.F32.PACK_AB_MERGE_C R164, R162, R131, RZ ;  /* 0x00000083a2a4723e */ /* 0x000fe200048070ff */
[--C-:B------:R-:W-:Y:S01]  /*4940*/  HADD2.F32 R90, -RZ, R159.reuse.H1_H1 ;  /* 0x3000009fff5a7230 */ /* 0x100fe20000004100 */
[----:B------:R-:W-:Y:S01]  /*4950*/  F2FP.F16.E4M3.UNPACK_B R131, R87.H1 ;  /* 0x00000057ff83723e */ /* 0x000fe200030006ff */
[----:B------:R-:W-:-:S02]  /*4960*/  HADD2.F32 R159, -RZ, R159.H0_H0 ;  /* 0x2000009fff9f7230 */ /* 0x000fc40000004100 */
[-C--:B------:R-:W-:Y:S01]  /*4970*/  FMUL.FTZ R120, R92, R160.reuse ;  /* 0x000000a05c787220 */ /* 0x080fe20000410000 */
[----:B------:R-:W-:Y:S01]  /*4980*/  FMUL.FTZ R95, R91, R160 ;  /* 0x000000a05b5f7220 */ /* 0x000fe20000410000 */
[-C--:B------:R-:W-:Y:S01]  /*4990*/  FFMA.FTZ R130, R93, R90.reuse, -R130 ;  /* 0x0000005a5d827223 */ /* 0x080fe20000010882 */
[----:B------:R-:W-:Y:S01]  /*49a0*/  FFMA.FTZ R121, R94, R90, R121 ;  /* 0x0000005a5e797223 */ /* 0x000fe20000010079 */
[----:B------:R-:W-:Y:S01]  /*49b0*/  F2FP.F16.E4M3.UNPACK_B R93, R43.H1 ;  /* 0x0000002bff5d723e */ /* 0x000fe200030006ff */
[-C--:B------:R-:W-:Y:S01]  /*49c0*/  FFMA.FTZ R90, R91, R159.reuse, -R120 ;  /* 0x0000009f5b5a7223 */ /* 0x080fe20000010878 */
[----:B------:R-:W-:Y:S01]  /*49d0*/  FFMA.FTZ R91, R92, R159, R95 ;  /* 0x0000009f5c5b7223 */ /* 0x000fe2000001005f */
[----:B------:R-:W-:Y:S01]  /*49e0*/  F2FP.F16.E4M3.UNPACK_B R92, R42.H1 ;  /* 0x0000002aff5c723e */ /* 0x000fe200030006ff */
[----:B------:R-:W-:Y:S01]  /*49f0*/  HADD2.F32 R160, -RZ, R131.H1_H1 ;  /* 0x30000083ffa07230 */ /* 0x000fe20000004100 */
[----:B------:R-:W-:Y:S01]  /*4a00*/  F2FP.SATFINITE.E4M3.F32.PACK_AB_MERGE_C R163, R121, R130, RZ ;  /* 0x0000008279a3723e */ /* 0x000fe200048070ff */
[--C-:B------:R-:W-:Y:S01]  /*4a10*/  HADD2.F32 R94, -RZ, R93.reuse.H0_H0 ;  /* 0x2000005dff5e7230 */ /* 0x100fe20000004100 */
[-C--:B------:R-:W-:Y:S01]  /*4a20*/  F2FP.F16.E4M3.UNPACK_B R120, R86.reuse.H1 ;  /* 0x00000056ff78723e */ /* 0x080fe200030006ff */
        /* <DEDUP_REMOVED lines=22> */
[--C-:B------:R-:W-:Y:S02]  /*4b90*/  HADD2.F32 R43, -RZ, R42.reuse.H0_H0 ;  /* 0x2000002aff2b7230 */ /* 0x100fe40000004100 */
[-C--:B------:R-:W-:Y:S01]  /*4ba0*/  FMUL.FTZ R160, R86, R131.reuse ;  /* 0x0000008356a07220 */ /* 0x080fe20000410000 */
[----:B------:R-:W-:Y:S02]  /*4bb0*/  HADD2.F32 R42, -RZ, R42.H1_H1 ;  /* 0x3000002aff2a7230 */ /* 0x000fe40000004100 */
[----:B------:R-:W-:Y:S01]  /*4bc0*/  FMUL.FTZ R121, R87, R131 ;  /* 0x0000008357797220 */ /* 0x000fe20000410000 */
[----:B------:R-:W-:Y:S01]  /*4bd0*/  HADD2.F32 R130, -RZ, R130.H0_H0 ;  /* 0x20000082ff827230 */ /* 0x000fe20000004100 */
[----:B------:R-:W-:Y:S01]  /*4be0*/  F2FP.SATFINITE.E4M3.F32.PACK_AB_MERGE_C R94, R94, R161, RZ ;  /* 0x000000a15e5e723e */ /* 0x000fe200048070ff */
[----:B------:R-:W-:Y:S01]  /*4bf0*/  HADD2.F32 R120, -RZ, R120.H0_H0 ;  /* 0x20000078ff787230 */ /* 0x000fe20000004100 */
[----:B------:R-:W-:Y:S01]  /*4c00*/  F2FP.SATFINITE.E4M3.F32.PACK_AB_MERGE_C R159, R159, R162, RZ ;  /* 0x000000a29f9f723e */ /* 0x000fe200048070ff */
[----:B------:R-:W-:-:S02]  /*4c10*/  HADD2.F32 R95, -RZ, R95.H0_H0 ;  /* 0x2000005fff5f7230 */ /* 0x000fc40000004100 */
[-C--:B------:R-:W-:Y:S01]  /*4c20*/  FMUL.FTZ R92, R42, R130.reuse ;  /* 0x000000822a5c7220 */ /* 0x080fe20000410000 */
[----:B------:R-:W-:Y:S01]  /*4c30*/  FMUL.FTZ R93, R43, R130 ;  /* 0x000000822b5d7220 */ /* 0x000fe20000410000 */
[-C--:B------:R-:W-:Y:S01]  /*4c40*/  FFMA.FTZ R121, R86, R120.reuse, -R121 ;  /* 0x0000007856797223 */ /* 0x080fe20000010879 */
[----:B------:R-:W-:Y:S01]  /*4c50*/  FFMA.FTZ R160, R87, R120, R160 ;  /* 0x0000007857a07223 */ /* 0x000fe200000100a0 */
[-C--:B------:R-:W-:Y:S01]  /*4c60*/  FFMA.FTZ R92, R43, R95.reuse, -R92 ;  /* 0x0000005f2b5c7223 */ /* 0x080fe2000001085c */
[----:B------:R-:W-:Y:S01]  /*4c70*/  FFMA.FTZ R93, R42, R95, R93 ;  /* 0x0000005f2a5d7223 */ /* 0x000fe2000001005d */
[----:B------:R-:W-:Y:S02]  /*4c80*/  F2FP.SATFINITE.E4M3.F32.PACK_AB_MERGE_C R40, R91, R90, R163 ;  /* 0x0000005a5b28723e */ /* 0x000fe400048070a3 */
[----:B------:R-:W-:Y:S02]  /*4c90*/  F2FP.SATFINITE.E4M3.F32.PACK_AB_MERGE_C R43, R160, R121, R159 ;  /* 0x00000079a02b723e */ /* 0x000fe4000480709f */
[----:B------:R-:W-:-:S07]  /*4ca0*/  F2FP.SATFINITE.E4M3.F32.PACK_AB_MERGE_C R42, R93, R92, R94 ;  /* 0x0000005c5d2a723e */ /* 0x000fce000480705e */
.L_x_1357:
[----:B------:R-:W-:Y:S05]  /*4cb0*/  BSYNC B3 ;  /* 0x0000000000037941 */ /* 0x000fea0003800000 */
.L_x_1356:
[----:B--2---:R4:W-:Y:S02]  /*4cc0*/  STG.E.128 desc[UR60][R48.64+0x40], R40 ;  /* 0x0000402830007986 */ /* 0x0049e4000c101d3c */
.L_x_1355:
[----:B------:R-:W-:Y:S05]  /*4cd0*/  BSYNC B2 ;  /* 0x0000000000027941 */ /* 0x000fea0003800000 */
.L_x_1354:
[----:B------:R-:W-:Y:S01]  /*4ce0*/  ISETP.NE.AND P2, PT, R34, RZ, PT ;  /* 0x000000ff2200720c */ /* 0x000fe20003f45270 */
[----:B------:R-:W-:-:S12]  /*4cf0*/  BSSY B2, `(.L_x_1358) ;  /* 0x0000070000027945 */ /* 0x000fd80003800000 */
[----:B------:R-:W-:Y:S05]  /*4d00*/  @!P2 BRA `(.L_x_1359) ;  /* 0x0000000400b8a947 */ /* 0x000fea0003800000 */
[----:B0-234-:R0:W2:Y:S01]  /*4d10*/  LDS.128 R40, [R46+0x1cc00] ;  /* 0x01cc00002e287984 */ /* 0x01d0a20000000c00 */
[----:B------:R-:W-:Y:S01]  /*4d20*/  VIADD R86, R23, 0x30 ;  /* 0x0000003017567836 */ /* 0x000fe20000000000 */
[----:B------:R-:W-:Y:S04]  /*4d30*/  BSSY B3, `(.L_x_1360) ;  /* 0x000006a000037945 */ /* 0x000fe80003800000 */
[----:B------:R-:W-:-:S13]  /*4d40*/  ISETP.GE.AND P2, PT, R86, R129, PT ;  /* 0x000000815600720c */ /* 0x000fda0003f46270 */
[----:B0-----:R-:W-:Y:S05]  /*4d50*/  @P2 BRA `(.L_x_1361) ;  /* 0x00000004009c2947 */ /* 0x001fea0003800000 */
[----:B------:R-:W-:Y:S02]  /*4d60*/  SHF.R.U32.HI R87, RZ, 0x8, R85 ;  /* 0x00000008ff577819 */ /* 0x000fe40000011655 */
[----:B------:R-:W-:Y:S02]  /*4d70*/  SHF.R.U32.HI R91, RZ, 0x8, R83 ;  /* 0x00000008ff5b7819 */ /* 0x000fe40000011653 */
[----:B------:R-:W-:Y:S01]  /*4d80*/  LOP3.LUT R84, R85, 0xff0000ff, RZ, 0xc0, !PT ;  /* 0xff0000ff55547812 */ /* 0x000fe200078ec0ff */
[----:B------:R-:W-:Y:S01]  /*4d90*/  IMAD.SHL.U32 R87, R87, 0x100, RZ ;  /* 0x0000010057577824 */ /* 0x000fe200078e00ff */
[----:B------:R-:W-:Y:S01]  /*4da0*/  SHF.R.U32.HI R86, RZ, 0x10, R85 ;  /* 0x00000010ff567819 */ /* 0x000fe20000011655 */
[----:B------:R-:W-:Y:S01]  /*4db0*/  IMAD.SHL.U32 R85, R91, 0x100, RZ ;  /* 0x000001005b557824 */ /* 0x000fe200078e00ff */
[----:B------:R-:W-:Y:S02]  /*4dc0*/  LOP3.LUT R82, R83, 0xff0000ff, RZ, 0xc0, !PT ;  /* 0xff0000ff53527812 */ /* 0x000fe400078ec0ff */
[----:B------:R-:W-:Y:S01]  /*4dd0*/  SHF.R.U32.HI R90, RZ, 0x10, R83 ;  /* 0x00000010ff5a7819 */ /* 0x000fe20000011653 */
[----:B--2---:R-:W-:Y:S01]  /*4de0*/  IMAD.MOV.U32 R83, RZ, RZ, R40 ;  /* 0x000000ffff537224 */ /* 0x004fe200078e0028 */
[----:B------:R-:W-:Y:S01]  /*4df0*/  LOP3.LUT R84, R84, 0xff00, R87, 0xf8, !PT ;  /* 0x0000ff0054547812 */ /* 0x000fe200078ef857 */
[----:B------:R-:W-:Y:S01]  /*4e00*/  IMAD.U32 R87, R86, 0x10000, RZ ;  /* 0x0001000056577824 */ /* 0x000fe200078e00ff */
[----:B------:R-:W-:-:S02]  /*4e10*/  F2FP.F16.E4M3.UNPACK_B R40, R41 ;  /* 0x00000029ff28723e */ /* 0x000fc400020006ff */
[----:B------:R-:W-:Y:S02]  /*4e20*/  F2FP.F16.E4M3.UNPACK_B R86, R158.H1 ;  /* 0x0000009eff56723e */ /* 0x000fe400030006ff */
[----:B------:R-:W-:Y:S01]  /*4e30*/  LOP3.LUT R82, R82, 0xff00, R85, 0xf8, !PT ;  /* 0x0000ff0052527812 */ /* 0x000fe200078ef855 */
[----:B------:R-:W-:Y:S01]  /*4e40*/  IMAD.U32 R85, R90, 0x10000, RZ ;  /* 0x000100005a557824 */ /* 0x000fe200078e00ff */
[----:B------:R-:W-:Y:S01]  /*4e50*/  LOP3.LUT R92, R84, 0xff0000, R87, 0xf8, !PT ;  /* 0x00ff0000545c7812 */ /* 0x000fe200078ef857 */
[----:B------:R-:W-:Y:S01]  /*4e60*/  HADD2.F32 R84, -RZ, R40.H1_H1 ;  /* 0x30000028ff547230 */ /* 0x000fe20000004100 */
[----:B------:R-:W-:Y:S01]  /*4e70*/  F2FP.F16.E4M3.UNPACK_B R87, R157.H1 ;  /* 0x0000009dff57723e */ /* 0x000fe200030006ff */
[----:B------:R-:W-:Y:S01]  /*4e80*/  HADD2.F32 R93, -RZ, R86.H0_H0 ;  /* 0x20000056ff5d7230 */ /* 0x000fe20000004100 */
[----:B------:R-:W-:Y:S01]  /*4e90*/  F2FP.F16.E4M3.UNPACK_B R41, R41.H1 ;  /* 0x00000029ff29723e */ /* 0x000fe200030006ff */
[----:B------:R-:W-:Y:S01]  /*4ea0*/  HADD2.F32 R40, -RZ, R40.H0_H0 ;  /* 0x20000028ff287230 */ /* 0x000fe20000004100 */
[----:B------:R-:W-:Y:S01]  /*4eb0*/  LOP3.LUT R82, R82, 0xff0000, R85, 0xf8, !PT ;  /* 0x00ff000052527812 */ /* 0x000fe200078ef855 */
[----:B------:R-:W-:-:S02]  /*4ec0*/  HADD2.F32 R90, -RZ, R86.H1_H1 ;  /* 0x30000056ff5a7230 */ /* 0x000fc40000004100 */
[----:B------:R-:W-:Y:S01]  /*4ed0*/  FMUL.FTZ R95, R84, R93 ;  /* 0x0000005d545f7220 */ /* 0x000fe20000410000 */
[----:B------:R-:W-:Y:S01]  /*4ee0*/  HADD2.F32 R91, -RZ, R87.H0_H0 ;  /* 0x20000057ff5b7230 */ /* 0x000fe20000004100 */
[----:B------:R-:W-:Y:S01]  /*4ef0*/  F2FP.F16.E4M3.UNPACK_B R158, R158 ;  /* 0x0000009eff9e723e */ /* 0x000fe200020006ff */
[--C-:B------:R-:W-:Y:S01]  /*4f00*/  HADD2.F32 R86, -RZ, R41.reuse.H1_H1 ;  /* 0x30000029ff567230 */ /* 0x100fe20000004100 */
[----:B------:R-:W-:Y:S01]  /*4f10*/  F2FP.F16.E4M3.UNPACK_B R157, R157 ;  /* 0x0000009dff9d723e */ /* 0x000fe200020006ff */
[----:B------:R-:W-:Y:S02]  /*4f20*/  HADD2.F32 R85, -RZ, R41.H0_H0 ;  /* 0x20000029ff557230 */ /* 0x000fe40000004100 */
[----:B------:R-:W-:Y:S01]  /*4f30*/  FMUL.FTZ R41, R40, R93 ;  /* 0x0000005d28297220 */ /* 0x000fe20000410000 */
[----:B------:R-:W-:Y:S02]  /*4f40*/  HADD2.F32 R87, -RZ, R87.H1_H1 ;  /* 0x30000057ff577230 */ /* 0x000fe40000004100 */
[-C--:B------:R-:W-:Y:S01]  /*4f50*/  FMUL.FTZ R94, R86, R90.reuse ;  /* 0x0000005a565e7220 */ /* 0x080fe20000410000 */
[-C--:B------:R-:W-:Y:S01]  /*4f60*/  FFMA.FTZ R40, R40, R91.reuse, -R95 ;  /* 0x0000005b28287223 */ /* 0x080fe2000001085f */
[----:B------:R-:W-:Y:S01]  /*4f70*/  FFMA.FTZ R41, R84, R91, R41 ;  /* 0x0000005b54297223 */ /* 0x000fe20000010029 */
[C---:B------:R-:W-:Y:S01]  /*4f80*/  FMUL.FTZ R93, R85.reuse, R90 ;  /* 0x0000005a555d7220 */ /* 0x040fe20000410000 */
[----:B------:R-:W-:Y:S01]  /*4f90*/  F2FP.F16.E4M3.UNPACK_B R84, R83.H1 ;  /* 0x00000053ff54723e */ /* 0x000fe200030006ff */
[----:B------:R-:W-:Y:S01]  /*4fa0*/  FFMA.FTZ R95, R85, R87, -R94 ;  /* 0x00000057555f7223 */ /* 0x000fe2000001085e */
[----:B------:R-:W-:Y:S01]  /*4fb0*/  F2FP.F16.E4M3.UNPACK_B R83, R83 ;  /* 0x00000053ff53723e */ /* 0x000fe200020006ff */
[----:B------:R-:W-:Y:S01]  /*4fc0*/  FFMA.FTZ R130, R86, R87, R93 ;  /* 0x0000005756827223 */ /* 0x000fe2000001005d */
[----:B------:R-:W-:-:S02]  /*4fd0*/  HADD2.F32 R90, -RZ, R158.H1_H1 ;  /* 0x3000009eff5a7230 */ /* 0x000fc40000004100 */
[--C-:B------:R-:W-:Y:S02]  /*4fe0*/  HADD2.F32 R85, -RZ, R84.reuse.H0_H0 ;  /* 0x20000054ff557230 */ /* 0x100fe40000004100 */
[----:B------:R-:W-:Y:S02]  /*4ff0*/  HADD2.F32 R86, -RZ, R84.H1_H1 ;  /* 0x30000054ff567230 */ /* 0x000fe40000004100 */
[----:B------:R-:W-:Y:S02]  /*5000*/  HADD2.F32 R84, -RZ, R83.H0_H0 ;  /* 0x20000053ff547230 */ /* 0x000fe40000004100 */
[-C--:B------:R-:W-:Y:S01]  /*5010*/  FMUL.FTZ R93, R85, R90.reuse ;  /* 0x0000005a555d7220 */ /* 0x080fe20000410000 */
[----:B------:R-:W-:Y:S02]  /*5020*/  HADD2.F32 R87, -RZ, R157.H1_H1 ;  /* 0x3000009dff577230 */ /* 0x000fe40000004100 */
[----:B------:R-:W-:Y:S01]  /*5030*/  FMUL.FTZ R94, R86, R90 ;  /* 0x0000005a565e7220 */ /* 0x000fe20000410000 */
[----:B------:R-:W-:Y:S01]  /*5040*/  HADD2.F32 R158, -RZ, R158.H0_H0 ;  /* 0x2000009eff9e7230 */ /* 0x000fe20000004100 */
[----:B------:R-:W-:Y:S01]  /*5050*/  F2FP.F16.E4M3.UNPACK_B R90, R82.H1 ;  /* 0x00000052ff5a723e */ /* 0x000fe200030006ff */
[----:B------:R-:W-:-:S02]  /*5060*/  HADD2.F32 R83, -RZ, R83.H1_H1 ;  /* 0x30000053ff537230 */ /* 0x000fc40000004100 */
[-C--:B------:R-:W-:Y:S01]  /*5070*/  FFMA.FTZ R94, R85, R87.reuse, -R94 ;  /* 0x00000057555e7223 */ /* 0x080fe2000001085e */
[----:B------:R-:W-:Y:S02]  /*5080*/  HADD2.F32 R157, -RZ, R157.H0_H0 ;  /* 0x2000009dff9d7230 */ /* 0x000fe40000004100 */
[----:B------:R-:W-:Y:S01]  /*5090*/  FFMA.FTZ R93, R86, R87, R93 ;  /* 0x00000057565d7223 */ /* 0x000fe2000001005d */
[----:B------:R-:W-:Y:S01]  /*50a0*/  F2FP.F16.E4M3.UNPACK_B R87, R82 ;  /* 0x00000052ff57723e */ /* 0x000fe200020006ff */
[-C--:B------:R-:W-:Y:S01]  /*50b0*/  FMUL.FTZ R91, R83, R158.reuse ;  /* 0x0000009e535b7220 */ /* 0x080fe20000410000 */
[C---:B------:R-:W-:Y:S02]  /*50c0*/  FMUL.FTZ R158, R84.reuse, R158 ;  /* 0x0000009e549e7220 */ /* 0x040fe40000410000 */
[----:B------:R-:W-:Y:S01]  /*50d0*/  F2FP.SATFINITE.E4M3.F32.PACK_AB_MERGE_C R131, R93, R94, RZ ;  /* 0x0000005e5d83723e */ /* 0x000fe200048070ff */
[----:B------:R-:W-:Y:S01]  /*50e0*/  FFMA.FTZ R120, R84, R157, -R91 ;  /* 0x0000009d54787223 */ /* 0x000fe2000001085b */
[----:B------:R-:W-:Y:S01]  /*50f0*/  F2FP.F16.E4M3.UNPACK_B R84, R43.H1 ;  /* 0x0000002bff54723e */ /* 0x000fe200030006ff */
[----:B------:R-:W-:Y:S01]  /*5100*/  FFMA.FTZ R157, R83, R157, R158 ;  /* 0x0000009d539d7223 */ /* 0x000fe2000001009e */
[----:B------:R-:W-:Y:S01]  /*5110*/  F2FP.F16.E4M3.UNPACK_B R93, R92.H1 ;  /* 0x0000005cff5d723e */ /* 0x000fe200030006ff */
[----:B------:R-:W-:Y:S01]  /*5120*/  HADD2.F32 R91, -RZ, R90.H1_H1 ;  /* 0x3000005aff5b7230 */ /* 0x000fe20000004100 */
[----:B------:R-:W-:Y:S01]  /*5130*/  F2FP.SATFINITE.E4M3.F32.PACK_AB_MERGE_C R158, R130, R95, RZ ;  /* 0x0000005f829e723e */ /* 0x000fe200048070ff */
[--C-:B------:R-:W-:Y:S01]  /*5140*/  HADD2.F32 R86, -RZ, R84.reuse.H1_H1 ;  /* 0x30000054ff567230 */ /* 0x100fe20000004100 */
[----:B------:R-:W-:Y:S01]  /*5150*/  F2FP.F16.E4M3.UNPACK_B R83, R42.H1 ;  /* 0x0000002aff53723e */ /* 0x000fe200030006ff */
[----:B------:R-:W-:Y:S01]  /*5160*/  HADD2.F32 R95, -RZ, R93.H1_H1 ;  /* 0x3000005dff5f7230 */ /* 0x000fe20000004100 */
[----:B------:R-:W-:Y:S01]  /*5170*/  F2FP.F16.E4M3.UNPACK_B R92, R92 ;  /* 0x0000005cff5c723e */ /* 0x000fe200020006ff */
[----:B------:R-:W-:Y:S01]  /*5180*/  HADD2.F32 R85, -RZ, R84.H0_H0 ;  /* 0x20000054ff557230 */ /* 0x000fe20000004100 */
[----:B------:R-:W-:Y:S01]  /*5190*/  F2FP.F16.E4M3.UNPACK_B R43, R43 ;  /* 0x0000002bff2b723e */ /* 0x000fe200020006ff */
[----:B------:R-:W-:-:S02]  /*51a0*/  HADD2.F32 R84, -RZ, R83.H1_H1 ;  /* 0x30000053ff547230 */ /* 0x000fc40000004100 */
[-C--:B------:R-:W-:Y:S01]  /*51b0*/  FMUL.FTZ R82, R86, R95.reuse ;  /* 0x0000005f56527220 */ /* 0x080fe20000410000 */
[----:B------:R-:W-:Y:S02]  /*51c0*/  HADD2.F32 R94, -RZ, R92.H1_H1 ;  /* 0x3000005cff5e7230 */ /* 0x000fe40000004100 */
[C---:B------:R-:W-:Y:S01]  /*51d0*/  FMUL.FTZ R95, R85.reuse, R95 ;  /* 0x0000005f555f7220 */ /* 0x040fe20000410000 */
[----:B------:R-:W-:Y:S02]  /*51e0*/  HADD2.F32 R83, -RZ, R83.H0_H0 ;  /* 0x20000053ff537230 */ /* 0x000fe40000004100 */
[-C--:B------:R-:W-:Y:S01]  /*51f0*/  FFMA.FTZ R121, R85, R91.reuse, -R82 ;  /* 0x0000005b55797223 */ /* 0x080fe20000010852 */
[----:B------:R-:W-:Y:S02]  /*5200*/  HADD2.F32 R82, -RZ, R87.H1_H1 ;  /* 0x30000057ff527230 */ /* 0x000fe40000004100 */
[----:B------:R-:W-:Y:S01]  /*5210*/  FMUL.FTZ R130, R84, R94 ;  /* 0x0000005e54827220 */ /* 0x000fe20000410000 */
[----:B------:R-:W-:Y:S01]  /*5220*/  F2FP.F16.E4M3.UNPACK_B R42, R42 ;  /* 0x0000002aff2a723e */ /* 0x000fe200020006ff */
[C---:B------:R-:W-:Y:S01]  /*5230*/  FMUL.FTZ R85, R83.reuse, R94 ;  /* 0x0000005e53557220 */ /* 0x040fe20000410000 */
[----:B------:R-:W-:Y:S01]  /*5240*/  FFMA.FTZ R94, R86, R91, R95 ;  /* 0x0000005b565e7223 */ /* 0x000fe2000001005f */
[----:B------:R-:W-:Y:S01]  /*5250*/  FFMA.FTZ R130, R83, R82, -R130 ;  /* 0x0000005253827223 */ /* 0x000fe20000010882 */
[----:B------:R-:W-:-:S02]  /*5260*/  HADD2.F32 R83, -RZ, R43.H1_H1 ;  /* 0x3000002bff537230 */ /* 0x000fc40000004100 */
[----:B------:R-:W-:Y:S01]  /*5270*/  FFMA.FTZ R91, R84, R82, R85 ;  /* 0x00000052545b7223 */ /* 0x000fe20000010055 */
[----:B------:R-:W-:Y:S01]  /*5280*/  HADD2.F32 R82, -RZ, R43.H0_H0 ;  /* 0x2000002bff527230 */ /* 0x000fe20000004100 */
[----:B------:R-:W-:Y:S01]  /*5290*/  F2FP.SATFINITE.E4M3.F32.PACK_AB_MERGE_C R94, R94, R121, RZ ;  /* 0x000000795e5e723e */ /* 0x000fe200048070ff */
[--C-:B------:R-:W-:Y:S01]  /*52a0*/  HADD2.F32 R43, -RZ, R42.reuse.H0_H0 ;  /* 0x2000002aff2b7230 */ /* 0x100fe20000004100 */
[----:B------:R-:W-:Y:S01]  /*52b0*/  F2FP.SATFINITE.E4M3.F32.PACK_AB_MERGE_C R41, R41, R40, R158 ;  /* 0x000000282929723e */ /* 0x000fe2000480709e */
[----:B------:R-:W-:Y:S01]  /*52c0*/  HADD2.F32 R93, -RZ, R93.H0_H0 ;  /* 0x2000005dff5d7230 */ /* 0x000fe20000004100 */
[----:B------:R-:W-:Y:S01]  /*52d0*/  F2FP.SATFINITE.E4M3.F32.PACK_AB_MERGE_C R91, R91, R130, RZ ;  /* 0x000000825b5b723e */ /* 0x000fe200048070ff */
[----:B------:R-:W-:Y:S01]  /*52e0*/  HADD2.F32 R42, -RZ, R42.H1_H1 ;  /* 0x3000002aff2a7230 */ /* 0x000fe20000004100 */
[----:B------:R-:W-:Y:S01]  /*52f0*/  F2FP.SATFINITE.E4M3.F32.PACK_AB_MERGE_C R40, R157, R120, R131 ;  /* 0x000000789d28723e */ /* 0x000fe20004807083 */
[----:B------:R-:W-:Y:S02]  /*5300*/  HADD2.F32 R92, -RZ, R92.H0_H0 ;  /* 0x2000005cff5c7230 */ /* 0x000fe40000004100 */
        /* <DEDUP_REMOVED lines=9> */
[----:B------:R-:W-:-:S03]  /*53a0*/  FFMA.FTZ R85, R42, R87, R85 ;  /* 0x000000572a557223 */ /* 0x000fc60000010055 */
[----:B------:R-:W-:Y:S02]  /*53b0*/  F2FP.SATFINITE.E4M3.F32.PACK_AB_MERGE_C R43, R86, R95, R94 ;  /* 0x0000005f562b723e */ /* 0x000fe4000480705e */
[----:B------:R-:W-:-:S07]  /*53c0*/  F2FP.SATFINITE.E4M3.F32.PACK_AB_MERGE_C R42, R85, R84, R91 ;  /* 0x00000054552a723e */ /* 0x000fce000480705b */
.L_x_1361:
[----:B------:R-:W-:Y:S05]  /*53d0*/  BSYNC B3 ;  /* 0x0000000000037941 */ /* 0x000fea0003800000 */
.L_x_1360:
[----:B--2---:R0:W-:Y:S02]  /*53e0*/  STG.E.128 desc[UR60][R48.64+0x60], R40 ;  /* 0x0000602830007986 */ /* 0x0041e4000c101d3c */
.L_x_1359:
[----:B------:R-:W-:Y:S05]  /*53f0*/  BSYNC B2 ;  /* 0x0000000000027941 */ /* 0x000fea0003800000 */
.L_x_1358:
        /* <DEDUP_REMOVED lines=14> */
[----:B------:R-:W-:Y:S01]  /*54e0*/  LOP3.LUT R82, R81, 0xff0000ff, RZ, 0xc0, !PT ;  /* 0xff0000ff51527812 */ /* 0x000fe200078ec0ff */
[----:B------:R-:W-:Y:S01]  /*54f0*/  IMAD.SHL.U32 R81, R78, 0x100, RZ ;  /* 0x000001004e517824 */ /* 0x000fe200078e00ff */
[----:B------:R-:W-:Y:S01]  /*5500*/  LOP3.LUT R80, R80, 0xff00, R79, 0xf8, !PT ;  /* 0x0000ff0050507812 */ /* 0x000fe200078ef84f */
[----:B--2---:R-:W-:Y:S01]  /*5510*/  IMAD.MOV.U32 R78, RZ, RZ, R40 ;  /* 0x000000ffff4e7224 */ /* 0x004fe200078e0028 */
[----:B------:R-:W-:Y:S01]  /*5520*/  F2FP.F16.E4M3.UNPACK_B R40, R41 ;  /* 0x00000029ff28723e */ /* 0x000fe200020006ff */
[----:B------:R-:W-:Y:S01]  /*5530*/  IMAD.U32 R79, R85, 0x10000, RZ ;  /* 0x00010000554f7824 */ /* 0x000fe200078e00ff */
[----:B------:R-:W-:Y:S01]  /*5540*/  LOP3.LUT R83, R82, 0xff00, R81, 0xf8, !PT ;  /* 0x0000ff0052537812 */ /* 0x000fe200078ef851 */
[----:B------:R-:W-:Y:S01]  /*5550*/  IMAD.U32 R82, R84, 0x10000, RZ ;  /* 0x0001000054527824 */ /* 0x000fe200078e00ff */
[----:B------:R-:W-:-:S02]  /*5560*/  F2FP.F16.E4M3.UNPACK_B R81, R154.H1 ;  /* 0x0000009aff51723e */ /* 0x000fc400030006ff */
        /* <DEDUP_REMOVED lines=88> */
.L_x_1365:
[----:B------:R-:W-:Y:S05]  /*5af0*/  BSYNC B3 ;  /* 0x0000000000037941 */ /* 0x000fea0003800000 */
.L_x_1364:
[----:B--2---:R0:W-:Y:S02]  /*5b00*/  STG.E.128 desc[UR60][R48.64+0x80], R40 ;  /* 0x0000802830007986 */ /* 0x0041e4000c101d3c */
.L_x_1363:
[----:B------:R-:W-:Y:S05]  /*5b10*/  BSYNC B2 ;  /* 0x0000000000027941 */ /* 0x000fea0003800000 */
.L_x_1362:
[----:B------:R-:W-:-:S13]  /*5b20*/  ISETP.NE.AND P2, PT, R36, RZ, PT ;  /* 0x000000ff2400720c */ /* 0x000fda0003f45270 */
        /* <DEDUP_REMOVED lines=109> */
.L_x_1367:
[----:B------:R-:W-:Y:S05]  /*6200*/  BSYNC B2 ;  /* 0x0000000000027941 */ /* 0x000fea0003800000 */
.L_x_1366:
[----:B--2---:R0:W-:Y:S02]  /*6210*/  STG.E.128 desc[UR60][R48.64+0xa0], R40 ;  /* 0x0000a02830007986 */ /* 0x0041e4000c101d3c */
.L_x_1345:
[----:B------:R-:W-:Y:S05]  /*6220*/  BSYNC B1 ;  /* 0x0000000000017941 */ /* 0x000fea0003800000 */
.L_x_1344:
[----:B------:R-:W-:Y:S05]  /*6230*/  @P4 BRA `(.L_x_1368) ;  /* 0x00000094001c4947 */ /* 0x000fea0003800000 */
[----:B------:R-:W-:Y:S01]  /*6240*/  ISETP.NE.AND P2, PT, R31, RZ, PT ;  /* 0x000000ff1f00720c */ /* 0x000fe20003f45270 */
[----:B------:R-:W-:-:S12]  /*6250*/  BSSY B1, `(.L_x_1369) ;  /* 0x000006f000017945 */ /* 0x000fd80003800000 */
[----:B------:R-:W-:Y:S05]  /*6260*/  @!P2 BRA `(.L_x_1370) ;  /* 0x0000000400b4a947 */ /* 0x000fea0003800000 */
[----:B0-234-:R0:W2:Y:S01]  /*6270*/  LDS.128 R40, [R47+0x1c400] ;  /* 0x01c400002f287984 */ /* 0x01d0a20000000c00 */
[----:B------:R-:W-:Y:S01]  /*6280*/  ISETP.GE.AND P2, PT, R23, R129, PT ;  /* 0x000000811700720c */ /* 0x000fe20003f46270 */
[----:B------:R-:W-:-:S12]  /*6290*/  BSSY B2, `(.L_x_1371) ;  /* 0x0000069000027945 */ /* 0x000fd80003800000 */
[----:B0-----:R-:W-:Y:S05]  /*62a0*/  @P2 BRA `(.L_x_1372) ;  /* 0x00000004009c2947 */ /* 0x001fea0003800000 */
[----:B------:R-:W-:Y:S01]  /*62b0*/  SHF.R.U32.HI R70, RZ, 0x8, R71 ;  /* 0x00000008ff467819 */ /* 0x000fe20000011647 */
[----:B--2---:R-:W-:Y:S01]  /*62c0*/  IMAD.MOV.U32 R48, RZ, RZ, R40 ;  /* 0x000000ffff307224 */ /* 0x004fe200078e0028 */
[--C-:B------:R-:W-:Y:S02]  /*62d0*/  SHF.R.U32.HI R72, RZ, 0x8, R73.reuse ;  /* 0x00000008ff487819 */ /* 0x100fe40000011649 */
[----:B------:R-:W-:Y:S01]  /*62e0*/  SHF.R.U32.HI R74, RZ, 0x10, R73 ;  /* 0x00000010ff4a7819 */ /* 0x000fe20000011649 */
[----:B------:R-:W-:Y:S01]  /*62f0*/  IMAD.SHL.U32 R70, R70, 0x100, RZ ;  /* 0x0000010046467824 */ /* 0x000fe200078e00ff */
[----:B------:R-:W-:Y:S01]  /*6300*/  LOP3.LUT R49, R71, 0xff0000ff, RZ, 0xc0, !PT ;  /* 0xff0000ff47317812 */ /* 0x000fe200078ec0ff */
[----:B------:R-:W-:Y:S01]  /*6310*/  IMAD.SHL.U32 R72, R72, 0x100, RZ ;  /* 0x0000010048487824 */ /* 0x000fe200078e00ff */
[----:B------:R-:W-:Y:S01]  /*6320*/  SHF.R.U32.HI R75, RZ, 0x10, R71 ;  /* 0x00000010ff4b7819 */ /* 0x000fe20000011647 */
[----:B------:R-:W-:Y:S01]  /*6330*/  IMAD.U32 R74, R74, 0x10000, RZ ;  /* 0x000100004a4a7824 */ /* 0x000fe200078e00ff */
[----:B------:R-:W-:-:S02]  /*6340*/  LOP3.LUT R71, R73, 0xff0000ff, RZ, 0xc0, !PT ;  /* 0xff0000ff49477812 */ /* 0x000fc400078ec0ff */
[----:B------:R-:W-:Y:S01]  /*6350*/  LOP3.LUT R49, R49, 0xff00, R70, 0xf8, !PT ;  /* 0x0000ff0031317812 */ /* 0x000fe200078ef846 */
[----:B------:R-:W-:Y:S01]  /*6360*/  IMAD.U32 R70, R75, 0x10000, RZ ;  /* 0x000100004b467824 */ /* 0x000fe200078e00ff */
[----:B------:R-:W-:Y:S02]  /*6370*/  LOP3.LUT R71, R71, 0xff00, R72, 0xf8, !PT ;  /* 0x0000ff0047477812 */ /* 0x000fe400078ef848 */
[-C--:B------:R-:W-:Y:S02]  /*6380*/  F2FP.F16.E4M3.UNPACK_B R40, R41.reuse ;  /* 0x00000029ff28723e */ /* 0x080fe400020006ff */
[-C--:B------:R-:W-:Y:S02]  /*6390*/  F2FP.F16.E4M3.UNPACK_B R72, R152.reuse.H1 ;  /* 0x00000098ff48723e */ /* 0x080fe400030006ff */
[----:B------:R-:W-:Y:S02]  /*63a0*/  F2FP.F16.E4M3.UNPACK_B R41, R41.H1 ;  /* 0x00000029ff29723e */ /* 0x000fe400030006ff */
[----:B------:R-:W-:Y:S01]  /*63b0*/  LOP3.LUT R76, R71, 0xff0000, R74, 0xf8, !PT ;  /* 0x00ff0000474c7812 */ /* 0x000fe200078ef84a */
[--C-:B------:R-:W-:Y:S01]  /*63c0*/  HADD2.F32 R75, -RZ, R72.reuse.H1_H1 ;  /* 0x30000048ff4b7230 */ /* 0x100fe20000004100 */
[-C--:B------:R-:W-:Y:S01]  /*63d0*/  F2FP.F16.E4M3.UNPACK_B R71, R151.reuse.H1 ;  /* 0x00000097ff47723e */ /* 0x080fe200030006ff */
[----:B------:R-:W-:Y:S01]  /*63e0*/  HADD2.F32 R74, -RZ, R72.H0_H0 ;  /* 0x20000048ff4a7230 */ /* 0x000fe20000004100 */
[----:B------:R-:W-:Y:S01]  /*63f0*/  LOP3.LUT R73, R49, 0xff0000, R70, 0xf8, !PT ;  /* 0x00ff000031497812 */ /* 0x000fe200078ef846 */
[----:B------:R-:W-:Y:S01]  /*6400*/  HADD2.F32 R70, -RZ, R41.H1_H1 ;  /* 0x30000029ff467230 */ /* 0x000fe20000004100 */
[----:B------:R-:W-:Y:S01]  /*6410*/  F2FP.F16.E4M3.UNPACK_B R152, R152 ;  /* 0x00000098ff98723e */ /* 0x000fe200020006ff */
[----:B------:R-:W-:Y:S01]  /*6420*/  HADD2.F32 R72, -RZ, R71.H0_H0 ;  /* 0x20000047ff487230 */ /* 0x000fe20000004100 */
[----:B------:R-:W-:Y:S01]  /*6430*/  F2FP.F16.E4M3.UNPACK_B R151, R151 ;  /* 0x00000097ff97723e */ /* 0x000fe200020006ff */
[----:B------:R-:W-:-:S02]  /*6440*/  HADD2.F32 R49, -RZ, R40.H1_H1 ;  /* 0x30000028ff317230 */ /* 0x000fc40000004100 */
[-C--:B------:R-:W-:Y:S01]  /*6450*/  FMUL.FTZ R78, R70, R75.reuse ;  /* 0x0000004b464e7220 */ /* 0x080fe20000410000 */
[----:B------:R-:W-:Y:S02]  /*6460*/  HADD2.F32 R41, -RZ, R41.H0_H0 ;  /* 0x20000029ff297230 */ /* 0x000fe40000004100 */
[----:B------:R-:W-:Y:S02]  /*6470*/  HADD2.F32 R71, -RZ, R71.H1_H1 ;  /* 0x30000047ff477230 */ /* 0x000fe40000004100 */
[----:B------:R-:W-:Y:S01]  /*6480*/  FMUL.FTZ R77, R49, R74 ;  /* 0x0000004a314d7220 */ /* 0x000fe20000410000 */
[----:B------:R-:W-:Y:S02]  /*6490*/  HADD2.F32 R40, -RZ, R40.H0_H0 ;  /* 0x20000028ff287230 */ /* 0x000fe40000004100 */
[C---:B------:R-:W-:Y:S01]  /*64a0*/  FMUL.FTZ R75, R41.reuse, R75 ;  /* 0x0000004b294b7220 */ /* 0x040fe20000410000 */
[-C--:B------:R-:W-:Y:S01]  /*64b0*/  FFMA.FTZ R80, R41, R71.reuse, -R78 ;  /* 0x0000004729507223 */ /* 0x080fe2000001084e */
[----:B------:R-:W-:Y:S01]  /*64c0*/  F2FP.F16.E4M3.UNPACK_B R41, R48.H1 ;  /* 0x00000030ff29723e */ /* 0x000fe200030006ff */
[C---:B------:R-:W-:Y:S01]  /*64d0*/  FMUL.FTZ R74, R40.reuse, R74 ;  /* 0x0000004a284a7220 */ /* 0x040fe20000410000 */
[----:B------:R-:W-:Y:S01]  /*64e0*/  F2FP.F16.E4M3.UNPACK_B R48, R48 ;  /* 0x00000030ff30723e */ /* 0x000fe200020006ff */
[-C--:B------:R-:W-:Y:S01]  /*64f0*/  FFMA.FTZ R40, R40, R72.reuse, -R77 ;  /* 0x0000004828287223 */ /* 0x080fe2000001084d */
[----:B------:R-:W-:Y:S01]  /*6500*/  FFMA.FTZ R81, R70, R71, R75 ;  /* 0x0000004746517223 */ /* 0x000fe2000001004b */
[----:B------:R-:W-:Y:S01]  /*6510*/  FFMA.FTZ R79, R49, R72, R74 ;  /* 0x00000048314f7223 */ /* 0x000fe2000001004a */
        /* <DEDUP_REMOVED lines=64> */
.L_x_1372:
[----:B------:R-:W-:Y:S05]  /*6920*/  BSYNC B2 ;  /* 0x0000000000027941 */ /* 0x000fea0003800000 */
.L_x_1371:
[----:B--2---:R0:W-:Y:S02]  /*6930*/  STG.E.128 desc[UR60][R44.64], R40 ;  /* 0x000000282c007986 */ /* 0x0041e4000c101d3c */
.L_x_1370:
[----:B------:R-:W-:Y:S05]  /*6940*/  BSYNC B1 ;  /* 0x0000000000017941 */ /* 0x000fea0003800000 */
.L_x_1369:
        /* <DEDUP_REMOVED lines=8> */
[----:B------:R-:W-:Y:S01]  /*69d0*/  SHF.R.U32.HI R70, RZ, 0x8, R67 ;  /* 0x00000008ff467819 */ /* 0x000fe20000011643 */
[----:B--2---:R-:W-:Y:S01]  /*69e0*/  IMAD.MOV.U32 R49, RZ, RZ, R42 ;  /* 0x000000ffff317224 */ /* 0x004fe200078e002a */
[----:B------:R-:W-:Y:S01]  /*69f0*/  SHF.R.U32.HI R48, RZ, 0x8, R69 ;  /* 0x00000008ff307819 */ /* 0x000fe20000011645 */
[----:B------:R-:W-:Y:S01]  /*6a00*/  IMAD.MOV.U32 R66, RZ, RZ, R43 ;  /* 0x000000ffff427224 */ /* 0x000fe200078e002b */
[----:B------:R-:W-:Y:S01]  /*6a10*/  SHF.R.U32.HI R72, RZ, 0x10, R67 ;  /* 0x00000010ff487819 */ /* 0x000fe20000011643 */
[----:B------:R-:W-:Y:S01]  /*6a20*/  IMAD.SHL.U32 R42, R70, 0x100, RZ ;  /* 0x00000100462a7824 */ /* 0x000fe200078e00ff */
[----:B------:R-:W-:Y:S01]  /*6a30*/  LOP3.LUT R67, R67, 0xff0000ff, RZ, 0xc0, !PT ;  /* 0xff0000ff43437812 */ /* 0x000fe200078ec0ff */
[----:B------:R-:W-:Y:S01]  /*6a40*/  IMAD.SHL.U32 R43, R48, 0x100, RZ ;  /* 0x00000100302b7824 */ /* 0x000fe200078e00ff */
[----:B------:R-:W-:Y:S02]  /*6a50*/  SHF.R.U32.HI R71, RZ, 0x10, R69 ;  /* 0x00000010ff477819 */ /* 0x000fe40000011645 */
[----:B------:R-:W-:-:S02]  /*6a60*/  LOP3.LUT R68, R69, 0xff0000ff, RZ, 0xc0, !PT ;  /* 0xff0000ff45447812 */ /* 0x000fc400078ec0ff */
        /* <DEDUP_REMOVED lines=14> */
[CC--:B------:R-:W-:Y:S01]  /*6b50*/  FMUL.FTZ R73, R43.reuse, R70.reuse ;  /* 0x000000462b497220 */ /* 0x0c0fe20000410000 */
        /* <DEDUP_REMOVED lines=80> */
.L_x_1376:
[----:B------:R-:W-:Y:S05]  /*7060*/  BSYNC B2 ;  /* 0x0000000000027941 */ /* 0x000fea0003800000 */
.L_x_1375:
[----:B--2---:R0:W-:Y:S02]  /*7070*/  STG.E.128 desc[UR60][R44.64+0x20], R40 ;  /* 0x000020282c007986 */ /* 0x0041e4000c101d3c */
.L_x_1374:
[----:B------:R-:W-:Y:S05]  /*7080*/  BSYNC B1 ;  /* 0x0000000000017941 */ /* 0x000fea0003800000 */
.L_x_1373:
        /* <DEDUP_REMOVED lines=10> */
[--C-:B------:R-:W-:Y:S01]  /*7130*/  SHF.R.U32.HI R64, RZ, 0x8, R65.reuse ;  /* 0x00000008ff407819 */ /* 0x100fe20000011641 */
[----:B------:R-:W-:Y:S01]  /*7140*/  IMAD.MOV.U32 R49, RZ, RZ, R42 ;  /* 0x000000ffff317224 */ /* 0x000fe200078e002a */
        /* <DEDUP_REMOVED lines=101> */
.L_x_1380:
[----:B------:R-:W-:Y:S05]  /*77a0*/  BSYNC B2 ;  /* 0x0000000000027941 */ /* 0x000fea0003800000 */
.L_x_1379:
[----:B--2---:R0:W-:Y:S02]  /*77b0*/  STG.E.128 desc[UR60][R44.64+0x40], R40 ;  /* 0x000040282c007986 */ /* 0x0041e4000c101d3c */
.L_x_1378:
[----:B------:R-:W-:Y:S05]  /*77c0*/  BSYNC B1 ;  /* 0x0000000000017941 */ /* 0x000fea0003800000 */
.L_x_1377:
        /* <DEDUP_REMOVED lines=113> */
.L_x_1384:
[----:B------:R-:W-:Y:S05]  /*7ee0*/  BSYNC B2 ;  /* 0x0000000000027941 */ /* 0x000fea0003800000 */
.L_x_1383:
[----:B--2---:R0:W-:Y:S02]  /*7ef0*/  STG.E.128 desc[UR60][R44.64+0x60], R40 ;  /* 0x000060282c007986 */ /* 0x0041e4000c101d3c */
.L_x_1382:
[----:B------:R-:W-:Y:S05]  /*7f00*/  BSYNC B1 ;  /* 0x0000000000017941 */ /* 0x000fea0003800000 */
.L_x_1381:
        /* <DEDUP_REMOVED lines=10> */
[----:B------:R-:W-:Y:S01]  /*7fb0*/  LOP3.LUT R47, R55, 0xff0000ff, RZ, 0xc0, !PT ;  /* 0xff0000ff372f7812 */ /* 0x000fe200078ec0ff */
[----:B------:R-:W-:Y:S01]  /*7fc0*/  IMAD.MOV.U32 R48, RZ, RZ, R42 ;  /* 0x000000ffff307224 */ /* 0x000fe200078e002a */
[----:B------:R-:W-:Y:S01]  /*7fd0*/  SHF.R.U32.HI R56, RZ, 0x10, R55 ;  /* 0x00000010ff387819 */ /* 0x000fe20000011637 */
[----:B------:R-:W-:Y:S01]  /*7fe0*/  IMAD.SHL.U32 R42, R59, 0x100, RZ ;  /* 0x000001003b2a7824 */ /* 0x000fe200078e00ff */
[--C-:B------:R-:W-:Y:S02]  /*7ff0*/  SHF.R.U32.HI R55, RZ, 0x8, R57.reuse ;  /* 0x00000008ff377819 */ /* 0x100fe40000011639 */
[----:B------:R-:W-:Y:S02]  /*8000*/  LOP3.LUT R54, R57, 0xff0000ff, RZ, 0xc0, !PT ;  /* 0xff0000ff39367812 */ /* 0x000fe400078ec0ff */
[----:B------:R-:W-:Y:S01]  /*8010*/  SHF.R.U32.HI R58, RZ, 0x10, R57 ;  /* 0x00000010ff3a7819 */ /* 0x000fe20000011639 */
[----:B------:R-:W-:Y:S01]  /*8020*/  IMAD.SHL.U32 R43, R55, 0x100, RZ ;  /* 0x00000100372b7824 */ /* 0x000fe200078e00ff */
[----:B------:R-:W-:-:S02]  /*8030*/  LOP3.LUT R47, R47, 0xff00, R42, 0xf8, !PT ;  /* 0x0000ff002f2f7812 */ /* 0x000fc400078ef82a */
[----:B------:R-:W-:Y:S01]  /*8040*/  F2FP.F16.E4M3.UNPACK_B R55, R133.H1 ;  /* 0x00000085ff37723e */ /* 0x000fe200030006ff */
[----:B------:R-:W-:Y:S01]  /*8050*/  IMAD.U32 R58, R58, 0x10000, RZ ;  /* 0x000100003a3a7824 */ /* 0x000fe200078e00ff */
[----:B------:R-:W-:Y:S01]  /*8060*/  LOP3.LUT R43, R54, 0xff00, R43, 0xf8, !PT ;  /* 0x0000ff00362b7812 */ /* 0x000fe200078ef82b */
[----:B------:R-:W-:Y:S01]  /*8070*/  IMAD.U32 R54, R56, 0x10000, RZ ;  /* 0x0001000038367824 */ /* 0x000fe200078e00ff */
[-C--:B------:R-:W-:Y:S01]  /*8080*/  F2FP.F16.E4M3.UNPACK_B R42, R41.reuse ;  /* 0x00000029ff2a723e */ /* 0x080fe200020006ff */
[--C-:B------:R-:W-:Y:S01]  /*8090*/  HADD2.F32 R57, -RZ, R55.reuse.H0_H0 ;  /* 0x20000037ff397230 */ /* 0x100fe20000004100 */
[----:B------:R-:W-:Y:S01]  /*80a0*/  LOP3.LUT R59, R43, 0xff0000, R58, 0xf8, !PT ;  /* 0x00ff00002b3b7812 */ /* 0x000fe200078ef83a */
[----:B------:R-:W-:Y:S01]  /*80b0*/  HADD2.F32 R58, -RZ, R55.H1_H1 ;  /* 0x30000037ff3a7230 */ /* 0x000fe20000004100 */
[----:B------:R-:W-:Y:S01]  /*80c0*/  LOP3.LUT R56, R47, 0xff0000, R54, 0xf8, !PT ;  /* 0x00ff00002f387812 */ /* 0x000fe200078ef836 */
[--C-:B------:R-:W-:Y:S01]  /*80d0*/  HADD2.F32 R43, -RZ, R42.reuse.H1_H1 ;  /* 0x3000002aff2b7230 */ /* 0x100fe20000004100 */
[----:B------:R-:W-:Y:S01]  /*80e0*/  F2FP.F16.E4M3.UNPACK_B R54, R132.H1 ;  /* 0x00000084ff36723e */ /* 0x000fe200030006ff */
[----:B------:R-:W-:Y:S01]  /*80f0*/  HADD2.F32 R42, -RZ, R42.H0_H0 ;  /* 0x2000002aff2a7230 */ /* 0x000fe20000004100 */
[----:B------:R-:W-:-:S02]  /*8100*/  F2FP.F16.E4M3.UNPACK_B R41, R41.H1 ;  /* 0x00000029ff29723e */ /* 0x000fc400030006ff */
[-C--:B------:R-:W-:Y:S01]  /*8110*/  FMUL.FTZ R61, R43, R57.reuse ;  /* 0x000000392b3d7220 */ /* 0x080fe20000410000 */
[--C-:B------:R-:W-:Y:S02]  /*8120*/  HADD2.F32 R55, -RZ, R54.reuse.H0_H0 ;  /* 0x20000036ff377230 */ /* 0x100fe40000004100 */
[C---:B------:R-:W-:Y:S01]  /*8130*/  FMUL.FTZ R60, R42.reuse, R57 ;  /* 0x000000392a3c7220 */ /* 0x040fe20000410000 */
[--C-:B------:R-:W-:Y:S01]  /*8140*/  HADD2.F32 R47, -RZ, R41.reuse.H1_H1 ;  /* 0x30000029ff2f7230 */ /* 0x100fe20000004100 */
[----:B------:R-:W-:Y:S01]  /*8150*/  F2FP.F16.E4M3.UNPACK_B R133, R133 ;  /* 0x00000085ff85723e */ /* 0x000fe200020006ff */
        /* <DEDUP_REMOVED lines=75> */
.L_x_1388:
[----:B------:R-:W-:Y:S05]  /*8610*/  BSYNC B2 ;  /* 0x0000000000027941 */ /* 0x000fea0003800000 */
.L_x_1387:
[----:B--2---:R0:W-:Y:S02]  /*8620*/  STG.E.128 desc[UR60][R44.64+0x80], R40 ;  /* 0x000080282c007986 */ /* 0x0041e4000c101d3c */
.L_x_1386:
[----:B------:R-:W-:Y:S05]  /*8630*/  BSYNC B1 ;  /* 0x0000000000017941 */ /* 0x000fea0003800000 */
.L_x_1385:
[----:B------:R-:W-:-:S13]  /*8640*/  ISETP.NE.AND P2, PT, R36, RZ, PT ;  /* 0x000000ff2400720c */ /* 0x000fda0003f45270 */
        /* <DEDUP_REMOVED lines=111> */
.L_x_1390:
[----:B------:R-:W-:Y:S05]  /*8d40*/  BSYNC B1 ;  /* 0x0000000000017941 */ /* 0x000fea0003800000 */
.L_x_1389:
[----:B--2---:R0:W-:Y:S01]  /*8d50*/  STG.E.128 desc[UR60][R44.64+0xa0], R40 ;  /* 0x0000a0282c007986 */ /* 0x0041e2000c101d3c */
[----:B------:R-:W-:Y:S05]  /*8d60*/  BRA `(.L_x_1368) ;  /* 0x0000006800507947 */ /* 0x000fea0003800000 */
.L_x_1336:
        /* <DEDUP_REMOVED lines=43> */
.L_x_1392:
[----:B------:R-:W-:Y:S05]  /*9020*/  BSYNC B1 ;  /* 0x0000000000017941 */ /* 0x000fea0003800000 */
.L_x_1391:
        /* <DEDUP_REMOVED lines=47> */
.L_x_1394:
[----:B------:R-:W-:Y:S05]  /*9320*/  BSYNC B1 ;  /* 0x0000000000017941 */ /* 0x000fea0003800000 */
.L_x_1393:
        /* <DEDUP_REMOVED lines=26> */
.L_x_1395:
[----:B0-----:R-:W-:Y:S01]  /*94d0*/  IMAD R38, R19, 0x8, R17 ;  /* 0x0000000813267824 */ /* 0x001fe200078e0211 */
[----:B------:R-:W-:Y:S01]  /*94e0*/  SHF.L.U32 R39, R198, 0x1f, RZ ;  /* 0x0000001fc6277819 */ /* 0x000fe200000006ff */
[----:B------:R-:W0:Y:S01]  /*94f0*/  LDC R149, c[0x0][0x2e4] ;  /* 0x0000b900ff957b82 */ /* 0x000e220000000800 */
[----:B------:R-:W-:Y:S02]  /*9500*/  BSSY B1, `(.L_x_1396) ;  /* 0x0000004000017945 */ /* 0x000fe40003800000 */
[----:B------:R-:W1:Y:S05]  /*9510*/  SYNCS.PHASECHK.TRANS64.TRYWAIT P5, [R38+URZ+0x29890], R39 ;  /* 0x02989027260075a7 */ /* 0x000e6a00080a017f */
[----:B------:R-:W2:Y:S01]  /*9520*/  LDC.64 R130, c[0x0][0x2f0] ;  /* 0x0000bc00ff827b82 */ /* 0x000ea20000000a00 */
[----:B-1----:R-:W-:Y:S05]  /*9530*/  @!P5 BRA `(.L_x_1397) ;  /* 0x0000029800dcd947 */ /* 0x002fea0003800000 */
.L_x_1730:
[----:B------:R-:W-:Y:S05]  /*9540*/  BSYNC B1 ;  /* 0x0000000000017941 */ /* 0x000fea0003800000 */
.L_x_1396:
[----:B------:R-:W-:Y:S01]  /*9550*/  BSSY B1, `(.L_x_1398) ;  /* 0x00002ec000017945 */ /* 0x000fe20003800000 */
[----:B0-----:R-:W-:Y:S02]  /*9560*/  IMAD.IADD R154, R149, 0x1, -R118 ;  /* 0x00000001959a7824 */ /* 0x001fe400078e0a76 */
[----:B------:R-:W-:Y:S01]  /*9570*/  IMAD.MOV.U32 R133, RZ, RZ, R91 ;  /* 0x000000ffff857224 */ /* 0x000fe200078e005b */
[----:B------:R-:W-:Y:S06]  /*9580*/  @P4 BRA `(.L_x_1399) ;  /* 0x0000002c00a04947 */ /* 0x000fec0003800000 */
[----:B------:R-:W-:Y:S01]  /*9590*/  ISETP.NE.AND P4, PT, R31, RZ, PT ;  /* 0x000000ff1f00720c */ /* 0x000fe20003f85270 */
[-C--:B--2---:R-:W-:Y:S01]  /*95a0*/  IMAD R88, R221, R130.reuse, RZ ;  /* 0x00000082dd587224 */ /* 0x084fe200078e02ff */
        /* <DEDUP_REMOVED lines=26> */
[----:B------:R-:W2:Y:S01]  /*9750*/  LDS.128 R92, [R92+0x1a400] ;  /* 0x01a400005c5c7984 */ /* 0x000ea20000000c00 */
[----:B------:R-:W-:Y:S05]  /*9760*/  @P4 BRA `(.L_x_1403) ;  /* 0x0000000c003c4947 */ /* 0x000fea0003800000 */
[----:B------:R-:W-:Y:S02]  /*9770*/  F2FP.F16.E4M3.UNPACK_B R178, R175.H1 ;  /* 0x000000afffb2723e */ /* 0x000fe400030006ff */
[----:B--2---:R-:W-:Y:S02]  /*9780*/  F2FP.F16.E4M3.UNPACK_B R42, R92.H1 ;  /* 0x0000005cff2a723e */ /* 0x004fe400030006ff */
        /* <DEDUP_REMOVED lines=15> */
[----:B------:R-:W-:Y:S01]  /*9880*/  HADD2.F32 R179, -RZ, R178.H1_H1 ;  /* 0x300000b2ffb37230 */ /* 0x000fe20000004100 */
[----:B------:R-:W-:Y:S01]  /*9890*/  F2FP.F16.E4M3.UNPACK_B R178, R175 ;  /* 0x000000afffb2723e */ /* 0x000fe200020006ff */
[----:B------:R-:W-:Y:S01]  /*98a0*/  HADD2.F32 R187, -RZ, R180.H0_H0 ;  /* 0x200000b4ffbb7230 */ /* 0x000fe20000004100 */
[----:B------:R-:W-:Y:S01]  /*98b0*/  F2FP.F16.E4M3.UNPACK_B R175, R176 ;  /* 0x000000b0ffaf723e */ /* 0x000fe200020006ff */
[----:B------:R-:W-:-:S02]  /*98c0*/  IMAD.MOV.U32 R176, RZ, RZ, R94 ;  /* 0x000000ffffb07224 */ /* 0x000fc400078e005e */
[-C--:B------:R-:W-:Y:S01]  /*98d0*/  FMUL.FTZ R183, R40, R179.reuse ;  /* 0x000000b328b77220 */ /* 0x080fe20000410000 */
[C---:B------:R-:W-:Y:S01]  /*98e0*/  FMUL.FTZ R185, R42.reuse, R179 ;  /* 0x000000b32ab97220 */ /* 0x040fe20000410000 */
[----:B------:R-:W-:Y:S01]  /*98f0*/  HADD2.F32 R179, -RZ, R178.H0_H0 ;  /* 0x200000b2ffb37230 */ /* 0x000fe20000004100 */
[----:B------:R-:W-:Y:S01]  /*9900*/  F2FP.F16.E4M3.UNPACK_B R94, R174.H1 ;  /* 0x000000aeff5e723e */ /* 0x000fe200030006ff */
[-C--:B------:R-:W-:Y:S01]  /*9910*/  FFMA.FTZ R183, R42, R177.reuse, R183 ;  /* 0x000000b12ab77223 */ /* 0x080fe200000100b7 */
[----:B------:R-:W-:Y:S01]  /*9920*/  F2FP.F16.E4M3.UNPACK_B R42, R88 ;  /* 0x00000058ff2a723e */ /* 0x000fe200020006ff */
[----:B------:R-:W-:Y:S01]  /*9930*/  FFMA.FTZ R185, R40, R177, -R185 ;  /* 0x000000b128b97223 */ /* 0x000fe200000108b9 */
[----:B------:R-:W-:Y:S01]  /*9940*/  HADD2.F32 R40, -RZ, R92.H0_H0 ;  /* 0x2000005cff287230 */ /* 0x000fe20000004100 */
[----:B------:R-:W-:Y:S01]  /*9950*/  F2FP.F16.E4M3.UNPACK_B R174, R174 ;  /* 0x000000aeffae723e */ /* 0x000fe200020006ff */
[----:B------:R-:W-:Y:S01]  /*9960*/  HADD2.F32 R177, -RZ, R175.H0_H0 ;  /* 0x200000afffb17230 */ /* 0x000fe20000004100 */
[----:B------:R-:W-:Y:S01]  /*9970*/  SHF.R.U32.HI R184, RZ, 0x8, R55 ;  /* 0x00000008ffb87819 */ /* 0x000fe20000011637 */
[----:B------:R-:W-:-:S02]  /*9980*/  HADD2.F32 R88, -RZ, R42.H0_H0 ;  /* 0x2000002aff587230 */ /* 0x000fc40000004100 */
[-C--:B------:R-:W-:Y:S01]  /*9990*/  FMUL.FTZ R181, R40, R179.reuse ;  /* 0x000000b328b57220 */ /* 0x080fe20000410000 */
[----:B------:R-:W-:Y:S01]  /*99a0*/  HADD2.F32 R92, -RZ, R92.H1_H1 ;  /* 0x3000005cff5c7230 */ /* 0x000fe20000004100 */
[----:B------:R-:W-:Y:S01]  /*99b0*/  SHF.R.U32.HI R182, RZ, 0x10, R53 ;  /* 0x00000010ffb67819 */ /* 0x000fe20000011635 */
[----:B------:R-:W-:Y:S02]  /*99c0*/  HADD2.F32 R42, -RZ, R42.H1_H1 ;  /* 0x3000002aff2a7230 */ /* 0x000fe40000004100 */
[C---:B------:R-:W-:Y:S01]  /*99d0*/  FMUL.FTZ R179, R88.reuse, R179 ;  /* 0x000000b358b37220 */ /* 0x040fe20000410000 */
[-C--:B------:R-:W-:Y:S01]  /*99e0*/  FFMA.FTZ R88, R88, R177.reuse, -R181 ;  /* 0x000000b158587223 */ /* 0x080fe200000108b5 */
[----:B------:R-:W-:Y:S01]  /*99f0*/  HADD2.F32 R175, -RZ, R175.H1_H1 ;  /* 0x300000afffaf7230 */ /* 0x000fe20000004100 */
[----:B------:R-:W-:Y:S01]  /*9a00*/  LOP3.LUT R186, R53, 0xff0000ff, RZ, 0xc0, !PT ;  /* 0xff0000ff35ba7812 */ /* 0x000fe200078ec0ff */
[----:B------:R-:W-:Y:S01]  /*9a10*/  FFMA.FTZ R40, R40, R177, R179 ;  /* 0x000000b128287223 */ /* 0x000fe200000100b3 */
[----:B------:R-:W-:Y:S01]  /*9a20*/  HADD2.F32 R177, -RZ, R178.H1_H1 ;  /* 0x300000b2ffb17230 */ /* 0x000fe20000004100 */
[----:B------:R-:W-:Y:S01]  /*9a30*/  LOP3.LUT R202, R55, 0xff0000ff, RZ, 0xc0, !PT ;  /* 0xff0000ff37ca7812 */ /* 0x000fe200078ec0ff */
[----:B------:R-:W-:Y:S01]  /*9a40*/  HADD2.F32 R180, -RZ, R180.H1_H1 ;  /* 0x300000b4ffb47230 */ /* 0x000fe20000004100 */
[----:B------:R-:W-:Y:S01]  /*9a50*/  LOP3.LUT R208, R41, 0xff0000ff, RZ, 0xc0, !PT ;  /* 0xff0000ff29d07812 */ /* 0x000fe200078ec0ff */
[----:B------:R-:W-:-:S02]  /*9a60*/  IMAD.SHL.U32 R219, R184, 0x100, RZ ;  /* 0x00000100b8db7824 */ /* 0x000fc400078e00ff */
[-C--:B------:R-:W-:Y:S01]  /*9a70*/  FMUL.FTZ R179, R92, R177.reuse ;  /* 0x000000b15cb37220 */ /* 0x080fe20000410000 */
[C---:B------:R-:W-:Y:S01]  /*9a80*/  FMUL.FTZ R181, R42.reuse, R177 ;  /* 0x000000b12ab57220 */ /* 0x040fe20000410000 */
[----:B------:R-:W-:Y:S02]  /*9a90*/  F2FP.SATFINITE.E4M3.F32.PACK_AB_MERGE_C R52, R183, R52, RZ ;  /* 0x00000034b734723e */ /* 0x000fe400048070ff */
[-C--:B------:R-:W-:Y:S01]  /*9aa0*/  FFMA.FTZ R177, R42, R175.reuse, -R179 ;  /* 0x000000af2ab17223 */ /* 0x080fe200000108b3 */
[----:B------:R-:W-:Y:S01]  /*9ab0*/  FFMA.FTZ R175, R92, R175, R181 ;  /* 0x000000af5caf7223 */ /* 0x000fe200000100b5 */
[----:B------:R-:W-:Y:S01]  /*9ac0*/  IMAD.MOV.U32 R92, RZ, RZ, R90 ;  /* 0x000000ffff5c7224 */ /* 0x000fe200078e005a */
[----:B------:R-:W-:Y:S01]  /*9ad0*/  F2FP.F16.E4M3.UNPACK_B R179, R176.H1 ;  /* 0x000000b0ffb3723e */ /* 0x000fe200030006ff */
[--C-:B------:R-:W-:Y:S01]  /*9ae0*/  HADD2.F32 R181, -RZ, R94.reuse.H0_H0 ;  /* 0x2000005effb57230 */ /* 0x100fe20000004100 */
[----:B------:R-:W-:Y:S01]  /*9af0*/  F2FP.SATFINITE.E4M3.F32.PACK_AB_MERGE_C R185, R185, R54, RZ ;  /* 0x00000036b9b9723e */ /* 0x000fe200048070ff */
[----:B------:R-:W-:Y:S01]  /*9b00*/  HADD2.F32 R94, -RZ, R94.H1_H1 ;  /* 0x3000005eff5e7230 */ /* 0x000fe20000004100 */
[----:B------:R-:W-:Y:S01]  /*9b10*/  F2FP.F16.E4M3.UNPACK_B R178, R92.H1 ;  /* 0x0000005cffb2723e */ /* 0x000fe200030006ff */
[--C-:B------:R-:W-:Y:S01]  /*9b20*/  HADD2.F32 R90, -RZ, R179.reuse.H0_H0 ;  /* 0x200000b3ff5a7230 */ /* 0x100fe20000004100 */
[----:B------:R-:W-:Y:S01]  /*9b30*/  F2FP.F16.E4M3.UNPACK_B R54, R93 ;  /* 0x0000005dff36723e */ /* 0x000fe200020006ff */
[----:B------:R-:W-:Y:S01]  /*9b40*/  HADD2.F32 R179, -RZ, R179.H1_H1 ;  /* 0x300000b3ffb37230 */ /* 0x000fe20000004100 */
[----:B------:R-:W-:Y:S01]  /*9b50*/  F2FP.SATFINITE.E4M3.F32.PACK_AB_MERGE_C R40, R175, R40, R52 ;  /* 0x00000028af28723e */ /* 0x000fe20004807034 */
[----:B------:R-:W-:-:S02]  /*9b60*/  HADD2.F32 R42, -RZ, R178.H0_H0 ;  /* 0x200000b2ff2a7230 */ /* 0x000fc40000004100 */
[----:B------:R-:W-:Y:S01]  /*9b70*/  FMUL.FTZ R203, R90, R187 ;  /* 0x000000bb5acb7220 */ /* 0x000fe20000410000 */
[----:B------:R-:W-:Y:S01]  /*9b80*/  HADD2.F32 R178, -RZ, R178.H1_H1 ;  /* 0x300000b2ffb27230 */ /* 0x000fe20000004100 */
[----:B------:R-:W-:Y:S01]  /*9b90*/  F2FP.F16.E4M3.UNPACK_B R52, R89 ;  /* 0x00000059ff34723e */ /* 0x000fe200020006ff */
[C---:B------:R-:W-:Y:S01]  /*9ba0*/  FMUL.FTZ R187, R42.reuse, R187 ;  /* 0x000000bb2abb7220 */ /* 0x040fe20000410000 */
[-C--:B------:R-:W-:Y:S01]  /*9bb0*/  FFMA.FTZ R42, R42, R181.reuse, -R203 ;  /* 0x000000b52a2a7223 */ /* 0x080fe200000108cb */
[----:B------:R-:W-:Y:S02]  /*9bc0*/  F2FP.SATFINITE.E4M3.F32.PACK_AB_MERGE_C R88, R177, R88, R185 ;  /* 0x00000058b158723e */ /* 0x000fe400048070b9 */
[----:B------:R-:W-:Y:S01]  /*9bd0*/  FFMA.FTZ R90, R90, R181, R187 ;  /* 0x000000b55a5a7223 */ /* 0x000fe200000100bb */
[CC--:B------:R-:W-:Y:S01]  /*9be0*/  FMUL.FTZ R181, R179.reuse, R180.reuse ;  /* 0x000000b4b3b57220 */ /* 0x0c0fe20000410000 */
[C---:B------:R-:W-:Y:S01]  /*9bf0*/  FMUL.FTZ R180, R178.reuse, R180 ;  /* 0x000000b4b2b47220 */ /* 0x040fe20000410000 */
[----:B------:R-:W-:Y:S01]  /*9c00*/  HADD2.F32 R187, -RZ, R174.H0_H0 ;  /* 0x200000aeffbb7230 */ /* 0x000fe20000004100 */
[----:B------:R-:W-:Y:S01]  /*9c10*/  F2FP.F16.E4M3.UNPACK_B R89, R89.H1 ;  /* 0x00000059ff59723e */ /* 0x000fe200030006ff */
[-C--:B------:R-:W-:Y:S01]  /*9c20*/  FFMA.FTZ R181, R178, R94.reuse, -R181 ;  /* 0x0000005eb2b57223 */ /* 0x080fe200000108b5 */
[----:B------:R-:W-:Y:S01]  /*9c30*/  FFMA.FTZ R179, R179, R94, R180 ;  /* 0x0000005eb3b37223 */ /* 0x000fe200000100b4 */
[----:B------:R-:W-:-:S02]  /*9c40*/  F2FP.F16.E4M3.UNPACK_B R94, R170 ;  /* 0x000000aaff5e723e */ /* 0x000fc400020006ff */
[----:B------:R-:W-:Y:S02]  /*9c50*/  F2FP.F16.E4M3.UNPACK_B R180, R176 ;  /* 0x000000b0ffb4723e */ /* 0x000fe400020006ff */
[----:B------:R-:W-:Y:S01]  /*9c60*/  F2FP.F16.E4M3.UNPACK_B R178, R92 ;  /* 0x0000005cffb2723e */ /* 0x000fe200020006ff */
[----:B------:R-:W-:Y:S01]  /*9c70*/  HADD2.F32 R203, -RZ, R94.H0_H0 ;  /* 0x2000005effcb7230 */ /* 0x000fe20000004100 */
[----:B------:R-:W-:Y:S01]  /*9c80*/  SHF.R.U32.HI R176, RZ, 0x8, R53 ;  /* 0x00000008ffb07819 */ /* 0x000fe20000011635 */
[----:B------:R-:W-:Y:S01]  /*9c90*/  HADD2.F32 R170, -RZ, R180.H0_H0 ;  /* 0x200000b4ffaa7230 */ /* 0x000fe20000004100 */
[----:B------:R-:W-:Y:S01]  /*9ca0*/  SHF.R.U32.HI R53, RZ, 0x10, R55 ;  /* 0x00000010ff357819 */ /* 0x000fe20000011637 */
[----:B------:R-:W-:Y:S01]  /*9cb0*/  HADD2.F32 R92, -RZ, R178.H0_H0 ;  /* 0x200000b2ff5c7230 */ /* 0x000fe20000004100 */
[----:B------:R-:W-:Y:S01]  /*9cc0*/  SHF.R.U32.HI R55, RZ, 0x10, R41 ;  /* 0x00000010ff377819 */ /* 0x000fe20000011629 */
[----:B------:R-:W-:Y:S02]  /*9cd0*/  HADD2.F32 R180, -RZ, R180.H1_H1 ;  /* 0x300000b4ffb47230 */ /* 0x000fe40000004100 */
[----:B------:R-:W-:Y:S01]  /*9ce0*/  FMUL.FTZ R209, R170, R203 ;  /* 0x000000cbaad17220 */ /* 0x000fe20000410000 */
[----:B------:R-:W-:-:S02]  /*9cf0*/  HADD2.F32 R178, -RZ, R178.H1_H1 ;  /* 0x300000b2ffb27230 */ /* 0x000fc40000004100 */
[C---:B------:R-:W-:Y:S01]  /*9d00*/  FMUL.FTZ R203, R92.reuse, R203 ;  /* 0x000000cb5ccb7220 */ /* 0x040fe20000410000 */
[----:B------:R-:W-:Y:S01]  /*9d10*/  F2FP.SATFINITE.E4M3.F32.PACK_AB_MERGE_C R42, R181, R42, RZ ;  /* 0x0000002ab52a723e */ /* 0x000fe200048070ff */
[-C--:B------:R-:W-:Y:S01]  /*9d20*/  FFMA.FTZ R92, R92, R187.reuse, -R209 ;  /* 0x000000bb5c5c7223 */ /* 0x080fe200000108d1 */
[----:B------:R-:W-:Y:S02]  /*9d30*/  IMAD.SHL.U32 R209, R176, 0x100, RZ ;  /* 0x00000100b0d17824 */ /* 0x000fe400078e00ff */
[----:B------:R-:W-:Y:S01]  /*9d40*/  FFMA.FTZ R170, R170, R187, R203 ;  /* 0x000000bbaaaa7223 */ /* 0x000fe200000100cb */
[----:B------:R-:W-:Y:S01]  /*9d50*/  SHF.R.U32.HI R187, RZ, 0x8, R41 ;  /* 0x00000008ffbb7819 */ /* 0x000fe20000011629 */
[----:B------:R-:W-:Y:S01]  /*9d60*/  IMAD.U32 R176, R182, 0x10000, RZ ;  /* 0x00010000b6b07824 */ /* 0x000fe200078e00ff */
[--C-:B------:R-:W-:Y:S02]  /*9d70*/  SHF.R.U32.HI R203, RZ, 0x8, R43.reuse ;  /* 0x00000008ffcb7819 */ /* 0x100fe4000001162b */
[----:B------:R-:W-:Y:S01]  /*9d80*/  SHF.R.U32.HI R41, RZ, 0x10, R43 ;  /* 0x00000010ff297819 */ /* 0x000fe2000001162b */
[----:B------:R-:W-:Y:S01]  /*9d90*/  IMAD.SHL.U32 R187, R187, 0x100, RZ ;  /* 0x00000100bbbb7824 */ /* 0x000fe200078e00ff */
[----:B------:R-:W-:Y:S01]  /*9da0*/  LOP3.LUT R43, R43, 0xff0000ff, RZ, 0xc0, !PT ;  /* 0xff0000ff2b2b7812 */ /* 0x000fe200078ec0ff */
[----:B------:R-:W-:Y:S01]  /*9db0*/  IMAD.SHL.U32 R184, R203, 0x100, RZ ;  /* 0x00000100cbb87824 */ /* 0x000fe200078e00ff */
[----:B------:R-:W-:Y:S01]  /*9dc0*/  LOP3.LUT R209, R186, 0xff00, R209, 0xf8, !PT ;  /* 0x0000ff00bad17812 */ /* 0x000fe200078ef8d1 */
[----:B------:R-:W-:Y:S01]  /*9dd0*/  IMAD.U32 R41, R41, 0x10000, RZ ;  /* 0x0001000029297824 */ /* 0x000fe200078e00ff */
[----:B------:R-:W-:Y:S01]  /*9de0*/  LOP3.LUT R208, R208, 0xff00, R187, 0xf8, !PT ;  /* 0x0000ff00d0d07812 */ /* 0x000fe200078ef8bb */
[----:B------:R-:W-:Y:S01]  /*9df0*/  HADD2.F32 R187, -RZ, R94.H1_H1 ;  /* 0x3000005effbb7230 */ /* 0x000fe20000004100 */
[----:B------:R-:W-:Y:S01]  /*9e00*/  LOP3.LUT R184, R43, 0xff00, R184, 0xf8, !PT ;  /* 0x0000ff002bb87812 */ /* 0x000fe200078ef8b8 */
[----:B------:R-:W-:Y:S01]  /*9e10*/  IMAD.U32 R43, R53, 0x10000, RZ ;  /* 0x00010000352b7824 */ /* 0x000fe200078e00ff */
[----:B------:R-:W-:Y:S01]  /*9e20*/  LOP3.LUT R176, R209, 0xff0000, R176, 0xf8, !PT ;  /* 0x00ff0000d1b07812 */ /* 0x000fe200078ef8b0 */
[----:B------:R-:W-:-:S02]  /*9e30*/  IMAD.U32 R53, R55, 0x10000, RZ ;  /* 0x0001000037357824 */ /* 0x000fc400078e00ff */
[-C--:B------:R-:W-:Y:S01]  /*9e40*/  FMUL.FTZ R203, R180, R187.reuse ;  /* 0x000000bbb4cb7220 */ /* 0x080fe20000410000 */
[----:B------:R-:W-:Y:S02]  /*9e50*/  HADD2.F32 R55, -RZ, R174.H1_H1 ;  /* 0x300000aeff377230 */ /* 0x000fe40000004100 */
[----:B------:R-:W-:Y:S01]  /*9e60*/  FMUL.FTZ R187, R178, R187 ;  /* 0x000000bbb2bb7220 */ /* 0x000fe20000410000 */
[----:B------:R-:W-:Y:S01]  /*9e70*/  F2FP.SATFINITE.E4M3.F32.PACK_AB_MERGE_C R94, R179, R90, RZ ;  /* 0x0000005ab35e723e */ /* 0x000fe200048070ff */
[--C-:B------:R-:W-:Y:S01]  /*9e80*/  HADD2.F32 R174, -RZ, R54.reuse.H0_H0 ;  /* 0x20000036ffae7230 */ /* 0x100fe20000004100 */
[----:B------:R-:W-:Y:S01]  /*9e90*/  LOP3.LUT R53, R208, 0xff0000, R53, 0xf8, !PT ;  /* 0x00ff0000d0357812 */ /* 0x000fe200078ef835 */
[-C--:B------:R-:W-:Y:S01]  /*9ea0*/  FFMA.FTZ R203, R178, R55.reuse, -R203 ;  /* 0x00000037b2cb7223 */ /* 0x080fe200000108cb */
[----:B------:R-:W-:Y:S01]  /*9eb0*/  FFMA.FTZ R187, R180, R55, R187 ;  /* 0x00000037b4bb7223 */ /* 0x000fe200000100bb */
[----:B------:R-:W-:Y:S01]  /*9ec0*/  F2FP.F16.E4M3.UNPACK_B R175, R176 ;  /* 0x000000b0ffaf723e */ /* 0x000fe200020006ff */
[----:B------:R-:W-:Y:S01]  /*9ed0*/  HADD2.F32 R54, -RZ, R54.H1_H1 ;  /* 0x30000036ff367230 */ /* 0x000fe20000004100 */
[----:B------:R-:W-:-:S02]  /*9ee0*/  F2FP.F16.E4M3.UNPACK_B R55, R53 ;  /* 0x00000035ff37723e */ /* 0x000fc400020006ff */
[----:B------:R-:W-:Y:S01]  /*9ef0*/  F2FP.SATFINITE.E4M3.F32.PACK_AB_MERGE_C R90, R203, R92, R42 ;  /* 0x0000005ccb5a723e */ /* 0x000fe2000480702a */
[--C-:B------:R-:W-:Y:S01]  /*9f00*/  HADD2.F32 R42, -RZ, R52.reuse.H0_H0 ;  /* 0x20000034ff2a7230 */ /* 0x100fe20000004100 */
[----:B------:R-:W-:Y:S01]  /*9f10*/  F2FP.SATFINITE.E4M3.F32.PACK_AB_MERGE_C R94, R187, R170, R94 ;  /* 0x000000aabb5e723e */ /* 0x000fe2000480705e */
[----:B------:R-:W-:Y:S01]  /*9f20*/  HADD2.F32 R179, -RZ, R55.H0_H0 ;  /* 0x20000037ffb37230 */ /* 0x000fe20000004100 */
[----:B------:R-:W-:Y:S01]  /*9f30*/  F2FP.F16.E4M3.UNPACK_B R176, R176.H1 ;  /* 0x000000b0ffb0723e */ /* 0x000fe200030006ff */
[----:B------:R-:W-:Y:S01]  /*9f40*/  HADD2.F32 R177, -RZ, R175.H0_H0 ;  /* 0x200000afffb17230 */ /* 0x000fe20000004100 */
[----:B------:R-:W-:Y:S01]  /*9f50*/  LOP3.LUT R41, R184, 0xff0000, R41, 0xf8, !PT ;  /* 0x00ff0000b8297812 */ /* 0x000fe200078ef829 */
[----:B------:R-:W-:Y:S02]  /*9f60*/  HADD2.F32 R92, -RZ, R55.H1_H1 ;  /* 0x30000037ff5c7230 */ /* 0x000fe40000004100 */
[-C--:B------:R-:W-:Y:S01]  /*9f70*/  FMUL.FTZ R181, R174, R179.reuse ;  /* 0x000000b3aeb57220 */ /* 0x080fe20000410000 */
[----:B------:R-:W-:Y:S01]  /*9f80*/  FMUL.FTZ R179, R42, R179 ;  /* 0x000000b32ab37220 */ /* 0x000fe20000410000 */
[----:B------:R-:W-:Y:S01]  /*9f90*/  HADD2.F32 R55, -RZ, R52.H1_H1 ;  /* 0x30000034ff377230 */ /* 0x000fe20000004100 */
[----:B------:R-:W-:Y:S01]  /*9fa0*/  LOP3.LUT R202, R202, 0xff00, R219, 0xf8, !PT ;  /* 0x0000ff00caca7812 */ /* 0x000fe200078ef8db */
[-C--:B------:R-:W-:Y:S01]  /*9fb0*/  FFMA.FTZ R42, R42, R177.reuse, -R181 ;  /* 0x000000b12a2a7223 */ /* 0x080fe200000108b5 */
[----:B------:R-:W-:Y:S01]  /*9fc0*/  FFMA.FTZ R52, R174, R177, R179 ;  /* 0x000000b1ae347223 */ /* 0x000fe200000100b3 */
[----:B------:R-:W-:-:S02]  /*9fd0*/  HADD2.F32 R175, -RZ, R175.H1_H1 ;  /* 0x300000afffaf7230 */ /* 0x000fc40000004100 */
[CC--:B------:R-:W-:Y:S01]  /*9fe0*/  FMUL.FTZ R170, R54.reuse, R92.reuse ;  /* 0x0000005c36aa7220 */ /* 0x0c0fe20000410000 */
[C---:B------:R-:W-:Y:S01]  /*9ff0*/  FMUL.FTZ R177, R55.reuse, R92 ;  /* 0x0000005c37b17220 */ /* 0x040fe20000410000 */
[----:B------:R-:W-:Y:S01]  /*a000*/  F2FP.F16.E4M3.UNPACK_B R92, R93.H1 ;  /* 0x0000005dff5c723e */ /* 0x000fe200030006ff */
[--C-:B------:R-:W-:Y:S01]  /*a010*/  HADD2.F32 R93, -RZ, R89.reuse.H1_H1 ;  /* 0x30000059ff5d7230 */ /* 0x100fe20000004100 */
[----:B------:R-:W-:Y:S01]  /*a020*/  F2FP.F16.E4M3.UNPACK_B R174, R53.H1 ;  /* 0x00000035ffae723e */ /* 0x000fe200030006ff */
[-C--:B------:R-:W-:Y:S01]  /*a030*/  FFMA.FTZ R55, R55, R175.reuse, -R170 ;  /* 0x000000af37377223 */ /* 0x080fe200000108aa */
[----:B------:R-:W-:Y:S01]  /*a040*/  FFMA.FTZ R53, R54, R175, R177 ;  /* 0x000000af36357223 */ /* 0x000fe200000100b1 */
[----:B------:R-:W-:Y:S01]  /*a050*/  HADD2.F32 R170, -RZ, R92.H0_H0 ;  /* 0x2000005cffaa7230 */ /* 0x000fe20000004100 */
[----:B------:R-:W-:Y:S01]  /*a060*/  F2FP.F16.E4M3.UNPACK_B R179, R95.H1 ;  /* 0x0000005fffb3723e */ /* 0x000fe200030006ff */
[----:B------:R-:W-:Y:S01]  /*a070*/  HADD2.F32 R175, -RZ, R174.H0_H0 ;  /* 0x200000aeffaf7230 */ /* 0x000fe20000004100 */
[----:B------:R-:W-:Y:S01]  /*a080*/  LOP3.LUT R43, R202, 0xff0000, R43, 0xf8, !PT ;  /* 0x00ff0000ca2b7812 */ /* 0x000fe200078ef82b */
        /* <DEDUP_REMOVED lines=10> */
[----:B------:R-:W-:Y:S01]  /*a130*/  F2FP.F16.E4M3.UNPACK_B R170, R95 ;  /* 0x0000005fffaa723e */ /* 0x000fe200020006ff */
[CC--:B------:R-:W-:Y:S01]  /*a140*/  FMUL.FTZ R178, R92.reuse, R174.reuse ;  /* 0x000000ae5cb27220 */ /* 0x0c0fe20000410000 */
[C---:B------:R-:W-:Y:S01]  /*a150*/  FMUL.FTZ R175, R93.reuse, R174 ;  /* 0x000000ae5daf7220 */ /* 0x040fe20000410000 */
[----:B------:R-:W-:Y:S01]  /*a160*/  F2FP.F16.E4M3.UNPACK_B R95, R41 ;  /* 0x00000029ff5f723e */ /* 0x000fe200020006ff */
[----:B------:R-:W-:Y:S01]  /*a170*/  HADD2.F32 R184, -RZ, R182.H0_H0 ;  /* 0x200000b6ffb87230 */ /* 0x000fe20000004100 */
[-C--:B------:R-:W-:Y:S01]  /*a180*/  F2FP.F16.E4M3.UNPACK_B R174, R91.reuse ;  /* 0x0000005bffae723e */ /* 0x080fe200020006ff */
[-C--:B------:R-:W-:Y:S01]  /*a190*/  FFMA.FTZ R93, R93, R176.reuse, -R178 ;  /* 0x000000b05d5d7223 */ /* 0x080fe200000108b2 */
[----:B------:R-:W-:Y:S01]  /*a1a0*/  FFMA.FTZ R92, R92, R176, R175 ;  /* 0x000000b05c5c7223 */ /* 0x000fe200000100af */
[----:B------:R-:W-:Y:S01]  /*a1b0*/  F2FP.F16.E4M3.UNPACK_B R91, R91.H1 ;  /* 0x0000005bff5b723e */ /* 0x000fe200030006ff */
[----:B------:R-:W-:Y:S01]  /*a1c0*/  HADD2.F32 R176, -RZ, R170.H0_H0 ;  /* 0x200000aaffb07230 */ /* 0x000fe20000004100 */
[-C--:B------:R-:W-:Y:S01]  /*a1d0*/  F2FP.F16.E4M3.UNPACK_B R41, R43.reuse ;  /* 0x0000002bff29723e */ /* 0x080fe200020006ff */
[----:B------:R-:W-:Y:S01]  /*a1e0*/  HADD2.F32 R183, -RZ, R95.H0_H0 ;  /* 0x2000005fffb77230 */ /* 0x000fe20000004100 */
[----:B------:R-:W-:Y:S01]  /*a1f0*/  F2FP.F16.E4M3.UNPACK_B R43, R43.H1 ;  /* 0x0000002bff2b723e */ /* 0x000fe200030006ff */
[----:B------:R-:W-:Y:S01]  /*a200*/  HADD2.F32 R175, -RZ, R174.H0_H0 ;  /* 0x200000aeffaf7230 */ /* 0x000fe20000004100 */
[----:B------:R-:W-:Y:S01]  /*a210*/  F2FP.SATFINITE.E4M3.F32.PACK_AB_MERGE_C R92, R92, R89, RZ ;  /* 0x000000595c5c723e */ /* 0x000fe200048070ff */
[----:B------:R-:W-:-:S02]  /*a220*/  HADD2.F32 R177, -RZ, R91.H0_H0 ;  /* 0x2000005bffb17230 */ /* 0x000fc40000004100 */
[-C--:B------:R-:W-:Y:S01]  /*a230*/  FMUL.FTZ R186, R176, R183.reuse ;  /* 0x000000b7b0ba7220 */ /* 0x080fe20000410000 */
[----:B------:R-:W-:Y:S02]  /*a240*/  HADD2.F32 R178, -RZ, R179.H0_H0 ;  /* 0x200000b3ffb27230 */ /* 0x000fe40000004100 */
[----:B------:R-:W-:Y:S01]  /*a250*/  FMUL.FTZ R183, R175, R183 ;  /* 0x000000b7afb77220 */ /* 0x000fe20000410000 */
        /* <DEDUP_REMOVED lines=10> */
[----:B------:R-:W-:Y:S02]  /*a300*/  HADD2.F32 R95, -RZ, R95.H1_H1 ;  /* 0x3000005fff5f7230 */ /* 0x000fe40000004100 */
[----:B------:R-:W-:Y:S01]  /*a310*/  FMUL.FTZ R182, R91, R182 ;  /* 0x000000b65bb67220 */ /* 0x000fe20000410000 */
[--C-:B------:R-:W-:Y:S01]  /*a320*/  HADD2.F32 R181, -RZ, R43.reuse.H0_H0 ;  /* 0x2000002bffb57230 */ /* 0x100fe20000004100 */
[----:B------:R-:W-:Y:S01]  /*a330*/  F2FP.SATFINITE.E4M3.F32.PACK_AB_MERGE_C R54, R93, R54, RZ ;  /* 0x000000365d36723e */ /* 0x000fe200048070ff */
[----:B------:R-:W-:Y:S01]  /*a340*/  HADD2.F32 R174, -RZ, R174.H1_H1 ;  /* 0x300000aeffae7230 */ /* 0x000fe20000004100 */
[----:B------:R-:W-:Y:S01]  /*a350*/  F2FP.SATFINITE.E4M3.F32.PACK_AB_MERGE_C R93, R53, R52, R92 ;  /* 0x00000034355d723e */ /* 0x000fe2000480705c */
[----:B------:R-:W-:-:S02]  /*a360*/  HADD2.F32 R180, -RZ, R43.H1_H1 ;  /* 0x3000002bffb47230 */ /* 0x000fc40000004100 */
[----:B------:R-:W-:Y:S01]  /*a370*/  FMUL.FTZ R43, R170, R95 ;  /* 0x0000005faa2b7220 */ /* 0x000fe20000410000 */
[----:B------:R-:W-:Y:S02]  /*a380*/  HADD2.F32 R41, -RZ, R41.H1_H1 ;  /* 0x30000029ff297230 */ /* 0x000fe40000004100 */
[-C--:B------:R-:W-:Y:S01]  /*a390*/  FFMA.FTZ R177, R177, R181.reuse, -R202 ;  /* 0x000000b5b1b17223 */ /* 0x080fe200000108ca */
[----:B------:R-:W-:Y:S01]  /*a3a0*/  FFMA.FTZ R178, R178, R181, R185 ;  /* 0x000000b5b2b27223 */ /* 0x000fe200000100b9 */
[C---:B------:R-:W-:Y:S01]  /*a3b0*/  FMUL.FTZ R95, R174.reuse, R95 ;  /* 0x0000005fae5f7220 */ /* 0x040fe20000410000 */
[-C--:B------:R-:W-:Y:S01]  /*a3c0*/  FFMA.FTZ R184, R91, R180.reuse, -R184 ;  /* 0x000000b45bb87223 */ /* 0x080fe200000108b8 */
[----:B------:R-:W-:Y:S01]  /*a3d0*/  FFMA.FTZ R179, R179, R180, R182 ;  /* 0x000000b4b3b37223 */ /* 0x000fe200000100b6 */
[-C--:B------:R-:W-:Y:S01]  /*a3e0*/  FFMA.FTZ R174, R174, R41.reuse, -R43 ;  /* 0x00000029aeae7223 */ /* 0x080fe2000001082b */
[----:B------:R-:W-:Y:S01]  /*a3f0*/  FFMA.FTZ R95, R170, R41, R95 ;  /* 0x00000029aa5f7223 */ /* 0x000fe2000001005f */
[----:B------:R-:W-:Y:S01]  /*a400*/  F2FP.SATFINITE.E4M3.F32.PACK_AB_MERGE_C R89, R55, R42, R54 ;  /* 0x0000002a3759723e */ /* 0x000fe20004807036 */
[----:B------:R-:W-:Y:S01]  /*a410*/  IMAD.MOV.U32 R92, RZ, RZ, R40 ;  /* 0x000000ffff5c7224 */ /* 0x000fe200078e0028 */
[----:B------:R-:W-:-:S02]  /*a420*/  F2FP.SATFINITE.E4M3.F32.PACK_AB_MERGE_C R177, R184, R177, RZ ;  /* 0x000000b1b8b1723e */ /* 0x000fc400048070ff */
[----:B------:R-:W-:Y:S02]  /*a430*/  F2FP.SATFINITE.E4M3.F32.PACK_AB_MERGE_C R178, R179, R178, RZ ;  /* 0x000000b2b3b2723e */ /* 0x000fe400048070ff */
[----:B------:R-:W-:Y:S02]  /*a440*/  F2FP.SATFINITE.E4M3.F32.PACK_AB_MERGE_C R91, R174, R175, R177 ;  /* 0x000000afae5b723e */ /* 0x000fe400048070b1 */
[----:B------:R-:W-:-:S07]  /*a450*/  F2FP.SATFINITE.E4M3.F32.PACK_AB_MERGE_C R95, R95, R176, R178 ;  /* 0x000000b05f5f723e */ /* 0x000fce00048070b2 */
.L_x_1403:
[----:B------:R-:W-:Y:S05]  /*a460*/  BSYNC B3 ;  /* 0x0000000000037941 */ /* 0x000fea0003800000 */
.L_x_1402:
        /* <DEDUP_REMOVED lines=9> */
[----:B--2---:R0:W-:Y:S03]  /*a500*/  @!P4 STG.E.128 desc[UR60][R42.64], R92 ;  /* 0x0000005c2a00c986 */ /* 0x0041e6000c101d3c */
.L_x_1401:
[----:B------:R-:W-:Y:S05]  /*a510*/  BSYNC B2 ;  /* 0x0000000000027941 */ /* 0x000fea0003800000 */
.L_x_1400:
        /* <DEDUP_REMOVED lines=35> */
[----:B--2---:R-:W-:Y:S01]  /*a750*/  IMAD.MOV.U32 R57, RZ, RZ, R52 ;  /* 0x000000ffff397224 */ /* 0x004fe200078e0034 */
[----:B------:R-:W-:-:S02]  /*a760*/  SHF.R.U32.HI R95, RZ, 0x8, R47 ;  /* 0x00000008ff5f7819 */ /* 0x000fc4000001162f */
[----:B------:R-:W-:Y:S02]  /*a770*/  SHF.R.U32.HI R93, RZ, 0x8, R45 ;  /* 0x00000008ff5d7819 */ /* 0x000fe4000001162d */
[----:B------:R-:W-:Y:S01]  /*a780*/  LOP3.LUT R44, R44, 0xff00, R59, 0xf8, !PT ;  /* 0x0000ff002c2c7812 */ /* 0x000fe200078ef83b */
[----:B------:R-:W-:Y:S01]  /*a790*/  IMAD.U32 R59, R94, 0x10000, RZ ;  /* 0x000100005e3b7824 */ /* 0x000fe200078e00ff */
[----:B------:R-:W-:Y:S01]  /*a7a0*/  LOP3.LUT R92, R47, 0xff0000ff, RZ, 0xc0, !PT ;  /* 0xff0000ff2f5c7812 */ /* 0x000fe200078ec0ff */
[----:B------:R-:W-:Y:S01]  /*a7b0*/  IMAD.SHL.U32 R95, R95, 0x100, RZ ;  /* 0x000001005f5f7824 */ /* 0x000fe200078e00ff */
[----:B------:R-:W-:Y:S01]  /*a7c0*/  LOP3.LUT R58, R45, 0xff0000ff, RZ, 0xc0, !PT ;  /* 0xff0000ff2d3a7812 */ /* 0x000fe200078ec0ff */
[----:B------:R-:W-:Y:S01]  /*a7d0*/  IMAD.SHL.U32 R93, R93, 0x100, RZ ;  /* 0x000001005d5d7824 */ /* 0x000fe200078e00ff */
[----:B------:R-:W-:Y:S01]  /*a7e0*/  SHF.R.U32.HI R171, RZ, 0x10, R47 ;  /* 0x00000010ffab7819 */ /* 0x000fe2000001162f */
[----:B------:R-:W-:Y:S01]  /*a7f0*/  IMAD.MOV.U32 R47, RZ, RZ, R42 ;  /* 0x000000ffff2f7224 */ /* 0x000fe200078e002a */
[----:B------:R-:W-:Y:S01]  /*a800*/  LOP3.LUT R44, R44, 0xff0000, R59, 0xf8, !PT ;  /* 0x00ff00002c2c7812 */ /* 0x000fe200078ef83b */
[----:B------:R-:W-:Y:S01]  /*a810*/  IMAD.U32 R59, R170, 0x10000, RZ ;  /* 0x00010000aa3b7824 */ /* 0x000fe200078e00ff */
[----:B------:R-:W-:Y:S01]  /*a820*/  LOP3.LUT R40, R46, 0xff00, R91, 0xf8, !PT ;  /* 0x0000ff002e287812 */ /* 0x000fe200078ef85b */
[----:B------:R-:W-:Y:S01]  /*a830*/  IMAD.U32 R171, R171, 0x10000, RZ ;  /* 0x00010000abab7824 */ /* 0x000fe200078e00ff */
[----:B------:R-:W-:-:S02]  /*a840*/  LOP3.LUT R94, R92, 0xff00, R95, 0xf8, !PT ;  /* 0x0000ff005c5e7812 */ /* 0x000fc400078ef85f */
[----:B------:R-:W-:Y:S02]  /*a850*/  LOP3.LUT R42, R58, 0xff00, R93, 0xf8, !PT ;  /* 0x0000ff003a2a7812 */ /* 0x000fe400078ef85d */
[----:B------:R-:W-:Y:S02]  /*a860*/  F2FP.F16.E4M3.UNPACK_B R92, R166.H1 ;  /* 0x000000a6ff5c723e */ /* 0x000fe400030006ff */
[----:B------:R-:W-:Y:S02]  /*a870*/  F2FP.F16.E4M3.UNPACK_B R91, R57.H1 ;  /* 0x00000039ff5b723e */ /* 0x000fe400030006ff */
[----:B------:R-:W-:Y:S01]  /*a880*/  F2FP.F16.E4M3.UNPACK_B R58, R56.H1 ;  /* 0x00000038ff3a723e */ /* 0x000fe200030006ff */
[----:B------:R-:W-:Y:S01]  /*a890*/  HADD2.F32 R95, -RZ, R92.H0_H0 ;  /* 0x2000005cff5f7230 */ /* 0x000fe20000004100 */
[----:B------:R-:W-:Y:S01]  /*a8a0*/  SHF.R.U32.HI R45, RZ, 0x10, R45 ;  /* 0x00000010ff2d7819 */ /* 0x000fe2000001162d */
[----:B------:R-:W-:Y:S01]  /*a8b0*/  HADD2.F32 R52, -RZ, R91.H0_H0 ;  /* 0x2000005bff347230 */ /* 0x000fe20000004100 */
[----:B------:R-:W-:Y:S01]  /*a8c0*/  LOP3.LUT R40, R40, 0xff0000, R59, 0xf8, !PT ;  /* 0x00ff000028287812 */ /* 0x000fe200078ef83b */
[----:B------:R-:W-:Y:S01]  /*a8d0*/  HADD2.F32 R46, -RZ, R58.H0_H0 ;  /* 0x2000003aff2e7230 */ /* 0x000fe20000004100 */
[----:B------:R-:W-:Y:S01]  /*a8e0*/  F2FP.F16.E4M3.UNPACK_B R59, R168.H1 ;  /* 0x000000a8ff3b723e */ /* 0x000fe200030006ff */
[----:B------:R-:W-:-:S02]  /*a8f0*/  IMAD.U32 R45, R45, 0x10000, RZ ;  /* 0x000100002d2d7824 */ /* 0x000fc400078e00ff */
[-C--:B------:R-:W-:Y:S01]  /*a900*/  FMUL.FTZ R173, R52, R95.reuse ;  /* 0x0000005f34ad7220 */ /* 0x080fe20000410000 */
[----:B------:R-:W-:Y:S02]  /*a910*/  HADD2.F32 R170, -RZ, R92.H1_H1 ;  /* 0x3000005cffaa7230 */ /* 0x000fe40000004100 */
[----:B------:R-:W-:Y:S01]  /*a920*/  FMUL.FTZ R95, R46, R95 ;  /* 0x0000005f2e5f7220 */ /* 0x000fe20000410000 */
[--C-:B------:R-:W-:Y:S01]  /*a930*/  HADD2.F32 R93, -RZ, R59.reuse.H0_H0 ;  /* 0x2000003bff5d7230 */ /* 0x100fe20000004100 */
[----:B------:R-:W-:Y:S02]  /*a940*/  LOP3.LUT R45, R42, 0xff0000, R45, 0xf8, !PT ;  /* 0x00ff00002a2d7812 */ /* 0x000fe400078ef82d */
[----:B------:R-:W-:Y:S01]  /*a950*/  LOP3.LUT R42, R94, 0xff0000, R171, 0xf8, !PT ;  /* 0x00ff00005e2a7812 */ /* 0x000fe200078ef8ab */
[----:B------:R-:W-:Y:S02]  /*a960*/  HADD2.F32 R94, -RZ, R59.H1_H1 ;  /* 0x3000003bff5e7230 */ /* 0x000fe40000004100 */
[-C--:B------:R-:W-:Y:S01]  /*a970*/  FFMA.FTZ R46, R46, R93.reuse, -R173 ;  /* 0x0000005d2e2e7223 */ /* 0x080fe200000108ad */
[----:B------:R-:W-:Y:S01]  /*a980*/  FFMA.FTZ R52, R52, R93, R95 ;  /* 0x0000005d34347223 */ /* 0x000fe2000001005f */
[----:B------:R-:W-:Y:S01]  /*a990*/  HADD2.F32 R93, -RZ, R91.H1_H1 ;  /* 0x3000005bff5d7230 */ /* 0x000fe20000004100 */
[----:B------:R-:W-:Y:S01]  /*a9a0*/  F2FP.F16.E4M3.UNPACK_B R166, R166 ;  /* 0x000000a6ffa6723e */ /* 0x000fe200020006ff */
[----:B------:R-:W-:Y:S01]  /*a9b0*/  HADD2.F32 R59, -RZ, R58.H1_H1 ;  /* 0x3000003aff3b7230 */ /* 0x000fe20000004100 */
[----:B------:R-:W-:-:S02]  /*a9c0*/  F2FP.F16.E4M3.UNPACK_B R92, R57 ;  /* 0x00000039ff5c723e */ /* 0x000fc400020006ff */
[----:B------:R-:W-:Y:S01]  /*a9d0*/  F2FP.F16.E4M3.UNPACK_B R91, R56 ;  /* 0x00000038ff5b723e */ /* 0x000fe200020006ff */
[----:B------:R-:W-:Y:S01]  /*a9e0*/  FMUL.FTZ R172, R93, R170 ;  /* 0x000000aa5dac7220 */ /* 0x000fe20000410000 */
[----:B------:R-:W-:Y:S01]  /*a9f0*/  F2FP.F16.E4M3.UNPACK_B R168, R168 ;  /* 0x000000a8ffa8723e */ /* 0x000fe200020006ff */
[----:B------:R-:W-:Y:S02]  /*aa00*/  HADD2.F32 R171, -RZ, R166.H0_H0 ;  /* 0x200000a6ffab7230 */ /* 0x000fe40000004100 */
[C---:B------:R-:W-:Y:S01]  /*aa10*/  FMUL.FTZ R170, R59.reuse, R170 ;  /* 0x000000aa3baa7220 */ /* 0x040fe20000410000 */
[----:B------:R-:W-:Y:S02]  /*aa20*/  HADD2.F32 R56, -RZ, R92.H0_H0 ;  /* 0x2000005cff387230 */ /* 0x000fe40000004100 */
[-C--:B------:R-:W-:Y:S01]  /*aa30*/  FFMA.FTZ R57, R59, R94.reuse, -R172 ;  /* 0x0000005e3b397223 */ /* 0x080fe200000108ac */
[----:B------:R-:W-:Y:S02]  /*aa40*/  HADD2.F32 R58, -RZ, R91.H0_H0 ;  /* 0x2000005bff3a7230 */ /* 0x000fe40000004100 */
[----:B------:R-:W-:Y:S01]  /*aa50*/  FFMA.FTZ R59, R93, R94, R170 ;  /* 0x0000005e5d3b7223 */ /* 0x000fe200000100aa */
        /* <DEDUP_REMOVED lines=9> */
[-C--:B------:R-:W-:Y:S01]  /*aaf0*/  FMUL.FTZ R92, R93, R166.reuse ;  /* 0x000000a65d5c7220 */ /* 0x080fe20000410000 */
[----:B------:R-:W-:Y:S01]  /*ab00*/  F2FP.F16.E4M3.UNPACK_B R94, R167.H1 ;  /* 0x000000a7ff5e723e */ /* 0x000fe200030006ff */
[C---:B------:R-:W-:Y:S01]  /*ab10*/  FMUL.FTZ R172, R91.reuse, R166 ;  /* 0x000000a65bac7220 */ /* 0x040fe20000410000 */
[----:B------:R-:W-:Y:S01]  /*ab20*/  F2FP.F16.E4M3.UNPACK_B R95, R54.H1 ;  /* 0x00000036ff5f723e */ /* 0x000fe200030006ff */
[-C--:B------:R-:W-:Y:S01]  /*ab30*/  FFMA.FTZ R91, R91, R168.reuse, -R92 ;  /* 0x000000a85b5b7223 */ /* 0x080fe2000001085c */
[----:B------:R-:W-:Y:S01]  /*ab40*/  F2FP.F16.E4M3.UNPACK_B R170, R169.H1 ;  /* 0x000000a9ffaa723e */ /* 0x000fe200030006ff */
[--C-:B------:R-:W-:Y:S01]  /*ab50*/  HADD2.F32 R173, -RZ, R94.reuse.H0_H0 ;  /* 0x2000005effad7230 */ /* 0x100fe20000004100 */
[----:B------:R-:W-:Y:S01]  /*ab60*/  F2FP.F16.E4M3.UNPACK_B R92, R47.H1 ;  /* 0x0000002fff5c723e */ /* 0x000fe200030006ff */
[----:B------:R-:W-:Y:S02]  /*ab70*/  HADD2.F32 R166, -RZ, R95.H0_H0 ;  /* 0x2000005fffa67230 */ /* 0x000fe40000004100 */
[----:B------:R-:W-:Y:S01]  /*ab80*/  FFMA.FTZ R93, R93, R168, R172 ;  /* 0x000000a85d5d7223 */ /* 0x000fe200000100ac */
[----:B------:R-:W-:Y:S01]  /*ab90*/  HADD2.F32 R172, -RZ, R94.H1_H1 ;  /* 0x3000005effac7230 */ /* 0x000fe20000004100 */
[----:B------:R-:W-:Y:S01]  /*aba0*/  F2FP.F16.E4M3.UNPACK_B R167, R167 ;  /* 0x000000a7ffa7723e */ /* 0x000fe200020006ff */
[----:B------:R-:W-:-:S02]  /*abb0*/  HADD2.F32 R94, -RZ, R92.H0_H0 ;  /* 0x2000005cff5e7230 */ /* 0x000fc40000004100 */
[----:B------:R-:W-:Y:S01]  /*abc0*/  FMUL.FTZ R175, R166, R173 ;  /* 0x000000ada6af7220 */ /* 0x000fe20000410000 */
[----:B------:R-:W-:Y:S01]  /*abd0*/  HADD2.F32 R171, -RZ, R170.H0_H0 ;  /* 0x200000aaffab7230 */ /* 0x000fe20000004100 */
[----:B------:R-:W-:Y:S01]  /*abe0*/  F2FP.F16.E4M3.UNPACK_B R47, R47 ;  /* 0x0000002fff2f723e */ /* 0x000fe200020006ff */
[----:B------:R-:W-:Y:S02]  /*abf0*/  HADD2.F32 R168, -RZ, R95.H1_H1 ;  /* 0x3000005fffa87230 */ /* 0x000fe40000004100 */
[C---:B------:R-:W-:Y:S01]  /*ac00*/  FMUL.FTZ R173, R94.reuse, R173 ;  /* 0x000000ad5ead7220 */ /* 0x040fe20000410000 */
[----:B------:R-:W-:Y:S02]  /*ac10*/  HADD2.F32 R95, -RZ, R92.H1_H1 ;  /* 0x3000005cff5f7230 */ /* 0x000fe40000004100 */
[----:B------:R-:W-:Y:S01]  /*ac20*/  FFMA.FTZ R92, R94, R171, -R175 ;  /* 0x000000ab5e5c7223 */ /* 0x000fe200000108af */
[----:B------:R-:W-:Y:S02]  /*ac30*/  HADD2.F32 R170, -RZ, R170.H1_H1 ;  /* 0x300000aaffaa7230 */ /* 0x000fe40000004100 */
[-C--:B------:R-:W-:Y:S01]  /*ac40*/  FMUL.FTZ R94, R168, R172.reuse ;  /* 0x000000aca85e7220 */ /* 0x080fe20000410000 */
[----:B------:R-:W-:Y:S01]  /*ac50*/  F2FP.F16.E4M3.UNPACK_B R169, R169 ;  /* 0x000000a9ffa9723e */ /* 0x000fe200020006ff */
[C---:B------:R-:W-:Y:S01]  /*ac60*/  FMUL.FTZ R177, R95.reuse, R172 ;  /* 0x000000ac5fb17220 */ /* 0x040fe20000410000 */
[----:B------:R-:W-:Y:S01]  /*ac70*/  FFMA.FTZ R173, R166, R171, R173 ;  /* 0x000000aba6ad7223 */ /* 0x000fe200000100ad */
[----:B------:R-:W-:Y:S01]  /*ac80*/  FFMA.FTZ R175, R95, R170, -R94 ;  /* 0x000000aa5faf7223 */ /* 0x000fe2000001085e */
[----:B------:R-:W-:Y:S01]  /*ac90*/  F2FP.F16.E4M3.UNPACK_B R94, R54 ;  /* 0x00000036ff5e723e */ /* 0x000fe200020006ff */
[----:B------:R-:W-:Y:S01]  /*aca0*/  FFMA.FTZ R172, R168, R170, R177 ;  /* 0x000000aaa8ac7223 */ /* 0x000fe200000100b1 */
[--C-:B------:R-:W-:Y:S01]  /*acb0*/  HADD2.F32 R168, -RZ, R167.reuse.H0_H0 ;  /* 0x200000a7ffa87230 */ /* 0x100fe20000004100 */
[----:B------:R-:W-:Y:S01]  /*acc0*/  F2FP.SATFINITE.E4M3.F32.PACK_AB_MERGE_C R46, R57, R46, RZ ;  /* 0x0000002e392e723e */ /* 0x000fe200048070ff */
[----:B------:R-:W-:Y:S01]  /*acd0*/  HADD2.F32 R167, -RZ, R167.H1_H1 ;  /* 0x300000a7ffa77230 */ /* 0x000fe20000004100 */
[----:B------:R-:W-:Y:S01]  /*ace0*/  F2FP.SATFINITE.E4M3.F32.PACK_AB_MERGE_C R52, R59, R52, RZ ;  /* 0x000000343b34723e */ /* 0x000fe200048070ff */
[--C-:B------:R-:W-:Y:S01]  /*acf0*/  HADD2.F32 R95, -RZ, R94.reuse.H0_H0 ;  /* 0x2000005eff5f7230 */ /* 0x100fe20000004100 */
[----:B------:R-:W-:Y:S01]  /*ad00*/  F2FP.F16.E4M3.UNPACK_B R59, R53 ;  /* 0x00000035ff3b723e */ /* 0x000fe200020006ff */
[----:B------:R-:W-:Y:S01]  /*ad10*/  HADD2.F32 R94, -RZ, R94.H1_H1 ;  /* 0x3000005eff5e7230 */ /* 0x000fe20000004100 */
[----:B------:R-:W-:Y:S01]  /*ad20*/  F2FP.F16.E4M3.UNPACK_B R57, R41 ;  /* 0x00000029ff39723e */ /* 0x000fe200020006ff */
[----:B------:R-:W-:-:S02]  /*ad30*/  HADD2.F32 R54, -RZ, R47.H0_H0 ;  /* 0x2000002fff367230 */ /* 0x000fc40000004100 */
[-C--:B------:R-:W-:Y:S01]  /*ad40*/  FMUL.FTZ R171, R95, R168.reuse ;  /* 0x000000a85fab7220 */ /* 0x080fe20000410000 */
[----:B------:R-:W-:Y:S02]  /*ad50*/  HADD2.F32 R166, -RZ, R169.H0_H0 ;  /* 0x200000a9ffa67230 */ /* 0x000fe40000004100 */
[-C--:B------:R-:W-:Y:S01]  /*ad60*/  FMUL.FTZ R170, R94, R167.reuse ;  /* 0x000000a75eaa7220 */ /* 0x080fe20000410000 */
[----:B------:R-:W-:Y:S02]  /*ad70*/  HADD2.F32 R47, -RZ, R47.H1_H1 ;  /* 0x3000002fff2f7230 */ /* 0x000fe40000004100 */
[C---:B------:R-:W-:Y:S01]  /*ad80*/  FMUL.FTZ R168, R54.reuse, R168 ;  /* 0x000000a836a87220 */ /* 0x040fe20000410000 */
[----:B------:R-:W-:Y:S02]  /*ad90*/  HADD2.F32 R169, -RZ, R169.H1_H1 ;  /* 0x300000a9ffa97230 */ /* 0x000fe40000004100 */
[----:B------:R-:W-:Y:S01]  /*ada0*/  FFMA.FTZ R171, R54, R166, -R171 ;  /* 0x000000a636ab7223 */ /* 0x000fe200000108ab */
[----:B------:R-:W-:Y:S01]  /*adb0*/  F2FP.SATFINITE.E4M3.F32.PACK_AB_MERGE_C R52, R93, R56, R52 ;  /* 0x000000385d34723e */ /* 0x000fe20004807034 */
[----:B------:R-:W-:Y:S01]  /*adc0*/  FMUL.FTZ R167, R47, R167 ;  /* 0x000000a72fa77220 */ /* 0x000fe20000410000 */
[----:B------:R-:W-:Y:S01]  /*add0*/  FFMA.FTZ R54, R95, R166, R168 ;  /* 0x000000a65f367223 */ /* 0x000fe200000100a8 */
[-C--:B------:R-:W-:Y:S01]  /*ade0*/  FFMA.FTZ R170, R47, R169.reuse, -R170 ;  /* 0x000000a92faa7223 */ /* 0x080fe200000108aa */
[----:B------:R-:W-:Y:S01]  /*adf0*/  F2FP.SATFINITE.E4M3.F32.PACK_AB_MERGE_C R47, R91, R58, R46 ;  /* 0x0000003a5b2f723e */ /* 0x000fe2000480702e */
[----:B------:R-:W-:Y:S01]  /*ae00*/  FFMA.FTZ R167, R94, R169, R167 ;  /* 0x000000a95ea77223 */ /* 0x000fe200000100a7 */
[----:B------:R-:W-:Y:S01]  /*ae10*/  F2FP.F16.E4M3.UNPACK_B R58, R45 ;  /* 0x0000002dff3a723e */ /* 0x000fe200020006ff */
[----:B------:R-:W-:Y:S01]  /*ae20*/  HADD2.F32 R91, -RZ, R59.H0_H0 ;  /* 0x2000003bff5b7230 */ /* 0x000fe20000004100 */
[----:B------:R-:W-:Y:S01]  /*ae30*/  F2FP.SATFINITE.E4M3.F32.PACK_AB_MERGE_C R172, R172, R173, RZ ;  /* 0x000000adacac723e */ /* 0x000fe200048070ff */
[----:B------:R-:W-:Y:S01]  /*ae40*/  HADD2.F32 R56, -RZ, R57.H0_H0 ;  /* 0x20000039ff387230 */ /* 0x000fe20000004100 */
[----:B------:R-:W-:Y:S01]  /*ae50*/  F2FP.F16.E4M3.UNPACK_B R93, R44 ;  /* 0x0000002cff5d723e */ /* 0x000fe200020006ff */
[----:B------:R-:W-:Y:S01]  /*ae60*/  HADD2.F32 R95, -RZ, R58.H0_H0 ;  /* 0x2000003aff5f7230 */ /* 0x000fe20000004100 */
[----:B------:R-:W-:-:S02]  /*ae70*/  F2FP.SATFINITE.E4M3.F32.PACK_AB_MERGE_C R92, R175, R92, RZ ;  /* 0x0000005caf5c723e */ /* 0x000fc400048070ff */
[----:B------:R-:W-:Y:S01]  /*ae80*/  F2FP.SATFINITE.E4M3.F32.PACK_AB_MERGE_C R54, R167, R54, R172 ;  /* 0x00000036a736723e */ /* 0x000fe200048070ac */
[----:B------:R-:W-:Y:S01]  /*ae90*/  HADD2.F32 R94, -RZ, R93.H0_H0 ;  /* 0x2000005dff5e7230 */ /* 0x000fe20000004100 */
[----:B------:R-:W-:Y:S01]  /*aea0*/  F2FP.SATFINITE.E4M3.F32.PACK_AB_MERGE_C R46, R170, R171, R92 ;  /* 0x000000abaa2e723e */ /* 0x000fe2000480705c */
[-C--:B------:R-:W-:Y:S01]  /*aeb0*/  FMUL.FTZ R167, R91, R95.reuse ;  /* 0x0000005f5ba77220 */ /* 0x080fe20000410000 */
[C---:B------:R-:W-:Y:S01]  /*aec0*/  FMUL.FTZ R166, R56.reuse, R95 ;  /* 0x0000005f38a67220 */ /* 0x040fe20000410000 */
[----:B------:R-:W-:Y:S01]  /*aed0*/  HADD2.F32 R92, -RZ, R59.H1_H1 ;  /* 0x3000003bff5c7230 */ /* 0x000fe20000004100 */
[----:B------:R-:W-:Y:S01]  /*aee0*/  F2FP.F16.E4M3.UNPACK_B R53, R53.H1 ;  /* 0x00000035ff35723e */ /* 0x000fe200030006ff */
[----:B------:R-:W-:Y:S02]  /*aef0*/  HADD2.F32 R95, -RZ, R58.H1_H1 ;  /* 0x3000003aff5f7230 */ /* 0x000fe40000004100 */
[----:B------:R-:W-:Y:S01]  /*af00*/  FFMA.FTZ R56, R56, R94, -R167 ;  /* 0x0000005e38387223 */ /* 0x000fe200000108a7 */
[----:B------:R-:W-:-:S02]  /*af10*/  HADD2.F32 R58, -RZ, R57.H1_H1 ;  /* 0x30000039ff3a7230 */ /* 0x000fc40000004100 */
[----:B------:R-:W-:Y:S01]  /*af20*/  FFMA.FTZ R57, R91, R94, R166 ;  /* 0x0000005e5b397223 */ /* 0x000fe200000100a6 */
[----:B------:R-:W-:Y:S02]  /*af30*/  HADD2.F32 R93, -RZ, R93.H1_H1 ;  /* 0x3000005dff5d7230 */ /* 0x000fe40000004100 */
[----:B------:R-:W-:Y:S01]  /*af40*/  FMUL.FTZ R91, R92, R95 ;  /* 0x0000005f5c5b7220 */ /* 0x000fe20000410000 */
[----:B------:R-:W-:Y:S01]  /*af50*/  F2FP.F16.E4M3.UNPACK_B R94, R45.H1 ;  /* 0x0000002dff5e723e */ /* 0x000fe200030006ff */
[C---:B------:R-:W-:Y:S01]  /*af60*/  FMUL.FTZ R95, R58.reuse, R95 ;  /* 0x0000005f3a5f7220 */ /* 0x040fe20000410000 */
[----:B------:R-:W-:Y:S01]  /*af70*/  F2FP.F16.E4M3.UNPACK_B R59, R41.H1 ;  /* 0x00000029ff3b723e */ /* 0x000fe200030006ff */
[-C--:B------:R-:W-:Y:S01]  /*af80*/  FFMA.FTZ R41, R58, R93.reuse, -R91 ;  /* 0x0000005d3a297223 */ /* 0x080fe2000001085b */
[----:B------:R-:W-:Y:S01]  /*af90*/  F2FP.F16.E4M3.UNPACK_B R44, R44.H1 ;  /* 0x0000002cff2c723e */ /* 0x000fe200030006ff */
[----:B------:R-:W-:Y:S02]  /*afa0*/  HADD2.F32 R91, -RZ, R53.H0_H0 ;  /* 0x20000035ff5b7230 */ /* 0x000fe40000004100 */
[----:B------:R-:W-:Y:S01]  /*afb0*/  FFMA.FTZ R58, R92, R93, R95 ;  /* 0x0000005d5c3a7223 */ /* 0x000fe2000001005f */
[----:B------:R-:W-:Y:S01]  /*afc0*/  HADD2.F32 R166, -RZ, R94.H0_H0 ;  /* 0x2000005effa67230 */ /* 0x000fe20000004100 */
[----:B------:R-:W-:Y:S01]  /*afd0*/  F2FP.F16.E4M3.UNPACK_B R93, R55 ;  /* 0x00000037ff5d723e */ /* 0x000fe200020006ff */
[----:B------:R-:W-:Y:S01]  /*afe0*/  HADD2.F32 R45, -RZ, R59.H0_H0 ;  /* 0x2000003bff2d7230 */ /* 0x000fe20000004100 */
[----:B------:R-:W-:Y:S01]  /*aff0*/  F2FP.F16.E4M3.UNPACK_B R171, R42.H1 ;  /* 0x0000002affab723e */ /* 0x000fe200030006ff */
[----:B------:R-:W-:-:S02]  /*b000*/  HADD2.F32 R92, -RZ, R53.H1_H1 ;  /* 0x30000035ff5c7230 */ /* 0x000fc40000004100 */
[-C--:B------:R-:W-:Y:S01]  /*b010*/  FMUL.FTZ R168, R91, R166.reuse ;  /* 0x000000a65ba87220 */ /* 0x080fe20000410000 */
[----:B------:R-:W-:Y:S02]  /*b020*/  HADD2.F32 R53, -RZ, R94.H1_H1 ;  /* 0x3000005eff357230 */ /* 0x000fe40000004100 */
[C---:B------:R-:W-:Y:S01]  /*b030*/  FMUL.FTZ R166, R45.reuse, R166 ;  /* 0x000000a62da67220 */ /* 0x040fe20000410000 */
[--C-:B------:R-:W-:Y:S01]  /*b040*/  HADD2.F32 R94, -RZ, R44.reuse.H0_H0 ;  /* 0x2000002cff5e7230 */ /* 0x100fe20000004100 */
[----:B------:R-:W-:Y:S01]  /*b050*/  F2FP.F16.E4M3.UNPACK_B R167, R40.H1 ;  /* 0x00000028ffa7723e */ /* 0x000fe200030006ff */
[----:B------:R-:W-:Y:S02]  /*b060*/  HADD2.F32 R59, -RZ, R59.H1_H1 ;  /* 0x3000003bff3b7230 */ /* 0x000fe40000004100 */
[CC--:B------:R-:W-:Y:S01]  /*b070*/  FMUL.FTZ R170, R92.reuse, R53.reuse ;  /* 0x000000355caa7220 */ /* 0x0c0fe20000410000 */
[----:B------:R-:W-:Y:S02]  /*b080*/  HADD2.F32 R95, -RZ, R44.H1_H1 ;  /* 0x3000002cff5f7230 */ /* 0x000fe40000004100 */
[-C--:B------:R-:W-:Y:S01]  /*b090*/  FFMA.FTZ R44, R45, R94.reuse, -R168 ;  /* 0x0000005e2d2c7223 */ /* 0x080fe200000108a8 */
[----:B------:R-:W-:Y:S01]  /*b0a0*/  FFMA.FTZ R45, R91, R94, R166 ;  /* 0x0000005e5b2d7223 */ /* 0x000fe200000100a6 */
[C---:B------:R-:W-:Y:S01]  /*b0b0*/  FMUL.FTZ R91, R59.reuse, R53 ;  /* 0x000000353b5b7220 */ /* 0x040fe20000410000 */
[----:B------:R-:W-:Y:S01]  /*b0c0*/  F2FP.F16.E4M3.UNPACK_B R94, R55.H1 ;  /* 0x00000037ff5e723e */ /* 0x000fe200030006ff */
[----:B------:R-:W-:Y:S01]  /*b0d0*/  FFMA.FTZ R53, R59, R95, -R170 ;  /* 0x0000005f3b357223 */ /* 0x000fe200000108aa */
[----:B------:R-:W-:Y:S01]  /*b0e0*/  F2FP.F16.E4M3.UNPACK_B R59, R43 ;  /* 0x0000002bff3b723e */ /* 0x000fe200020006ff */
[----:B------:R-:W-:Y:S01]  /*b0f0*/  FFMA.FTZ R92, R92, R95, R91 ;  /* 0x0000005f5c5c7223 */ /* 0x000fe2000001005b */
[----:B------:R-:W-:Y:S01]  /*b100*/  F2FP.F16.E4M3.UNPACK_B R170, R42 ;  /* 0x0000002affaa723e */ /* 0x000fe200020006ff */
[----:B------:R-:W-:Y:S01]  /*b110*/  HADD2.F32 R95, -RZ, R93.H0_H0 ;  /* 0x2000005dff5f7230 */ /* 0x000fe20000004100 */
[----:B------:R-:W-:Y:S01]  /*b120*/  F2FP.F16.E4M3.UNPACK_B R43, R43.H1 ;  /* 0x0000002bff2b723e */ /* 0x000fe200030006ff */
[----:B------:R-:W-:Y:S01]  /*b130*/  HADD2.F32 R55, -RZ, R59.H0_H0 ;  /* 0x2000003bff377230 */ /* 0x000fe20000004100 */
[----:B------:R-:W-:Y:S01]  /*b140*/  F2FP.F16.E4M3.UNPACK_B R166, R40 ;  /* 0x00000028ffa6723e */ /* 0x000fe200020006ff */
[----:B------:R-:W-:Y:S01]  /*b150*/  HADD2.F32 R40, -RZ, R170.H0_H0 ;  /* 0x200000aaff287230 */ /* 0x000fe20000004100 */
[----:B------:R-:W-:Y:S01]  /*b160*/  F2FP.SATFINITE.E4M3.F32.PACK_AB_MERGE_C R44, R53, R44, RZ ;  /* 0x0000002c352c723e */ /* 0x000fe200048070ff */
[----:B------:R-:W-:Y:S01]  /*b170*/  HADD2.F32 R91, -RZ, R43.H0_H0 ;  /* 0x2000002bff5b7230 */ /* 0x000fe20000004100 */
[----:B------:R-:W-:Y:S01]  /*b180*/  F2FP.SATFINITE.E4M3.F32.PACK_AB_MERGE_C R45, R92, R45, RZ ;  /* 0x0000002d5c2d723e */ /* 0x000fe200048070ff */
[----:B------:R-:W-:-:S02]  /*b190*/  HADD2.F32 R42, -RZ, R94.H0_H0 ;  /* 0x2000005eff2a7230 */ /* 0x000fc40000004100 */
[-C--:B------:R-:W-:Y:S01]  /*b1a0*/  FMUL.FTZ R174, R95, R40.reuse ;  /* 0x000000285fae7220 */ /* 0x080fe20000410000 */
[--C-:B------:R-:W-:Y:S02]  /*b1b0*/  HADD2.F32 R172, -RZ, R171.reuse.H0_H0 ;  /* 0x200000abffac7230 */ /* 0x100fe40000004100 */
[----:B------:R-:W-:Y:S01]  /*b1c0*/  FMUL.FTZ R176, R55, R40 ;  /* 0x0000002837b07220 */ /* 0x000fe20000410000 */
[----:B------:R-:W-:Y:S01]  /*b1d0*/  HADD2.F32 R168, -RZ, R166.H0_H0 ;  /* 0x200000a6ffa87230 */ /* 0x000fe20000004100 */
[----:B------:R-:W-:Y:S01]  /*b1e0*/  F2FP.SATFINITE.E4M3.F32.PACK_AB_MERGE_C R41, R41, R56, R44 ;  /* 0x000000382929723e */ /* 0x000fe2000480702c */
[----:B------:R-:W-:Y:S02]  /*b1f0*/  HADD2.F32 R94, -RZ, R94.H1_H1 ;  /* 0x3000005eff5e7230 */ /* 0x000fe40000004100 */
[----:B------:R-:W-:Y:S01]  /*b200*/  FMUL.FTZ R173, R91, R172 ;  /* 0x000000ac5bad7220 */ /* 0x000fe20000410000 */
[----:B------:R-:W-:Y:S02]  /*b210*/  HADD2.F32 R171, -RZ, R171.H1_H1 ;  /* 0x300000abffab7230 */ /* 0x000fe40000004100 */
[----:B------:R-:W-:Y:S01]  /*b220*/  FFMA.FTZ R40, R55, R168, -R174 ;  /* 0x000000a837287223 */ /* 0x000fe200000108ae */
[----:B------:R-:W-:-:S02]  /*b230*/  HADD2.F32 R43, -RZ, R43.H1_H1 ;  /* 0x3000002bff2b7230 */ /* 0x000fc40000004100 */
[----:B------:R-:W-:Y:S01]  /*b240*/  FFMA.FTZ R176, R95, R168, R176 ;  /* 0x000000a85fb07223 */ /* 0x000fe200000100b0 */
[----:B------:R-:W-:Y:S02]  /*b250*/  HADD2.F32 R169, -RZ, R167.H0_H0 ;  /* 0x200000a7ffa97230 */ /* 0x000fe40000004100 */
[----:B------:R-:W-:Y:S01]  /*b260*/  FMUL.FTZ R178, R42, R172 ;  /* 0x000000ac2ab27220 */ /* 0x000fe20000410000 */
[----:B------:R-:W-:Y:S02]  /*b270*/  HADD2.F32 R93, -RZ, R93.H1_H1 ;  /* 0x3000005dff5d7230 */ /* 0x000fe40000004100 */
        /* <DEDUP_REMOVED lines=9> */
[-C--:B------:R-:W-:Y:S01]  /*b310*/  FFMA.FTZ R43, R43, R167.reuse, -R168 ;  /* 0x000000a72b2b7223 */ /* 0x080fe200000108a8 */
[C---:B------:R-:W-:Y:S01]  /*b320*/  FMUL.FTZ R170, R59.reuse, R170 ;  /* 0x000000aa3baa7220 */ /* 0x040fe20000410000 */
[----:B------:R-:W-:Y:S01]  /*b330*/  FFMA.FTZ R94, R94, R167, R171 ;  /* 0x000000a75e5e7223 */ /* 0x000fe200000100ab */
[-C--:B------:R-:W-:Y:S01]  /*b340*/  FFMA.FTZ R59, R59, R166.reuse, -R42 ;  /* 0x000000a63b3b7223 */ /* 0x080fe2000001082a */
[----:B------:R-:W-:Y:S01]  /*b350*/  F2FP.SATFINITE.E4M3.F32.PACK_AB_MERGE_C R53, R58, R57, R45 ;  /* 0x000000393a35723e */ /* 0x000fe2000480702d */
[----:B------:R-:W-:Y:S01]  /*b360*/  FFMA.FTZ R93, R93, R166, R170 ;  /* 0x000000a65d5d7223 */ /* 0x000fe200000100aa */
[----:B------:R-:W-:Y:S01]  /*b370*/  F2FP.SATFINITE.E4M3.F32.PACK_AB_MERGE_C R43, R43, R178, RZ ;  /* 0x000000b22b2b723e */ /* 0x000fe200048070ff */
[----:B------:R-:W-:Y:S01]  /*b380*/  IMAD.MOV.U32 R42, RZ, RZ, R46 ;  /* 0x000000ffff2a7224 */ /* 0x000fe200078e002e */
[----:B------:R-:W-:-:S02]  /*b390*/  F2FP.SATFINITE.E4M3.F32.PACK_AB_MERGE_C R94, R94, R173, RZ ;  /* 0x000000ad5e5e723e */ /* 0x000fc400048070ff */
[----:B------:R-:W-:Y:S01]  /*b3a0*/  F2FP.SATFINITE.E4M3.F32.PACK_AB_MERGE_C R43, R59, R40, R43 ;  /* 0x000000283b2b723e */ /* 0x000fe2000480702b */
[----:B------:R-:W-:Y:S01]  /*b3b0*/  IMAD.MOV.U32 R40, RZ, RZ, R47 ;  /* 0x000000ffff287224 */ /* 0x000fe200078e002f */
[----:B------:R-:W-:-:S07]  /*b3c0*/  F2FP.SATFINITE.E4M3.F32.PACK_AB_MERGE_C R55, R93, R176, R94 ;  /* 0x000000b05d37723e */ /* 0x000fce000480705e */
.L_x_1407:
[----:B------:R-:W-:Y:S05]  /*b3d0*/  BSYNC B3 ;  /* 0x0000000000037941 */ /* 0x000fea0003800000 */
.L_x_1406:
        /* <DEDUP_REMOVED lines=10> */
.L_x_1405:
[----:B------:R-:W-:Y:S05]  /*b480*/  BSYNC B2 ;  /* 0x0000000000027941 */ /* 0x000fea0003800000 */
.L_x_1404:
[----:B------:R-:W-:-:S13]  /*b490*/  ISETP.NE.AND P4, PT, R33, RZ, PT ;  /* 0x000000ff2100720c */ /* 0x000fda0003f85270 */
[----:B------:R-:W-:Y:S05]  /*b4a0*/  @!P4 BRA `(.L_x_1399) ;  /* 0x0000000c00d8c947 */ /* 0x000fea0003800000 */
[C---:B------:R-:W-:Y:S01]  /*b4b0*/  ISETP.GE.AND P6, PT, R199.reuse, R117, PT ;  /* 0x00000075c700720c */ /* 0x040fe20003fc6270 */
[----:B------:R-:W-:Y:S01]  /*b4c0*/  BSSY B2, `(.L_x_1408) ;  /* 0x00000ea000027945 */ /* 0x000fe20003800000 */
[----:B---3--:R-:W-:Y:S02]  /*b4d0*/  IADD3 R53, P4, P5, R114, R134, R26 ;  /* 0x0000008672357210 */ /* 0x008fe40007d9e01a */
[----:B0-----:R-:W-:Y:S02]  /*b4e0*/  SEL R40, R118, R154, !P6 ;  /* 0x0000009a76287207 */ /* 0x001fe40007000000 */
[----:B------:R-:W-:Y:S02]  /*b4f0*/  IADD3.X R52, R0, R165, R29, P4, P5 ;  /* 0x000000a500347210 */ /* 0x000fe400027ea41d */
[----:B------:R-:W-:Y:S02]  /*b500*/  SHF.R.S32.HI R41, RZ, 0x1f, R40 ;  /* 0x0000001fff297819 */ /* 0x000fe40000011428 */
[----:B------:R-:W-:-:S02]  /*b510*/  ISETP.GE.AND P4, PT, R199, R129, PT ;  /* 0x00000081c700720c */ /* 0x000fc40003f86270 */
        /* <DEDUP_REMOVED lines=19> */
[----:B------:R-:W-:Y:S01]  /*b650*/  LOP3.LUT R59, R61, 0xff0000ff, RZ, 0xc0, !PT ;  /* 0xff0000ff3d3b7812 */ /* 0x000fe200078ec0ff */
[----:B--2---:R-:W-:Y:S01]  /*b660*/  IMAD.MOV.U32 R57, RZ, RZ, R44 ;  /* 0x000000ffff397224 */ /* 0x004fe200078e002c */
[----:B------:R-:W-:Y:S01]  /*b670*/  SHF.R.U32.HI R62, RZ, 0x8, R63 ;  /* 0x00000008ff3e7819 */ /* 0x000fe2000001163f */
[----:B------:R-:W-:Y:S01]  /*b680*/  IMAD.SHL.U32 R40, R89, 0x100, RZ ;  /* 0x0000010059287824 */ /* 0x000fe200078e00ff */
[----:B------:R-:W-:Y:S01]  /*b690*/  SHF.R.U32.HI R91, RZ, 0x10, R61 ;  /* 0x00000010ff5b7819 */ /* 0x000fe2000001163d */
[----:B------:R-:W-:Y:S01]  /*b6a0*/  IMAD.MOV.U32 R48, RZ, RZ, R41 ;  /* 0x000000ffff307224 */ /* 0x000fe200078e0029 */
[----:B------:R-:W-:Y:S02]  /*b6b0*/  SHF.R.U32.HI R58, RZ, 0x8, R49 ;  /* 0x00000008ff3a7819 */ /* 0x000fe40000011631 */
[----:B------:R-:W-:-:S02]  /*b6c0*/  SHF.R.U32.HI R56, RZ, 0x8, R51 ;  /* 0x00000008ff387819 */ /* 0x000fc40000011633 */
[----:B------:R-:W-:Y:S01]  /*b6d0*/  LOP3.LUT R59, R59, 0xff00, R40, 0xf8, !PT ;  /* 0x0000ff003b3b7812 */ /* 0x000fe200078ef828 */
[----:B------:R-:W-:Y:S01]  /*b6e0*/  IMAD.SHL.U32 R40, R62, 0x100, RZ ;  /* 0x000001003e287824 */ /* 0x000fe200078e00ff */
[----:B------:R-:W-:Y:S01]  /*b6f0*/  SHF.R.U32.HI R88, RZ, 0x10, R49 ;  /* 0x00000010ff587819 */ /* 0x000fe20000011631 */
[----:B------:R-:W-:Y:S01]  /*b700*/  IMAD.SHL.U32 R41, R58, 0x100, RZ ;  /* 0x000001003a297824 */ /* 0x000fe200078e00ff */
[----:B------:R-:W-:Y:S01]  /*b710*/  LOP3.LUT R50, R49, 0xff0000ff, RZ, 0xc0, !PT ;  /* 0xff0000ff31327812 */ /* 0x000fe200078ec0ff */
[----:B------:R-:W-:Y:S01]  /*b720*/  IMAD.MOV.U32 R49, RZ, RZ, R42 ;  /* 0x000000ffff317224 */ /* 0x000fe200078e002a */
[----:B------:R-:W-:Y:S01]  /*b730*/  SHF.R.U32.HI R90, RZ, 0x10, R63 ;  /* 0x00000010ff5a7819 */ /* 0x000fe2000001163f */
[----:B------:R-:W-:Y:S01]  /*b740*/  IMAD.U32 R42, R91, 0x10000, RZ ;  /* 0x000100005b2a7824 */ /* 0x000fe200078e00ff */
[----:B------:R-:W-:Y:S01]  /*b750*/  LOP3.LUT R61, R63, 0xff0000ff, RZ, 0xc0, !PT ;  /* 0xff0000ff3f3d7812 */ /* 0x000fe200078ec0ff */
[----:B------:R-:W-:Y:S01]  /*b760*/  IMAD.SHL.U32 R44, R56, 0x100, RZ ;  /* 0x00000100382c7824 */ /* 0x000fe200078e00ff */
[----:B------:R-:W-:-:S02]  /*b770*/  SHF.R.U32.HI R60, RZ, 0x10, R51 ;  /* 0x00000010ff3c7819 */ /* 0x000fc40000011633 */
[----:B------:R-:W-:Y:S02]  /*b780*/  LOP3.LUT R51, R51, 0xff0000ff, RZ, 0xc0, !PT ;  /* 0xff0000ff33337812 */ /* 0x000fe400078ec0ff */
[----:B------:R-:W-:Y:S02]  /*b790*/  F2FP.F16.E4M3.UNPACK_B R63, R164.H1 ;  /* 0x000000a4ff3f723e */ /* 0x000fe400030006ff */
[----:B------:R-:W-:Y:S02]  /*b7a0*/  F2FP.F16.E4M3.UNPACK_B R58, R57.H1 ;  /* 0x00000039ff3a723e */ /* 0x000fe400030006ff */
[----:B------:R-:W-:Y:S02]  /*b7b0*/  F2FP.F16.E4M3.UNPACK_B R56, R55.H1 ;  /* 0x00000037ff38723e */ /* 0x000fe400030006ff */
[----:B------:R-:W-:Y:S01]  /*b7c0*/  LOP3.LUT R61, R61, 0xff00, R40, 0xf8, !PT ;  /* 0x0000ff003d3d7812 */ /* 0x000fe200078ef828 */
[----:B------:R-:W-:Y:S01]  /*b7d0*/  IMAD.U32 R40, R90, 0x10000, RZ ;  /* 0x000100005a287824 */ /* 0x000fe200078e00ff */
[----:B------:R-:W-:-:S02]  /*b7e0*/  LOP3.LUT R42, R59, 0xff0000, R42, 0xf8, !PT ;  /* 0x00ff00003b2a7812 */ /* 0x000fc400078ef82a */
[----:B------:R-:W-:Y:S01]  /*b7f0*/  LOP3.LUT R89, R50, 0xff00, R41, 0xf8, !PT ;  /* 0x0000ff0032597812 */ /* 0x000fe200078ef829 */
[----:B------:R-:W-:Y:S01]  /*b800*/  HADD2.F32 R41, -RZ, R63.H0_H0 ;  /* 0x2000003fff297230 */ /* 0x000fe20000004100 */
[----:B------:R-:W-:Y:S01]  /*b810*/  LOP3.LUT R62, R51, 0xff00, R44, 0xf8, !PT ;  /* 0x0000ff00333e7812 */ /* 0x000fe200078ef82c */
[----:B------:R-:W-:Y:S01]  /*b820*/  HADD2.F32 R51, -RZ, R58.H0_H0 ;  /* 0x2000003aff337230 */ /* 0x000fe20000004100 */
[----:B------:R-:W-:Y:S01]  /*b830*/  F2FP.F16.E4M3.UNPACK_B R59, R162.H1 ;  /* 0x000000a2ff3b723e */ /* 0x000fe200030006ff */
[----:B------:R-:W-:Y:S01]  /*b840*/  HADD2.F32 R50, -RZ, R56.H0_H0 ;  /* 0x20000038ff327230 */ /* 0x000fe20000004100 */
[----:B------:R-:W-:Y:S01]  /*b850*/  LOP3.LUT R40, R61, 0xff0000, R40, 0xf8, !PT ;  /* 0x00ff00003d287812 */ /* 0x000fe200078ef828 */
[----:B------:R-:W-:Y:S02]  /*b860*/  IMAD.U32 R61, R60, 0x10000, RZ ;  /* 0x000100003c3d7824 */ /* 0x000fe400078e00ff */
[----:B------:R-:W-:Y:S01]  /*b870*/  FMUL.FTZ R91, R51, R41 ;  /* 0x00000029335b7220 */ /* 0x000fe20000410000 */
[----:B------:R-:W-:-:S02]  /*b880*/  IMAD.U32 R44, R88, 0x10000, RZ ;  /* 0x00010000582c7824 */ /* 0x000fc400078e00ff */
[----:B------:R-:W-:Y:S01]  /*b890*/  FMUL.FTZ R88, R50, R41 ;  /* 0x0000002932587220 */ /* 0x000fe20000410000 */
[----:B------:R-:W-:Y:S01]  /*b8a0*/  HADD2.F32 R60, -RZ, R59.H0_H0 ;  /* 0x2000003bff3c7230 */ /* 0x000fe20000004100 */
[----:B------:R-:W-:Y:S01]  /*b8b0*/  LOP3.LUT R41, R62, 0xff0000, R61, 0xf8, !PT ;  /* 0x00ff00003e297812 */ /* 0x000fe200078ef83d */
[----:B------:R-:W-:Y:S01]  /*b8c0*/  HADD2.F32 R56, -RZ, R56.H1_H1 ;  /* 0x30000038ff387230 */ /* 0x000fe20000004100 */
[----:B------:R-:W-:Y:S01]  /*b8d0*/  F2FP.F16.E4M3.UNPACK_B R164, R164 ;  /* 0x000000a4ffa4723e */ /* 0x000fe200020006ff */
        /* <DEDUP_REMOVED lines=9> */
[C---:B------:R-:W-:Y:S01]  /*b970*/  FMUL.FTZ R88, R56.reuse, R60 ;  /* 0x0000003c38587220 */ /* 0x040fe20000410000 */
[----:B------:R-:W-:Y:S01]  /*b980*/  F2FP.F16.E4M3.UNPACK_B R162, R162 ;  /* 0x000000a2ffa2723e */ /* 0x000fe200020006ff */
[----:B------:R-:W-:Y:S02]  /*b990*/  HADD2.F32 R60, -RZ, R58.H0_H0 ;  /* 0x2000003aff3c7230 */ /* 0x000fe40000004100 */
[-C--:B------:R-:W-:Y:S01]  /*b9a0*/  FFMA.FTZ R55, R56, R62.reuse, -R55 ;  /* 0x0000003e38377223 */ /* 0x080fe20000010837 */
[----:B------:R-:W-:Y:S02]  /*b9b0*/  HADD2.F32 R57, -RZ, R59.H0_H0 ;  /* 0x2000003bff397230 */ /* 0x000fe40000004100 */
[----:B------:R-:W-:Y:S01]  /*b9c0*/  FFMA.FTZ R56, R61, R62, R88 ;  /* 0x0000003e3d387223 */ /* 0x000fe20000010058 */
[----:B------:R-:W-:Y:S02]  /*b9d0*/  HADD2.F32 R61, -RZ, R162.H0_H0 ;  /* 0x200000a2ff3d7230 */ /* 0x000fe40000004100 */
[----:B------:R-:W-:Y:S01]  /*b9e0*/  FMUL.FTZ R88, R60, R63 ;  /* 0x0000003f3c587220 */ /* 0x000fe20000410000 */
[----:B------:R-:W-:-:S02]  /*b9f0*/  HADD2.F32 R164, -RZ, R164.H1_H1 ;  /* 0x300000a4ffa47230 */ /* 0x000fc40000004100 */
[----:B------:R-:W-:Y:S01]  /*ba00*/  FMUL.FTZ R63, R57, R63 ;  /* 0x0000003f393f7220 */ /* 0x000fe20000410000 */
[----:B------:R-:W-:Y:S01]  /*ba10*/  HADD2.F32 R62, -RZ, R58.H1_H1 ;  /* 0x3000003aff3e7230 */ /* 0x000fe20000004100 */
[----:B------:R-:W-:Y:S01]  /*ba20*/  F2FP.F16.E4M3.UNPACK_B R90, R163.H1 ;  /* 0x000000a3ff5a723e */ /* 0x000fe200030006ff */
[----:B------:R-:W-:Y:S02]  /*ba30*/  HADD2.F32 R59, -RZ, R59.H1_H1 ;  /* 0x3000003bff3b7230 */ /* 0x000fe40000004100 */
[-C--:B------:R-:W-:Y:S01]  /*ba40*/  FFMA.FTZ R58, R60, R61.reuse, R63 ;  /* 0x0000003d3c3a7223 */ /* 0x080fe2000001003f */
[----:B------:R-:W-:Y:S01]  /*ba50*/  F2FP.F16.E4M3.UNPACK_B R63, R46.H1 ;  /* 0x0000002eff3f723e */ /* 0x000fe200030006ff */
[----:B------:R-:W-:Y:S01]  /*ba60*/  HADD2.F32 R162, -RZ, R162.H1_H1 ;  /* 0x300000a2ffa27230 */ /* 0x000fe20000004100 */
[----:B------:R-:W-:Y:S01]  /*ba70*/  LOP3.LUT R44, R89, 0xff0000, R44, 0xf8, !PT ;  /* 0x00ff0000592c7812 */ /* 0x000fe200078ef82c */
[----:B------:R-:W-:Y:S01]  /*ba80*/  FFMA.FTZ R57, R57, R61, -R88 ;  /* 0x0000003d39397223 */ /* 0x000fe20000010858 */
[-C--:B------:R-:W-:Y:S01]  /*ba90*/  FMUL.FTZ R60, R62, R164.reuse ;  /* 0x000000a43e3c7220 */ /* 0x080fe20000410000 */
[----:B------:R-:W-:Y:S01]  /*baa0*/  FMUL.FTZ R91, R59, R164 ;  /* 0x000000a43b5b7220 */ /* 0x000fe20000410000 */
[----:B------:R-:W-:Y:S01]  /*bab0*/  F2FP.F16.E4M3.UNPACK_B R89, R161.H1 ;  /* 0x000000a1ff59723e */ /* 0x000fe200030006ff */
[----:B------:R-:W-:Y:S01]  /*bac0*/  HADD2.F32 R93, -RZ, R90.H0_H0 ;  /* 0x2000005aff5d7230 */ /* 0x000fe20000004100 */
[----:B------:R-:W-:Y:S01]  /*bad0*/  F2FP.F16.E4M3.UNPACK_B R61, R49.H1 ;  /* 0x00000031ff3d723e */ /* 0x000fe200030006ff */
[----:B------:R-:W-:-:S02]  /*bae0*/  HADD2.F32 R88, -RZ, R63.H0_H0 ;  /* 0x2000003fff587230 */ /* 0x000fc40000004100 */
[-C--:B------:R-:W-:Y:S01]  /*baf0*/  FFMA.FTZ R60, R59, R162.reuse, -R60 ;  /* 0x000000a23b3c7223 */ /* 0x080fe2000001083c */
[----:B------:R-:W-:Y:S01]  /*bb00*/  FFMA.FTZ R59, R62, R162, R91 ;  /* 0x000000a23e3b7223 */ /* 0x000fe2000001005b */
[----:B------:R-:W-:Y:S01]  /*bb10*/  HADD2.F32 R91, -RZ, R89.H0_H0 ;  /* 0x20000059ff5b7230 */ /* 0x000fe20000004100 */
[----:B------:R-:W-:Y:S01]  /*bb20*/  F2FP.F16.E4M3.UNPACK_B R163, R163 ;  /* 0x000000a3ffa3723e */ /* 0x000fe200020006ff */
[----:B------:R-:W-:Y:S02]  /*bb30*/  HADD2.F32 R62, -RZ, R61.H0_H0 ;  /* 0x2000003dff3e7230 */ /* 0x000fe40000004100 */
[----:B------:R-:W-:Y:S01]  /*bb40*/  FMUL.FTZ R95, R88, R93 ;  /* 0x0000005d585f7220 */ /* 0x000fe20000410000 */
[----:B------:R-:W-:Y:S01]  /*bb50*/  HADD2.F32 R90, -RZ, R90.H1_H1 ;  /* 0x3000005aff5a7230 */ /* 0x000fe20000004100 */
[----:B------:R-:W-:Y:S01]  /*bb60*/  F2FP.F16.E4M3.UNPACK_B R49, R49 ;  /* 0x00000031ff31723e */ /* 0x000fe200020006ff */
[----:B------:R-:W-:Y:S02]  /*bb70*/  HADD2.F32 R63, -RZ, R63.H1_H1 ;  /* 0x3000003fff3f7230 */ /* 0x000fe40000004100 */
[C---:B------:R-:W-:Y:S01]  /*bb80*/  FMUL.FTZ R93, R62.reuse, R93 ;  /* 0x0000005d3e5d7220 */ /* 0x040fe20000410000 */
[----:B------:R-:W-:Y:S01]  /*bb90*/  FFMA.FTZ R95, R62, R91, -R95 ;  /* 0x0000005b3e5f7223 */ /* 0x000fe2000001085f */
[----:B------:R-:W-:Y:S01]  /*bba0*/  HADD2.F32 R61, -RZ, R61.H1_H1 ;  /* 0x3000003dff3d7230 */ /* 0x000fe20000004100 */
[----:B------:R-:W-:Y:S01]  /*bbb0*/  F2FP.F16.E4M3.UNPACK_B R161, R161 ;  /* 0x000000a1ffa1723e */ /* 0x000fe200020006ff */
[----:B------:R-:W-:-:S02]  /*bbc0*/  HADD2.F32 R62, -RZ, R89.H1_H1 ;  /* 0x30000059ff3e7230 */ /* 0x000fc40000004100 */
[-C--:B------:R-:W-:Y:S01]  /*bbd0*/  FMUL.FTZ R92, R63, R90.reuse ;  /* 0x0000005a3f5c7220 */ /* 0x080fe20000410000 */
[--C-:B------:R-:W-:Y:S02]  /*bbe0*/  HADD2.F32 R89, -RZ, R163.reuse.H0_H0 ;  /* 0x200000a3ff597230 */ /* 0x100fe40000004100 */
[C---:B------:R-:W-:Y:S01]  /*bbf0*/  FMUL.FTZ R90, R61.reuse, R90 ;  /* 0x0000005a3d5a7220 */ /* 0x040fe20000410000 */
[----:B------:R-:W-:Y:S01]  /*bc00*/  FFMA.FTZ R93, R88, R91, R93 ;  /* 0x0000005b585d7223 */ /* 0x000fe2000001005d */
[----:B------:R-:W-:Y:S01]  /*bc10*/  FFMA.FTZ R94, R61, R62, -R92 ;  /* 0x0000003e3d5e7223 */ /* 0x000fe2000001085c */
[----:B------:R-:W-:Y:S01]  /*bc20*/  F2FP.F16.E4M3.UNPACK_B R61, R46 ;  /* 0x0000002eff3d723e */ /* 0x000fe200020006ff */
[----:B------:R-:W-:Y:S01]  /*bc30*/  FFMA.FTZ R162, R63, R62, R90 ;  /* 0x0000003e3fa27223 */ /* 0x000fe2000001005a */
[----:B------:R-:W-:Y:S01]  /*bc40*/  HADD2.F32 R90, -RZ, R163.H1_H1 ;  /* 0x300000a3ff5a7230 */ /* 0x000fe20000004100 */
[----:B------:R-:W-:Y:S01]  /*bc50*/  F2FP.SATFINITE.E4M3.F32.PACK_AB_MERGE_C R50, R55, R50, RZ ;  /* 0x000000323732723e */ /* 0x000fe200048070ff */
[----:B------:R-:W-:Y:S01]  /*bc60*/  HADD2.F32 R46, -RZ, R49.H0_H0 ;  /* 0x20000031ff2e7230 */ /* 0x000fe20000004100 */
[----:B------:R-:W-:Y:S01]  /*bc70*/  F2FP.SATFINITE.E4M3.F32.PACK_AB_MERGE_C R56, R56, R51, RZ ;  /* 0x000000333838723e */ /* 0x000fe200048070ff */
[--C-:B------:R-:W-:Y:S01]  /*bc80*/  HADD2.F32 R62, -RZ, R61.reuse.H0_H0 ;  /* 0x2000003dff3e7230 */ /* 0x100fe20000004100 */
[----:B------:R-:W-:Y:S01]  /*bc90*/  F2FP.SATFINITE.E4M3.F32.PACK_AB_MERGE_C R51, R60, R57, R50 ;  /* 0x000000393c33723e */ /* 0x000fe20004807032 */
[----:B------:R-:W-:Y:S01]  /*bca0*/  HADD2.F32 R61, -RZ, R61.H1_H1 ;  /* 0x3000003dff3d7230 */ /* 0x000fe20000004100 */
[----:B------:R-:W-:Y:S01]  /*bcb0*/  F2FP.SATFINITE.E4M3.F32.PACK_AB_MERGE_C R50, R59, R58, R56 ;  /* 0x0000003a3b32723e */ /* 0x000fe20004807038 */
[----:B------:R-:W-:-:S02]  /*bcc0*/  HADD2.F32 R49, -RZ, R49.H1_H1 ;  /* 0x30000031ff317230 */ /* 0x000fc40000004100 */
[-C--:B------:R-:W-:Y:S01]  /*bcd0*/  FMUL.FTZ R91, R62, R89.reuse ;  /* 0x000000593e5b7220 */ /* 0x080fe20000410000 */
[--C-:B------:R-:W-:Y:S02]  /*bce0*/  HADD2.F32 R63, -RZ, R161.reuse.H0_H0 ;  /* 0x200000a1ff3f7230 */ /* 0x100fe40000004100 */
[C---:B------:R-:W-:Y:S01]  /*bcf0*/  FMUL.FTZ R89, R46.reuse, R89 ;  /* 0x000000592e597220 */ /* 0x040fe20000410000 */
[----:B------:R-:W-:Y:S02]  /*bd00*/  HADD2.F32 R88, -RZ, R161.H1_H1 ;  /* 0x300000a1ff587230 */ /* 0x000fe40000004100 */
[-C--:B------:R-:W-:Y:S01]  /*bd10*/  FMUL.FTZ R92, R61, R90.reuse ;  /* 0x0000005a3d5c7220 */ /* 0x080fe20000410000 */
[----:B------:R-:W-:Y:S01]  /*bd20*/  FMUL.FTZ R90, R49, R90 ;  /* 0x0000005a315a7220 */ /* 0x000fe20000410000 */
[-C--:B------:R-:W-:Y:S01]  /*bd30*/  FFMA.FTZ R91, R46, R63.reuse, -R91 ;  /* 0x0000003f2e5b7223 */ /* 0x080fe2000001085b */
[----:B------:R-:W-:Y:S01]  /*bd40*/  FFMA.FTZ R46, R62, R63, R89 ;  /* 0x0000003f3e2e7223 */ /* 0x000fe20000010059 */
[----:B------:R-:W-:Y:S01]  /*bd50*/  F2FP.F16.E4M3.UNPACK_B R62, R44 ;  /* 0x0000002cff3e723e */ /* 0x000fe200020006ff */
[-C--:B------:R-:W-:Y:S01]  /*bd60*/  FFMA.FTZ R63, R61, R88.reuse, R90 ;  /* 0x000000583d3f7223 */ /* 0x080fe2000001005a */
[----:B------:R-:W-:Y:S01]  /*bd70*/  F2FP.F16.E4M3.UNPACK_B R61, R45 ;  /* 0x0000002dff3d723e */ /* 0x000fe200020006ff */
[----:B------:R-:W-:Y:S01]  /*bd80*/  FFMA.FTZ R92, R49, R88, -R92 ;  /* 0x00000058315c7223 */ /* 0x000fe2000001085c */
[----:B------:R-:W-:Y:S01]  /*bd90*/  F2FP.F16.E4M3.UNPACK_B R56, R48 ;  /* 0x00000030ff38723e */ /* 0x000fe200020006ff */
[----:B------:R-:W-:Y:S01]  /*bda0*/  HADD2.F32 R58, -RZ, R62.H0_H0 ;  /* 0x2000003eff3a7230 */ /* 0x000fe20000004100 */
[-C--:B------:R-:W-:Y:S01]  /*bdb0*/  F2FP.F16.E4M3.UNPACK_B R59, R42.reuse ;  /* 0x0000002aff3b723e */ /* 0x080fe200020006ff */
[----:B------:R-:W-:Y:S01]  /*bdc0*/  HADD2.F32 R57, -RZ, R61.H0_H0 ;  /* 0x2000003dff397230 */ /* 0x000fe20000004100 */
[----:B------:R-:W-:Y:S01]  /*bdd0*/  F2FP.SATFINITE.E4M3.F32.PACK_AB_MERGE_C R93, R162, R93, RZ ;  /* 0x0000005da25d723e */ /* 0x000fe200048070ff */
[----:B------:R-:W-:Y:S01]  /*bde0*/  HADD2.F32 R55, -RZ, R56.H0_H0 ;  /* 0x20000038ff377230 */ /* 0x000fe20000004100 */
[----:B------:R-:W-:Y:S01]  /*bdf0*/  F2FP.F16.E4M3.UNPACK_B R42, R42.H1 ;  /* 0x0000002aff2a723e */ /* 0x000fe200030006ff */
[----:B------:R-:W-:-:S02]  /*be00*/  HADD2.F32 R60, -RZ, R59.H0_H0 ;  /* 0x2000003bff3c7230 */ /* 0x000fc40000004100 */
[-C--:B------:R-:W-:Y:S01]  /*be10*/  FMUL.FTZ R88, R57, R58.reuse ;  /* 0x0000003a39587220 */ /* 0x080fe20000410000 */
[----:B------:R-:W-:Y:S02]  /*be20*/  HADD2.F32 R61, -RZ, R61.H1_H1 ;  /* 0x3000003dff3d7230 */ /* 0x000fe40000004100 */
[----:B------:R-:W-:Y:S01]  /*be30*/  FMUL.FTZ R90, R55, R58 ;  /* 0x0000003a375a7220 */ /* 0x000fe20000410000 */
[----:B------:R-:W-:Y:S01]  /*be40*/  HADD2.F32 R62, -RZ, R62.H1_H1 ;  /* 0x3000003eff3e7230 */ /* 0x000fe20000004100 */
[----:B------:R-:W-:Y:S01]  /*be50*/  F2FP.SATFINITE.E4M3.F32.PACK_AB_MERGE_C R46, R63, R46, R93 ;  /* 0x0000002e3f2e723e */ /* 0x000fe2000480705d */
[----:B------:R-:W-:Y:S02]  /*be60*/  HADD2.F32 R58, -RZ, R56.H1_H1 ;  /* 0x30000038ff3a7230 */ /* 0x000fe40000004100 */
[-C--:B------:R-:W-:Y:S01]  /*be70*/  FFMA.FTZ R55, R55, R60.reuse, -R88 ;  /* 0x0000003c37377223 */ /* 0x080fe20000010858 */
[----:B------:R-:W-:Y:S01]  /*be80*/  FFMA.FTZ R56, R57, R60, R90 ;  /* 0x0000003c39387223 */ /* 0x000fe2000001005a */
[----:B------:R-:W-:-:S02]  /*be90*/  HADD2.F32 R60, -RZ, R59.H1_H1 ;  /* 0x3000003bff3c7230 */ /* 0x000fc40000004100 */
[CC--:B------:R-:W-:Y:S01]  /*bea0*/  FMUL.FTZ R63, R61.reuse, R62.reuse ;  /* 0x0000003e3d3f7220 */ /* 0x0c0fe20000410000 */
[C---:B------:R-:W-:Y:S01]  /*beb0*/  FMUL.FTZ R88, R58.reuse, R62 ;  /* 0x0000003e3a587220 */ /* 0x040fe20000410000 */
[----:B------:R-:W-:Y:S02]  /*bec0*/  F2FP.F16.E4M3.UNPACK_B R59, R45.H1 ;  /* 0x0000002dff3b723e */ /* 0x000fe400030006ff */
[----:B------:R-:W-:Y:S01]  /*bed0*/  F2FP.F16.E4M3.UNPACK_B R62, R44.H1 ;  /* 0x0000002cff3e723e */ /* 0x000fe200030006ff */
[----:B------:R-:W-:Y:S01]  /*bee0*/  FFMA.FTZ R45, R61, R60, R88 ;  /* 0x0000003c3d2d7223 */ /* 0x000fe20000010058 */
[----:B------:R-:W-:Y:S01]  /*bef0*/  F2FP.F16.E4M3.UNPACK_B R57, R48.H1 ;  /* 0x00000030ff39723e */ /* 0x000fe200030006ff */
[----:B------:R-:W-:Y:S01]  /*bf00*/  FFMA.FTZ R48, R58, R60, -R63 ;  /* 0x0000003c3a307223 */ /* 0x000fe2000001083f */
[----:B------:R-:W-:Y:S01]  /*bf10*/  HADD2.F32 R58, -RZ, R59.H0_H0 ;  /* 0x2000003bff3a7230 */ /* 0x000fe20000004100 */
[----:B------:R-:W-:Y:S01]  /*bf20*/  F2FP.SATFINITE.E4M3.F32.PACK_AB_MERGE_C R49, R94, R95, RZ ;  /* 0x0000005f5e31723e */ /* 0x000fe200048070ff */
[----:B------:R-:W-:-:S02]  /*bf30*/  HADD2.F32 R63, -RZ, R62.H0_H0 ;  /* 0x2000003eff3f7230 */ /* 0x000fc40000004100 */
[----:B------:R-:W-:Y:S01]  /*bf40*/  HADD2.F32 R59, -RZ, R59.H1_H1 ;  /* 0x3000003bff3b7230 */ /* 0x000fe20000004100 */
[----:B------:R-:W-:Y:S01]  /*bf50*/  F2FP.SATFINITE.E4M3.F32.PACK_AB_MERGE_C R49, R92, R91, R49 ;  /* 0x0000005b5c31723e */ /* 0x000fe20004807031 */
[----:B------:R-:W-:Y:S02]  /*bf60*/  HADD2.F32 R62, -RZ, R62.H1_H1 ;  /* 0x3000003eff3e7230 */ /* 0x000fe40000004100 */
[----:B------:R-:W-:Y:S01]  /*bf70*/  FMUL.FTZ R89, R58, R63 ;  /* 0x0000003f3a597220 */ /* 0x000fe20000410000 */
[--C-:B------:R-:W-:Y:S02]  /*bf80*/  HADD2.F32 R44, -RZ, R57.reuse.H0_H0 ;  /* 0x20000039ff2c7230 */ /* 0x100fe40000004100 */
[----:B------:R-:W-:Y:S02]  /*bf90*/  HADD2.F32 R57, -RZ, R57.H1_H1 ;  /* 0x30000039ff397230 */ /* 0x000fe40000004100 */
[----:B------:R-:W-:Y:S01]  /*bfa0*/  FMUL.FTZ R88, R59, R62 ;  /* 0x0000003e3b587220 */ /* 0x000fe20000410000 */
[----:B------:R-:W-:-:S02]  /*bfb0*/  HADD2.F32 R61, -RZ, R42.H0_H0 ;  /* 0x2000002aff3d7230 */ /* 0x000fc40000004100 */
[C---:B------:R-:W-:Y:S01]  /*bfc0*/  FMUL.FTZ R63, R44.reuse, R63 ;  /* 0x0000003f2c3f7220 */ /* 0x040fe20000410000 */
[----:B------:R-:W-:Y:S02]  /*bfd0*/  HADD2.F32 R60, -RZ, R42.H1_H1 ;  /* 0x3000002aff3c7230 */ /* 0x000fe40000004100 */
[C---:B------:R-:W-:Y:S01]  /*bfe0*/  FMUL.FTZ R62, R57.reuse, R62 ;  /* 0x0000003e393e7220 */ /* 0x040fe20000410000 */
[----:B------:R-:W-:Y:S01]  /*bff0*/  FFMA.FTZ R42, R44, R61, -R89 ;  /* 0x0000003d2c2a7223 */ /* 0x000fe20000010859 */
[----:B------:R-:W-:Y:S01]  /*c000*/  F2FP.F16.E4M3.UNPACK_B R44, R43 ;  /* 0x0000002bff2c723e */ /* 0x000fe200020006ff */
[-C--:B------:R-:W-:Y:S01]  /*c010*/  FFMA.FTZ R93, R57, R60.reuse, -R88 ;  /* 0x0000003c395d7223 */ /* 0x080fe20000010858 */
[----:B------:R-:W-:Y:S01]  /*c020*/  F2FP.F16.E4M3.UNPACK_B R88, R41 ;  /* 0x00000029ff58723e */ /* 0x000fe200020006ff */
[----:B------:R-:W-:Y:S01]  /*c030*/  FFMA.FTZ R92, R58, R61, R63 ;  /* 0x0000003d3a5c7223 */ /* 0x000fe2000001003f */
[----:B------:R-:W-:Y:S01]  /*c040*/  F2FP.F16.E4M3.UNPACK_B R58, R47 ;  /* 0x0000002fff3a723e */ /* 0x000fe200020006ff */
[----:B------:R-:W-:Y:S01]  /*c050*/  FFMA.FTZ R95, R59, R60, R62 ;  /* 0x0000003c3b5f7223 */ /* 0x000fe2000001003e */
[----:B------:R-:W-:Y:S01]  /*c060*/  F2FP.F16.E4M3.UNPACK_B R89, R41.H1 ;  /* 0x00000029ff59723e */ /* 0x000fe200030006ff */
        /* <DEDUP_REMOVED lines=12> */
[----:B------:R-:W-:Y:S02]  /*c130*/  HADD2.F32 R57, -RZ, R43.H0_H0 ;  /* 0x2000002bff397230 */ /* 0x000fe40000004100 */
[----:B------:R-:W-:Y:S01]  /*c140*/  FMUL.FTZ R90, R40, R91 ;  /* 0x0000005b285a7220 */ /* 0x000fe20000410000 */
[----:B------:R-:W-:Y:S02]  /*c150*/  HADD2.F32 R63, -RZ, R61.H0_H0 ;  /* 0x2000003dff3f7230 */ /* 0x000fe40000004100 */
[----:B------:R-:W-:Y:S01]  /*c160*/  FFMA.FTZ R161, R60, R62, R161 ;  /* 0x0000003e3ca17223 */ /* 0x000fe200000100a1 */
[----:B------:R-:W-:-:S02]  /*c170*/  HADD2.F32 R59, -RZ, R59.H1_H1 ;  /* 0x3000003bff3b7230 */ /* 0x000fc40000004100 */
[----:B------:R-:W-:Y:S01]  /*c180*/  FMUL.FTZ R91, R57, R91 ;  /* 0x0000005b395b7220 */ /* 0x000fe20000410000 */
[----:B------:R-:W-:Y:S02]  /*c190*/  HADD2.F32 R60, -RZ, R89.H1_H1 ;  /* 0x30000059ff3c7230 */ /* 0x000fe40000004100 */
[----:B------:R-:W-:Y:S01]  /*c1a0*/  FFMA.FTZ R94, R47, R62, -R94 ;  /* 0x0000003e2f5e7223 */ /* 0x000fe2000001085e */
[----:B------:R-:W-:Y:S02]  /*c1b0*/  HADD2.F32 R43, -RZ, R43.H1_H1 ;  /* 0x3000002bff2b7230 */ /* 0x000fe40000004100 */
[----:B------:R-:W-:Y:S01]  /*c1c0*/  FFMA.FTZ R91, R40, R63, R91 ;  /* 0x0000003f285b7223 */ /* 0x000fe2000001005b */
[----:B------:R-:W-:Y:S02]  /*c1d0*/  HADD2.F32 R58, -RZ, R58.H1_H1 ;  /* 0x3000003aff3a7230 */ /* 0x000fe40000004100 */
[----:B------:R-:W-:Y:S01]  /*c1e0*/  FMUL.FTZ R62, R59, R60 ;  /* 0x0000003c3b3e7220 */ /* 0x000fe20000410000 */
[----:B------:R-:W-:-:S02]  /*c1f0*/  HADD2.F32 R47, -RZ, R88.H1_H1 ;  /* 0x30000058ff2f7230 */ /* 0x000fc40000004100 */
[----:B------:R-:W-:Y:S01]  /*c200*/  FMUL.FTZ R60, R43, R60 ;  /* 0x0000003c2b3c7220 */ /* 0x000fe20000410000 */
[----:B------:R-:W-:Y:S02]  /*c210*/  HADD2.F32 R44, -RZ, R44.H1_H1 ;  /* 0x3000002cff2c7230 */ /* 0x000fe40000004100 */
[----:B------:R-:W-:Y:S01]  /*c220*/  FFMA.FTZ R90, R57, R63, -R90 ;  /* 0x0000003f395a7223 */ /* 0x000fe2000001085a */
[----:B------:R-:W-:Y:S02]  /*c230*/  HADD2.F32 R40, -RZ, R61.H1_H1 ;  /* 0x3000003dff287230 */ /* 0x000fe40000004100 */
[-C--:B------:R-:W-:Y:S01]  /*c240*/  FMUL.FTZ R57, R58, R47.reuse ;  /* 0x0000002f3a397220 */ /* 0x080fe20000410000 */
[----:B------:R-:W-:Y:S02]  /*c250*/  HADD2.F32 R41, -RZ, R41.H1_H1 ;  /* 0x30000029ff297230 */ /* 0x000fe40000004100 */
[C---:B------:R-:W-:Y:S01]  /*c260*/  FMUL.FTZ R47, R44.reuse, R47 ;  /* 0x0000002f2c2f7220 */ /* 0x040fe20000410000 */
        /* <DEDUP_REMOVED lines=14> */
[----:B------:R-:W-:-:S07]  /*c350*/  F2FP.SATFINITE.E4M3.F32.PACK_AB_MERGE_C R47, R58, R161, R60 ;  /* 0x000000a13a2f723e */ /* 0x000fce000480703c */
.L_x_1409:
[----:B------:R-:W-:Y:S05]  /*c360*/  BSYNC B2 ;  /* 0x0000000000027941 */ /* 0x000fea0003800000 */
.L_x_1408:
        /* <DEDUP_REMOVED lines=10> */
.L_x_1399:
[----:B------:R-:W-:Y:S05]  /*c410*/  BSYNC B1 ;  /* 0x0000000000017941 */ /* 0x000fea0003800000 */
.L_x_1398:
[-C--:B0-234-:R-:W-:Y:S02]  /*c420*/  IMAD R40, R144, R130.reuse, RZ ;  /* 0x0000008290287224 */ /* 0x09dfe400078e02ff */
        /* <DEDUP_REMOVED lines=41> */
[----:B------:R-:W-:Y:S01]  /*c6c0*/  IMAD.MOV.U32 R52, RZ, RZ, R41 ;  /* 0x000000ffff347224 */ /* 0x000fe200078e0029 */
[----:B------:R-:W-:Y:S01]  /*c6d0*/  SHF.R.U32.HI R62, RZ, 0x8, R67 ;  /* 0x00000008ff3e7819 */ /* 0x000fe20000011643 */
[----:B------:R-:W-:Y:S01]  /*c6e0*/  IMAD.SHL.U32 R40, R54, 0x100, RZ ;  /* 0x0000010036287824 */ /* 0x000fe200078e00ff */
[----:B------:R-:W-:Y:S01]  /*c6f0*/  SHF.R.U32.HI R77, RZ, 0x10, R77 ;  /* 0x00000010ff4d7819 */ /* 0x000fe2000001164d */
[----:B------:R-:W-:Y:S01]  /*c700*/  IMAD.MOV.U32 R54, RZ, RZ, R42 ;  /* 0x000000ffff367224 */ /* 0x000fe200078e002a */
[----:B------:R-:W-:Y:S01]  /*c710*/  SHF.R.U32.HI R59, RZ, 0x8, R65 ;  /* 0x00000008ff3b7819 */ /* 0x000fe20000011641 */
[----:B------:R-:W-:Y:S01]  /*c720*/  IMAD.SHL.U32 R42, R62, 0x100, RZ ;  /* 0x000001003e2a7824 */ /* 0x000fe200078e00ff */
[--C-:B------:R-:W-:Y:S01]  /*c730*/  SHF.R.U32.HI R76, RZ, 0x8, R79.reuse ;  /* 0x00000008ff4c7819 */ /* 0x100fe2000001164f */
[----:B------:R-:W-:Y:S01]  /*c740*/  IMAD.U32 R41, R77, 0x10000, RZ ;  /* 0x000100004d297824 */ /* 0x000fe200078e00ff */
[----:B------:R-:W-:Y:S01]  /*c750*/  LOP3.LUT R61, R67, 0xff0000ff, RZ, 0xc0, !PT ;  /* 0xff0000ff433d7812 */ /* 0x000fe200078ec0ff */
[----:B------:R-:W-:Y:S01]  /*c760*/  IMAD.SHL.U32 R59, R59, 0x100, RZ ;  /* 0x000001003b3b7824 */ /* 0x000fe200078e00ff */
[----:B------:R-:W-:Y:S01]  /*c770*/  SHF.R.U32.HI R64, RZ, 0x10, R79 ;  /* 0x00000010ff407819 */ /* 0x000fe2000001164f */
[----:B--2---:R-:W-:Y:S01]  /*c780*/  IMAD.MOV.U32 R60, RZ, RZ, R44 ;  /* 0x000000ffff3c7224 */ /* 0x004fe200078e002c */
[----:B------:R-:W-:Y:S01]  /*c790*/  LOP3.LUT R40, R55, 0xff00, R40, 0xf8, !PT ;  /* 0x0000ff0037287812 */ /* 0x000fe200078ef828 */
[----:B------:R-:W-:Y:S01]  /*c7a0*/  IMAD.SHL.U32 R55, R76, 0x100, RZ ;  /* 0x000001004c377824 */ /* 0x000fe200078e00ff */
[----:B------:R-:W-:-:S02]  /*c7b0*/  LOP3.LUT R58, R65, 0xff0000ff, RZ, 0xc0, !PT ;  /* 0xff0000ff413a7812 */ /* 0x000fc400078ec0ff */
[----:B------:R-:W-:Y:S02]  /*c7c0*/  LOP3.LUT R56, R79, 0xff0000ff, RZ, 0xc0, !PT ;  /* 0xff0000ff4f387812 */ /* 0x000fe400078ec0ff */
[----:B------:R-:W-:Y:S02]  /*c7d0*/  SHF.R.U32.HI R63, RZ, 0x10, R65 ;  /* 0x00000010ff3f7819 */ /* 0x000fe40000011641 */
[----:B------:R-:W-:Y:S02]  /*c7e0*/  LOP3.LUT R65, R61, 0xff00, R42, 0xf8, !PT ;  /* 0x0000ff003d417812 */ /* 0x000fe400078ef82a */
[----:B------:R-:W-:Y:S01]  /*c7f0*/  LOP3.LUT R42, R40, 0xff0000, R41, 0xf8, !PT ;  /* 0x00ff0000282a7812 */ /* 0x000fe200078ef829 */
[----:B------:R-:W-:Y:S01]  /*c800*/  IMAD.U32 R40, R64, 0x10000, RZ ;  /* 0x0001000040287824 */ /* 0x000fe200078e00ff */
[----:B------:R-:W-:Y:S01]  /*c810*/  LOP3.LUT R44, R58, 0xff00, R59, 0xf8, !PT ;  /* 0x0000ff003a2c7812 */ /* 0x000fe200078ef83b */
[----:B------:R-:W-:Y:S01]  /*c820*/  IMAD.U32 R63, R63, 0x10000, RZ ;  /* 0x000100003f3f7824 */ /* 0x000fe200078e00ff */
[----:B------:R-:W-:-:S02]  /*c830*/  LOP3.LUT R55, R56, 0xff00, R55, 0xf8, !PT ;  /* 0x0000ff0038377812 */ /* 0x000fc400078ef837 */
        /* <DEDUP_REMOVED lines=11> */
[----:B------:R-:W-:Y:S01]  /*c8f0*/  LOP3.LUT R44, R44, 0xff0000, R63, 0xf8, !PT ;  /* 0x00ff00002c2c7812 */ /* 0x000fe200078ef83f */
[----:B------:R-:W-:Y:S01]  /*c900*/  FMUL.FTZ R67, R55, R41 ;  /* 0x0000002937437220 */ /* 0x000fe20000410000 */
[--C-:B------:R-:W-:Y:S01]  /*c910*/  HADD2.F32 R62, -RZ, R59.reuse.H0_H0 ;  /* 0x2000003bff3e7230 */ /* 0x100fe20000004100 */
        /* <DEDUP_REMOVED lines=11> */
[C---:B------:R-:W-:Y:S01]  /*c9d0*/  FMUL.FTZ R66, R62.reuse, R65 ;  /* 0x000000413e427220 */ /* 0x040fe20000410000 */
        /* <DEDUP_REMOVED lines=39> */
[----:B------:R-:W-:Y:S02]  /*cc50*/  HADD2.F32 R61, -RZ, R158.H0_H0 ;  /* 0x2000009eff3d7230 */ /* 0x000fe40000004100 */
[----:B------:R-:W-:Y:S01]  /*cc60*/  FFMA.FTZ R89, R57, R62, -R58 ;  /* 0x0000003e39597223 */ /* 0x000fe2000001083a */
[----:B------:R-:W-:Y:S01]  /*cc70*/  F2FP.F16.E4M3.UNPACK_B R57, R46 ;  /* 0x0000002eff39723e */ /* 0x000fe200020006ff */
[----:B------:R-:W-:Y:S01]  /*cc80*/  HADD2.F32 R46, -RZ, R54.H0_H0 ;  /* 0x20000036ff2e7230 */ /* 0x000fe20000004100 */
[----:B------:R-:W-:Y:S01]  /*cc90*/  F2FP.F16.E4M3.UNPACK_B R160, R160 ;  /* 0x000000a0ffa0723e */ /* 0x000fe200020006ff */
[----:B------:R-:W-:Y:S01]  /*cca0*/  FFMA.FTZ R91, R59, R62, R64 ;  /* 0x0000003e3b5b7223 */ /* 0x000fe20000010040 */
[----:B------:R-:W-:Y:S01]  /*ccb0*/  HADD2.F32 R158, -RZ, R158.H1_H1 ;  /* 0x3000009eff9e7230 */ /* 0x000fe20000004100 */
[----:B------:R-:W-:Y:S01]  /*ccc0*/  F2FP.SATFINITE.E4M3.F32.PACK_AB_MERGE_C R56, R67, R56, RZ ;  /* 0x000000384338723e */ /* 0x000fe200048070ff */
[--C-:B------:R-:W-:Y:S01]  /*ccd0*/  HADD2.F32 R58, -RZ, R57.reuse.H0_H0 ;  /* 0x20000039ff3a7230 */ /* 0x100fe20000004100 */
[----:B------:R-:W-:Y:S01]  /*cce0*/  F2FP.F16.E4M3.UNPACK_B R60, R44 ;  /* 0x0000002cff3c723e */ /* 0x000fe200020006ff */
[----:B------:R-:W-:Y:S01]  /*ccf0*/  HADD2.F32 R59, -RZ, R160.H0_H0 ;  /* 0x200000a0ff3b7230 */ /* 0x000fe20000004100 */
[----:B------:R-:W-:Y:S01]  /*cd00*/  F2FP.SATFINITE.E4M3.F32.PACK_AB_MERGE_C R56, R157, R66, R56 ;  /* 0x000000429d38723e */ /* 0x000fe20004807038 */
[----:B------:R-:W-:-:S02]  /*cd10*/  HADD2.F32 R57, -RZ, R57.H1_H1 ;  /* 0x30000039ff397230 */ /* 0x000fc40000004100 */
[-C--:B------:R-:W-:Y:S01]  /*cd20*/  FMUL.FTZ R63, R58, R61.reuse ;  /* 0x0000003d3a3f7220 */ /* 0x080fe20000410000 */
[----:B------:R-:W-:Y:S01]  /*cd30*/  FMUL.FTZ R61, R46, R61 ;  /* 0x0000003d2e3d7220 */ /* 0x000fe20000410000 */
[----:B------:R-:W-:Y:S01]  /*cd40*/  HADD2.F32 R54, -RZ, R54.H1_H1 ;  /* 0x30000036ff367230 */ /* 0x000fe20000004100 */
[----:B------:R-:W-:Y:S01]  /*cd50*/  F2FP.SATFINITE.E4M3.F32.PACK_AB_MERGE_C R55, R78, R55, RZ ;  /* 0x000000374e37723e */ /* 0x000fe200048070ff */
[----:B------:R-:W-:Y:S02]  /*cd60*/  HADD2.F32 R160, -RZ, R160.H1_H1 ;  /* 0x300000a0ffa07230 */ /* 0x000fe40000004100 */
[-C--:B------:R-:W-:Y:S01]  /*cd70*/  FFMA.FTZ R46, R46, R59.reuse, -R63 ;  /* 0x0000003b2e2e7223 */ /* 0x080fe2000001083f */
[----:B------:R-:W-:Y:S01]  /*cd80*/  FFMA.FTZ R62, R58, R59, R61 ;  /* 0x0000003b3a3e7223 */ /* 0x000fe2000001003d */
[-C--:B------:R-:W-:Y:S01]  /*cd90*/  FMUL.FTZ R77, R57, R158.reuse ;  /* 0x0000009e394d7220 */ /* 0x080fe20000410000 */
[----:B------:R-:W-:Y:S01]  /*cda0*/  F2FP.F16.E4M3.UNPACK_B R59, R45 ;  /* 0x0000002dff3b723e */ /* 0x000fe200020006ff */
[C---:B------:R-:W-:Y:S01]  /*cdb0*/  FMUL.FTZ R158, R54.reuse, R158 ;  /* 0x0000009e369e7220 */ /* 0x040fe20000410000 */
[----:B------:R-:W-:Y:S01]  /*cdc0*/  F2FP.F16.E4M3.UNPACK_B R58, R52 ;  /* 0x00000034ff3a723e */ /* 0x000fe200020006ff */
[----:B------:R-:W-:Y:S01]  /*cdd0*/  FFMA.FTZ R77, R54, R160, -R77 ;  /* 0x000000a0364d7223 */ /* 0x000fe2000001084d */
[----:B------:R-:W-:Y:S01]  /*cde0*/  F2FP.SATFINITE.E4M3.F32.PACK_AB_MERGE_C R54, R89, R88, RZ ;  /* 0x000000585936723e */ /* 0x000fe200048070ff */
[----:B------:R-:W-:Y:S01]  /*cdf0*/  FFMA.FTZ R79, R57, R160, R158 ;  /* 0x000000a0394f7223 */ /* 0x000fe2000001009e */
[----:B------:R-:W-:Y:S01]  /*ce00*/  HADD2.F32 R61, -RZ, R59.H0_H0 ;  /* 0x2000003bff3d7230 */ /* 0x000fe20000004100 */
[----:B------:R-:W-:Y:S01]  /*ce10*/  F2FP.F16.E4M3.UNPACK_B R63, R42 ;  /* 0x0000002aff3f723e */ /* 0x000fe200020006ff */
[----:B------:R-:W-:Y:S01]  /*ce20*/  HADD2.F32 R66, -RZ, R60.H0_H0 ;  /* 0x2000003cff427230 */ /* 0x000fe20000004100 */
[----:B------:R-:W-:Y:S01]  /*ce30*/  F2FP.SATFINITE.E4M3.F32.PACK_AB_MERGE_C R90, R91, R90, RZ ;  /* 0x0000005a5b5a723e */ /* 0x000fe200048070ff */
[----:B------:R-:W-:Y:S01]  /*ce40*/  HADD2.F32 R57, -RZ, R58.H0_H0 ;  /* 0x2000003aff397230 */ /* 0x000fe20000004100 */
[----:B------:R-:W-:Y:S01]  /*ce50*/  F2FP.SATFINITE.E4M3.F32.PACK_AB_MERGE_C R55, R76, R65, R55 ;  /* 0x000000414c37723e */ /* 0x000fe20004807037 */
[----:B------:R-:W-:Y:S01]  /*ce60*/  HADD2.F32 R64, -RZ, R63.H0_H0 ;  /* 0x2000003fff407230 */ /* 0x000fe20000004100 */
[----:B------:R-:W-:Y:S01]  /*ce70*/  F2FP.SATFINITE.E4M3.F32.PACK_AB_MERGE_C R54, R77, R46, R54 ;  /* 0x0000002e4d36723e */ /* 0x000fe20004807036 */
[----:B------:R-:W-:Y:S01]  /*ce80*/  FMUL.FTZ R76, R61, R66 ;  /* 0x000000423d4c7220 */ /* 0x000fe20000410000 */
[----:B------:R-:W-:Y:S01]  /*ce90*/  F2FP.SATFINITE.E4M3.F32.PACK_AB_MERGE_C R46, R79, R62, R90 ;  /* 0x0000003e4f2e723e */ /* 0x000fe2000480705a */
[----:B------:R-:W-:-:S02]  /*cea0*/  HADD2.F32 R62, -RZ, R59.H1_H1 ;  /* 0x3000003bff3e7230 */ /* 0x000fc40000004100 */
[----:B------:R-:W-:Y:S01]  /*ceb0*/  FMUL.FTZ R66, R57, R66 ;  /* 0x0000004239427220 */ /* 0x000fe20000410000 */
[----:B------:R-:W-:Y:S01]  /*cec0*/  HADD2.F32 R65, -RZ, R60.H1_H1 ;  /* 0x3000003cff417230 */ /* 0x000fe20000004100 */
[----:B------:R-:W-:Y:S01]  /*ced0*/  F2FP.F16.E4M3.UNPACK_B R59, R52.H1 ;  /* 0x00000034ff3b723e */ /* 0x000fe200030006ff */
[----:B------:R-:W-:Y:S02]  /*cee0*/  HADD2.F32 R60, -RZ, R58.H1_H1 ;  /* 0x3000003aff3c7230 */ /* 0x000fe40000004100 */
[-C--:B------:R-:W-:Y:S01]  /*cef0*/  FFMA.FTZ R58, R61, R64.reuse, R66 ;  /* 0x000000403d3a7223 */ /* 0x080fe20000010042 */
[----:B------:R-:W-:Y:S02]  /*cf00*/  HADD2.F32 R63, -RZ, R63.H1_H1 ;  /* 0x3000003fff3f7230 */ /* 0x000fe40000004100 */
[----:B------:R-:W-:Y:S01]  /*cf10*/  FMUL.FTZ R61, R62, R65 ;  /* 0x000000413e3d7220 */ /* 0x000fe20000410000 */
[----:B------:R-:W-:Y:S01]  /*cf20*/  F2FP.F16.E4M3.UNPACK_B R45, R45.H1 ;  /* 0x0000002dff2d723e */ /* 0x000fe200030006ff */
[C---:B------:R-:W-:Y:S01]  /*cf30*/  FMUL.FTZ R65, R60.reuse, R65 ;  /* 0x000000413c417220 */ /* 0x040fe20000410000 */
[----:B------:R-:W-:Y:S01]  /*cf40*/  FFMA.FTZ R57, R57, R64, -R76 ;  /* 0x0000004039397223 */ /* 0x000fe2000001084c */
[----:B------:R-:W-:Y:S01]  /*cf50*/  FFMA.FTZ R52, R60, R63, -R61 ;  /* 0x0000003f3c347223 */ /* 0x000fe2000001083d */
[----:B------:R-:W-:Y:S01]  /*cf60*/  F2FP.F16.E4M3.UNPACK_B R61, R44.H1 ;  /* 0x0000002cff3d723e */ /* 0x000fe200030006ff */
[----:B------:R-:W-:Y:S01]  /*cf70*/  HADD2.F32 R60, -RZ, R45.H0_H0 ;  /* 0x2000002dff3c7230 */ /* 0x000fe20000004100 */
[----:B------:R-:W-:Y:S01]  /*cf80*/  F2FP.F16.E4M3.UNPACK_B R42, R42.H1 ;  /* 0x0000002aff2a723e */ /* 0x000fe200030006ff */
[----:B------:R-:W-:-:S02]  /*cf90*/  HADD2.F32 R44, -RZ, R59.H0_H0 ;  /* 0x2000003bff2c7230 */ /* 0x000fc40000004100 */
[----:B------:R-:W-:Y:S01]  /*cfa0*/  FFMA.FTZ R77, R62, R63, R65 ;  /* 0x0000003f3e4d7223 */ /* 0x000fe20000010041 */
[----:B------:R-:W-:Y:S02]  /*cfb0*/  HADD2.F32 R45, -RZ, R45.H1_H1 ;  /* 0x3000002dff2d7230 */ /* 0x000fe40000004100 */
[----:B------:R-:W-:Y:S02]  /*cfc0*/  HADD2.F32 R64, -RZ, R61.H1_H1 ;  /* 0x3000003dff407230 */ /* 0x000fe40000004100 */
[----:B------:R-:W-:Y:S02]  /*cfd0*/  HADD2.F32 R59, -RZ, R59.H1_H1 ;  /* 0x3000003bff3b7230 */ /* 0x000fe40000004100 */
[----:B------:R-:W-:Y:S02]  /*cfe0*/  HADD2.F32 R63, -RZ, R61.H0_H0 ;  /* 0x2000003dff3f7230 */ /* 0x000fe40000004100 */
[--C-:B------:R-:W-:Y:S02]  /*cff0*/  HADD2.F32 R61, -RZ, R42.reuse.H0_H0 ;  /* 0x2000002aff3d7230 */ /* 0x100fe40000004100 */
[----:B------:R-:W-:-:S02]  /*d000*/  HADD2.F32 R62, -RZ, R42.H1_H1 ;  /* 0x3000002aff3e7230 */ /* 0x000fc40000004100 */
[-C--:B------:R-:W-:Y:S01]  /*d010*/  FMUL.FTZ R42, R45, R64.reuse ;  /* 0x000000402d2a7220 */ /* 0x080fe20000410000 */
[C---:B------:R-:W-:Y:S01]  /*d020*/  FMUL.FTZ R64, R59.reuse, R64 ;  /* 0x000000403b407220 */ /* 0x040fe20000410000 */
[-C--:B------:R-:W-:Y:S01]  /*d030*/  FMUL.FTZ R65, R60, R63.reuse ;  /* 0x0000003f3c417220 */ /* 0x080fe20000410000 */
[C---:B------:R-:W-:Y:S01]  /*d040*/  FMUL.FTZ R63, R44.reuse, R63 ;  /* 0x0000003f2c3f7220 */ /* 0x040fe20000410000 */
[-C--:B------:R-:W-:Y:S01]  /*d050*/  FFMA.FTZ R79, R59, R62.reuse, -R42 ;  /* 0x0000003e3b4f7223 */ /* 0x080fe2000001082a */
[----:B------:R-:W-:Y:S01]  /*d060*/  FFMA.FTZ R89, R45, R62, R64 ;  /* 0x0000003e2d597223 */ /* 0x000fe20000010040 */
[----:B------:R-:W-:Y:S01]  /*d070*/  F2FP.F16.E4M3.UNPACK_B R59, R47 ;  /* 0x0000002fff3b723e */ /* 0x000fe200020006ff */
[----:B------:R-:W-:Y:S01]  /*d080*/  FFMA.FTZ R76, R44, R61, -R65 ;  /* 0x0000003d2c4c7223 */ /* 0x000fe20000010841 */
[----:B------:R-:W-:Y:S01]  /*d090*/  F2FP.F16.E4M3.UNPACK_B R64, R41 ;  /* 0x00000029ff40723e */ /* 0x000fe200020006ff */
[----:B------:R-:W-:Y:S01]  /*d0a0*/  FFMA.FTZ R78, R60, R61, R63 ;  /* 0x0000003d3c4e7223 */ /* 0x000fe2000001003f */
[----:B------:R-:W-:Y:S01]  /*d0b0*/  F2FP.F16.E4M3.UNPACK_B R65, R41.H1 ;  /* 0x00000029ff41723e */ /* 0x000fe200030006ff */
[----:B------:R-:W-:Y:S01]  /*d0c0*/  HADD2.F32 R60, -RZ, R59.H0_H0 ;  /* 0x2000003bff3c7230 */ /* 0x000fe20000004100 */
[-C--:B------:R-:W-:Y:S01]  /*d0d0*/  F2FP.F16.E4M3.UNPACK_B R42, R43.reuse ;  /* 0x0000002bff2a723e */ /* 0x080fe200020006ff */
[----:B------:R-:W-:Y:S01]  /*d0e0*/  HADD2.F32 R67, -RZ, R64.H0_H0 ;  /* 0x20000040ff437230 */ /* 0x000fe20000004100 */
[-C--:B------:R-:W-:Y:S01]  /*d0f0*/  F2FP.F16.E4M3.UNPACK_B R41, R40.reuse ;  /* 0x00000028ff29723e */ /* 0x080fe200020006ff */
[----:B------:R-:W-:Y:S01]  /*d100*/  HADD2.F32 R66, -RZ, R65.H0_H0 ;  /* 0x20000041ff427230 */ /* 0x000fe20000004100 */
[----:B------:R-:W-:Y:S01]  /*d110*/  F2FP.F16.E4M3.UNPACK_B R43, R43.H1 ;  /* 0x0000002bff2b723e */ /* 0x000fe200030006ff */
        /* <DEDUP_REMOVED lines=9> */
[----:B------:R-:W-:Y:S01]  /*d1b0*/  FFMA.FTZ R91, R44, R63, -R91 ;  /* 0x0000003f2c5b7223 */ /* 0x000fe2000001085b */
[-C--:B------:R-:W-:Y:S01]  /*d1c0*/  FMUL.FTZ R93, R45, R66.reuse ;  /* 0x000000422d5d7220 */ /* 0x080fe20000410000 */
[----:B------:R-:W-:Y:S02]  /*d1d0*/  HADD2.F32 R47, -RZ, R47.H1_H1 ;  /* 0x3000002fff2f7230 */ /* 0x000fe40000004100 */
[----:B------:R-:W-:Y:S01]  /*d1e0*/  FMUL.FTZ R88, R40, R66 ;  /* 0x0000004228587220 */ /* 0x000fe20000410000 */
[----:B------:R-:W-:-:S02]  /*d1f0*/  HADD2.F32 R44, -RZ, R65.H1_H1 ;  /* 0x30000041ff2c7230 */ /* 0x000fc40000004100 */
[----:B------:R-:W-:Y:S01]  /*d200*/  FFMA.FTZ R67, R60, R63, R67 ;  /* 0x0000003f3c437223 */ /* 0x000fe20000010043 */
[----:B------:R-:W-:Y:S02]  /*d210*/  HADD2.F32 R43, -RZ, R43.H1_H1 ;  /* 0x3000002bff2b7230 */ /* 0x000fe40000004100 */
[----:B------:R-:W-:Y:S01]  /*d220*/  FFMA.FTZ R93, R40, R62, R93 ;  /* 0x0000003e285d7223 */ /* 0x000fe2000001005d */
[----:B------:R-:W-:Y:S02]  /*d230*/  HADD2.F32 R59, -RZ, R59.H1_H1 ;  /* 0x3000003bff3b7230 */ /* 0x000fe40000004100 */
[-C--:B------:R-:W-:Y:S01]  /*d240*/  FMUL.FTZ R60, R47, R44.reuse ;  /* 0x0000002c2f3c7220 */ /* 0x080fe20000410000 */
[----:B------:R-:W-:Y:S02]  /*d250*/  HADD2.F32 R64, -RZ, R64.H1_H1 ;  /* 0x30000040ff407230 */ /* 0x000fe40000004100 */
[----:B------:R-:W-:Y:S01]  /*d260*/  FMUL.FTZ R44, R43, R44 ;  /* 0x0000002c2b2c7220 */ /* 0x000fe20000410000 */
[----:B------:R-:W-:-:S02]  /*d270*/  HADD2.F32 R42, -RZ, R42.H1_H1 ;  /* 0x3000002aff2a7230 */ /* 0x000fc40000004100 */
        /* <DEDUP_REMOVED lines=12> */
[----:B------:R-:W-:-:S02]  /*d340*/  F2FP.SATFINITE.E4M3.F32.PACK_AB_MERGE_C R43, R43, R88, RZ ;  /* 0x000000582b2b723e */ /* 0x000fc400048070ff */
[----:B------:R-:W-:Y:S02]  /*d350*/  F2FP.SATFINITE.E4M3.F32.PACK_AB_MERGE_C R44, R44, R93, RZ ;  /* 0x0000005d2c2c723e */ /* 0x000fe400048070ff */
[----:B------:R-:W-:Y:S01]  /*d360*/  F2FP.SATFINITE.E4M3.F32.PACK_AB_MERGE_C R43, R42, R91, R43 ;  /* 0x0000005b2a2b723e */ /* 0x000fe2000480702b */
[----:B------:R-:W-:Y:S01]  /*d370*/  IMAD.MOV.U32 R42, RZ, RZ, R54 ;  /* 0x000000ffff2a7224 */ /* 0x000fe200078e0036 */
[----:B------:R-:W-:Y:S01]  /*d380*/  F2FP.SATFINITE.E4M3.F32.PACK_AB_MERGE_C R47, R64, R67, R44 ;  /* 0x00000043402f723e */ /* 0x000fe2000480702c */
[----:B------:R-:W-:Y:S01]  /*d390*/  IMAD.MOV.U32 R44, RZ, RZ, R56 ;  /* 0x000000ffff2c7224 */ /* 0x000fe200078e0038 */
[----:B------:R-:W-:Y:S02]  /*d3a0*/  F2FP.SATFINITE.E4M3.F32.PACK_AB_MERGE_C R41, R52, R57, R76 ;  /* 0x000000393429723e */ /* 0x000fe4000480704c */
[----:B------:R-:W-:-:S07]  /*d3b0*/  F2FP.SATFINITE.E4M3.F32.PACK_AB_MERGE_C R45, R77, R58, R78 ;  /* 0x0000003a4d2d723e */ /* 0x000fce000480704e */
.L_x_1413:
[----:B------:R-:W-:Y:S05]  /*d3c0*/  BSYNC B2 ;  /* 0x0000000000027941 */ /* 0x000fea0003800000 */
.L_x_1412:
[----:B0-----:R0:W-:Y:S04]  /*d3d0*/  STG.E.128 desc[UR60][R48.64], R40 ;  /* 0x0000002830007986 */ /* 0x0011e8000c101d3c */
[----:B--2---:R0:W-:Y:S02]  /*d3e0*/  @!P2 STG.E.128 desc[UR60][R50.64], R44 ;  /* 0x0000002c3200a986 */ /* 0x0041e4000c101d3c */
.L_x_1411:
[----:B------:R-:W-:Y:S05]  /*d3f0*/  BSYNC B1 ;  /* 0x0000000000017941 */ /* 0x000fea0003800000 */
.L_x_1410:
        /* <DEDUP_REMOVED lines=42> */
[----:B------:R-:W-:Y:S01]  /*d6a0*/  SHF.R.U32.HI R65, RZ, 0x10, R81 ;  /* 0x00000010ff417819 */ /* 0x000fe20000011651 */
[----:B------:R-:W-:Y:S01]  /*d6b0*/  IMAD.MOV.U32 R54, RZ, RZ, R46 ;  /* 0x000000ffff367224 */ /* 0x000fe200078e002e */
[----:B------:R-:W-:Y:S01]  /*d6c0*/  LOP3.LUT R55, R55, 0xff00, R40, 0xf8, !PT ;  /* 0x0000ff0037377812 */ /* 0x000fe200078ef828 */
[----:B------:R-:W-:Y:S01]  /*d6d0*/  IMAD.SHL.U32 R40, R61, 0x100, RZ ;  /* 0x000001003d287824 */ /* 0x000fe200078e00ff */
[----:B------:R-:W-:Y:S01]  /*d6e0*/  SHF.R.U32.HI R66, RZ, 0x10, R83 ;  /* 0x00000010ff427819 */ /* 0x000fe20000011653 */
[----:B------:R-:W-:Y:S01]  /*d6f0*/  IMAD.SHL.U32 R42, R60, 0x100, RZ ;  /* 0x000001003c2a7824 */ /* 0x000fe200078e00ff */
[----:B------:R-:W-:Y:S01]  /*d700*/  LOP3.LUT R57, R83, 0xff0000ff, RZ, 0xc0, !PT ;  /* 0xff0000ff53397812 */ /* 0x000fe200078ec0ff */
[----:B------:R-:W-:Y:S01]  /*d710*/  IMAD.U32 R44, R65, 0x10000, RZ ;  /* 0x00010000412c7824 */ /* 0x000fe200078e00ff */
[----:B------:R-:W-:-:S02]  /*d720*/  LOP3.LUT R63, R69, 0xff0000ff, RZ, 0xc0, !PT ;  /* 0xff0000ff453f7812 */ /* 0x000fc400078ec0ff */
[----:B------:R-:W-:Y:S02]  /*d730*/  SHF.R.U32.HI R58, RZ, 0x8, R71 ;  /* 0x00000008ff3a7819 */ /* 0x000fe40000011647 */
[----:B------:R-:W-:Y:S01]  /*d740*/  LOP3.LUT R61, R57, 0xff00, R40, 0xf8, !PT ;  /* 0x0000ff00393d7812 */ /* 0x000fe200078ef828 */
[----:B------:R-:W-:Y:S01]  /*d750*/  IMAD.U32 R40, R66, 0x10000, RZ ;  /* 0x0001000042287824 */ /* 0x000fe200078e00ff */
[----:B------:R-:W-:Y:S01]  /*d760*/  LOP3.LUT R65, R63, 0xff00, R42, 0xf8, !PT ;  /* 0x0000ff003f417812 */ /* 0x000fe200078ef82a */
[----:B------:R-:W-:Y:S01]  /*d770*/  IMAD.SHL.U32 R46, R58, 0x100, RZ ;  /* 0x000001003a2e7824 */ /* 0x000fe200078e00ff */
[----:B------:R-:W-:Y:S02]  /*d780*/  F2FP.F16.E4M3.UNPACK_B R63, R150.H1 ;  /* 0x00000096ff3f723e */ /* 0x000fe400030006ff */
[----:B------:R-:W-:Y:S02]  /*d790*/  F2FP.F16.E4M3.UNPACK_B R60, R59.H1 ;  /* 0x0000003bff3c723e */ /* 0x000fe400030006ff */
[----:B------:R-:W-:Y:S01]  /*d7a0*/  F2FP.F16.E4M3.UNPACK_B R57, R56.H1 ;  /* 0x00000038ff39723e */ /* 0x000fe200030006ff */
[----:B------:R-:W-:Y:S01]  /*d7b0*/  HADD2.F32 R42, -RZ, R63.H0_H0 ;  /* 0x2000003fff2a7230 */ /* 0x000fe20000004100 */
[----:B------:R-:W-:Y:S01]  /*d7c0*/  SHF.R.U32.HI R62, RZ, 0x10, R69 ;  /* 0x00000010ff3e7819 */ /* 0x000fe20000011645 */
[----:B------:R-:W-:Y:S01]  /*d7d0*/  HADD2.F32 R58, -RZ, R60.H0_H0 ;  /* 0x2000003cff3a7230 */ /* 0x000fe20000004100 */
[----:B------:R-:W-:-:S02]  /*d7e0*/  LOP3.LUT R67, R71, 0xff0000ff, RZ, 0xc0, !PT ;  /* 0xff0000ff47437812 */ /* 0x000fc400078ec0ff */
[----:B------:R-:W-:Y:S02]  /*d7f0*/  LOP3.LUT R40, R61, 0xff0000, R40, 0xf8, !PT ;  /* 0x00ff00003d287812 */ /* 0x000fe400078ef828 */
[----:B------:R-:W-:Y:S01]  /*d800*/  LOP3.LUT R44, R55, 0xff0000, R44, 0xf8, !PT ;  /* 0x00ff0000372c7812 */ /* 0x000fe200078ef82c */
[----:B------:R-:W-:Y:S01]  /*d810*/  HADD2.F32 R55, -RZ, R57.H0_H0 ;  /* 0x20000039ff377230 */ /* 0x000fe20000004100 */
[----:B------:R-:W-:Y:S01]  /*d820*/  F2FP.F16.E4M3.UNPACK_B R61, R152.H1 ;  /* 0x00000098ff3d723e */ /* 0x000fe200030006ff */
[-C--:B------:R-:W-:Y:S01]  /*d830*/  FMUL.FTZ R66, R58, R42.reuse ;  /* 0x0000002a3a427220 */ /* 0x080fe20000410000 */
[----:B------:R-:W-:Y:S02]  /*d840*/  SHF.R.U32.HI R64, RZ, 0x10, R71 ;  /* 0x00000010ff407819 */ /* 0x000fe40000011647 */
[----:B------:R-:W-:Y:S01]  /*d850*/  LOP3.LUT R67, R67, 0xff00, R46, 0xf8, !PT ;  /* 0x0000ff0043437812 */ /* 0x000fe200078ef82e */
[----:B------:R-:W-:Y:S02]  /*d860*/  IMAD.U32 R46, R62, 0x10000, RZ ;  /* 0x000100003e2e7824 */ /* 0x000fe400078e00ff */
[----:B------:R-:W-:Y:S01]  /*d870*/  FMUL.FTZ R69, R55, R42 ;  /* 0x0000002a37457220 */ /* 0x000fe20000410000 */
[----:B------:R-:W-:Y:S01]  /*d880*/  HADD2.F32 R62, -RZ, R61.H0_H0 ;  /* 0x2000003dff3e7230 */ /* 0x000fe20000004100 */
[----:B------:R-:W-:Y:S01]  /*d890*/  F2FP.F16.E4M3.UNPACK_B R150, R150 ;  /* 0x00000096ff96723e */ /* 0x000fe200020006ff */
[----:B------:R-:W-:Y:S01]  /*d8a0*/  IMAD.U32 R64, R64, 0x10000, RZ ;  /* 0x0001000040407824 */ /* 0x000fe200078e00ff */
[----:B------:R-:W-:-:S02]  /*d8b0*/  F2FP.F16.E4M3.UNPACK_B R59, R59 ;  /* 0x0000003bff3b723e */ /* 0x000fc400020006ff */
[-C--:B------:R-:W-:Y:S01]  /*d8c0*/  FFMA.FTZ R55, R55, R62.reuse, -R66 ;  /* 0x0000003e37377223 */ /* 0x080fe20000010842 */
[----:B------:R-:W-:Y:S01]  /*d8d0*/  FFMA.FTZ R69, R58, R62, R69 ;  /* 0x0000003e3a457223 */ /* 0x000fe20000010045 */
[----:B------:R-:W-:Y:S01]  /*d8e0*/  LOP3.LUT R42, R67, 0xff0000, R64, 0xf8, !PT ;  /* 0x00ff0000432a7812 */ /* 0x000fe200078ef840 */
[----:B------:R-:W-:Y:S01]  /*d8f0*/  HADD2.F32 R62, -RZ, R61.H1_H1 ;  /* 0x3000003dff3e7230 */ /* 0x000fe20000004100 */
[----:B------:R-:W-:Y:S01]  /*d900*/  F2FP.F16.E4M3.UNPACK_B R56, R56 ;  /* 0x00000038ff38723e */ /* 0x000fe200020006ff */
[----:B------:R-:W-:Y:S01]  /*d910*/  HADD2.F32 R64, -RZ, R63.H1_H1 ;  /* 0x3000003fff407230 */ /* 0x000fe20000004100 */
[----:B------:R-:W-:Y:S01]  /*d920*/  LOP3.LUT R46, R65, 0xff0000, R46, 0xf8, !PT ;  /* 0x00ff0000412e7812 */ /* 0x000fe200078ef82e */
[----:B------:R-:W-:Y:S01]  /*d930*/  HADD2.F32 R61, -RZ, R60.H1_H1 ;  /* 0x3000003cff3d7230 */ /* 0x000fe20000004100 */
[----:B------:R-:W-:Y:S01]  /*d940*/  F2FP.F16.E4M3.UNPACK_B R152, R152 ;  /* 0x00000098ff98723e */ /* 0x000fe200020006ff */
[----:B------:R-:W-:Y:S02]  /*d950*/  HADD2.F32 R58, -RZ, R57.H1_H1 ;  /* 0x30000039ff3a7230 */ /* 0x000fe40000004100 */
[----:B------:R-:W-:-:S02]  /*d960*/  HADD2.F32 R63, -RZ, R150.H0_H0 ;  /* 0x20000096ff3f7230 */ /* 0x000fc40000004100 */
[CC--:B------:R-:W-:Y:S01]  /*d970*/  FMUL.FTZ R65, R61.reuse, R64.reuse ;  /* 0x000000403d417220 */ /* 0x0c0fe20000410000 */
[----:B------:R-:W-:Y:S02]  /*d980*/  HADD2.F32 R60, -RZ, R59.H0_H0 ;  /* 0x2000003bff3c7230 */ /* 0x000fe40000004100 */
[C---:B------:R-:W-:Y:S01]  /*d990*/  FMUL.FTZ R64, R58.reuse, R64 ;  /* 0x000000403a407220 */ /* 0x040fe20000410000 */
[----:B------:R-:W-:Y:S02]  /*d9a0*/  HADD2.F32 R57, -RZ, R56.H0_H0 ;  /* 0x20000038ff397230 */ /* 0x000fe40000004100 */
[-C--:B------:R-:W-:Y:S01]  /*d9b0*/  FFMA.FTZ R66, R58, R62.reuse, -R65 ;  /* 0x0000003e3a427223 */ /* 0x080fe20000010841 */
[----:B------:R-:W-:Y:S02]  /*d9c0*/  HADD2.F32 R58, -RZ, R152.H0_H0 ;  /* 0x20000098ff3a7230 */ /* 0x000fe40000004100 */
[----:B------:R-:W-:Y:S01]  /*d9d0*/  FFMA.FTZ R68, R61, R62, R64 ;  /* 0x0000003e3d447223 */ /* 0x000fe20000010040 */
        /* <DEDUP_REMOVED lines=21> */
[----:B------:R-:W-:Y:S01]  /*db30*/  FMUL.FTZ R70, R60, R62 ;  /* 0x0000003e3c467220 */ /* 0x000fe20000410000 */
        /* <DEDUP_REMOVED lines=11> */
[-C--:B------:R-:W-:Y:S01]  /*dbf0*/  FFMA.FTZ R77, R56, R61.reuse, -R57 ;  /* 0x0000003d384d7223 */ /* 0x080fe20000010839 */
[----:B------:R-:W-:Y:S01]  /*dc00*/  F2FP.F16.E4M3.UNPACK_B R56, R54 ;  /* 0x00000036ff38723e */ /* 0x000fe200020006ff */
[--C-:B------:R-:W-:Y:S02]  /*dc10*/  HADD2.F32 R59, -RZ, R151.reuse.H0_H0 ;  /* 0x20000097ff3b7230 */ /* 0x100fe40000004100 */
[----:B------:R-:W-:Y:S01]  /*dc20*/  FFMA.FTZ R79, R58, R61, R63 ;  /* 0x0000003d3a4f7223 */ /* 0x000fe2000001003f */
[----:B------:R-:W-:Y:S01]  /*dc30*/  HADD2.F32 R54, -RZ, R52.H0_H0 ;  /* 0x20000034ff367230 */ /* 0x000fe20000004100 */
[----:B------:R-:W-:Y:S01]  /*dc40*/  F2FP.SATFINITE.E4M3.F32.PACK_AB_MERGE_C R55, R66, R55, RZ ;  /* 0x000000374237723e */ /* 0x000fe200048070ff */
[----:B------:R-:W-:Y:S01]  /*dc50*/  HADD2.F32 R57, -RZ, R56.H0_H0 ;  /* 0x20000038ff397230 */ /* 0x000fe20000004100 */
[----:B------:R-:W-:Y:S01]  /*dc60*/  F2FP.SATFINITE.E4M3.F32.PACK_AB_MERGE_C R68, R68, R69, RZ ;  /* 0x000000454444723e */ /* 0x000fe200048070ff */
[----:B------:R-:W-:-:S02]  /*dc70*/  HADD2.F32 R151, -RZ, R151.H1_H1 ;  /* 0x30000097ff977230 */ /* 0x000fc40000004100 */
[-C--:B------:R-:W-:Y:S01]  /*dc80*/  FMUL.FTZ R60, R54, R59.reuse ;  /* 0x0000003b363c7220 */ /* 0x080fe20000410000 */
[----:B------:R-:W-:Y:S02]  /*dc90*/  HADD2.F32 R56, -RZ, R56.H1_H1 ;  /* 0x30000038ff387230 */ /* 0x000fe40000004100 */
[----:B------:R-:W-:Y:S01]  /*dca0*/  FMUL.FTZ R61, R57, R59 ;  /* 0x0000003b393d7220 */ /* 0x000fe20000410000 */
[----:B------:R-:W-:Y:S01]  /*dcb0*/  HADD2.F32 R52, -RZ, R52.H1_H1 ;  /* 0x30000034ff347230 */ /* 0x000fe20000004100 */
[----:B------:R-:W-:Y:S01]  /*dcc0*/  F2FP.SATFINITE.E4M3.F32.PACK_AB_MERGE_C R79, R79, R62, RZ ;  /* 0x0000003e4f4f723e */ /* 0x000fe200048070ff */
[--C-:B------:R-:W-:Y:S02]  /*dcd0*/  HADD2.F32 R58, -RZ, R153.reuse.H0_H0 ;  /* 0x20000099ff3a7230 */ /* 0x100fe40000004100 */
[-C--:B------:R-:W-:Y:S01]  /*dce0*/  FMUL.FTZ R59, R56, R151.reuse ;  /* 0x00000097383b7220 */ /* 0x080fe20000410000 */
[----:B------:R-:W-:Y:S02]  /*dcf0*/  HADD2.F32 R153, -RZ, R153.H1_H1 ;  /* 0x30000099ff997230 */ /* 0x000fe40000004100 */
[C---:B------:R-:W-:Y:S01]  /*dd00*/  FMUL.FTZ R151, R52.reuse, R151 ;  /* 0x0000009734977220 */ /* 0x040fe20000410000 */
[----:B------:R-:W-:Y:S01]  /*dd10*/  F2FP.F16.E4M3.UNPACK_B R62, R46 ;  /* 0x0000002eff3e723e */ /* 0x000fe200020006ff */
[----:B------:R-:W-:Y:S01]  /*dd20*/  FFMA.FTZ R63, R57, R58, R60 ;  /* 0x0000003a393f7223 */ /* 0x000fe2000001003c */
[----:B------:R-:W-:Y:S01]  /*dd30*/  F2FP.F16.E4M3.UNPACK_B R57, R41 ;  /* 0x00000029ff39723e */ /* 0x000fe200020006ff */
[----:B------:R-:W-:Y:S01]  /*dd40*/  FFMA.FTZ R71, R52, R153, -R59 ;  /* 0x0000009934477223 */ /* 0x000fe2000001083b */
[----:B------:R-:W-:Y:S01]  /*dd50*/  F2FP.F16.E4M3.UNPACK_B R59, R45 ;  /* 0x0000002dff3b723e */ /* 0x000fe200020006ff */
[----:B------:R-:W-:Y:S01]  /*dd60*/  FFMA.FTZ R52, R56, R153, R151 ;  /* 0x0000009938347223 */ /* 0x000fe20000010097 */
[----:B------:R-:W-:Y:S01]  /*dd70*/  F2FP.SATFINITE.E4M3.F32.PACK_AB_MERGE_C R56, R67, R64, R55 ;  /* 0x000000404338723e */ /* 0x000fe20004807037 */
[----:B------:R-:W-:Y:S01]  /*dd80*/  FFMA.FTZ R54, R54, R58, -R61 ;  /* 0x0000003a36367223 */ /* 0x000fe2000001083d */
[----:B------:R-:W-:Y:S01]  /*dd90*/  F2FP.SATFINITE.E4M3.F32.PACK_AB_MERGE_C R55, R150, R65, R68 ;  /* 0x000000419637723e */ /* 0x000fe20004807044 */
[----:B------:R-:W-:Y:S01]  /*dda0*/  HADD2.F32 R60, -RZ, R59.H0_H0 ;  /* 0x2000003bff3c7230 */ /* 0x000fe20000004100 */
[----:B------:R-:W-:Y:S01]  /*ddb0*/  F2FP.F16.E4M3.UNPACK_B R61, R44 ;  /* 0x0000002cff3d723e */ /* 0x000fe200020006ff */
[----:B------:R-:W-:Y:S01]  /*ddc0*/  HADD2.F32 R65, -RZ, R62.H0_H0 ;  /* 0x2000003eff417230 */ /* 0x000fe20000004100 */
[----:B------:R-:W-:Y:S01]  /*ddd0*/  F2FP.SATFINITE.E4M3.F32.PACK_AB_MERGE_C R52, R52, R63, R79 ;  /* 0x0000003f3434723e */ /* 0x000fe2000480704f */
        /* <DEDUP_REMOVED lines=15> */
[----:B------:R-:W-:Y:S01]  /*ded0*/  FFMA.FTZ R66, R57, R60, -R64 ;  /* 0x0000003c39427223 */ /* 0x000fe20000010840 */
[----:B------:R-:W-:Y:S01]  /*dee0*/  F2FP.F16.E4M3.UNPACK_B R57, R46.H1 ;  /* 0x0000002eff39723e */ /* 0x000fe200030006ff */
[----:B------:R-:W-:Y:S01]  /*def0*/  FFMA.FTZ R68, R59, R60, R62 ;  /* 0x0000003c3b447223 */ /* 0x000fe2000001003e */
[--C-:B------:R-:W-:Y:S01]  /*df00*/  HADD2.F32 R46, -RZ, R58.reuse.H0_H0 ;  /* 0x2000003aff2e7230 */ /* 0x100fe20000004100 */
[----:B------:R-:W-:Y:S01]  /*df10*/  F2FP.SATFINITE.E4M3.F32.PACK_AB_MERGE_C R70, R77, R70, RZ ;  /* 0x000000464d46723e */ /* 0x000fe200048070ff */
[----:B------:R-:W-:Y:S01]  /*df20*/  HADD2.F32 R45, -RZ, R41.H0_H0 ;  /* 0x20000029ff2d7230 */ /* 0x000fe20000004100 */
[----:B------:R-:W-:Y:S01]  /*df30*/  F2FP.F16.E4M3.UNPACK_B R61, R42 ;  /* 0x0000002aff3d723e */ /* 0x000fe200020006ff */
[----:B------:R-:W-:Y:S01]  /*df40*/  HADD2.F32 R59, -RZ, R57.H0_H0 ;  /* 0x20000039ff3b7230 */ /* 0x000fe20000004100 */
[----:B------:R-:W-:Y:S01]  /*df50*/  F2FP.SATFINITE.E4M3.F32.PACK_AB_MERGE_C R54, R71, R54, R70 ;  /* 0x000000364736723e */ /* 0x000fe20004807046 */
[----:B------:R-:W-:-:S02]  /*df60*/  HADD2.F32 R58, -RZ, R58.H1_H1 ;  /* 0x3000003aff3a7230 */ /* 0x000fc40000004100 */
[----:B------:R-:W-:Y:S02]  /*df70*/  HADD2.F32 R60, -RZ, R57.H1_H1 ;  /* 0x30000039ff3c7230 */ /* 0x000fe40000004100 */
[-C--:B------:R-:W-:Y:S01]  /*df80*/  FMUL.FTZ R62, R46, R59.reuse ;  /* 0x0000003b2e3e7220 */ /* 0x080fe20000410000 */
[--C-:B------:R-:W-:Y:S02]  /*df90*/  HADD2.F32 R57, -RZ, R44.reuse.H0_H0 ;  /* 0x2000002cff397230 */ /* 0x100fe40000004100 */
[C---:B------:R-:W-:Y:S01]  /*dfa0*/  FMUL.FTZ R59, R45.reuse, R59 ;  /* 0x0000003b2d3b7220 */ /* 0x040fe20000410000 */
[----:B------:R-:W-:Y:S02]  /*dfb0*/  HADD2.F32 R41, -RZ, R41.H1_H1 ;  /* 0x30000029ff297230 */ /* 0x000fe40000004100 */
[-C--:B------:R-:W-:Y:S01]  /*dfc0*/  FMUL.FTZ R64, R58, R60.reuse ;  /* 0x0000003c3a407220 */ /* 0x080fe20000410000 */
[----:B------:R-:W-:Y:S02]  /*dfd0*/  HADD2.F32 R44, -RZ, R44.H1_H1 ;  /* 0x3000002cff2c7230 */ /* 0x000fe40000004100 */
[----:B------:R-:W-:Y:S01]  /*dfe0*/  FFMA.FTZ R70, R46, R57, R59 ;  /* 0x000000392e467223 */ /* 0x000fe2000001003b */
[----:B------:R-:W-:Y:S01]  /*dff0*/  F2FP.F16.E4M3.UNPACK_B R46, R47 ;  /* 0x0000002fff2e723e */ /* 0x000fe200020006ff */
[----:B------:R-:W-:Y:S01]  /*e000*/  FFMA.FTZ R69, R45, R57, -R62 ;  /* 0x000000392d457223 */ /* 0x000fe2000001083e */
[C---:B------:R-:W-:Y:S01]  /*e010*/  FMUL.FTZ R45, R41.reuse, R60 ;  /* 0x0000003c292d7220 */ /* 0x040fe20000410000 */
[----:B------:R-:W-:Y:S01]  /*e020*/  FFMA.FTZ R76, R41, R44, -R64 ;  /* 0x0000002c294c7223 */ /* 0x000fe20000010840 */
[-C--:B------:R-:W-:Y:S01]  /*e030*/  F2FP.F16.E4M3.UNPACK_B R41, R43.reuse ;  /* 0x0000002bff29723e */ /* 0x080fe200020006ff */
[----:B------:R-:W-:Y:S01]  /*e040*/  HADD2.F32 R57, -RZ, R46.H0_H0 ;  /* 0x2000002eff397230 */ /* 0x000fe20000004100 */
[----:B------:R-:W-:Y:S01]  /*e050*/  F2FP.F16.E4M3.UNPACK_B R62, R42.H1 ;  /* 0x0000002aff3e723e */ /* 0x000fe200030006ff */
[----:B------:R-:W-:Y:S01]  /*e060*/  HADD2.F32 R63, -RZ, R61.H0_H0 ;  /* 0x2000003dff3f7230 */ /* 0x000fe20000004100 */
[----:B------:R-:W-:Y:S01]  /*e070*/  F2FP.F16.E4M3.UNPACK_B R43, R43.H1 ;  /* 0x0000002bff2b723e */ /* 0x000fe200030006ff */
[----:B------:R-:W-:Y:S01]  /*e080*/  FFMA.FTZ R71, R58, R44, R45 ;  /* 0x0000002c3a477223 */ /* 0x000fe2000001002d */
        /* <DEDUP_REMOVED lines=11> */
[----:B------:R-:W-:Y:S02]  /*e140*/  HADD2.F32 R47, -RZ, R47.H1_H1 ;  /* 0x3000002fff2f7230 */ /* 0x000fe40000004100 */
[----:B------:R-:W-:Y:S01]  /*e150*/  FMUL.FTZ R63, R45, R64 ;  /* 0x000000402d3f7220 */ /* 0x000fe20000410000 */
[----:B------:R-:W-:Y:S02]  /*e160*/  HADD2.F32 R62, -RZ, R62.H1_H1 ;  /* 0x3000003eff3e7230 */ /* 0x000fe40000004100 */
[----:B------:R-:W-:Y:S01]  /*e170*/  FFMA.FTZ R77, R44, R59, -R77 ;  /* 0x0000003b2c4d7223 */ /* 0x000fe2000001084d */
[----:B------:R-:W-:-:S02]  /*e180*/  HADD2.F32 R43, -RZ, R43.H1_H1 ;  /* 0x3000002bff2b7230 */ /* 0x000fc40000004100 */
[C---:B------:R-:W-:Y:S01]  /*e190*/  FMUL.FTZ R80, R40.reuse, R64 ;  /* 0x0000004028507220 */ /* 0x040fe20000410000 */
[----:B------:R-:W-:Y:S02]  /*e1a0*/  HADD2.F32 R60, -RZ, R58.H0_H0 ;  /* 0x2000003aff3c7230 */ /* 0x000fe40000004100 */
[-C--:B------:R-:W-:Y:S01]  /*e1b0*/  FMUL.FTZ R44, R47, R62.reuse ;  /* 0x0000003e2f2c7220 */ /* 0x080fe20000410000 */
[----:B------:R-:W-:Y:S02]  /*e1c0*/  HADD2.F32 R46, -RZ, R46.H1_H1 ;  /* 0x3000002eff2e7230 */ /* 0x000fe40000004100 */
[----:B------:R-:W-:Y:S01]  /*e1d0*/  FMUL.FTZ R62, R43, R62 ;  /* 0x0000003e2b3e7220 */ /* 0x000fe20000410000 */
[----:B------:R-:W-:Y:S02]  /*e1e0*/  HADD2.F32 R61, -RZ, R61.H1_H1 ;  /* 0x3000003dff3d7230 */ /* 0x000fe40000004100 */
[----:B------:R-:W-:Y:S01]  /*e1f0*/  FFMA.FTZ R63, R40, R60, R63 ;  /* 0x0000003c283f7223 */ /* 0x000fe2000001003f */
[----:B------:R-:W-:-:S02]  /*e200*/  HADD2.F32 R58, -RZ, R58.H1_H1 ;  /* 0x3000003aff3a7230 */ /* 0x000fc40000004100 */
[----:B------:R-:W-:Y:S01]  /*e210*/  FFMA.FTZ R80, R45, R60, -R80 ;  /* 0x0000003c2d507223 */ /* 0x000fe20000010850 */
[----:B------:R-:W-:Y:S02]  /*e220*/  HADD2.F32 R41, -RZ, R41.H1_H1 ;  /* 0x30000029ff297230 */ /* 0x000fe40000004100 */
[CC--:B------:R-:W-:Y:S01]  /*e230*/  FMUL.FTZ R40, R46.reuse, R61.reuse ;  /* 0x0000003d2e287220 */ /* 0x0c0fe20000410000 */
[----:B------:R-:W-:Y:S02]  /*e240*/  HADD2.F32 R42, -RZ, R42.H1_H1 ;  /* 0x3000002aff2a7230 */ /* 0x000fe40000004100 */
[-C--:B------:R-:W-:Y:S01]  /*e250*/  FFMA.FTZ R43, R43, R58.reuse, -R44 ;  /* 0x0000003a2b2b7223 */ /* 0x080fe2000001082c */
[----:B------:R-:W-:Y:S01]  /*e260*/  FFMA.FTZ R62, R47, R58, R62 ;  /* 0x0000003a2f3e7223 */ /* 0x000fe2000001003e */
[----:B------:R-:W-:Y:S01]  /*e270*/  FMUL.FTZ R61, R41, R61 ;  /* 0x0000003d293d7220 */ /* 0x000fe20000410000 */
[----:B------:R-:W-:Y:S01]  /*e280*/  FFMA.FTZ R78, R57, R59, R78 ;  /* 0x0000003b394e7223 */ /* 0x000fe2000001004e */
[----:B------:R-:W-:Y:S01]  /*e290*/  FFMA.FTZ R40, R41, R42, -R40 ;  /* 0x0000002a29287223 */ /* 0x000fe20000010828 */
[----:B------:R-:W-:Y:S01]  /*e2a0*/  F2FP.SATFINITE.E4M3.F32.PACK_AB_MERGE_C R43, R43, R80, RZ ;  /* 0x000000502b2b723e */ /* 0x000fe200048070ff */
[----:B------:R-:W-:Y:S01]  /*e2b0*/  FFMA.FTZ R61, R46, R42, R61 ;  /* 0x0000002a2e3d7223 */ /* 0x000fe2000001003d */
[----:B------:R-:W-:Y:S01]  /*e2c0*/  F2FP.SATFINITE.E4M3.F32.PACK_AB_MERGE_C R70, R71, R70, RZ ;  /* 0x000000464746723e */ /* 0x000fe200048070ff */
[----:B------:R-:W-:Y:S01]  /*e2d0*/  IMAD.MOV.U32 R44, RZ, RZ, R55 ;  /* 0x000000ffff2c7224 */ /* 0x000fe200078e0037 */
        /* <DEDUP_REMOVED lines=8> */
.L_x_1417:
[----:B------:R-:W-:Y:S05]  /*e360*/  BSYNC B2 ;  /* 0x0000000000027941 */ /* 0x000fea0003800000 */
.L_x_1416:
[----:B0-----:R3:W-:Y:S04]  /*e370*/  STG.E.128 desc[UR60][R48.64], R40 ;  /* 0x0000002830007986 */ /* 0x0017e8000c101d3c */
[----:B--2---:R3:W-:Y:S02]  /*e380*/  @!P2 STG.E.128 desc[UR60][R50.64], R44 ;  /* 0x0000002c3200a986 */ /* 0x0047e4000c101d3c */
.L_x_1415:
[----:B------:R-:W-:Y:S05]  /*e390*/  BSYNC B1 ;  /* 0x0000000000017941 */ /* 0x000fea0003800000 */
.L_x_1414:
[----:B------:R-:W-:-:S13]  /*e3a0*/  ISETP.NE.AND P2, PT, R33, RZ, PT ;  /* 0x000000ff2100720c */ /* 0x000fda0003f45270 */
[----:B------:R-:W-:Y:S05]  /*e3b0*/  @!P2 BRA `(.L_x_1368) ;  /* 0x0000001000bca947 */ /* 0x000fea0003800000 */
[----:B------:R-:W-:Y:S01]  /*e3c0*/  ISETP.GE.AND P5, PT, R199, R117, PT ;  /* 0x00000075c700720c */ /* 0x000fe20003fa6270 */
[----:B------:R-:W-:Y:S01]  /*e3d0*/  BSSY B1, `(.L_x_1418) ;  /* 0x00000ed000017945 */ /* 0x000fe20003800000 */
[----:B0--3--:R-:W-:Y:S02]  /*e3e0*/  IADD3 R49, P2, P4, R114, R132, R26 ;  /* 0x0000008472317210 */ /* 0x009fe40007c5e01a */
[----:B------:R-:W-:Y:S02]  /*e3f0*/  SEL R154, R118, R154, !P5 ;  /* 0x0000009a769a7207 */ /* 0x000fe40006800000 */
[----:B------:R-:W-:Y:S02]  /*e400*/  IADD3.X R46, R0, R53, R29, P2, P4 ;  /* 0x00000035002e7210 */ /* 0x000fe400017e841d */
[----:B------:R-:W-:Y:S02]  /*e410*/  SHF.R.S32.HI R41, RZ, 0x1f, R154 ;  /* 0x0000001fff297819 */ /* 0x000fe4000001149a */
[----:B------:R-:W-:-:S02]  /*e420*/  IADD3 R48, P2, R49, R120, RZ ;  /* 0x0000007831307210 */ /* 0x000fc40007f5e0ff */
[----:B------:R-:W-:-:S03]  /*e430*/  LEA.HI R154, R41, R154, RZ, 0x5 ;  /* 0x0000009a299a7211 */ /* 0x000fc600078f28ff */
[----:B------:R-:W-:Y:S01]  /*e440*/  IMAD.X R49, R46, 0x1, R121, P2 ;  /* 0x000000012e317824 */ /* 0x000fe200010e0679 */
[----:B------:R-:W-:Y:S02]  /*e450*/  LEA.HI.SX32 R154, R154, R25, 0x1b ;  /* 0x000000199a9a7211 */ /* 0x000fe400078fdaff */
[----:B------:R-:W-:Y:S02]  /*e460*/  ISETP.GE.AND P2, PT, R199, R129, PT ;  /* 0x00000081c700720c */ /* 0x000fe40003f46270 */
        /* <DEDUP_REMOVED lines=16> */
[----:B--2---:R-:W-:Y:S01]  /*e570*/  IMAD.MOV.U32 R56, RZ, RZ, R44 ;  /* 0x000000ffff387224 */ /* 0x004fe200078e002c */
[----:B------:R-:W-:Y:S01]  /*e580*/  SHF.R.U32.HI R61, RZ, 0x8, R87 ;  /* 0x00000008ff3d7819 */ /* 0x000fe20000011657 */
[----:B0-----:R-:W-:Y:S01]  /*e590*/  IMAD.MOV.U32 R50, RZ, RZ, R40 ;  /* 0x000000ffff327224 */ /* 0x001fe200078e0028 */
[----:B------:R-:W-:Y:S01]  /*e5a0*/  LOP3.LUT R52, R85, 0xff0000ff, RZ, 0xc0, !PT ;  /* 0xff0000ff55347812 */ /* 0x000fe200078ec0ff */
[----:B------:R-:W-:Y:S01]  /*e5b0*/  IMAD.SHL.U32 R57, R57, 0x100, RZ ;  /* 0x0000010039397824 */ /* 0x000fe200078e00ff */
[----:B------:R-:W-:Y:S01]  /*e5c0*/  SHF.R.U32.HI R66, RZ, 0x10, R85 ;  /* 0x00000010ff427819 */ /* 0x000fe20000011655 */
[----:B------:R-:W-:Y:S01]  /*e5d0*/  IMAD.SHL.U32 R61, R61, 0x100, RZ ;  /* 0x000001003d3d7824 */ /* 0x000fe200078e00ff */
[----:B------:R-:W-:Y:S01]  /*e5e0*/  LOP3.LUT R54, R87, 0xff0000ff, RZ, 0xc0, !PT ;  /* 0xff0000ff57367812 */ /* 0x000fe200078ec0ff */
[----:B------:R-:W-:Y:S01]  /*e5f0*/  IMAD.MOV.U32 R55, RZ, RZ, R42 ;  /* 0x000000ffff377224 */ /* 0x000fe200078e002a */
[----:B------:R-:W-:Y:S01]  /*e600*/  LOP3.LUT R44, R52, 0xff00, R57, 0xf8, !PT ;  /* 0x0000ff00342c7812 */ /* 0x000fe200078ef839 */
[----:B------:R-:W-:Y:S01]  /*e610*/  IMAD.U32 R57, R66, 0x10000, RZ ;  /* 0x0001000042397824 */ /* 0x000fe200078e00ff */
[----:B------:R-:W-:Y:S01]  /*e620*/  SHF.R.U32.HI R62, RZ, 0x10, R87 ;  /* 0x00000010ff3e7819 */ /* 0x000fe20000011657 */
[----:B------:R-:W-:Y:S01]  /*e630*/  IMAD.MOV.U32 R59, RZ, RZ, R46 ;  /* 0x000000ffff3b7224 */ /* 0x000fe200078e002e */
[----:B------:R-:W-:-:S02]  /*e640*/  SHF.R.U32.HI R63, RZ, 0x8, R73 ;  /* 0x00000008ff3f7819 */ /* 0x000fc40000011649 */
[----:B------:R-:W-:Y:S02]  /*e650*/  SHF.R.U32.HI R65, RZ, 0x8, R75 ;  /* 0x00000008ff417819 */ /* 0x000fe4000001164b */
[----:B------:R-:W-:Y:S01]  /*e660*/  LOP3.LUT R40, R54, 0xff00, R61, 0xf8, !PT ;  /* 0x0000ff0036287812 */ /* 0x000fe200078ef83d */
[----:B------:R-:W-:Y:S01]  /*e670*/  IMAD.SHL.U32 R63, R63, 0x100, RZ ;  /* 0x000001003f3f7824 */ /* 0x000fe200078e00ff */
[----:B------:R-:W-:Y:S01]  /*e680*/  LOP3.LUT R44, R44, 0xff0000, R57, 0xf8, !PT ;  /* 0x00ff00002c2c7812 */ /* 0x000fe200078ef839 */
[----:B------:R-:W-:Y:S01]  /*e690*/  IMAD.SHL.U32 R65, R65, 0x100, RZ ;  /* 0x0000010041417824 */ /* 0x000fe200078e00ff */
[----:B------:R-:W-:Y:S01]  /*e6a0*/  LOP3.LUT R58, R73, 0xff0000ff, RZ, 0xc0, !PT ;  /* 0xff0000ff493a7812 */ /* 0x000fe200078ec0ff */
[----:B------:R-:W-:Y:S01]  /*e6b0*/  IMAD.U32 R61, R62, 0x10000, RZ ;  /* 0x000100003e3d7824 */ /* 0x000fe200078e00ff */
[----:B------:R-:W-:Y:S02]  /*e6c0*/  LOP3.LUT R60, R75, 0xff0000ff, RZ, 0xc0, !PT ;  /* 0xff0000ff4b3c7812 */ /* 0x000fe400078ec0ff */
[----:B------:R-:W-:-:S02]  /*e6d0*/  F2FP.F16.E4M3.UNPACK_B R62, R145.H1 ;  /* 0x00000091ff3e723e */ /* 0x000fc400030006ff */
[----:B------:R-:W-:Y:S02]  /*e6e0*/  F2FP.F16.E4M3.UNPACK_B R57, R56.H1 ;  /* 0x00000038ff39723e */ /* 0x000fe400030006ff */
[----:B------:R-:W-:Y:S02]  /*e6f0*/  F2FP.F16.E4M3.UNPACK_B R52, R50.H1 ;  /* 0x00000032ff34723e */ /* 0x000fe400030006ff */
[----:B------:R-:W-:Y:S01]  /*e700*/  LOP3.LUT R46, R58, 0xff00, R63, 0xf8, !PT ;  /* 0x0000ff003a2e7812 */ /* 0x000fe200078ef83f */
[----:B------:R-:W-:Y:S01]  /*e710*/  HADD2.F32 R63, -RZ, R62.H0_H0 ;  /* 0x2000003eff3f7230 */ /* 0x000fe20000004100 */
[----:B------:R-:W-:Y:S01]  /*e720*/  LOP3.LUT R42, R60, 0xff00, R65, 0xf8, !PT ;  /* 0x0000ff003c2a7812 */ /* 0x000fe200078ef841 */
[----:B------:R-:W-:Y:S01]  /*e730*/  HADD2.F32 R58, -RZ, R57.H0_H0 ;  /* 0x20000039ff3a7230 */ /* 0x000fe20000004100 */
[----:B------:R-:W-:Y:S01]  /*e740*/  F2FP.F16.E4M3.UNPACK_B R60, R147.H1 ;  /* 0x00000093ff3c723e */ /* 0x000fe200030006ff */
[----:B------:R-:W-:Y:S01]  /*e750*/  HADD2.F32 R54, -RZ, R52.H0_H0 ;  /* 0x20000034ff367230 */ /* 0x000fe20000004100 */
[----:B------:R-:W-:-:S02]  /*e760*/  LOP3.LUT R40, R40, 0xff0000, R61, 0xf8, !PT ;  /* 0x00ff000028287812 */ /* 0x000fc400078ef83d */
[----:B------:R-:W-:Y:S01]  /*e770*/  SHF.R.U32.HI R64, RZ, 0x10, R73 ;  /* 0x00000010ff407819 */ /* 0x000fe20000011649 */
[----:B------:R-:W-:Y:S02]  /*e780*/  HADD2.F32 R61, -RZ, R60.H0_H0 ;  /* 0x2000003cff3d7230 */ /* 0x000fe40000004100 */
[-C--:B------:R-:W-:Y:S01]  /*e790*/  FMUL.FTZ R69, R58, R63.reuse ;  /* 0x0000003f3a457220 */ /* 0x080fe20000410000 */
[----:B------:R-:W-:Y:S01]  /*e7a0*/  FMUL.FTZ R63, R54, R63 ;  /* 0x0000003f363f7220 */ /* 0x000fe20000410000 */
[----:B------:R-:W-:Y:S01]  /*e7b0*/  SHF.R.U32.HI R67, RZ, 0x10, R75 ;  /* 0x00000010ff437819 */ /* 0x000fe2000001164b */
[----:B------:R-:W-:Y:S02]  /*e7c0*/  IMAD.U32 R65, R64, 0x10000, RZ ;  /* 0x0001000040417824 */ /* 0x000fe400078e00ff */
[-C--:B------:R-:W-:Y:S01]  /*e7d0*/  FFMA.FTZ R69, R54, R61.reuse, -R69 ;  /* 0x0000003d36457223 */ /* 0x080fe20000010845 */
[----:B------:R-:W-:Y:S01]  /*e7e0*/  FFMA.FTZ R66, R58, R61, R63 ;  /* 0x0000003d3a427223 */ /* 0x000fe2000001003f */
[----:B------:R-:W-:Y:S01]  /*e7f0*/  HADD2.F32 R63, -RZ, R62.H1_H1 ;  /* 0x3000003eff3f7230 */ /* 0x000fe20000004100 */
[----:B------:R-:W-:Y:S01]  /*e800*/  F2FP.F16.E4M3.UNPACK_B R145, R145 ;  /* 0x00000091ff91723e */ /* 0x000fe200020006ff */
[----:B------:R-:W-:Y:S01]  /*e810*/  HADD2.F32 R58, -RZ, R57.H1_H1 ;  /* 0x30000039ff3a7230 */ /* 0x000fe20000004100 */
[----:B------:R-:W-:Y:S01]  /*e820*/  F2FP.F16.E4M3.UNPACK_B R56, R56 ;  /* 0x00000038ff38723e */ /* 0x000fe200020006ff */
[----:B------:R-:W-:Y:S01]  /*e830*/  HADD2.F32 R54, -RZ, R52.H1_H1 ;  /* 0x30000034ff367230 */ /* 0x000fe20000004100 */
[----:B------:R-:W-:Y:S01]  /*e840*/  F2FP.F16.E4M3.UNPACK_B R50, R50 ;  /* 0x00000032ff32723e */ /* 0x000fe200020006ff */
[----:B------:R-:W-:Y:S01]  /*e850*/  IMAD.U32 R67, R67, 0x10000, RZ ;  /* 0x0001000043437824 */ /* 0x000fe200078e00ff */
[----:B------:R-:W-:Y:S01]  /*e860*/  LOP3.LUT R46, R46, 0xff0000, R65, 0xf8, !PT ;  /* 0x00ff00002e2e7812 */ /* 0x000fe200078ef841 */
[----:B------:R-:W-:-:S02]  /*e870*/  HADD2.F32 R61, -RZ, R60.H1_H1 ;  /* 0x3000003cff3d7230 */ /* 0x000fc40000004100 */
[----:B------:R-:W-:Y:S01]  /*e880*/  FMUL.FTZ R65, R58, R63 ;  /* 0x0000003f3a417220 */ /* 0x000fe20000410000 */
[----:B------:R-:W-:Y:S01]  /*e890*/  F2FP.F16.E4M3.UNPACK_B R147, R147 ;  /* 0x00000093ff93723e */ /* 0x000fe200020006ff */
[----:B------:R-:W-:Y:S02]  /*e8a0*/  HADD2.F32 R60, -RZ, R145.H0_H0 ;  /* 0x20000091ff3c7230 */ /* 0x000fe40000004100 */
[----:B------:R-:W-:Y:S01]  /*e8b0*/  FMUL.FTZ R63, R54, R63 ;  /* 0x0000003f363f7220 */ /* 0x000fe20000410000 */
[----:B------:R-:W-:Y:S01]  /*e8c0*/  HADD2.F32 R57, -RZ, R56.H0_H0 ;  /* 0x20000038ff397230 */ /* 0x000fe20000004100 */
[----:B------:R-:W-:Y:S01]  /*e8d0*/  LOP3.LUT R42, R42, 0xff0000, R67, 0xf8, !PT ;  /* 0x00ff00002a2a7812 */ /* 0x000fe200078ef843 */
        /* <DEDUP_REMOVED lines=9> */
[-C--:B------:R-:W-:Y:S01]  /*e970*/  FFMA.FTZ R64, R57, R54.reuse, R60 ;  /* 0x0000003639407223 */ /* 0x080fe2000001003c */
[----:B------:R-:W-:Y:S02]  /*e980*/  HADD2.F32 R50, -RZ, R50.H1_H1 ;  /* 0x30000032ff327230 */ /* 0x000fe40000004100 */
[----:B------:R-:W-:Y:S01]  /*e990*/  FFMA.FTZ R62, R52, R54, -R61 ;  /* 0x00000036343e7223 */ /* 0x000fe2000001083d */
[----:B------:R-:W-:-:S02]  /*e9a0*/  HADD2.F32 R147, -RZ, R147.H1_H1 ;  /* 0x30000093ff937230 */ /* 0x000fc40000004100 */
[-C--:B------:R-:W-:Y:S01]  /*e9b0*/  FMUL.FTZ R57, R56, R145.reuse ;  /* 0x0000009138397220 */ /* 0x080fe20000410000 */
[-C--:B------:R-:W-:Y:S01]  /*e9c0*/  F2FP.F16.E4M3.UNPACK_B R52, R146.reuse.H1 ;  /* 0x00000092ff34723e */ /* 0x080fe200030006ff */
[C---:B------:R-:W-:Y:S01]  /*e9d0*/  FMUL.FTZ R145, R50.reuse, R145 ;  /* 0x0000009132917220 */ /* 0x040fe20000410000 */
[----:B------:R-:W-:Y:S01]  /*e9e0*/  F2FP.F16.E4M3.UNPACK_B R54, R59.H1 ;  /* 0x0000003bff36723e */ /* 0x000fe200030006ff */
[----:B------:R-:W-:Y:S01]  /*e9f0*/  FFMA.FTZ R65, R50, R147, -R57 ;  /* 0x0000009332417223 */ /* 0x000fe20000010839 */
[----:B------:R-:W-:Y:S01]  /*ea00*/  F2FP.F16.E4M3.UNPACK_B R50, R55.H1 ;  /* 0x00000037ff32723e */ /* 0x000fe200030006ff */
[----:B------:R-:W-:Y:S02]  /*ea10*/  HADD2.F32 R60, -RZ, R52.H0_H0 ;  /* 0x20000034ff3c7230 */ /* 0x000fe40000004100 */
[----:B------:R-:W-:Y:S01]  /*ea20*/  FFMA.FTZ R145, R56, R147, R145 ;  /* 0x0000009338917223 */ /* 0x000fe20000010091 */
[----:B------:R-:W-:Y:S01]  /*ea30*/  HADD2.F32 R57, -RZ, R54.H0_H0 ;  /* 0x20000036ff397230 */ /* 0x000fe20000004100 */
[----:B------:R-:W-:Y:S01]  /*ea40*/  F2FP.F16.E4M3.UNPACK_B R146, R146 ;  /* 0x00000092ff92723e */ /* 0x000fe200020006ff */
[----:B------:R-:W-:Y:S01]  /*ea50*/  HADD2.F32 R63, -RZ, R52.H1_H1 ;  /* 0x30000034ff3f7230 */ /* 0x000fe20000004100 */
[----:B------:R-:W-:Y:S01]  /*ea60*/  F2FP.F16.E4M3.UNPACK_B R59, R59 ;  /* 0x0000003bff3b723e */ /* 0x000fe200020006ff */
[----:B------:R-:W-:-:S02]  /*ea70*/  HADD2.F32 R52, -RZ, R50.H0_H0 ;  /* 0x20000032ff347230 */ /* 0x000fc40000004100 */
[-C--:B------:R-:W-:Y:S01]  /*ea80*/  FMUL.FTZ R61, R57, R60.reuse ;  /* 0x0000003c393d7220 */ /* 0x080fe20000410000 */
        /* <DEDUP_REMOVED lines=9> */
[----:B------:R-:W-:Y:S01]  /*eb20*/  FMUL.FTZ R63, R50, R63 ;  /* 0x0000003f323f7220 */ /* 0x000fe20000410000 */
[----:B------:R-:W-:-:S02]  /*eb30*/  HADD2.F32 R52, -RZ, R59.H0_H0 ;  /* 0x2000003bff347230 */ /* 0x000fc40000004100 */
[-C--:B------:R-:W-:Y:S01]  /*eb40*/  FFMA.FTZ R73, R50, R61.reuse, -R71 ;  /* 0x0000003d32497223 */ /* 0x080fe20000010847 */
[----:B------:R-:W-:Y:S02]  /*eb50*/  HADD2.F32 R50, -RZ, R55.H0_H0 ;  /* 0x20000037ff327230 */ /* 0x000fe40000004100 */
[----:B------:R-:W-:Y:S01]  /*eb60*/  FFMA.FTZ R75, R54, R61, R63 ;  /* 0x0000003d364b7223 */ /* 0x000fe2000001003f */
[--C-:B------:R-:W-:Y:S02]  /*eb70*/  HADD2.F32 R61, -RZ, R146.reuse.H0_H0 ;  /* 0x20000092ff3d7230 */ /* 0x100fe40000004100 */
[----:B------:R-:W-:Y:S01]  /*eb80*/  FFMA.FTZ R70, R57, R56, R70 ;  /* 0x0000003839467223 */ /* 0x000fe20000010046 */
[----:B------:R-:W-:Y:S01]  /*eb90*/  HADD2.F32 R146, -RZ, R146.H1_H1 ;  /* 0x30000092ff927230 */ /* 0x000fe20000004100 */
[----:B------:R-:W-:Y:S01]  /*eba0*/  F2FP.SATFINITE.E4M3.F32.PACK_AB_MERGE_C R73, R73, R60, RZ ;  /* 0x0000003c4949723e */ /* 0x000fe200048070ff */
[----:B------:R-:W-:Y:S02]  /*ebb0*/  HADD2.F32 R59, -RZ, R59.H1_H1 ;  /* 0x3000003bff3b7230 */ /* 0x000fe40000004100 */
[----:B------:R-:W-:Y:S01]  /*ebc0*/  FMUL.FTZ R63, R52, R61 ;  /* 0x0000003d343f7220 */ /* 0x000fe20000410000 */
[----:B------:R-:W-:-:S02]  /*ebd0*/  HADD2.F32 R57, -RZ, R148.H0_H0 ;  /* 0x20000094ff397230 */ /* 0x000fc40000004100 */
[C---:B------:R-:W-:Y:S01]  /*ebe0*/  FMUL.FTZ R61, R50.reuse, R61 ;  /* 0x0000003d323d7220 */ /* 0x040fe20000410000 */
[----:B------:R-:W-:Y:S02]  /*ebf0*/  HADD2.F32 R55, -RZ, R55.H1_H1 ;  /* 0x30000037ff377230 */ /* 0x000fe40000004100 */
[-C--:B------:R-:W-:Y:S01]  /*ec00*/  FMUL.FTZ R56, R59, R146.reuse ;  /* 0x000000923b387220 */ /* 0x080fe20000410000 */
[----:B------:R-:W-:Y:S02]  /*ec10*/  HADD2.F32 R148, -RZ, R148.H1_H1 ;  /* 0x30000094ff947230 */ /* 0x000fe40000004100 */
[-C--:B------:R-:W-:Y:S01]  /*ec20*/  FFMA.FTZ R54, R50, R57.reuse, -R63 ;  /* 0x0000003932367223 */ /* 0x080fe2000001083f */
[----:B------:R-:W-:Y:S01]  /*ec30*/  FFMA.FTZ R61, R52, R57, R61 ;  /* 0x00000039343d7223 */ /* 0x000fe2000001003d */
[C---:B------:R-:W-:Y:S01]  /*ec40*/  FMUL.FTZ R146, R55.reuse, R146 ;  /* 0x0000009237927220 */ /* 0x040fe20000410000 */
[----:B------:R-:W-:Y:S01]  /*ec50*/  F2FP.F16.E4M3.UNPACK_B R57, R45 ;  /* 0x0000002dff39723e */ /* 0x000fe200020006ff */
[----:B------:R-:W-:Y:S01]  /*ec60*/  FFMA.FTZ R71, R55, R148, -R56 ;  /* 0x0000009437477223 */ /* 0x000fe20000010838 */
[----:B------:R-:W-:Y:S01]  /*ec70*/  F2FP.F16.E4M3.UNPACK_B R60, R46 ;  /* 0x0000002eff3c723e */ /* 0x000fe200020006ff */
[----:B------:R-:W-:Y:S01]  /*ec80*/  FFMA.FTZ R146, R59, R148, R146 ;  /* 0x000000943b927223 */ /* 0x000fe20000010092 */
[----:B------:R-:W-:Y:S01]  /*ec90*/  F2FP.F16.E4M3.UNPACK_B R55, R41 ;  /* 0x00000029ff37723e */ /* 0x000fe200020006ff */
[----:B------:R-:W-:Y:S01]  /*eca0*/  HADD2.F32 R58, -RZ, R57.H0_H0 ;  /* 0x20000039ff3a7230 */ /* 0x000fe20000004100 */
[----:B------:R-:W-:Y:S01]  /*ecb0*/  F2FP.SATFINITE.E4M3.F32.PACK_AB_MERGE_C R50, R68, R69, RZ ;  /* 0x000000454432723e */ /* 0x000fe200048070ff */
[----:B------:R-:W-:Y:S01]  /*ecc0*/  HADD2.F32 R63, -RZ, R60.H0_H0 ;  /* 0x2000003cff3f7230 */ /* 0x000fe20000004100 */
[----:B------:R-:W-:Y:S01]  /*ecd0*/  F2FP.SATFINITE.E4M3.F32.PACK_AB_MERGE_C R70, R75, R70, RZ ;  /* 0x000000464b46723e */ /* 0x000fe200048070ff */
[----:B------:R-:W-:Y:S01]  /*ece0*/  HADD2.F32 R56, -RZ, R55.H0_H0 ;  /* 0x20000037ff387230 */ /* 0x000fe20000004100 */
[----:B------:R-:W-:Y:S01]  /*ecf0*/  F2FP.F16.E4M3.UNPACK_B R59, R44 ;  /* 0x0000002cff3b723e */ /* 0x000fe200020006ff */
[----:B------:R-:W-:Y:S01]  /*ed00*/  HADD2.F32 R57, -RZ, R57.H1_H1 ;  /* 0x30000039ff397230 */ /* 0x000fe20000004100 */
[----:B------:R-:W-:Y:S01]  /*ed10*/  F2FP.SATFINITE.E4M3.F32.PACK_AB_MERGE_C R50, R65, R62, R50 ;  /* 0x0000003e4132723e */ /* 0x000fe20004807032 */
[----:B------:R-:W-:Y:S01]  /*ed20*/  FMUL.FTZ R65, R58, R63 ;  /* 0x0000003f3a417220 */ /* 0x000fe20000410000 */
[----:B------:R-:W-:Y:S01]  /*ed30*/  F2FP.SATFINITE.E4M3.F32.PACK_AB_MERGE_C R146, R146, R61, R70 ;  /* 0x0000003d9292723e */ /* 0x000fe20004807046 */
[----:B------:R-:W-:-:S02]  /*ed40*/  HADD2.F32 R61, -RZ, R59.H0_H0 ;  /* 0x2000003bff3d7230 */ /* 0x000fc40000004100 */
[----:B------:R-:W-:Y:S01]  /*ed50*/  FMUL.FTZ R63, R56, R63 ;  /* 0x0000003f383f7220 */ /* 0x000fe20000410000 */
[----:B------:R-:W-:Y:S01]  /*ed60*/  HADD2.F32 R60, -RZ, R60.H1_H1 ;  /* 0x3000003cff3c7230 */ /* 0x000fe20000004100 */
[----:B------:R-:W-:Y:S01]  /*ed70*/  F2FP.SATFINITE.E4M3.F32.PACK_AB_MERGE_C R52, R67, R66, RZ ;  /* 0x000000424334723e */ /* 0x000fe200048070ff */
[----:B------:R-:W-:Y:S02]  /*ed80*/  HADD2.F32 R55, -RZ, R55.H1_H1 ;  /* 0x30000037ff377230 */ /* 0x000fe40000004100 */
[-C--:B------:R-:W-:Y:S01]  /*ed90*/  FFMA.FTZ R63, R58, R61.reuse, R63 ;  /* 0x0000003d3a3f7223 */ /* 0x080fe2000001003f */
[----:B------:R-:W-:Y:S02]  /*eda0*/  HADD2.F32 R58, -RZ, R59.H1_H1 ;  /* 0x3000003bff3a7230 */ /* 0x000fe40000004100 */
[----:B------:R-:W-:Y:S01]  /*edb0*/  FMUL.FTZ R62, R57, R60 ;  /* 0x0000003c393e7220 */ /* 0x000fe20000410000 */
[----:B------:R-:W-:Y:S01]  /*edc0*/  F2FP.SATFINITE.E4M3.F32.PACK_AB_MERGE_C R52, R145, R64, R52 ;  /* 0x000000409134723e */ /* 0x000fe20004807034 */
[----:B------:R-:W-:Y:S01]  /*edd0*/  FFMA.FTZ R65, R56, R61, -R65 ;  /* 0x0000003d38417223 */ /* 0x000fe20000010841 */
[C---:B------:R-:W-:Y:S01]  /*ede0*/  FMUL.FTZ R60, R55.reuse, R60 ;  /* 0x0000003c373c7220 */ /* 0x040fe20000410000 */
[----:B------:R-:W-:Y:S01]  /*edf0*/  FFMA.FTZ R64, R55, R58, -R62 ;  /* 0x0000003a37407223 */ /* 0x000fe2000001083e */
[----:B------:R-:W-:-:S02]  /*ee00*/  F2FP.F16.E4M3.UNPACK_B R56, R45.H1 ;  /* 0x0000002dff38723e */ /* 0x000fc400030006ff */
[----:B------:R-:W-:Y:S01]  /*ee10*/  F2FP.F16.E4M3.UNPACK_B R55, R46.H1 ;  /* 0x0000002eff37723e */ /* 0x000fe200030006ff */
[----:B------:R-:W-:Y:S01]  /*ee20*/  FFMA.FTZ R66, R57, R58, R60 ;  /* 0x0000003a39427223 */ /* 0x000fe2000001003c */
[----:B------:R-:W-:Y:S01]  /*ee30*/  F2FP.F16.E4M3.UNPACK_B R41, R41.H1 ;  /* 0x00000029ff29723e */ /* 0x000fe200030006ff */
[--C-:B------:R-:W-:Y:S01]  /*ee40*/  HADD2.F32 R46, -RZ, R56.reuse.H0_H0 ;  /* 0x20000038ff2e7230 */ /* 0x100fe20000004100 */
[----:B------:R-:W-:Y:S01]  /*ee50*/  F2FP.F16.E4M3.UNPACK_B R44, R44.H1 ;  /* 0x0000002cff2c723e */ /* 0x000fe200030006ff */
[----:B------:R-:W-:Y:S01]  /*ee60*/  HADD2.F32 R57, -RZ, R55.H0_H0 ;  /* 0x20000037ff397230 */ /* 0x000fe20000004100 */
[----:B------:R-:W-:Y:S01]  /*ee70*/  F2FP.F16.E4M3.UNPACK_B R59, R42 ;  /* 0x0000002aff3b723e */ /* 0x000fe200020006ff */
[----:B------:R-:W-:Y:S01]  /*ee80*/  HADD2.F32 R45, -RZ, R41.H0_H0 ;  /* 0x20000029ff2d7230 */ /* 0x000fe20000004100 */
[----:B------:R-:W-:Y:S01]  /*ee90*/  F2FP.SATFINITE.E4M3.F32.PACK_AB_MERGE_C R54, R71, R54, R73 ;  /* 0x000000364736723e */ /* 0x000fe20004807049 */
[----:B------:R-:W-:Y:S02]  /*eea0*/  HADD2.F32 R56, -RZ, R56.H1_H1 ;  /* 0x30000038ff387230 */ /* 0x000fe40000004100 */
[----:B------:R-:W-:Y:S01]  /*eeb0*/  FMUL.FTZ R60, R46, R57 ;  /* 0x000000392e3c7220 */ /* 0x000fe20000410000 */
[----:B------:R-:W-:-:S02]  /*eec0*/  HADD2.F32 R58, -RZ, R55.H1_H1 ;  /* 0x30000037ff3a7230 */ /* 0x000fc40000004100 */
[C---:B------:R-:W-:Y:S01]  /*eed0*/  FMUL.FTZ R57, R45.reuse, R57 ;  /* 0x000000392d397220 */ /* 0x040fe20000410000 */
[--C-:B------:R-:W-:Y:S02]  /*eee0*/  HADD2.F32 R55, -RZ, R44.reuse.H0_H0 ;  /* 0x2000002cff377230 */ /* 0x100fe40000004100 */
        /* <DEDUP_REMOVED lines=59> */
.L_x_1419:
[----:B------:R-:W-:Y:S05]  /*f2a0*/  BSYNC B1 ;  /* 0x0000000000017941 */ /* 0x000fea0003800000 */
.L_x_1418:
[----:B0-----:R0:W-:Y:S01]  /*f2b0*/  STG.E.128 desc[UR60][R48.64], R40 ;  /* 0x0000002830007986 */ /* 0x0011e2000c101d3c */
[----:B------:R-:W-:-:S13]  /*f2c0*/  ISETP.GE.AND P2, PT, R51, R149, PT ;  /* 0x000000953300720c */ /* 0x000fda0003f46270 */
[----:B------:R-:W-:Y:S05]  /*f2d0*/  @P2 BRA `(.L_x_1368) ;  /* 0x0000000000f42947 */ /* 0x000fea0003800000 */
[--C-:B0-----:R-:W-:Y:S02]  /*f2e0*/  SHF.R.S32.HI R40, RZ, 0x1f, R51.reuse ;  /* 0x0000001fff287819 */ /* 0x101fe40000011433 */
[----:B------:R-:W-:-:S04]  /*f2f0*/  IADD3 R51, P2, P4, R114, R132, R51 ;  /* 0x0000008472337210 */ /* 0x000fc80007c5e033 */
[----:B------:R-:W-:Y:S02]  /*f300*/  IADD3.X R40, R0, R53, R40, P2, P4 ;  /* 0x0000003500287210 */ /* 0x000fe400017e8428 */
[----:B------:R-:W-:-:S05]  /*f310*/  IADD3 R120, P2, R51, R120, RZ ;  /* 0x0000007833787210 */ /* 0x000fca0007f5e0ff */
[----:B------:R-:W-:-:S05]  /*f320*/  IMAD.X R121, R40, 0x1, R121, P2 ;  /* 0x0000000128797824 */ /* 0x000fca00010e0679 */
[----:B--2---:R0:W-:Y:S01]  /*f330*/  STG.E.128 desc[UR60][R120.64], R44 ;  /* 0x0000002c78007986 */ /* 0x0041e2000c101d3c */
[----:B------:R-:W-:Y:S05]  /*f340*/  BRA `(.L_x_1368) ;  /* 0x0000000000d87947 */ /* 0x000fea0003800000 */
.L_x_1335:
[----:B------:R-:W-:-:S06]  /*f350*/  UISETP.NE.AND UP0, UPT, UR53, 0x3, UPT ;  /* 0x000000033500788c */ /* 0x000fcc000bf05270 */
[----:B------:R-:W-:-:S13]  /*f360*/  PLOP3.LUT P1, PT, PT, PT, UP0, 0x80, 0x0 ;  /* 0x000000000000781c */ /* 0x000fda0003f2f008 */
[----:B------:R-:W-:Y:S05]  /*f370*/  @!P1 BRA `(.L_x_1420) ;  /* 0x0000000000049947 */ /* 0x000fea0003800000 */
[----:B------:R-:W-:Y:S01]  /*f380*/  BPT.TRAP 0x1 ;  /* 0x000000040000795c */ /* 0x000fe20000300000 */
.L_x_1420:
[----:B------:R-:W-:Y:S01]  /*f390*/  IMAD R38, R19, 0x8, R17 ;  /* 0x0000000813267824 */ /* 0x000fe200078e0211 */
[----:B------:R-:W-:Y:S01]  /*f3a0*/  SHF.L.U32 R39, R198, 0x1f, RZ ;  /* 0x0000001fc6277819 */ /* 0x000fe200000006ff */
[----:B------:R-:W-:Y:S01]  /*f3b0*/  IMAD R37, R24, -0xa0, R2 ;  /* 0xffffff6018257824 */ /* 0x000fe200078e0202 */
[----:B------:R-:W-:Y:S02]  /*f3c0*/  BSSY B1, `(.L_x_1421) ;  /* 0x0000004000017945 */ /* 0x000fe40003800000 */
[----:B------:R-:W0:Y:S02]  /*f3d0*/  SYNCS.PHASECHK.TRANS64.TRYWAIT P2, [R38+URZ+0x29890], R39 ;  /* 0x02989027260075a7 */ /* 0x000e24000804017f */
[----:B------:R-:W-:Y:S01]  /*f3e0*/  VIMNMX R37, R37, 0xa0, PT ;  /* 0x000000a025257848 */ /* 0x000fe20003fe0100 */
[----:B0-----:R-:W-:Y:S06]  /*f3f0*/  @!P2 BRA `(.L_x_1422) ;  /* 0x0000023c0040a947 */ /* 0x001fec0003800000 */
.L_x_1731:
[----:B------:R-:W-:Y:S05]  /*f400*/  BSYNC B1 ;  /* 0x0000000000017941 */ /* 0x000fea0003800000 */
.L_x_1421:
[----:B------:R-:W-:Y:S01]  /*f410*/  ISETP.GE.AND P2, PT, R191, R37, PT ;  /* 0x00000025bf00720c */ /* 0x000fe20003f46270 */
[----:B------:R-:W-:-:S12]  /*f420*/  BSSY B1, `(.L_x_1423) ;  /* 0x0000014000017945 */ /* 0x000fd80003800000 */
[----:B------:R-:W-:Y:S05]  /*f430*/  @P2 BRA `(.L_x_1424) ;  /* 0x0000000000482947 */ /* 0x000fea0003800000 */
[----:B------:R-:W-:-:S13]  /*f440*/  ISETP.NE.AND P2, PT, R31, RZ, PT ;  /* 0x000000ff1f00720c */ /* 0x000fda0003f45270 */
[----:B------:R-:W1:Y:S04]  /*f450*/  @P2 LDS.128 R40, [R47+0x1a400] ;  /* 0x01a400002f282984 */ /* 0x000e680000000c00 */
[----:B-1----:R-:W-:Y:S01]  /*f460*/  @P2 STG.E.128 desc[UR60][R48.64], R40 ;  /* 0x0000002830002986 */ /* 0x002fe2000c101d3c */
        /* <DEDUP_REMOVED lines=14> */
[----:B-1----:R1:W-:Y:S02]  /*f550*/  @P2 STG.E.128 desc[UR60][R48.64+0xa0], R40 ;  /* 0x0000a02830002986 */ /* 0x0023e4000c101d3c */
.L_x_1424:
[----:B------:R-:W-:Y:S05]  /*f560*/  BSYNC B1 ;  /* 0x0000000000017941 */ /* 0x000fea0003800000 */
.L_x_1423:
[----:B------:R-:W-:-:S13]  /*f570*/  ISETP.GE.AND P2, PT, R222, R37, PT ;  /* 0x00000025de00720c */ /* 0x000fda0003f46270 */
[----:B------:R-:W-:Y:S05]  /*f580*/  @P2 BRA `(.L_x_1368) ;  /* 0x0000000000482947 */ /* 0x000fea0003800000 */
[----:B------:R-:W-:-:S13]  /*f590*/  ISETP.NE.AND P2, PT, R31, RZ, PT ;  /* 0x000000ff1f00720c */ /* 0x000fda0003f45270 */
[----:B-1----:R-:W1:Y:S04]  /*f5a0*/  @P2 LDS.128 R40, [R47+0x1c400] ;  /* 0x01c400002f282984 */ /* 0x002e680000000c00 */
        /* <DEDUP_REMOVED lines=16> */
.L_x_1368:
[----:B------:R-:W-:Y:S05]  /*f6b0*/  BSYNC B0 ;  /* 0x0000000000007941 */ /* 0x000fea0003800000 */
.L_x_1334:
        /* <DEDUP_REMOVED lines=17> */
.L_x_1426:
[----:B------:R-:W-:Y:S05]  /*f7d0*/  BSYNC B0 ;  /* 0x0000000000007941 */ /* 0x000fea0003800000 */
.L_x_1425:
[----:B------:R-:W1:Y:S01]  /*f7e0*/  SYNCS.PHASECHK.TRANS64.TRYWAIT P1, [R38+URZ+0x298b0], R39 ;  /* 0x0298b027260075a7 */ /* 0x000e62000802017f */
[----:B------:R-:W-:Y:S01]  /*f7f0*/  ULDC UR42, c[0x0][0x310] ;  /* 0x0000c400002a7ab9 */ /* 0x000fe20000000800 */
[----:B------:R-:W-:Y:S01]  /*f800*/  ULDC.64 UR38, c[0x0][0x318] ;  /* 0x0000c60000267ab9 */ /* 0x000fe20000000a00 */
[----:B------:R-:W-:Y:S01]  /*f810*/  ULDC.64 UR40, c[0x0][0x308] ;  /* 0x0000c20000287ab9 */ /* 0x000fe20000000a00 */
[----:B------:R-:W-:Y:S01]  /*f820*/  BSSY B0, `(.L_x_1427) ;  /* 0x0000003000007945 */ /* 0x000fe20003800000 */
[----:B0-----:R-:W-:-:S03]  /*f830*/  IMAD R40, R19, 0x5000, R216 ;  /* 0x0000500013287824 */ /* 0x001fc600078e02d8 */
[----:B-1----:R-:W-:Y:S05]  /*f840*/  @!P1 BRA `(.L_x_1428) ;  /* 0x0000023800409947 */ /* 0x002fea0003800000 */
.L_x_1732:
[----:B------:R-:W-:Y:S05]  /*f850*/  BSYNC B0 ;  /* 0x0000000000007941 */ /* 0x000fea0003800000 */
.L_x_1427:
[----:B------:R-:W-:Y:S01]  /*f860*/  ISETP.GE.AND P1, PT, R191, R37, PT ;  /* 0x00000025bf00720c */ /* 0x000fe20003f26270 */
[----:B------:R-:W-:Y:S01]  /*f870*/  BSSY B0, `(.L_x_1429) ;  /* 0x000001a000007945 */ /* 0x000fe20003800000 */
[C---:B------:R-:W-:Y:S01]  /*f880*/  IMAD.IADD R48, R17.reuse, 0x1, R40 ;  /* 0x0000000111307824 */ /* 0x040fe200078e0228 */
[CC--:B------:R-:W-:Y:S01]  /*f890*/  IADD3 R49, R17.reuse, R40.reuse, R122 ;  /* 0x0000002811317210 */ /* 0x0c0fe20007ffe07a */
[----:B------:R-:W-:Y:S01]  /*f8a0*/  IMAD.WIDE R44, R24, 0xa0, R96 ;  /* 0x000000a0182c7825 */ /* 0x000fe200078e0260 */
[CC--:B------:R-:W-:Y:S02]  /*f8b0*/  IADD3 R50, R17.reuse, R40.reuse, R123 ;  /* 0x0000002811327210 */ /* 0x0c0fe40007ffe07b */
[----:B------:R-:W-:-:S06]  /*f8c0*/  IADD3 R51, R17, R40, R136 ;  /* 0x0000002811337210 */ /* 0x000fcc0007ffe088 */
[----:B------:R-:W-:Y:S05]  /*f8d0*/  @P1 BRA `(.L_x_1430) ;  /* 0x00000000004c1947 */ /* 0x000fea0003800000 */
[----:B------:R-:W-:Y:S02]  /*f8e0*/  IMAD.MOV.U32 R40, RZ, RZ, R112 ;  /* 0x000000ffff287224 */ /* 0x000fe400078e0070 */
[----:B------:R-:W-:Y:S02]  /*f8f0*/  IMAD.MOV.U32 R41, RZ, RZ, R30 ;  /* 0x000000ffff297224 */ /* 0x000fe400078e001e */
[----:B0-----:R-:W-:Y:S02]  /*f900*/  IMAD R39, R45, UR38, RZ ;  /* 0x000000262d277c24 */ /* 0x001fe4000f8e02ff */
        /* <DEDUP_REMOVED lines=16> */
.L_x_1430:
[----:B------:R-:W-:Y:S05]  /*fa10*/  BSYNC B0 ;  /* 0x0000000000007941 */ /* 0x000fea0003800000 */
.L_x_1429:
[----:B------:R-:W-:Y:S01]  /*fa20*/  ISETP.GE.AND P1, PT, R222, R37, PT ;  /* 0x00000025de00720c */ /* 0x000fe20003f26270 */
[----:B------:R-:W-:-:S12]  /*fa30*/  BSSY B0, `(.L_x_1431) ;  /* 0x0000017000007945 */ /* 0x000fd80003800000 */
[----:B------:R-:W-:Y:S05]  /*fa40*/  @P1 BRA `(.L_x_1432) ;  /* 0x0000000000541947 */ /* 0x000fea0003800000 */
[----:B------:R-:W-:Y:S01]  /*fa50*/  IADD3 R37, P1, R44, 0x80, RZ ;  /* 0x000000802c257810 */ /* 0x000fe20007f3e0ff */
[----:B-1----:R-:W-:Y:S02]  /*fa60*/  IMAD.MOV.U32 R40, RZ, RZ, R112 ;  /* 0x000000ffff287224 */ /* 0x002fe400078e0070 */
[----:B------:R-:W-:Y:S02]  /*fa70*/  IMAD.MOV.U32 R41, RZ, RZ, R30 ;  /* 0x000000ffff297224 */ /* 0x000fe400078e001e */
[----:B------:R-:W-:Y:S02]  /*fa80*/  IMAD.X R44, RZ, RZ, R45, P1 ;  /* 0x000000ffff2c7224 */ /* 0x000fe400008e062d */
[----:B------:R-:W-:-:S04]  /*fa90*/  IMAD.WIDE.U32 R40, R37, UR38, R40 ;  /* 0x0000002625287c25 */ /* 0x000fc8000f8e0028 */
[----:B------:R-:W-:-:S04]  /*faa0*/  IMAD R44, R44, UR38, RZ ;  /* 0x000000262c2c7c24 */ /* 0x000fc8000f8e02ff */
[----:B------:R-:W-:Y:S01]  /*fab0*/  IMAD R37, R37, UR39, R44 ;  /* 0x0000002725257c24 */ /* 0x000fe2000f8e022c */
[----:B------:R-:W-:-:S04]  /*fac0*/  IADD3 R44, P1, R40, UR40, RZ ;  /* 0x00000028282c7c10 */ /* 0x000fc8000ff3e0ff */
[----:B------:R-:W-:Y:S02]  /*fad0*/  IADD3.X R45, R41, UR41, R37, P1, !PT ;  /* 0x00000029292d7c10 */ /* 0x000fe40008ffe425 */
[----:B------:R-:W-:-:S13]  /*fae0*/  ISETP.GE.AND P1, PT, R22, UR42, PT ;  /* 0x0000002a16007c0c */ /* 0x000fda000bf26270 */
[----:B------:R-:W1:Y:S04]  /*faf0*/  @!P1 LDS.128 R40, [R48+0xe400] ;  /* 0x00e4000030289984 */ /* 0x000e680000000c00 */
[----:B-1----:R-:W-:Y:S01]  /*fb00*/  @!P1 STG.E.128 desc[UR60][R44.64], R40 ;  /* 0x000000282c009986 */ /* 0x002fe2000c101d3c */
        /* <DEDUP_REMOVED lines=8> */
[----:B-1----:R2:W-:Y:S02]  /*fb90*/  @!P1 STG.E.128 desc[UR60][R44.64+0x60], R40 ;  /* 0x000060282c009986 */ /* 0x0025e4000c101d3c */
.L_x_1432:
[----:B------:R-:W-:Y:S05]  /*fba0*/  BSYNC B0 ;  /* 0x0000000000007941 */ /* 0x000fea0003800000 */
.L_x_1431:
[----:B------:R-:W-:Y:S01]  /*fbb0*/  @!PT LDS RZ, [RZ] ;  /* 0x00000000fffff984 */ /* 0x000fe20000000800 */
[----:B------:R-:W-:Y:S01]  /*fbc0*/  @!PT LDS RZ, [RZ] ;  /* 0x00000000fffff984 */ /* 0x000fe20000000800 */
[----:B------:R-:W-:Y:S01]  /*fbd0*/  @!PT LDS RZ, [RZ] ;  /* 0x00000000fffff984 */ /* 0x000fe20000000800 */
[----:B------:R-:W-:Y:S01]  /*fbe0*/  @!PT LDS RZ, [RZ] ;  /* 0x00000000fffff984 */ /* 0x000fe20000000800 */
[----:B------:R3:W-:Y:S06]  /*fbf0*/  MEMBAR.ALL.CTA ;  /* 0x0000000000007992 */ /* 0x0007ec0000008000 */
[----:B---3--:R-:W3:Y:S02]  /*fc00*/  FENCE.VIEW.ASYNC.S ;  /* 0x00000000000073c6 */ /* 0x008ee40000000000 */
[----:B---3--:R3:W-:Y:S01]  /*fc10*/  BAR.SYNC.DEFER_BLOCKING R155, 0x80 ;  /* 0x0002009b0000751d */ /* 0x0087e20000010000 */
[----:B------:R-:W-:Y:S01]  /*fc20*/  LOP3.LUT P4, RZ, R16, 0x2, RZ, 0xc0, !PT ;  /* 0x0000000210ff7812 */ /* 0x000fe2000788c0ff */
[----:B------:R-:W-:-:S02]  /*fc30*/  VIADD R19, R19, 0x1 ;  /* 0x0000000113137836 */ /* 0x000fc40000000000 */
[----:B0-----:R-:W-:-:S03]  /*fc40*/  @!P2 VIADD R38, R38, 0x298c0 ;  /* 0x000298c02626a836 */ /* 0x001fc60000000000 */
[C---:B------:R-:W-:Y:S02]  /*fc50*/  ISETP.NE.AND P1, PT, R19.reuse, 0x2, PT ;  /* 0x000000021300780c */ /* 0x040fe40003f25270 */
[----:B------:R-:W-:Y:S02]  /*fc60*/  @!P2 PRMT R38, RZ, 0x654, R38 ;  /* 0x00000654ff26a816 */ /* 0x000fe40000000026 */
[----:B------:R-:W-:Y:S02]  /*fc70*/  SEL R37, RZ, 0x1, P1 ;  /* 0x00000001ff257807 */ /* 0x000fe40000800000 */
[----:B------:R-:W-:Y:S02]  /*fc80*/  SEL R19, R19, RZ, P1 ;  /* 0x000000ff13137207 */ /* 0x000fe40000800000 */
[----:B------:R-:W-:Y:S01]  /*fc90*/  LOP3.LUT R198, R198, R37, RZ, 0x3c, !PT ;  /* 0x00000025c6c67212 */ /* 0x000fe200078e3cff */
[----:B------:R3:W-:Y:S01]  /*fca0*/  @!P2 SYNCS.ARRIVE.TRANS64.RED.A1T0 RZ, [R38+URZ], RZ ;  /* 0x000000ff26ffa9a7 */ /* 0x0007e2000810043f */
[----:B------:R-:W-:Y:S05]  /*fcb0*/  @P4 BRA `(.L_x_1433) ;  /* 0xffffff2c00b04947 */ /* 0x000fea000383ffff */
[----:B------:R-:W0:Y:S01]  /*fcc0*/  S2R R39, SR_TID.X ;  /* 0x0000000000277919 */ /* 0x000e220000002100 */
[----:B------:R-:W-:Y:S02]  /*fcd0*/  PLOP3.LUT P0, PT, PT, PT, PT, 0x8, 0x0 ;  /* 0x000000000000781c */ /* 0x000fe40003f0e170 */
[----:B0-----:R-:W-:-:S04]  /*fce0*/  SHF.R.U32.HI R39, RZ, 0x7, R39 ;  /* 0x00000007ff277819 */ /* 0x001fc80000011627 */
[----:B------:R-:W-:-:S13]  /*fcf0*/  ISETP.NE.AND P4, PT, R39, 0x1, PT ;  /* 0x000000012700780c */ /* 0x000fda0003f85270 */
[----:B------:R-:W-:Y:S06]  /*fd00*/  @!P4 BAR.ARV 0x9, 0x100 ;  /* 0x024400000000cb1d */ /* 0x000fec0000002000 */
.L_x_1329:
[----:B------:R-:W0:Y:S01]  /*fd10*/  LDC R0, c[0x0][0x428] ;  /* 0x00010a00ff007b82 */ /* 0x000e220000000800 */
[----:B------:R-:W-:Y:S05]  /*fd20*/  @P0 BRA `(.L_x_1434) ;  /* 0x00000000000c0947 */ /* 0x000fea0003800000 */
[----:B------:R-:W4:Y:S01]  /*fd30*/  FENCE.VIEW.ASYNC.G ;  /* 0x00000000000073c6 */ /* 0x000f220000000100 */
[----:B------:R-:W-:Y:S05]  /*fd40*/  WARPSYNC.ALL ;  /* 0x0000000000007948 */ /* 0x000fea0003800000 */
[----:B----4-:R-:W-:Y:S06]  /*fd50*/  BAR.ARV 0xc, 0x180 ;  /* 0x0306000000007b1d */ /* 0x010fec0000002000 */
.L_x_1434:
        /* <DEDUP_REMOVED lines=8> */
[----:B------:R-:W0:Y:S06]  /*fde0*/  @P2 LDC R5, c[0x0][0x42c] ;  /* 0x00010b00ff052b82 */ /* 0x000e2c0000000800 */
[--C-:B------:R-:W-:Y:S02]  /*fdf0*/  @P0 SHF.R.S32.HI R3, RZ, 0x1f, R195.reuse ;  /* 0x0000001fff030819 */ /* 0x100fe400000114c3 */
[----:B------:R-:W4:Y:S01]  /*fe00*/  @P0 LDC.64 R10, c[0x0][0x9a8] ;  /* 0x00026a00ff0a0b82 */ /* 0x000f220000000a00 */
[----:B------:R-:W-:-:S07]  /*fe10*/  @P1 SHF.R.S32.HI R9, RZ, 0x1f, R195 ;  /* 0x0000001fff091819 */ /* 0x000fce00000114c3 */
[----:B------:R-:W1:Y:S08]  /*fe20*/  @P2 LDC R2, c[0x0][0x430] ;  /* 0x00010c00ff022b82 */ /* 0x000e700000000800 */
[----:B------:R-:W2:Y:S01]  /*fe30*/  @P1 LDC.64 R12, c[0x0][0x9b8] ;  /* 0x00026e00ff0c1b82 */ /* 0x000ea20000000a00 */
[----:B0-----:R-:W-:-:S07]  /*fe40*/  @P2 IMAD.HI.U32 R5, R194, R5, RZ ;  /* 0x00000005c2052227 */ /* 0x001fce00078e00ff */
[----:B------:R-:W0:Y:S01]  /*fe50*/  @P0 LDC.64 R14, c[0x0][0x9b0] ;  /* 0x00026c00ff0e0b82 */ /* 0x000e220000000a00 */
[----:B----4-:R-:W-:-:S04]  /*fe60*/  @P0 IMAD R0, R3, R10, RZ ;  /* 0x0000000a03000224 */ /* 0x010fc800078e02ff */
[----:B------:R-:W-:-:S03]  /*fe70*/  @P0 IMAD R11, R195, R11, R0 ;  /* 0x0000000bc30b0224 */ /* 0x000fc600078e0200 */
[----:B------:R-:W4:Y:S01]  /*fe80*/  @P1 LDC.64 R20, c[0x0][0x9c0] ;  /* 0x00027000ff141b82 */ /* 0x000f220000000a00 */
[----:B-1----:R-:W-:Y:S01]  /*fe90*/  @P2 SHF.R.U32.HI R7, RZ, R2, R5 ;  /* 0x00000002ff072219 */ /* 0x002fe20000011605 */
[----:B------:R-:W-:-:S04]  /*fea0*/  @P0 IMAD.WIDE.U32 R2, R195, R10, RZ ;  /* 0x0000000ac3020225 */ /* 0x000fc800078e00ff */
[----:B------:R-:W-:Y:S01]  /*feb0*/  @P0 IMAD.IADD R3, R3, 0x1, R11 ;  /* 0x0000000103030824 */ /* 0x000fe200078e020b */
[--C-:B------:R-:W-:Y:S01]  /*fec0*/  @P1 SHF.R.S32.HI R11, RZ, 0x1f, R7.reuse ;  /* 0x0000001fff0b1819 */ /* 0x100fe20000011407 */
[----:B--2---:R-:W-:Y:S01]  /*fed0*/  @P1 IMAD R4, R9, R12, RZ ;  /* 0x0000000c09041224 */ /* 0x004fe200078e02ff */
[----:B------:R-:W-:-:S03]  /*fee0*/  @P0 SHF.R.S32.HI R9, RZ, 0x1f, R7 ;  /* 0x0000001fff090819 */ /* 0x000fc60000011407 */
[C---:B------:R-:W-:Y:S02]  /*fef0*/  @P1 IMAD R13, R195.reuse, R13, R4 ;  /* 0x0000000dc30d1224 */ /* 0x040fe400078e0204 */
[----:B------:R-:W-:-:S04]  /*ff00*/  @P1 IMAD.WIDE.U32 R4, R195, R12, RZ ;  /* 0x0000000cc3041225 */ /* 0x000fc800078e00ff */
[----:B0-----:R-:W-:Y:S02]  /*ff10*/  @P0 IMAD R0, R9, R14, RZ ;  /* 0x0000000e09000224 */ /* 0x001fe400078e02ff */
[----:B------:R-:W-:Y:S02]  /*ff20*/  @P1 IMAD.IADD R5, R5, 0x1, R13 ;  /* 0x0000000105051824 */ /* 0x000fe400078e020d */
[----:B------:R-:W-:Y:S02]  /*ff30*/  @P0 IMAD R9, R7, R15, R0 ;  /* 0x0000000f07090224 */ /* 0x000fe400078e0200 */
[----:B----4-:R-:W-:Y:S02]  /*ff40*/  @P1 IMAD R6, R11, R20, RZ ;  /* 0x000000140b061224 */ /* 0x010fe400078e02ff */
[----:B------:R-:W-:-:S04]  /*ff50*/  @P0 IMAD.WIDE.U32 R2, R7, R14, R2 ;  /* 0x0000000e07020225 */ /* 0x000fc800078e0002 */
[C---:B------:R-:W-:Y:S02]  /*ff60*/  @P1 IMAD R11, R7.reuse, R21, R6 ;  /* 0x00000015070b1224 */ /* 0x040fe400078e0206 */
[----:B------:R-:W-:Y:S01]  /*ff70*/  @P1 IMAD.WIDE.U32 R6, R7, R20, R4 ;  /* 0x0000001407061225 */ /* 0x000fe200078e0004 */
[----:B------:R-:W-:Y:S01]  /*ff80*/  @P0 LEA R4, P3, R2, UR4, 0x2 ;  /* 0x0000000402040c11 */ /* 0x000fe2000f8610ff */
[----:B------:R-:W-:Y:S02]  /*ff90*/  ULDC UR4, c[0x0][0x988] ;  /* 0x0002620000047ab9 */ /* 0x000fe40000000800 */
[----:B------:R-:W-:Y:S01]  /*ffa0*/  @P0 IMAD.IADD R5, R3, 0x1, R9 ;  /* 0x0000000103050824 */ /* 0x000fe200078e0209 */
[----:B------:R-:W-:Y:S01]  /*ffb0*/  @P1 LEA R8, P4, R6, UR6, 0x2 ;  /* 0x0000000606081c11 */ /* 0x000fe2000f8810ff */
[----:B------:R-:W-:Y:S02]  /*ffc0*/  @P1 IMAD.IADD R3, R7, 0x1, R11 ;  /* 0x0000000107031824 */ /* 0x000fe400078e020b */
[----:B------:R-:W-:Y:S01]  /*ffd0*/  IMAD.MOV.U32 R0, RZ, RZ, 0x3f800000 ;  /* 0x3f800000ff007424 */ /* 0x000fe200078e00ff */
[----:B------:R-:W-:Y:S01]  /*ffe0*/  @P0 LEA.HI.X R5, R2, UR5, R5, 0x2, P3 ;  /* 0x0000000502050c11 */ /* 0x000fe200098f1405 */
[----:B------:R-:W0:Y:S01]  /*fff0*/  LDC.64 R10, c[0x0][0x9e0] ;  /* 0x00027800ff0a7b82 */ /* 0x000e220000000a00 */
[----:B------:R-:W-:Y:S01]  /*10000*/  @P1 LEA.HI.X R9, R6, UR7, R3, 0x2, P4 ;  /* 0x0000000706091c11 */ /* 0x000fe2000a0f1403 */
[----:B------:R-:W-:-:S04]  /*10010*/  IMAD.MOV.U32 R3, RZ, RZ, 0x3f800000 ;  /* 0x3f800000ff037424 */ /* 0x000fc800078e00ff */
[----:B------:R-:W2:Y:S02]  /*10020*/  @P1 LDG.E R0, desc[UR60][R8.64] ;  /* 0x0000003c08001981 */ /* 0x000ea4000c1e1900 */
[----:B------:R-:W1:Y:S02]  /*10030*/  @P2 LDC R7, c[0x0][0x42c] ;  /* 0x00010b00ff072b82 */ /* 0x000e640000000800 */
[----:B------:R-:W2:Y:S06]  /*10040*/  @P0 LDG.E R3, desc[UR60][R4.64] ;  /* 0x0000003c04030981 */ /* 0x000eac000c1e1900 */
[----:B------:R-:W4:Y:S01]  /*10050*/  @P2 LDC R2, c[0x0][0x430] ;  /* 0x00010c00ff022b82 */ /* 0x000f220000000800 */
[----:B------:R-:W-:-:S02]  /*10060*/  IADD3 R208, R192, 0x80, -R196 ;  /* 0x00000080c0d07810 */ /* 0x000fc40007ffe8c4 */
[----:B0-----:R-:W-:Y:S01]  /*10070*/  ISETP.GE.AND P1, PT, R11, 0x1, PT ;  /* 0x000000010b00780c */ /* 0x001fe20003f26270 */
[----:B------:R-:W-:Y:S02]  /*10080*/  IMAD.MOV.U32 R219, RZ, RZ, R194 ;  /* 0x000000ffffdb7224 */ /* 0x000fe400078e00c2 */
[----:B------:R-:W-:Y:S02]  /*10090*/  IMAD R208, R193, 0x80, R208 ;  /* 0x00000080c1d07824 */ /* 0x000fe400078e02d0 */
[----:B-1----:R-:W-:-:S05]  /*100a0*/  @P2 IMAD.HI.U32 R7, R194, R7, RZ ;  /* 0x00000007c2072227 */ /* 0x002fca00078e00ff */
[----:B----4-:R-:W-:Y:S01]  /*100b0*/  @P2 SHF.R.U32.HI R219, RZ, R2, R7 ;  /* 0x00000002ffdb2219 */ /* 0x010fe20000011607 */
[----:B--2---:R-:W-:Y:S01]  /*100c0*/  FMUL.FTZ R0, R3, R0 ;  /* 0x0000000003007220 */ /* 0x004fe20000410000 */
[----:B------:R-:W-:-:S03]  /*100d0*/  IMAD.IADD R3, R208, 0x1, R10 ;  /* 0x00000001d0037824 */ /* 0x000fc600078e020a */
[----:B------:R-:W-:Y:S01]  /*100e0*/  FMUL.FTZ R2, R0, UR4 ;  /* 0x0000000400027c20 */ /* 0x000fe20008410000 */
[----:B------:R-:W-:Y:S06]  /*100f0*/  @!P1 BRA `(.L_x_1435) ;  /* 0x0000000000489947 */ /* 0x000fec0003800000 */
        /* <DEDUP_REMOVED lines=11> */
.L_x_1437:
[----:B------:R-:W-:-:S13]  /*101b0*/  ISETP.NE.AND P0, PT, R11, 0x1, PT ;  /* 0x000000010b00780c */ /* 0x000fda0003f05270 */
[----:B------:R-:W0:Y:S02]  /*101c0*/  @P0 LDC.64 R4, c[0x0][0x9e8] ;  /* 0x00027a00ff040b82 */ /* 0x000e240000000a00 */
[----:B0-----:R-:W-:-:S05]  /*101d0*/  @P0 IMAD.HI.U32 R4, R0, R4, RZ ;  /* 0x0000000400040227 */ /* 0x001fca00078e00ff */
[----:B------:R-:W-:-:S07]  /*101e0*/  @P0 SHF.R.U32.HI R0, RZ, R5, R4 ;  /* 0x00000005ff000219 */ /* 0x000fce0000011604 */
.L_x_1438:
[----:B------:R-:W-:Y:S05]  /*101f0*/  BSYNC B0 ;  /* 0x0000000000007941 */ /* 0x000fea0003800000 */
.L_x_1436:
[----:B------:R-:W-:-:S05]  /*10200*/  IMAD R0, R0, R11, R11 ;  /* 0x0000000b00007224 */ /* 0x000fca00078e020b */
[----:B------:R-:W-:-:S07]  /*10210*/  VIMNMX R3, R3, R0, PT ;  /* 0x0000000003037248 */ /* 0x000fce0003fe0100 */
.L_x_1435:
[----:B------:R-:W-:Y:S01]  /*10220*/  VIADD R3, R3, 0x9f ;  /* 0x0000009f03037836 */ /* 0x000fe20000000000 */
[----:B------:R-:W-:Y:S01]  /*10230*/  ULDC UR4, c[0x0][0x9dc] ;  /* 0x0002770000047ab9 */ /* 0x000fe20000000800 */
[----:B------:R-:W-:Y:S02]  /*10240*/  IMAD.IADD R4, R192, 0x1, -R196 ;  /* 0x00000001c0047824 */ /* 0x000fe400078e0ac4 */
[----:B------:R-:W-:-:S04]  /*10250*/  IMAD.HI R3, R3, 0x66666667, RZ ;  /* 0x6666666703037827 */ /* 0x000fc800078e02ff */
[----:B------:R-:W-:Y:S01]  /*10260*/  IMAD R105, R193, 0x80, R4 ;  /* 0x00000080c1697824 */ /* 0x000fe200078e0204 */
[----:B------:R-:W-:-:S04]  /*10270*/  SHF.R.U32.HI R0, RZ, 0x1f, R3 ;  /* 0x0000001fff007819 */ /* 0x000fc80000011603 */
[----:B------:R-:W-:Y:S01]  /*10280*/  LEA.HI.SX32 R3, R3, R0, 0x1a ;  /* 0x0000000003037211 */ /* 0x000fe200078fd2ff */
[----:B------:R-:W-:-:S03]  /*10290*/  VIADD R0, R105, -UR4 ;  /* 0x8000000469007c36 */ /* 0x000fc60008000000 */
[----:B------:R-:W-:Y:S01]  /*102a0*/  VIMNMX R156, R156, R3, PT ;  /* 0x000000039c9c7248 */ /* 0x000fe20003fe0100 */
        /* <DEDUP_REMOVED lines=11> */
.L_x_1441:
[----:B------:R-:W-:Y:S01]  /*10360*/  ISETP.NE.AND P0, PT, R11, 0x1, PT ;  /* 0x000000010b00780c */ /* 0x000fe20003f05270 */
[----:B------:R-:W-:-:S12]  /*10370*/  IMAD.MOV.U32 R4, RZ, RZ, R105 ;  /* 0x000000ffff047224 */ /* 0x000fd800078e0069 */
[----:B------:R-:W0:Y:S02]  /*10380*/  @P0 LDC.64 R6, c[0x0][0x9e8] ;  /* 0x00027a00ff060b82 */ /* 0x000e240000000a00 */
[----:B0-----:R-:W-:-:S05]  /*10390*/  @P0 IMAD.HI.U32 R6, R105, R6, RZ ;  /* 0x0000000669060227 */ /* 0x001fca00078e00ff */
[----:B------:R-:W-:-:S07]  /*103a0*/  @P0 SHF.R.U32.HI R4, RZ, R7, R6 ;  /* 0x00000007ff040219 */ /* 0x000fce0000011606 */
.L_x_1442:
[----:B------:R-:W-:Y:S05]  /*103b0*/  BSYNC B0 ;  /* 0x0000000000007941 */ /* 0x000fea0003800000 */
.L_x_1440:
[----:B------:R-:W-:-:S05]  /*103c0*/  IMAD R3, R4, R11, RZ ;  /* 0x0000000b04037224 */ /* 0x000fca00078e02ff */
[----:B------:R-:W-:-:S07]  /*103d0*/  VIMNMX R0, R0, R3, !PT ;  /* 0x0000000300007248 */ /* 0x000fce0007fe0100 */
.L_x_1439:
[----:B------:R-:W-:Y:S01]  /*103e0*/  IMAD.HI R0, R0, 0x66666667, RZ ;  /* 0x6666666700007827 */ /* 0x000fe200078e02ff */
[----:B------:R-:W-:Y:S02]  /*103f0*/  PLOP3.LUT P0, PT, PT, PT, PT, 0x80, 0x0 ;  /* 0x000000000000781c */ /* 0x000fe40003f0f070 */
[----:B------:R-:W-:Y:S02]  /*10400*/  CS2R R88, SRZ ;  /* 0x0000000000587805 */ /* 0x000fe4000001ff00 */
[----:B------:R-:W-:Y:S02]  /*10410*/  CS2R R86, SRZ ;  /* 0x0000000000567805 */ /* 0x000fe4000001ff00 */
[----:B------:R-:W-:Y:S02]  /*10420*/  CS2R R6, SRZ ;  /* 0x0000000000067805 */ /* 0x000fe4000001ff00 */
[----:B------:R-:W-:Y:S02]  /*10430*/  SHF.R.U32.HI R3, RZ, 0x1f, R0 ;  /* 0x0000001fff037819 */ /* 0x000fe40000011600 */
[----:B------:R-:W-:-:S02]  /*10440*/  CS2R R84, SRZ ;  /* 0x0000000000547805 */ /* 0x000fc4000001ff00 */
[----:B------:R-:W-:Y:S02]  /*10450*/  CS2R R8, SRZ ;  /* 0x0000000000087805 */ /* 0x000fe4000001ff00 */
[----:B------:R-:W-:Y:S02]  /*10460*/  CS2R R4, SRZ ;  /* 0x0000000000047805 */ /* 0x000fe4000001ff00 */
[----:B------:R-:W-:Y:S02]  /*10470*/  LEA.HI.SX32 R3, R0, R3, 0x1a ;  /* 0x0000000300037211 */ /* 0x000fe400078fd2ff */
[----:B------:R-:W-:Y:S02]  /*10480*/  CS2R R78, SRZ ;  /* 0x00000000004e7805 */ /* 0x000fe4000001ff00 */
[----:B------:R-:W-:Y:S02]  /*10490*/  CS2R R76, SRZ ;  /* 0x00000000004c7805 */ /* 0x000fe4000001ff00 */
[----:B------:R-:W-:-:S02]  /*104a0*/  CS2R R10, SRZ ;  /* 0x00000000000a7805 */ /* 0x000fc4000001ff00 */
[----:B------:R-:W-:Y:S02]  /*104b0*/  VIMNMX R209, RZ, R3, !PT ;  /* 0x00000003ffd17248 */ /* 0x000fe40007fe0100 */
[----:B------:R-:W-:Y:S02]  /*104c0*/  CS2R R70, SRZ ;  /* 0x0000000000467805 */ /* 0x000fe4000001ff00 */
[----:B------:R-:W-:Y:S02]  /*104d0*/  CS2R R12, SRZ ;  /* 0x00000000000c7805 */ /* 0x000fe4000001ff00 */
[----:B------:R-:W-:Y:S02]  /*104e0*/  CS2R R68, SRZ ;  /* 0x0000000000447805 */ /* 0x000fe4000001ff00 */
[----:B------:R-:W-:Y:S02]  /*104f0*/  ISETP.GT.AND P1, PT, R156, R209, PT ;  /* 0x000000d19c00720c */ /* 0x000fe40003f24270 */
        /* <DEDUP_REMOVED lines=13> */
[----:B---3--:R-:W-:Y:S01]  /*105d0*/  CS2R R38, SRZ ;  /* 0x0000000000267805 */ /* 0x008fe2000001ff00 */
[----:B------:R-:W-:Y:S01]  /*105e0*/  IMAD.MOV.U32 R34, RZ, RZ, RZ ;  /* 0x000000ffff227224 */ /* 0x000fe200078e00ff */
[----:B------:R-:W-:Y:S02]  /*105f0*/  CS2R R36, SRZ ;  /* 0x0000000000247805 */ /* 0x000fe4000001ff00 */
[----:B------:R-:W-:Y:S02]  /*10600*/  CS2R R90, SRZ ;  /* 0x00000000005a7805 */ /* 0x000fe4000001ff00 */
[----:B------:R-:W-:Y:S02]  /*10610*/  CS2R R40, SRZ ;  /* 0x0000000000287805 */ /* 0x000fe4000001ff00 */
[----:B------:R-:W-:Y:S02]  /*10620*/  CS2R R48, SRZ ;  /* 0x0000000000307805 */ /* 0x000fe4000001ff00 */
[----:B------:R-:W-:Y:S01]  /*10630*/  CS2R R92, SRZ ;  /* 0x00000000005c7805 */ /* 0x000fe2000001ff00 */
[----:B------:R-:W-:Y:S01]  /*10640*/  IMAD.MOV.U32 R57, RZ, RZ, RZ ;  /* 0x000000ffff397224 */ /* 0x000fe200078e00ff */
[----:B------:R-:W-:Y:S01]  /*10650*/  CS2R R94, SRZ ;  /* 0x00000000005e7805 */ /* 0x000fe2000001ff00 */
[----:B------:R-:W-:Y:S06]  /*10660*/  @!P1 BRA `(.L_x_1443) ;  /* 0x0000019400c89947 */ /* 0x000fec0003800000 */
[----:B------:R-:W-:-:S03]  /*10670*/  UMOV UR4, 0xffffffff ;  /* 0xffffffff00047882 */ /* 0x000fc60000000000 */
[----:B------:R-:W-:Y:S05]  /*10680*/  BRA.DIV UR4, `(.L_x_1444) ;  /* 0x0000022a04c47947 */ /* 0x000fea000b800000 */
[----:B------:R0:W1:Y:S02]  /*10690*/  SHFL.IDX PT, R194, R229, RZ, 0x1f ;  /* 0x00001fffe5c27589 */ /* 0x00006400000e0000 */
.L_x_1735:
[----:B-1----:R-:W-:Y:S01]  /*106a0*/  LEA.HI R0, R194, R194, RZ, 0x1 ;  /* 0x000000c2c2007211 */ /* 0x002fe200078f08ff */
[----:B------:R-:W-:-:S03]  /*106b0*/  ULOP3.LUT UP0, URZ, UR52, 0x9f, URZ, 0xc0, !UPT ;  /* 0x0000009f343f7892 */ /* 0x000fc6000f80c03f */
[----:B------:R-:W-:-:S03]  /*106c0*/  LOP3.LUT R3, R0, 0x3e, RZ, 0xc0, !PT ;  /* 0x0000003e00037812 */ /* 0x000fc600078ec0ff */
[----:B------:R-:W-:Y:S02]  /*106d0*/  PLOP3.LUT P0, PT, PT, PT, UP0, 0x80, 0x0 ;  /* 0x000000000000781c */ /* 0x000fe40003f0f008 */
[----:B------:R-:W-:-:S05]  /*106e0*/  IMAD.IADD R3, R194, 0x1, -R3 ;  /* 0x00000001c2037824 */ /* 0x000fca00078e0a03 */
        /* <DEDUP_REMOVED lines=19> */
[----:B0-2--5:R-:W-:Y:S05]  /*10820*/  CALL.ABS.NOINC R14 ;  /* 0x000000000e007343 */ /* 0x025fea0003c00000 */
.L_x_1445:
        /* <DEDUP_REMOVED lines=13> */
.L_x_1449:
[----:B--2---:R2:W3:Y:S02]  /*10900*/  SYNCS.PHASECHK.TRANS64.TRYWAIT P0, [R17+URZ+0x29800], R0 ;  /* 0x02980000110075a7 */ /* 0x0044e4000800017f */
[----:B---3--:R-:W-:Y:S05]  /*10910*/  @!P0 NANOSLEEP.SYNCS 0x989680 ;  /* 0x009896800000895d */ /* 0x008fea0003900000 */
[----:B------:R-:W3:Y:S02]  /*10920*/  @!P0 SYNCS.PHASECHK.TRANS64 P0, [R17+URZ+0x29800], R0 ;  /* 0x02980000110085a7 */ /* 0x000ee4000800007f */
[----:B---3--:R-:W-:Y:S05]  /*10930*/  @!P0 BRA `(.L_x_1449) ;  /* 0xfffffffc00f08947 */ /* 0x008fea000383ffff */
.L_x_1448:
[----:B------:R-:W-:Y:S05]  /*10940*/  BSYNC B0 ;  /* 0x0000000000007941 */ /* 0x000fea0003800000 */
.L_x_1447:
[----:B------:R-:W-:Y:S05]  /*10950*/  BRA `(.L_x_1450) ;  /* 0x0000006c00f07947 */ /* 0x000fea0003800000 */
.L_x_1446:
[----:B------:R-:W-:Y:S01]  /*10960*/  ULOP3.LUT UP0, URZ, UR52, 0x1bf, URZ, 0xc0, !UPT ;  /* 0x000001bf343f7892 */ /* 0x000fe2000f80c03f */
[----:B-----5:R-:W-:Y:S01]  /*10970*/  SHF.R.S32.HI R0, RZ, 0x1f, R143 ;  /* 0x0000001fff007819 */ /* 0x020fe2000001148f */
[----:B------:R-:W-:Y:S01]  /*10980*/  ULDC.64 UR4, c[0x0][0x3d8] ;  /* 0x0000f60000047ab9 */ /* 0x000fe20000000a00 */
[----:B------:R-:W-:Y:S01]  /*10990*/  ULDC.64 UR6, c[0x0][0x3e8] ;  /* 0x0000fa0000067ab9 */ /* 0x000fe20000000a00 */
[----:B------:R-:W-:Y:S01]  /*109a0*/  IMAD.WIDE.U32 R46, R143, UR4, RZ ;  /* 0x000000048f2e7c25 */ /* 0x000fe2000f8e00ff */
[----:B------:R-:W-:Y:S02]  /*109b0*/  SHF.R.S32.HI R50, RZ, 0x1f, R23 ;  /* 0x0000001fff327819 */ /* 0x000fe40000011417 */
[----:B------:R-:W-:Y:S01]  /*109c0*/  PLOP3.LUT P0, PT, PT, PT, UP0, 0x80, 0x0 ;  /* 0x000000000000781c */ /* 0x000fe20003f0f008 */
[C---:B------:R-:W-:Y:S01]  /*109d0*/  IMAD R4, R0.reuse, UR4, RZ ;  /* 0x0000000400047c24 */ /* 0x040fe2000f8e02ff */
[----:B------:R-:W-:Y:S01]  /*109e0*/  SHF.R.S32.HI R59, RZ, 0x1f, R22 ;  /* 0x0000001fff3b7819 */ /* 0x000fe20000011416 */
[----:B------:R-:W-:-:S02]  /*109f0*/  IMAD R0, R0, UR6, RZ ;  /* 0x0000000600007c24 */ /* 0x000fc4000f8e02ff */
[C---:B------:R-:W-:Y:S02]  /*10a00*/  IMAD R53, R143.reuse, UR5, R4 ;  /* 0x000000058f357c24 */ /* 0x040fe4000f8e0204 */
[C---:B------:R-:W-:Y:S02]  /*10a10*/  IMAD R51, R143.reuse, UR7, R0 ;  /* 0x000000078f337c24 */ /* 0x040fe4000f8e0200 */
[----:B------:R-:W-:-:S04]  /*10a20*/  IMAD.WIDE.U32 R48, R143, UR6, RZ ;  /* 0x000000068f307c25 */ /* 0x000fc8000f8e00ff */
[----:B------:R-:W-:Y:S02]  /*10a30*/  IMAD.IADD R53, R53, 0x1, R47 ;  /* 0x0000000135357824 */ /* 0x000fe400078e022f */
        /* <DEDUP_REMOVED lines=17> */
[----:B0-2---:R-:W-:Y:S05]  /*10b50*/  CALL.ABS.NOINC R14 ;  /* 0x000000000e007343 */ /* 0x005fea0003c00000 */
.L_x_1451:
[----:B------:R-:W1:Y:S01]  /*10b60*/  LDC.64 R12, c[0x0][0x3d8] ;  /* 0x0000f600ff0c7b82 */ /* 0x000e620000000a00 */
[----:B------:R-:W-:Y:S01]  /*10b70*/  SHF.R.S32.HI R3, RZ, 0x1f, R193 ;  /* 0x0000001fff037819 */ /* 0x000fe200000114c1 */
[----:B------:R-:W-:Y:S01]  /*10b80*/  ULDC.U8 UR4, c[0x0][0x3f0] ;  /* 0x0000fc0000047ab9 */ /* 0x000fe20000000000 */
[----:B------:R-:W-:Y:S01]  /*10b90*/  BSSY B0, `(.L_x_1452) ;  /* 0x00006d0000007945 */ /* 0x000fe20003800000 */
[----:B------:R-:W-:-:S04]  /*10ba0*/  ISETP.NE.AND P0, PT, RZ, UR4, PT ;  /* 0x00000004ff007c0c */ /* 0x000fc8000bf05270 */
[----:B------:R-:W2:Y:S01]  /*10bb0*/  LDC.64 R10, c[0x0][0x3e8] ;  /* 0x0000fa00ff0a7b82 */ /* 0x000ea20000000a00 */
[-C--:B-1----:R-:W-:Y:S02]  /*10bc0*/  IMAD R0, R3, R12.reuse, RZ ;  /* 0x0000000c03007224 */ /* 0x082fe400078e02ff */
[----:B------:R-:W-:-:S04]  /*10bd0*/  IMAD.WIDE.U32 R4, R193, R12, RZ ;  /* 0x0000000cc1047225 */ /* 0x000fc800078e00ff */
[----:B------:R-:W-:Y:S02]  /*10be0*/  IMAD.SHL.U32 R55, R4, 0x80, RZ ;  /* 0x0000008004377824 */ /* 0x000fe400078e00ff */
[-C--:B--2---:R-:W-:Y:S02]  /*10bf0*/  IMAD R8, R3, R10.reuse, RZ ;  /* 0x0000000a03087224 */ /* 0x084fe400078e02ff */
[C---:B------:R-:W-:Y:S02]  /*10c00*/  IMAD R3, R193.reuse, R13, R0 ;  /* 0x0000000dc1037224 */ /* 0x040fe400078e0200 */
[----:B------:R-:W-:-:S04]  /*10c10*/  IMAD.WIDE.U32 R6, R193, R10, RZ ;  /* 0x0000000ac1067225 */ /* 0x000fc800078e00ff */
[----:B------:R-:W-:Y:S02]  /*10c20*/  IMAD R9, R193, R11, R8 ;  /* 0x0000000bc1097224 */ /* 0x000fe400078e0208 */
[----:B------:R-:W-:Y:S02]  /*10c30*/  IMAD.IADD R5, R5, 0x1, R3 ;  /* 0x0000000105057824 */ /* 0x000fe400078e0203 */
[----:B------:R-:W-:Y:S02]  /*10c40*/  IMAD R0, R193, -0x80, R196 ;  /* 0xffffff80c1007824 */ /* 0x000fe400078e02c4 */
[----:B------:R-:W-:Y:S01]  /*10c50*/  IMAD.IADD R3, R7, 0x1, R9 ;  /* 0x0000000107037824 */ /* 0x000fe200078e0209 */
[----:B------:R-:W-:Y:S01]  /*10c60*/  SHF.L.U64.HI R52, R4, 0x7, R5 ;  /* 0x0000000704347819 */ /* 0x000fe20000010205 */
[----:B------:R-:W-:Y:S01]  /*10c70*/  IMAD.SHL.U32 R57, R6, 0x80, RZ ;  /* 0x0000008006397824 */ /* 0x000fe200078e00ff */
[----:B------:R-:W-:Y:S02]  /*10c80*/  VIMNMX R4, R0, 0x80, PT ;  /* 0x0000008000047848 */ /* 0x000fe40003fe0100 */
[----:B------:R-:W-:Y:S01]  /*10c90*/  SHF.L.U64.HI R54, R6, 0x7, R3 ;  /* 0x0000000706367819 */ /* 0x000fe20000010203 */
[----:B------:R-:W-:Y:S06]  /*10ca0*/  @!P0 BRA `(.L_x_1453) ;  /* 0x0000003400808947 */ /* 0x000fec0003800000 */
[----:B------:R-:W1:Y:S01]  /*10cb0*/  LDC R0, c[0x0][0x428] ;  /* 0x00010a00ff007b82 */ /* 0x000e620000000800 */
[----:B------:R-:W-:Y:S01]  /*10cc0*/  ISETP.GE.AND P0, PT, R191, R4, PT ;  /* 0x00000004bf00720c */ /* 0x000fe20003f06270 */
[----:B------:R-:W-:Y:S01]  /*10cd0*/  IMAD R3, R193, 0x80, R191 ;  /* 0x00000080c1037824 */ /* 0x000fe200078e02bf */
[----:B------:R-:W-:Y:S01]  /*10ce0*/  BSSY B1, `(.L_x_1454) ;  /* 0x0000050000017945 */ /* 0x000fe20003800000 */
        /* <DEDUP_REMOVED lines=12> */
[----:B------:R-:W-:Y:S02]  /*10db0*/  IMAD.MOV.U32 R4, RZ, RZ, R46 ;  /* 0x000000ffff047224 */ /* 0x000fe400078e002e */
[----:B------:R-:W-:Y:S02]  /*10dc0*/  IMAD.MOV.U32 R6, RZ, RZ, R48 ;  /* 0x000000ffff067224 */ /* 0x000fe400078e0030 */
[----:B------:R-:W-:Y:S01]  /*10dd0*/  IMAD.MOV.U32 R7, RZ, RZ, R51 ;  /* 0x000000ffff077224 */ /* 0x000fe200078e0033 */
[----:B-1----:R-:W-:-:S13]  /*10de0*/  ISETP.NE.AND P1, PT, R0, 0x1, PT ;  /* 0x000000010000780c */ /* 0x002fda0003f25270 */
[----:B------:R-:W1:Y:S08]  /*10df0*/  @P1 LDC R0, c[0x0][0x42c] ;  /* 0x00010b00ff001b82 */ /* 0x000e700000000800 */
[----:B------:R-:W2:Y:S01]  /*10e00*/  @P1 LDC R5, c[0x0][0x430] ;  /* 0x00010c00ff051b82 */ /* 0x000ea20000000800 */
[----:B-1----:R-:W-:-:S05]  /*10e10*/  @P1 IMAD.HI.U32 R0, R3, R0, RZ ;  /* 0x0000000003001227 */ /* 0x002fca00078e00ff */
[----:B--2---:R-:W-:Y:S01]  /*10e20*/  @P1 SHF.R.U32.HI R3, RZ, R5, R0 ;  /* 0x00000005ff031219 */ /* 0x004fe20000011600 */
[----:B------:R-:W-:-:S03]  /*10e30*/  IMAD.MOV.U32 R5, RZ, RZ, R53 ;  /* 0x000000ffff057224 */ /* 0x000fc600078e0035 */
[----:B------:R-:W-:Y:S01]  /*10e40*/  SHF.R.S32.HI R45, RZ, 0x1f, R3 ;  /* 0x0000001fff2d7819 */ /* 0x000fe20000011403 */
[----:B------:R-:W-:Y:S06]  /*10e50*/  @P0 BRA `(.L_x_1455) ;  /* 0x0000000000e00947 */ /* 0x000fec0003800000 */
[-C--:B------:R-:W-:Y:S01]  /*10e60*/  IMAD R0, R221, R12.reuse, RZ ;  /* 0x0000000cdd007224 */ /* 0x080fe200078e02ff */
[----:B------:R-:W-:Y:S01]  /*10e70*/  ULDC UR4, c[0x0][0x3d4] ;  /* 0x0000f50000047ab9 */ /* 0x000fe20000000800 */
[----:B------:R-:W-:Y:S01]  /*10e80*/  IMAD.MOV.U32 R8, RZ, RZ, R23 ;  /* 0x000000ffff087224 */ /* 0x000fe200078e0017 */
[----:B------:R-:W-:Y:S01]  /*10e90*/  ULDC.64 UR6, c[0x0][0x3c8] ;  /* 0x0000f20000067ab9 */ /* 0x000fe20000000a00 */
[----:B------:R-:W-:Y:S01]  /*10ea0*/  IMAD.MOV.U32 R9, RZ, RZ, R50 ;  /* 0x000000ffff097224 */ /* 0x000fe200078e0032 */
[----:B------:R-:W-:Y:S01]  /*10eb0*/  ULDC.64 UR8, c[0x0][0x3e0] ;  /* 0x0000f80000087ab9 */ /* 0x000fe20000000a00 */
[C---:B------:R-:W-:Y:S01]  /*10ec0*/  IMAD R21, R191.reuse, R13, R0 ;  /* 0x0000000dbf157224 */ /* 0x040fe200078e0200 */
[----:B------:R-:W-:Y:S01]  /*10ed0*/  CS2R R42, SRZ ;  /* 0x00000000002a7805 */ /* 0x000fe2000001ff00 */
[----:B------:R-:W-:Y:S01]  /*10ee0*/  IMAD.WIDE.U32 R14, R191, R12, R8 ;  /* 0x0000000cbf0e7225 */ /* 0x000fe200078e0008 */
[----:B------:R-:W-:-:S03]  /*10ef0*/  CS2R R40, SRZ ;  /* 0x0000000000287805 */ /* 0x000fc6000001ff00 */
[----:B------:R-:W-:Y:S01]  /*10f00*/  IMAD R0, R221, R10, RZ ;  /* 0x0000000add007224 */ /* 0x000fe200078e02ff */
[----:B------:R-:W-:Y:S01]  /*10f10*/  IADD3 R14, P2, P5, R55, R46, R14 ;  /* 0x0000002e370e7210 */ /* 0x000fe20007d5e00e */
[----:B------:R-:W-:Y:S02]  /*10f20*/  IMAD.IADD R21, R15, 0x1, R21 ;  /* 0x000000010f157824 */ /* 0x000fe400078e0215 */
[----:B------:R-:W-:-:S04]  /*10f30*/  IMAD.WIDE.U32 R8, R191, R10, R8 ;  /* 0x0000000abf087225 */ /* 0x000fc800078e0008 */
[----:B------:R-:W-:Y:S01]  /*10f40*/  IMAD R15, R191, R11, R0 ;  /* 0x0000000bbf0f7224 */ /* 0x000fe200078e0200 */
[----:B------:R-:W-:Y:S01]  /*10f50*/  IADD3 R46, P3, P4, R57, R48, R8 ;  /* 0x00000030392e7210 */ /* 0x000fe20007c7e008 */
[----:B------:R-:W-:Y:S02]  /*10f60*/  VIADD R8, R23, 0x10 ;  /* 0x0000001017087836 */ /* 0x000fe40000000000 */
[----:B------:R-:W-:Y:S02]  /*10f70*/  IMAD.IADD R0, R9, 0x1, R15 ;  /* 0x0000000109007824 */ /* 0x000fe400078e020f */
[C---:B------:R-:W-:Y:S01]  /*10f80*/  VIADD R20, R23.reuse, 0x20 ;  /* 0x0000002017147836 */ /* 0x040fe20000000000 */
[----:B------:R-:W-:Y:S01]  /*10f90*/  ISETP.GE.AND P1, PT, R8, UR4, PT ;  /* 0x0000000408007c0c */ /* 0x000fe2000bf26270 */
[C---:B------:R-:W-:Y:S01]  /*10fa0*/  VIADD R9, R23.reuse, 0x30 ;  /* 0x0000003017097836 */ /* 0x040fe20000000000 */
[----:B------:R-:W-:Y:S02]  /*10fb0*/  IADD3.X R0, R54, R51, R0, P3, P4 ;  /* 0x0000003336007210 */ /* 0x000fe40001fe8400 */
[----:B------:R-:W-:-:S02]  /*10fc0*/  ISETP.GE.AND P4, PT, R23, UR4, PT ;  /* 0x0000000417007c0c */ /* 0x000fc4000bf86270 */
[----:B------:R-:W-:Y:S02]  /*10fd0*/  IADD3.X R8, R52, R53, R21, P2, P5 ;  /* 0x0000003534087210 */ /* 0x000fe400017ea415 */
[----:B------:R-:W-:Y:S02]  /*10fe0*/  IADD3 R14, P3, R14, UR6, RZ ;  /* 0x000000060e0e7c10 */ /* 0x000fe4000ff7e0ff */
[----:B------:R-:W-:Y:S02]  /*10ff0*/  IADD3 R46, P5, R46, UR8, RZ ;  /* 0x000000082e2e7c10 */ /* 0x000fe4000ffbe0ff */
[----:B------:R-:W-:Y:S01]  /*11000*/  ISETP.GE.AND P2, PT, R20, UR4, PT ;  /* 0x0000000414007c0c */ /* 0x000fe2000bf46270 */
[C---:B------:R-:W-:Y:S01]  /*11010*/  VIADD R20, R23.reuse, 0x40 ;  /* 0x0000004017147836 */ /* 0x040fe20000000000 */
[----:B------:R-:W-:Y:S02]  /*11020*/  IADD3.X R15, R8, UR7, RZ, P3, !PT ;  /* 0x00000007080f7c10 */ /* 0x000fe40009ffe4ff */
[----:B------:R-:W-:Y:S01]  /*11030*/  IADD3.X R47, R0, UR9, RZ, P5, !PT ;  /* 0x00000009002f7c10 */ /* 0x000fe2000affe4ff */
[----:B------:R-:W-:Y:S01]  /*11040*/  VIADD R0, R23, 0x50 ;  /* 0x0000005017007836 */ /* 0x000fe20000000000 */
[----:B------:R-:W-:Y:S01]  /*11050*/  ISETP.GE.AND P3, PT, R9, UR4, PT ;  /* 0x0000000409007c0c */ /* 0x000fe2000bf66270 */
[----:B------:R1:W5:Y:S01]  /*11060*/  @!P4 LDG.E.64 R42, desc[UR60][R14.64] ;  /* 0x0000003c0e2ac981 */ /* 0x000362000c1e1b00 */
[----:B------:R-:W-:-:S03]  /*11070*/  ISETP.GE.AND P5, PT, R20, UR4, PT ;  /* 0x0000000414007c0c */ /* 0x000fc6000bfa6270 */
[----:B------:R1:W5:Y:S01]  /*11080*/  @!P4 LDG.E.64 R40, desc[UR60][R46.64] ;  /* 0x0000003c2e28c981 */ /* 0x000362000c1e1b00 */
[----:B------:R-:W-:Y:S02]  /*11090*/  ISETP.GE.AND P4, PT, R0, UR4, PT ;  /* 0x0000000400007c0c */ /* 0x000fe4000bf86270 */
        /* <DEDUP_REMOVED lines=20> */
.L_x_1455:
[----:B------:R-:W-:Y:S05]  /*111e0*/  BSYNC B1 ;  /* 0x0000000000017941 */ /* 0x000fea0003800000 */
.L_x_1454:
[----:B------:R-:W-:Y:S01]  /*111f0*/  IMAD R0, R45, R12, RZ ;  /* 0x0000000c2d007224 */ /* 0x000fe200078e02ff */
[----:B------:R-:W-:Y:S01]  /*11200*/  ULDC.64 UR4, c[0x0][0x3c8] ;  /* 0x0000f20000047ab9 */ /* 0x000fe20000000a00 */
[----:B------:R-:W-:Y:S01]  /*11210*/  IMAD.WIDE.U32 R6, R3, R10, R6 ;  /* 0x0000000a03067225 */ /* 0x000fe200078e0006 */
[----:B------:R-:W-:-:S03]  /*11220*/  ULDC.64 UR6, c[0x0][0x3e0] ;  /* 0x0000f80000067ab9 */ /* 0x000fc60000000a00 */
[----:B------:R-:W-:-:S04]  /*11230*/  IMAD.WIDE.U32 R4, R3, R12, R4 ;  /* 0x0000000c03047225 */ /* 0x000fc800078e0004 */
[----:B------:R-:W-:Y:S01]  /*11240*/  IMAD R10, R45, R10, RZ ;  /* 0x0000000a2d0a7224 */ /* 0x000fe200078e02ff */
[----:B------:R-:W-:Y:S01]  /*11250*/  IADD3 R4, P1, R4, UR4, RZ ;  /* 0x0000000404047c10 */ /* 0x000fe2000ff3e0ff */
[C---:B------:R-:W-:Y:S01]  /*11260*/  IMAD R13, R3.reuse, R13, R0 ;  /* 0x0000000d030d7224 */ /* 0x040fe200078e0200 */
[----:B------:R-:W-:Y:S01]  /*11270*/  IADD3 R0, P2, R6, UR6, RZ ;  /* 0x0000000606007c10 */ /* 0x000fe2000ff5e0ff */
[----:B------:R-:W-:Y:S01]  /*11280*/  IMAD R3, R3, R11, R10 ;  /* 0x0000000b03037224 */ /* 0x000fe200078e020a */
[----:B------:R-:W-:Y:S02]  /*11290*/  UMOV UR4, 0xffffffff ;  /* 0xffffffff00047882 */ /* 0x000fe40000000000 */
[----:B------:R-:W-:Y:S02]  /*112a0*/  IADD3.X R13, R5, UR5, R13, P1, !PT ;  /* 0x00000005050d7c10 */ /* 0x000fe40008ffe40d */
[----:B------:R-:W-:Y:S01]  /*112b0*/  IADD3.X R3, R7, UR7, R3, P2, !PT ;  /* 0x0000000707037c10 */ /* 0x000fe200097fe403 */
[----:B------:R-:W-:Y:S06]  /*112c0*/  BRA.DIV UR4, `(.L_x_1456) ;  /* 0x0000021e04e07947 */ /* 0x000fec000b800000 */
.L_x_1738:
[----:B------:R-:W-:-:S03]  /*112d0*/  UMOV UR4, 0xffffffff ;  /* 0xffffffff00047882 */ /* 0x000fc60000000000 */
[----:B------:R-:W-:Y:S05]  /*112e0*/  BRA.DIV UR4, `(.L_x_1457) ;  /* 0x0000021e04fc7947 */ /* 0x000fea000b800000 */
.L_x_1741:
[----:B------:R-:W-:-:S03]  /*112f0*/  UMOV UR4, 0xffffffff ;  /* 0xffffffff00047882 */ /* 0x000fc60000000000 */
[----:B------:R-:W-:Y:S05]  /*11300*/  BRA.DIV UR4, `(.L_x_1458) ;  /* 0x00000222041c7947 */ /* 0x000fea000b800000 */
.L_x_1744:
[----:B------:R-:W-:-:S03]  /*11310*/  UMOV UR4, 0xffffffff ;  /* 0xffffffff00047882 */ /* 0x000fc60000000000 */
[----:B------:R-:W-:Y:S05]  /*11320*/  BRA.DIV UR4, `(.L_x_1459) ;  /* 0x00000222043c7947 */ /* 0x000fea000b800000 */
.L_x_1747:
        /* <DEDUP_REMOVED lines=8> */
.L_x_1748:
[----:B------:R-:W-:Y:S05]  /*113b0*/  BSYNC B1 ;  /* 0x0000000000017941 */ /* 0x000fea0003800000 */
.L_x_1460:
[----:B------:R-:W-:Y:S05]  /*113c0*/  @P0 BRA `(.L_x_1462) ;  /* 0x0000006400300947 */ /* 0x000fea0003800000 */
[----:B--2---:R-:W2:Y:S01]  /*113d0*/  LDC R0, c[0x0][0x3d4] ;  /* 0x0000f500ff007b82 */ /* 0x004ea20000000800 */
[C---:B------:R-:W-:Y:S01]  /*113e0*/  VIADD R3, R23.reuse, 0x10 ;  /* 0x0000001017037836 */ /* 0x040fe20000000000 */
[----:B------:R-:W-:Y:S01]  /*113f0*/  BSSY B1, `(.L_x_1463) ;  /* 0x0000083000017945 */ /* 0x000fe20003800000 */
[C---:B------:R-:W-:Y:S02]  /*11400*/  VIADD R5, R23.reuse, 0x20 ;  /* 0x0000002017057836 */ /* 0x040fe40000000000 */
[C---:B------:R-:W-:Y:S01]  /*11410*/  VIADD R7, R23.reuse, 0x30 ;  /* 0x0000003017077836 */ /* 0x040fe20000000000 */
[-C--:B--2---:R-:W-:Y:S02]  /*11420*/  ISETP.GE.AND P0, PT, R23, R0.reuse, PT ;  /* 0x000000001700720c */ /* 0x084fe40003f06270 */
[-C--:B------:R-:W-:Y:S01]  /*11430*/  ISETP.GE.AND P1, PT, R3, R0.reuse, PT ;  /* 0x000000000300720c */ /* 0x080fe20003f26270 */
[----:B------:R-:W-:Y:S01]  /*11440*/  VIADD R3, R23, 0x40 ;  /* 0x0000004017037836 */ /* 0x000fe20000000000 */
[-C--:B------:R-:W-:Y:S01]  /*11450*/  ISETP.GE.AND P2, PT, R5, R0.reuse, PT ;  /* 0x000000000500720c */ /* 0x080fe20003f46270 */
[----:B------:R-:W-:Y:S01]  /*11460*/  VIADD R5, R23, 0x50 ;  /* 0x0000005017057836 */ /* 0x000fe20000000000 */
[----:B------:R-:W-:-:S02]  /*11470*/  ISETP.GE.AND P3, PT, R7, R0, PT ;  /* 0x000000000700720c */ /* 0x000fc40003f66270 */
[-C--:B------:R-:W-:Y:S02]  /*11480*/  ISETP.GE.AND P4, PT, R3, R0.reuse, PT ;  /* 0x000000000300720c */ /* 0x080fe40003f86270 */
[----:B------:R-:W-:Y:S01]  /*11490*/  ISETP.GE.AND P5, PT, R5, R0, PT ;  /* 0x000000000500720c */ /* 0x000fe20003fa6270 */
[----:B------:R-:W-:Y:S02]  /*114a0*/  IMAD.IADD R0, R17, 0x1, R214 ;  /* 0x0000000111007824 */ /* 0x000fe400078e02d6 */
[----:B------:R-:W-:Y:S10]  /*114b0*/  @P0 BRA `(.L_x_1464) ;  /* 0x0000000400d80947 */ /* 0x000ff40003800000 */
[----:B------:R-:W2:Y:S01]  /*114c0*/  LDS.128 R4, [R0+0x14400] ;  /* 0x0144000000047984 */ /* 0x000ea20000000c00 */
[----:B-----5:R-:W-:Y:S02]  /*114d0*/  SHF.R.U32.HI R3, RZ, 0x8, R42 ;  /* 0x00000008ff037819 */ /* 0x020fe4000001162a */
[----:B------:R-:W-:Y:S02]  /*114e0*/  SHF.R.U32.HI R11, RZ, 0x8, R43 ;  /* 0x00000008ff0b7819 */ /* 0x000fe4000001162b */
[----:B------:R-:W-:Y:S02]  /*114f0*/  LOP3.LUT R10, R42, 0xff, RZ, 0xc0, !PT ;  /* 0x000000ff2a0a7812 */ /* 0x000fe400078ec0ff */
[----:B------:R-:W-:Y:S02]  /*11500*/  LOP3.LUT R3, R3, 0xff, RZ, 0xc0, !PT ;  /* 0x000000ff03037812 */ /* 0x000fe400078ec0ff */
[----:B------:R-:W-:Y:S02]  /*11510*/  LOP3.LUT R12, R43, 0xff, RZ, 0xc0, !PT ;  /* 0x000000ff2b0c7812 */ /* 0x000fe400078ec0ff */
[----:B------:R-:W-:-:S02]  /*11520*/  LOP3.LUT R11, R11, 0xff, RZ, 0xc0, !PT ;  /* 0x000000ff0b0b7812 */ /* 0x000fc400078ec0ff */
[----:B------:R-:W-:Y:S02]  /*11530*/  PRMT R3, R3, 0x7604, R10 ;  /* 0x0000760403037816 */ /* 0x000fe4000000000a */
[----:B-1----:R-:W-:Y:S02]  /*11540*/  SHF.R.U32.HI R46, RZ, 0x10, R43 ;  /* 0x00000010ff2e7819 */ /* 0x002fe4000001162b */
        /* <DEDUP_REMOVED lines=109> */
.L_x_1464:
[----:B------:R-:W-:Y:S05]  /*11c20*/  BSYNC B1 ;  /* 0x0000000000017941 */ /* 0x000fea0003800000 */
.L_x_1463:
        /* <DEDUP_REMOVED lines=13> */
[----:B-1----:R-:W-:Y:S02]  /*11d00*/  LOP3.LUT R15, R13, 0xff, RZ, 0xc0, !PT ;  /* 0x000000ff0d0f7812 */ /* 0x002fe400078ec0ff */
        /* <DEDUP_REMOVED lines=31> */
[CC--:B------:R-:W-:Y:S01]  /*11f00*/  FMUL.FTZ R42, R10.reuse, R40.reuse ;  /* 0x000000280a2a7220 */ /* 0x0c0fe20000410000 */
[----:B------:R-:W-:Y:S01]  /*11f10*/  F2FP.F16.E4M3.UNPACK_B R7, R5 ;  /* 0x00000005ff07723e */ /* 0x000fe200020006ff */
[----:B------:R-:W-:Y:S01]  /*11f20*/  FMUL.FTZ R45, R10, R37 ;  /* 0x000000250a2d7220 */ /* 0x000fe20000410000 */
        /* <DEDUP_REMOVED lines=26> */
[CC--:B------:R-:W-:Y:S01]  /*120d0*/  FMUL.FTZ R40, R6.reuse, R41.reuse ;  /* 0x0000002906287220 */ /* 0x0c0fe20000410000 */
        /* <DEDUP_REMOVED lines=10> */
[----:B------:R-:W-:Y:S01]  /*12180*/  HADD2.F32 R6, -RZ, R4.H1_H1 ;  /* 0x30000004ff067230 */ /* 0x000fe20000004100 */
[----:B------:R-:W-:Y:S01]  /*12190*/  F2FP.SATFINITE.E4M3.F32.PACK_AB_MERGE_C R43, R46, R43, RZ ;  /* 0x0000002b2e2b723e */ /* 0x000fe200048070ff */
[----:B------:R-:W-:-:S02]  /*121a0*/  HADD2.F32 R12, -RZ, R11.H1_H1 ;  /* 0x3000000bff0c7230 */ /* 0x000fc40000004100 */
[----:B------:R-:W-:Y:S02]  /*121b0*/  HADD2.F32 R5, -RZ, R4.H0_H0 ;  /* 0x20000004ff057230 */ /* 0x000fe40000004100 */
[C---:B------:R-:W-:Y:S01]  /*121c0*/  FMUL.FTZ R36, R6.reuse, R15 ;  /* 0x0000000f06247220 */ /* 0x040fe20000410000 */
[----:B------:R-:W-:Y:S02]  /*121d0*/  HADD2.F32 R4, -RZ, R3.H1_H1 ;  /* 0x30000003ff047230 */ /* 0x000fe40000004100 */
[-C--:B------:R-:W-:Y:S01]  /*121e0*/  FMUL.FTZ R40, R6, R12.reuse ;  /* 0x0000000c06287220 */ /* 0x080fe20000410000 */
[----:B------:R-:W-:Y:S02]  /*121f0*/  HADD2.F32 R11, -RZ, R11.H0_H0 ;  /* 0x2000000bff0b7230 */ /* 0x000fe40000004100 */
[C---:B------:R-:W-:Y:S01]  /*12200*/  FFMA.FTZ R36, R5.reuse, R12, -R36 ;  /* 0x0000000c05247223 */ /* 0x040fe20000010824 */
[----:B------:R-:W-:Y:S02]  /*12210*/  HADD2.F32 R3, -RZ, R3.H0_H0 ;  /* 0x20000003ff037230 */ /* 0x000fe40000004100 */
[C---:B------:R-:W-:Y:S01]  /*12220*/  FMUL.FTZ R6, R4.reuse, R13 ;  /* 0x0000000d04067220 */ /* 0x040fe20000410000 */
[----:B------:R-:W-:Y:S01]  /*12230*/  FFMA.FTZ R15, R5, R15, R40 ;  /* 0x0000000f050f7223 */ /* 0x000fe20000010028 */
[----:B------:R-:W-:Y:S01]  /*12240*/  FMUL.FTZ R4, R4, R11 ;  /* 0x0000000b04047220 */ /* 0x000fe20000410000 */
[----:B------:R-:W-:-:S02]  /*12250*/  HADD2.F32 R5, -RZ, R14.H1_H1 ;  /* 0x3000000eff057230 */ /* 0x000fc40000004100 */
[C---:B------:R-:W-:Y:S01]  /*12260*/  FFMA.FTZ R12, R3.reuse, R11, -R6 ;  /* 0x0000000b030c7223 */ /* 0x040fe20000010806 */
[----:B------:R-:W-:Y:S02]  /*12270*/  HADD2.F32 R11, -RZ, R38.H1_H1 ;  /* 0x30000026ff0b7230 */ /* 0x000fe40000004100 */
[----:B------:R-:W-:Y:S01]  /*12280*/  FFMA.FTZ R13, R3, R13, R4 ;  /* 0x0000000d030d7223 */ /* 0x000fe20000010004 */
[----:B------:R-:W-:Y:S02]  /*12290*/  HADD2.F32 R4, -RZ, R10.H1_H1 ;  /* 0x3000000aff047230 */ /* 0x000fe40000004100 */
[----:B------:R-:W-:Y:S02]  /*122a0*/  HADD2.F32 R38, -RZ, R38.H0_H0 ;  /* 0x20000026ff267230 */ /* 0x000fe40000004100 */
[----:B------:R-:W-:Y:S02]  /*122b0*/  HADD2.F32 R3, -RZ, R7.H1_H1 ;  /* 0x30000007ff037230 */ /* 0x000fe40000004100 */
[----:B------:R-:W-:Y:S01]  /*122c0*/  FMUL.FTZ R37, R4, R11 ;  /* 0x0000000b04257220 */ /* 0x000fe20000410000 */
[----:B------:R-:W-:-:S02]  /*122d0*/  HADD2.F32 R14, -RZ, R14.H0_H0 ;  /* 0x2000000eff0e7230 */ /* 0x000fc40000004100 */
        /* <DEDUP_REMOVED lines=12> */
[----:B------:R-:W-:Y:S02]  /*123a0*/  F2FP.SATFINITE.E4M3.F32.PACK_AB_MERGE_C R6, R39, R42, R43 ;  /* 0x0000002a2706723e */ /* 0x000fe4000480702b */
[----:B------:R-:W-:Y:S02]  /*123b0*/  F2FP.SATFINITE.E4M3.F32.PACK_AB_MERGE_C R7, R48, R45, R7 ;  /* 0x0000002d3007723e */ /* 0x000fe40004807007 */
[----:B------:R-:W-:Y:S02]  /*123c0*/  F2FP.SATFINITE.E4M3.F32.PACK_AB_MERGE_C R4, R13, R12, R4 ;  /* 0x0000000c0d04723e */ /* 0x000fe40004807004 */
[----:B------:R-:W-:-:S05]  /*123d0*/  F2FP.SATFINITE.E4M3.F32.PACK_AB_MERGE_C R5, R38, R5, R37 ;  /* 0x000000052605723e */ /* 0x000fca0004807025 */
[----:B------:R3:W-:Y:S02]  /*123e0*/  STS.128 [R224], R4 ;  /* 0x00000004e0007388 */ /* 0x0007e40000000c00 */
.L_x_1466:
[----:B------:R-:W-:Y:S05]  /*123f0*/  BSYNC B1 ;  /* 0x0000000000017941 */ /* 0x000fea0003800000 */
.L_x_1465:
[----:B------:R-:W-:Y:S04]  /*12400*/  BSSY B1, `(.L_x_1467) ;  /* 0x0000078000017945 */ /* 0x000fe80003800000 */
[----:B------:R-:W-:Y:S05]  /*12410*/  @P2 BRA `(.L_x_1468) ;  /* 0x0000000400d82947 */ /* 0x000fea0003800000 */
[----:B--23--:R-:W2:Y:S01]  /*12420*/  LDS.128 R4, [R0+0x16400] ;  /* 0x0164000000047984 */ /* 0x00cea20000000c00 */
[----:B-----5:R-:W-:Y:S02]  /*12430*/  SHF.R.U32.HI R3, RZ, 0x8, R32 ;  /* 0x00000008ff037819 */ /* 0x020fe40000011620 */
[----:B------:R-:W-:Y:S02]  /*12440*/  SHF.R.U32.HI R11, RZ, 0x8, R33 ;  /* 0x00000008ff0b7819 */ /* 0x000fe40000011621 */
[----:B------:R-:W-:Y:S02]  /*12450*/  LOP3.LUT R10, R32, 0xff, RZ, 0xc0, !PT ;  /* 0x000000ff200a7812 */ /* 0x000fe400078ec0ff */
[----:B------:R-:W-:Y:S02]  /*12460*/  LOP3.LUT R3, R3, 0xff, RZ, 0xc0, !PT ;  /* 0x000000ff03037812 */ /* 0x000fe400078ec0ff */
[----:B------:R-:W-:Y:S02]  /*12470*/  LOP3.LUT R12, R33, 0xff, RZ, 0xc0, !PT ;  /* 0x000000ff210c7812 */ /* 0x000fe400078ec0ff */
[----:B------:R-:W-:-:S02]  /*12480*/  LOP3.LUT R11, R11, 0xff, RZ, 0xc0, !PT ;  /* 0x000000ff0b0b7812 */ /* 0x000fc400078ec0ff */
[----:B------:R-:W-:Y:S02]  /*12490*/  PRMT R3, R3, 0x7604, R10 ;  /* 0x0000760403037816 */ /* 0x000fe4000000000a */
[----:B------:R-:W-:Y:S02]  /*124a0*/  SHF.R.U32.HI R36, RZ, 0x10, R33 ;  /* 0x00000010ff247819 */ /* 0x000fe40000011621 */
[--C-:B-1----:R-:W-:Y:S02]  /*124b0*/  SHF.R.U32.HI R14, RZ, 0x8, R35.reuse ;  /* 0x00000008ff0e7819 */ /* 0x102fe40000011623 */
        /* <DEDUP_REMOVED lines=107> */
[----:B------:R4:W-:Y:S02]  /*12b70*/  STS.128 [R0+0x16400], R4 ;  /* 0x0164000400007388 */ /* 0x0009e40000000c00 */
.L_x_1468:
[----:B------:R-:W-:Y:S05]  /*12b80*/  BSYNC B1 ;  /* 0x0000000000017941 */ /* 0x000fea0003800000 */
.L_x_1467:
        /* <DEDUP_REMOVED lines=124> */
.L_x_1470:
[----:B------:R-:W-:Y:S05]  /*13350*/  BSYNC B1 ;  /* 0x0000000000017941 */ /* 0x000fea0003800000 */
.L_x_1469:
[----:B------:R-:W-:Y:S04]  /*13360*/  BSSY B1, `(.L_x_1471) ;  /* 0x0000078000017945 */ /* 0x000fe80003800000 */
[----:B------:R-:W-:Y:S05]  /*13370*/  @P4 BRA `(.L_x_1472) ;  /* 0x0000000400d84947 */ /* 0x000fea0003800000 */
[----:B-1234-:R-:W1:Y:S01]  /*13380*/  LDS.128 R4, [R0+0x18400] ;  /* 0x0184000000047984 */ /* 0x01ee620000000c00 */
        /* <DEDUP_REMOVED lines=28> */
[----:B-1----:R-:W-:Y:S02]  /*13550*/  F2FP.F16.E4M3.UNPACK_B R3, R6.H1 ;  /* 0x00000006ff03723e */ /* 0x002fe400030006ff */
        /* <DEDUP_REMOVED lines=88> */
.L_x_1472:
[----:B------:R-:W-:Y:S05]  /*13ae0*/  BSYNC B1 ;  /* 0x0000000000017941 */ /* 0x000fea0003800000 */
.L_x_1471:
[----:B------:R-:W-:Y:S05]  /*13af0*/  @P5 BRA `(.L_x_1462) ;  /* 0x0000003c00645947 */ /* 0x000fea0003800000 */
[----:B-1234-:R-:W1:Y:S01]  /*13b00*/  LDS.128 R4, [R224+0x4000] ;  /* 0x00400000e0047984 */ /* 0x01ee620000000c00 */
[----:B-----5:R-:W-:Y:S02]  /*13b10*/  SHF.R.U32.HI R15, RZ, 0x8, R21 ;  /* 0x00000008ff0f7819 */ /* 0x020fe40000011615 */
[----:B------:R-:W-:Y:S02]  /*13b20*/  SHF.R.U32.HI R11, RZ, 0x8, R9 ;  /* 0x00000008ff0b7819 */ /* 0x000fe40000011609 */
[----:B------:R-:W-:Y:S02]  /*13b30*/  SHF.R.U32.HI R13, RZ, 0x8, R20 ;  /* 0x00000008ff0d7819 */ /* 0x000fe40000011614 */
[----:B------:R-:W-:Y:S02]  /*13b40*/  LOP3.LUT R14, R21, 0xff, RZ, 0xc0, !PT ;  /* 0x000000ff150e7812 */ /* 0x000fe400078ec0ff */
[----:B------:R-:W-:Y:S02]  /*13b50*/  LOP3.LUT R15, R15, 0xff, RZ, 0xc0, !PT ;  /* 0x000000ff0f0f7812 */ /* 0x000fe400078ec0ff */
[----:B------:R-:W-:-:S02]  /*13b60*/  LOP3.LUT R10, R9, 0xff, RZ, 0xc0, !PT ;  /* 0x000000ff090a7812 */ /* 0x000fc400078ec0ff */
[----:B------:R-:W-:Y:S02]  /*13b70*/  LOP3.LUT R11, R11, 0xff, RZ, 0xc0, !PT ;  /* 0x000000ff0b0b7812 */ /* 0x000fe400078ec0ff */
[----:B------:R-:W-:Y:S02]  /*13b80*/  SHF.R.U32.HI R3, RZ, 0x8, R8 ;  /* 0x00000008ff037819 */ /* 0x000fe40000011608 */
[----:B------:R-:W-:Y:S02]  /*13b90*/  LOP3.LUT R12, R20, 0xff, RZ, 0xc0, !PT ;  /* 0x000000ff140c7812 */ /* 0x000fe400078ec0ff */
[----:B------:R-:W-:Y:S02]  /*13ba0*/  LOP3.LUT R13, R13, 0xff, RZ, 0xc0, !PT ;  /* 0x000000ff0d0d7812 */ /* 0x000fe400078ec0ff */
[----:B------:R-:W-:Y:S02]  /*13bb0*/  PRMT R15, R15, 0x7604, R14 ;  /* 0x000076040f0f7816 */ /* 0x000fe4000000000e */
[----:B------:R-:W-:-:S02]  /*13bc0*/  PRMT R11, R11, 0x7604, R10 ;  /* 0x000076040b0b7816 */ /* 0x000fc4000000000a */
[----:B------:R-:W-:Y:S02]  /*13bd0*/  SHF.R.U32.HI R14, RZ, 0x10, R21 ;  /* 0x00000010ff0e7819 */ /* 0x000fe40000011615 */
[----:B------:R-:W-:Y:S02]  /*13be0*/  SHF.R.U32.HI R10, RZ, 0x10, R9 ;  /* 0x00000010ff0a7819 */ /* 0x000fe40000011609 */
[----:B------:R-:W-:Y:S02]  /*13bf0*/  LOP3.LUT R0, R8, 0xff, RZ, 0xc0, !PT ;  /* 0x000000ff08007812 */ /* 0x000fe400078ec0ff */
[----:B------:R-:W-:Y:S02]  /*13c00*/  LOP3.LUT R3, R3, 0xff, RZ, 0xc0, !PT ;  /* 0x000000ff03037812 */ /* 0x000fe400078ec0ff */
[----:B------:R-:W-:Y:S02]  /*13c10*/  PRMT R13, R13, 0x7604, R12 ;  /* 0x000076040d0d7816 */ /* 0x000fe4000000000c */
[----:B------:R-:W-:-:S02]  /*13c20*/  SHF.R.U32.HI R12, RZ, 0x10, R20 ;  /* 0x00000010ff0c7819 */ /* 0x000fc40000011614 */
[----:B------:R-:W-:Y:S02]  /*13c30*/  LOP3.LUT R14, R14, 0xff, RZ, 0xc0, !PT ;  /* 0x000000ff0e0e7812 */ /* 0x000fe400078ec0ff */
[----:B------:R-:W-:Y:S02]  /*13c40*/  LOP3.LUT R10, R10, 0xff, RZ, 0xc0, !PT ;  /* 0x000000ff0a0a7812 */ /* 0x000fe400078ec0ff */
[----:B------:R-:W-:Y:S02]  /*13c50*/  PRMT R3, R3, 0x7604, R0 ;  /* 0x0000760403037816 */ /* 0x000fe40000000000 */
[----:B------:R-:W-:Y:S02]  /*13c60*/  SHF.R.U32.HI R0, RZ, 0x10, R8 ;  /* 0x00000010ff007819 */ /* 0x000fe40000011608 */
[----:B------:R-:W-:Y:S02]  /*13c70*/  LOP3.LUT R12, R12, 0xff, RZ, 0xc0, !PT ;  /* 0x000000ff0c0c7812 */ /* 0x000fe400078ec0ff */
[----:B------:R-:W-:-:S02]  /*13c80*/  PRMT R25, R14, 0x7054, R15 ;  /* 0x000070540e197816 */ /* 0x000fc4000000000f */
[----:B------:R-:W-:Y:S02]  /*13c90*/  PRMT R11, R10, 0x7054, R11 ;  /* 0x000070540a0b7816 */ /* 0x000fe4000000000b */
[----:B------:R-:W-:Y:S02]  /*13ca0*/  LOP3.LUT R0, R0, 0xff, RZ, 0xc0, !PT ;  /* 0x000000ff00007812 */ /* 0x000fe400078ec0ff */
[----:B------:R-:W-:Y:S02]  /*13cb0*/  PRMT R15, R12, 0x7054, R13 ;  /* 0x000070540c0f7816 */ /* 0x000fe4000000000d */
[----:B------:R-:W-:Y:S02]  /*13cc0*/  LOP3.LUT R25, R25, 0xff000000, R21, 0xf8, !PT ;  /* 0xff00000019197812 */ /* 0x000fe400078ef815 */
[----:B------:R-:W-:Y:S02]  /*13cd0*/  LOP3.LUT R13, R11, 0xff000000, R9, 0xf8, !PT ;  /* 0xff0000000b0d7812 */ /* 0x000fe400078ef809 */
[----:B------:R-:W-:-:S02]  /*13ce0*/  PRMT R3, R0, 0x7054, R3 ;  /* 0x0000705400037816 */ /* 0x000fc40000000003 */
[-C--:B-1----:R-:W-:Y:S02]  /*13cf0*/  F2FP.F16.E4M3.UNPACK_B R0, R6.reuse.H1 ;  /* 0x00000006ff00723e */ /* 0x082fe400030006ff */
[----:B------:R-:W-:Y:S02]  /*13d00*/  F2FP.F16.E4M3.UNPACK_B R21, R25 ;  /* 0x00000019ff15723e */ /* 0x000fe400020006ff */
[----:B------:R-:W-:Y:S01]  /*13d10*/  F2FP.F16.E4M3.UNPACK_B R14, R13 ;  /* 0x0000000dff0e723e */ /* 0x000fe200020006ff */
[----:B------:R-:W-:Y:S01]  /*13d20*/  HADD2.F32 R9, -RZ, R0.H1_H1 ;  /* 0x30000000ff097230 */ /* 0x000fe20000004100 */
[----:B------:R-:W-:Y:S01]  /*13d30*/  LOP3.LUT R20, R15, 0xff000000, R20, 0xf8, !PT ;  /* 0xff0000000f147812 */ /* 0x000fe200078ef814 */
[----:B------:R-:W-:Y:S01]  /*13d40*/  HADD2.F32 R24, -RZ, R21.H1_H1 ;  /* 0x30000015ff187230 */ /* 0x000fe20000004100 */
[----:B------:R-:W-:Y:S01]  /*13d50*/  LOP3.LUT R12, R3, 0xff000000, R8, 0xf8, !PT ;  /* 0xff000000030c7812 */ /* 0x000fe200078ef808 */
[----:B------:R-:W-:Y:S01]  /*13d60*/  HADD2.F32 R15, -RZ, R14.H1_H1 ;  /* 0x3000000eff0f7230 */ /* 0x000fe20000004100 */
[----:B------:R-:W-:Y:S01]  /*13d70*/  F2FP.F16.E4M3.UNPACK_B R3, R6 ;  /* 0x00000006ff03723e */ /* 0x000fe200020006ff */
[----:B------:R-:W-:-:S02]  /*13d80*/  HADD2.F32 R8, -RZ, R0.H0_H0 ;  /* 0x20000000ff087230 */ /* 0x000fc40000004100 */
[CC--:B------:R-:W-:Y:S01]  /*13d90*/  FMUL.FTZ R27, R9.reuse, R24.reuse ;  /* 0x00000018091b7220 */ /* 0x0c0fe20000410000 */
[----:B------:R-:W-:Y:S01]  /*13da0*/  F2FP.F16.E4M3.UNPACK_B R10, R7 ;  /* 0x00000007ff0a723e */ /* 0x000fe200020006ff */
[----:B------:R-:W-:Y:S01]  /*13db0*/  FMUL.FTZ R9, R9, R15 ;  /* 0x0000000f09097220 */ /* 0x000fe20000410000 */
[----:B------:R-:W-:Y:S01]  /*13dc0*/  F2FP.F16.E4M3.UNPACK_B R11, R7.H1 ;  /* 0x00000007ff0b723e */ /* 0x000fe200030006ff */
[C---:B------:R-:W-:Y:S01]  /*13dd0*/  FFMA.FTZ R27, R8.reuse, R15, -R27 ;  /* 0x0000000f081b7223 */ /* 0x040fe2000001081b */
[-C--:B------:R-:W-:Y:S01]  /*13de0*/  F2FP.F16.E4M3.UNPACK_B R6, R5.reuse ;  /* 0x00000005ff06723e */ /* 0x080fe200020006ff */
[----:B------:R-:W-:Y:S01]  /*13df0*/  FFMA.FTZ R26, R8, R24, R9 ;  /* 0x00000018081a7223 */ /* 0x000fe20000010009 */
[----:B------:R-:W-:Y:S01]  /*13e00*/  F2FP.F16.E4M3.UNPACK_B R7, R5.H1 ;  /* 0x00000005ff07723e */ /* 0x000fe200030006ff */
[----:B------:R-:W-:Y:S01]  /*13e10*/  HADD2.F32 R8, -RZ, R21.H0_H0 ;  /* 0x20000015ff087230 */ /* 0x000fe20000004100 */
[----:B------:R-:W-:Y:S01]  /*13e20*/  F2FP.F16.E4M3.UNPACK_B R25, R25.H1 ;  /* 0x00000019ff19723e */ /* 0x000fe200030006ff */
[--C-:B------:R-:W-:Y:S01]  /*13e30*/  HADD2.F32 R5, -RZ, R3.reuse.H1_H1 ;  /* 0x30000003ff057230 */ /* 0x100fe20000004100 */
[----:B------:R-:W-:Y:S01]  /*13e40*/  F2FP.F16.E4M3.UNPACK_B R13, R13.H1 ;  /* 0x0000000dff0d723e */ /* 0x000fe200030006ff */
[----:B------:R-:W-:Y:S01]  /*13e50*/  HADD2.F32 R14, -RZ, R14.H0_H0 ;  /* 0x2000000eff0e7230 */ /* 0x000fe20000004100 */
[----:B------:R-:W-:Y:S01]  /*13e60*/  F2FP.F16.E4M3.UNPACK_B R0, R4 ;  /* 0x00000004ff00723e */ /* 0x000fe200020006ff */
[----:B------:R-:W-:-:S02]  /*13e70*/  HADD2.F32 R3, -RZ, R3.H0_H0 ;  /* 0x20000003ff037230 */ /* 0x000fc40000004100 */
[C---:B------:R-:W-:Y:S01]  /*13e80*/  FMUL.FTZ R24, R5.reuse, R8 ;  /* 0x0000000805187220 */ /* 0x040fe20000410000 */
[----:B------:R-:W-:Y:S02]  /*13e90*/  HADD2.F32 R9, -RZ, R25.H0_H0 ;  /* 0x20000019ff097230 */ /* 0x000fe40000004100 */
[-C--:B------:R-:W-:Y:S01]  /*13ea0*/  FMUL.FTZ R15, R5, R14.reuse ;  /* 0x0000000e050f7220 */ /* 0x080fe20000410000 */
[--C-:B------:R-:W-:Y:S02]  /*13eb0*/  HADD2.F32 R5, -RZ, R10.reuse.H1_H1 ;  /* 0x3000000aff057230 */ /* 0x100fe40000004100 */
[C---:B------:R-:W-:Y:S01]  /*13ec0*/  FFMA.FTZ R24, R3.reuse, R14, -R24 ;  /* 0x0000000e03187223 */ /* 0x040fe20000010818 */
[----:B------:R-:W-:Y:S02]  /*13ed0*/  HADD2.F32 R10, -RZ, R10.H0_H0 ;  /* 0x2000000aff0a7230 */ /* 0x000fe40000004100 */
[----:B------:R-:W-:Y:S01]  /*13ee0*/  FFMA.FTZ R21, R3, R8, R15 ;  /* 0x0000000803157223 */ /* 0x000fe2000001000f */
[----:B------:R-:W-:-:S02]  /*13ef0*/  HADD2.F32 R8, -RZ, R13.H0_H0 ;  /* 0x2000000dff087230 */ /* 0x000fc40000004100 */
[CC--:B------:R-:W-:Y:S01]  /*13f00*/  FMUL.FTZ R15, R5.reuse, R9.reuse ;  /* 0x00000009050f7220 */ /* 0x0c0fe20000410000 */
[----:B------:R-:W-:Y:S01]  /*13f10*/  HADD2.F32 R14, -RZ, R25.H1_H1 ;  /* 0x30000019ff0e7230 */ /* 0x000fe20000004100 */
[----:B------:R-:W-:Y:S01]  /*13f20*/  F2FP.F16.E4M3.UNPACK_B R4, R4.H1 ;  /* 0x00000004ff04723e */ /* 0x000fe200030006ff */
[----:B------:R-:W-:Y:S02]  /*13f30*/  HADD2.F32 R3, -RZ, R11.H1_H1 ;  /* 0x3000000bff037230 */ /* 0x000fe40000004100 */
[-C--:B------:R-:W-:Y:S01]  /*13f40*/  FMUL.FTZ R5, R5, R8.reuse ;  /* 0x0000000805057220 */ /* 0x080fe20000410000 */
[C---:B------:R-:W-:Y:S01]  /*13f50*/  FFMA.FTZ R25, R10.reuse, R8, -R15 ;  /* 0x000000080a197223 */ /* 0x040fe2000001080f */
[----:B------:R-:W-:Y:S02]  /*13f60*/  HADD2.F32 R8, -RZ, R13.H1_H1 ;  /* 0x3000000dff087230 */ /* 0x000fe40000004100 */
[----:B------:R-:W-:Y:S02]  /*13f70*/  HADD2.F32 R11, -RZ, R11.H0_H0 ;  /* 0x2000000bff0b7230 */ /* 0x000fe40000004100 */
[C---:B------:R-:W-:Y:S01]  /*13f80*/  FMUL.FTZ R30, R3.reuse, R14 ;  /* 0x0000000e031e7220 */ /* 0x040fe20000410000 */
[----:B------:R-:W-:Y:S01]  /*13f90*/  FFMA.FTZ R28, R10, R9, R5 ;  /* 0x000000090a1c7223 */ /* 0x000fe20000010005 */
[----:B------:R-:W-:Y:S01]  /*13fa0*/  F2FP.F16.E4M3.UNPACK_B R9, R20 ;  /* 0x00000014ff09723e */ /* 0x000fe200020006ff */
[-C--:B------:R-:W-:Y:S01]  /*13fb0*/  FMUL.FTZ R10, R3, R8.reuse ;  /* 0x00000008030a7220 */ /* 0x080fe20000410000 */
[----:B------:R-:W-:Y:S01]  /*13fc0*/  FFMA.FTZ R30, R11, R8, -R30 ;  /* 0x000000080b1e7223 */ /* 0x000fe2000001081e */
[----:B------:R-:W-:Y:S01]  /*13fd0*/  F2FP.F16.E4M3.UNPACK_B R8, R12 ;  /* 0x0000000cff08723e */ /* 0x000fe200020006ff */
[----:B------:R-:W-:-:S02]  /*13fe0*/  HADD2.F32 R5, -RZ, R4.H1_H1 ;  /* 0x30000004ff057230 */ /* 0x000fc40000004100 */
[----:B------:R-:W-:Y:S01]  /*13ff0*/  FFMA.FTZ R29, R11, R14, R10 ;  /* 0x0000000e0b1d7223 */ /* 0x000fe2000001000a */
[--C-:B------:R-:W-:Y:S01]  /*14000*/  HADD2.F32 R13, -RZ, R9.reuse.H1_H1 ;  /* 0x30000009ff0d7230 */ /* 0x100fe20000004100 */
[----:B------:R-:W-:Y:S01]  /*14010*/  F2FP.F16.E4M3.UNPACK_B R12, R12.H1 ;  /* 0x0000000cff0c723e */ /* 0x000fe200030006ff */
[----:B------:R-:W-:Y:S01]  /*14020*/  HADD2.F32 R10, -RZ, R9.H0_H0 ;  /* 0x20000009ff0a7230 */ /* 0x000fe20000004100 */
[----:B------:R-:W-:Y:S01]  /*14030*/  F2FP.F16.E4M3.UNPACK_B R20, R20.H1 ;  /* 0x00000014ff14723e */ /* 0x000fe200030006ff */
[----:B------:R-:W-:Y:S02]  /*14040*/  HADD2.F32 R9, -RZ, R8.H1_H1 ;  /* 0x30000008ff097230 */ /* 0x000fe40000004100 */
[----:B------:R-:W-:Y:S01]  /*14050*/  FMUL.FTZ R11, R5, R13 ;  /* 0x0000000d050b7220 */ /* 0x000fe20000410000 */
[----:B------:R-:W-:Y:S02]  /*14060*/  HADD2.F32 R3, -RZ, R0.H1_H1 ;  /* 0x30000000ff037230 */ /* 0x000fe40000004100 */
        /* <DEDUP_REMOVED lines=10> */
[----:B------:R-:W-:-:S02]  /*14110*/  HADD2.F32 R4, -RZ, R12.H1_H1 ;  /* 0x3000000cff047230 */ /* 0x000fc40000004100 */
[--C-:B------:R-:W-:Y:S02]  /*14120*/  HADD2.F32 R3, -RZ, R7.reuse.H1_H1 ;  /* 0x30000007ff037230 */ /* 0x100fe40000004100 */
[--C-:B------:R-:W-:Y:S02]  /*14130*/  HADD2.F32 R8, -RZ, R20.reuse.H1_H1 ;  /* 0x30000014ff087230 */ /* 0x100fe40000004100 */
[----:B------:R-:W-:Y:S02]  /*14140*/  HADD2.F32 R9, -RZ, R20.H0_H0 ;  /* 0x20000014ff097230 */ /* 0x000fe40000004100 */
[C---:B------:R-:W-:Y:S01]  /*14150*/  FMUL.FTZ R13, R3.reuse, R4 ;  /* 0x00000004030d7220 */ /* 0x040fe20000410000 */
[----:B------:R-:W-:Y:S02]  /*14160*/  HADD2.F32 R0, -RZ, R6.H1_H1 ;  /* 0x30000006ff007230 */ /* 0x000fe40000004100 */
[----:B------:R-:W-:Y:S02]  /*14170*/  HADD2.F32 R5, -RZ, R12.H0_H0 ;  /* 0x2000000cff057230 */ /* 0x000fe40000004100 */
[----:B------:R-:W-:Y:S01]  /*14180*/  FMUL.FTZ R12, R3, R8 ;  /* 0x00000008030c7220 */ /* 0x000fe20000410000 */
[----:B------:R-:W-:-:S02]  /*14190*/  HADD2.F32 R7, -RZ, R7.H0_H0 ;  /* 0x20000007ff077230 */ /* 0x000fc40000004100 */
[C---:B------:R-:W-:Y:S01]  /*141a0*/  FMUL.FTZ R3, R0.reuse, R9 ;  /* 0x0000000900037220 */ /* 0x040fe20000410000 */
[----:B------:R-:W-:Y:S02]  /*141b0*/  HADD2.F32 R6, -RZ, R6.H0_H0 ;  /* 0x20000006ff067230 */ /* 0x000fe40000004100 */
[-C--:B------:R-:W-:Y:S01]  /*141c0*/  FMUL.FTZ R0, R0, R5.reuse ;  /* 0x0000000500007220 */ /* 0x080fe20000410000 */
[C---:B------:R-:W-:Y:S01]  /*141d0*/  FFMA.FTZ R12, R7.reuse, R4, -R12 ;  /* 0x00000004070c7223 */ /* 0x040fe2000001080c */
[----:B------:R-:W-:Y:S01]  /*141e0*/  FFMA.FTZ R13, R7, R8, R13 ;  /* 0x00000008070d7223 */ /* 0x000fe2000001000d */
[C---:B------:R-:W-:Y:S01]  /*141f0*/  FFMA.FTZ R5, R6.reuse, R5, -R3 ;  /* 0x0000000506057223 */ /* 0x040fe20000010803 */
[----:B------:R-:W-:Y:S01]  /*14200*/  FFMA.FTZ R0, R6, R9, R0 ;  /* 0x0000000906007223 */ /* 0x000fe20000010000 */
[----:B------:R-:W-:Y:S02]  /*14210*/  F2FP.SATFINITE.E4M3.F32.PACK_AB_MERGE_C R6, R26, R27, RZ ;  /* 0x0000001b1a06723e */ /* 0x000fe400048070ff */
[----:B------:R-:W-:-:S02]  /*14220*/  F2FP.SATFINITE.E4M3.F32.PACK_AB_MERGE_C R7, R29, R30, RZ ;  /* 0x0000001e1d07723e */ /* 0x000fc400048070ff */
[----:B------:R-:W-:Y:S02]  /*14230*/  F2FP.SATFINITE.E4M3.F32.PACK_AB_MERGE_C R4, R15, R14, RZ ;  /* 0x0000000e0f04723e */ /* 0x000fe400048070ff */
[----:B------:R-:W-:Y:S02]  /*14240*/  F2FP.SATFINITE.E4M3.F32.PACK_AB_MERGE_C R12, R13, R12, RZ ;  /* 0x0000000c0d0c723e */ /* 0x000fe400048070ff */
[----:B------:R-:W-:Y:S02]  /*14250*/  F2FP.SATFINITE.E4M3.F32.PACK_AB_MERGE_C R6, R21, R24, R6 ;  /* 0x000000181506723e */ /* 0x000fe40004807006 */
[----:B------:R-:W-:Y:S02]  /*14260*/  F2FP.SATFINITE.E4M3.F32.PACK_AB_MERGE_C R7, R28, R25, R7 ;  /* 0x000000191c07723e */ /* 0x000fe40004807007 */
[----:B------:R-:W-:Y:S02]  /*14270*/  F2FP.SATFINITE.E4M3.F32.PACK_AB_MERGE_C R4, R10, R11, R4 ;  /* 0x0000000b0a04723e */ /* 0x000fe40004807004 */
[----:B------:R-:W-:-:S05]  /*14280*/  F2FP.SATFINITE.E4M3.F32.PACK_AB_MERGE_C R5, R0, R5, R12 ;  /* 0x000000050005723e */ /* 0x000fca000480700c */
[----:B------:R1:W-:Y:S01]  /*14290*/  STS.128 [R224+0x4000], R4 ;  /* 0x00400004e0007388 */ /* 0x0003e20000000c00 */
[----:B------:R-:W-:Y:S05]  /*142a0*/  BRA `(.L_x_1462) ;  /* 0x0000003400787947 */ /* 0x000fea0003800000 */
.L_x_1453:
[----:B------:R-:W1:Y:S01]  /*142b0*/  LDC R0, c[0x0][0x428] ;  /* 0x00010a00ff007b82 */ /* 0x000e620000000800 */
[----:B------:R-:W-:Y:S01]  /*142c0*/  ISETP.GE.AND P0, PT, R191, R4, PT ;  /* 0x00000004bf00720c */ /* 0x000fe20003f06270 */
[----:B------:R-:W-:Y:S01]  /*142d0*/  IMAD R3, R193, 0x80, R191 ;  /* 0x00000080c1037824 */ /* 0x000fe200078e02bf */
[----:B------:R-:W-:Y:S01]  /*142e0*/  BSSY B1, `(.L_x_1473) ;  /* 0x0000041000017945 */ /* 0x000fe20003800000 */
[----:B------:R-:W-:Y:S01]  /*142f0*/  IMAD.MOV.U32 R20, RZ, RZ, R46 ;  /* 0x000000ffff147224 */ /* 0x000fe200078e002e */
[----:B------:R-:W-:Y:S01]  /*14300*/  CS2R R40, SRZ ;  /* 0x0000000000287805 */ /* 0x000fe2000001ff00 */
[----:B------:R-:W-:Y:S01]  /*14310*/  IMAD.MOV.U32 R21, RZ, RZ, R53 ;  /* 0x000000ffff157224 */ /* 0x000fe200078e0035 */
[----:B------:R-:W-:Y:S01]  /*14320*/  CS2R R42, SRZ ;  /* 0x00000000002a7805 */ /* 0x000fe2000001ff00 */
[----:B------:R-:W-:Y:S01]  /*14330*/  IMAD.MOV.U32 R50, RZ, RZ, R48 ;  /* 0x000000ffff327224 */ /* 0x000fe200078e0030 */
        /* <DEDUP_REMOVED lines=9> */
[----:B-1----:R-:W-:-:S13]  /*143d0*/  ISETP.NE.AND P1, PT, R0, 0x1, PT ;  /* 0x000000010000780c */ /* 0x002fda0003f25270 */
[----:B------:R-:W1:Y:S08]  /*143e0*/  @P1 LDC R0, c[0x0][0x42c] ;  /* 0x00010b00ff001b82 */ /* 0x000e700000000800 */
[----:B------:R-:W2:Y:S01]  /*143f0*/  @P1 LDC R5, c[0x0][0x430] ;  /* 0x00010c00ff051b82 */ /* 0x000ea20000000800 */
[----:B-1----:R-:W-:-:S05]  /*14400*/  @P1 IMAD.HI.U32 R0, R3, R0, RZ ;  /* 0x0000000003001227 */ /* 0x002fca00078e00ff */
[----:B--2---:R-:W-:Y:S02]  /*14410*/  @P1 SHF.R.U32.HI R3, RZ, R5, R0 ;  /* 0x00000005ff031219 */ /* 0x004fe40000011600 */
[----:B------:R-:W-:Y:S02]  /*14420*/  CS2R R4, SRZ ;  /* 0x0000000000047805 */ /* 0x000fe4000001ff00 */
[----:B------:R-:W-:Y:S01]  /*14430*/  SHF.R.S32.HI R45, RZ, 0x1f, R3 ;  /* 0x0000001fff2d7819 */ /* 0x000fe20000011403 */
[----:B------:R-:W-:Y:S06]  /*14440*/  @P0 BRA `(.L_x_1474) ;  /* 0x0000000000a80947 */ /* 0x000fec0003800000 */
[C---:B------:R-:W-:Y:S01]  /*14450*/  IMAD R0, R221.reuse, R12, RZ ;  /* 0x0000000cdd007224 */ /* 0x040fe200078e02ff */
[----:B------:R-:W-:Y:S01]  /*14460*/  ULDC.64 UR4, c[0x0][0x3c8] ;  /* 0x0000f20000047ab9 */ /* 0x000fe20000000a00 */
[----:B------:R-:W-:Y:S01]  /*14470*/  IMAD.MOV.U32 R4, RZ, RZ, R22 ;  /* 0x000000ffff047224 */ /* 0x000fe200078e0016 */
[----:B------:R-:W-:Y:S01]  /*14480*/  ULDC.64 UR6, c[0x0][0x3e0] ;  /* 0x0000f80000067ab9 */ /* 0x000fe20000000a00 */
[----:B------:R-:W-:Y:S01]  /*14490*/  IMAD.MOV.U32 R5, RZ, RZ, R59 ;  /* 0x000000ffff057224 */ /* 0x000fe200078e003b */
[----:B------:R-:W-:Y:S01]  /*144a0*/  CS2R R28, SRZ ;  /* 0x00000000001c7805 */ /* 0x000fe2000001ff00 */
[----:B------:R-:W-:Y:S01]  /*144b0*/  IMAD R8, R221, R10, RZ ;  /* 0x0000000add087224 */ /* 0x000fe200078e02ff */
[----:B------:R-:W-:Y:S01]  /*144c0*/  CS2R R30, SRZ ;  /* 0x00000000001e7805 */ /* 0x000fe2000001ff00 */
[----:B------:R-:W-:Y:S01]  /*144d0*/  IMAD.WIDE.U32 R6, R191, R12, R4 ;  /* 0x0000000cbf067225 */ /* 0x000fe200078e0004 */
[----:B------:R-:W-:Y:S02]  /*144e0*/  CS2R R24, SRZ ;  /* 0x0000000000187805 */ /* 0x000fe4000001ff00 */
[----:B------:R-:W-:-:S02]  /*144f0*/  CS2R R26, SRZ ;  /* 0x00000000001a7805 */ /* 0x000fc4000001ff00 */
[----:B------:R-:W-:Y:S01]  /*14500*/  CS2R R40, SRZ ;  /* 0x0000000000287805 */ /* 0x000fe2000001ff00 */
[C---:B------:R-:W-:Y:S01]  /*14510*/  IMAD R9, R191.reuse, R13, R0 ;  /* 0x0000000dbf097224 */ /* 0x040fe200078e0200 */
[----:B------:R-:W-:Y:S01]  /*14520*/  CS2R R42, SRZ ;  /* 0x00000000002a7805 */ /* 0x000fe2000001ff00 */
[C---:B------:R-:W-:Y:S01]  /*14530*/  IMAD.WIDE.U32 R4, R191.reuse, R10, R4 ;  /* 0x0000000abf047225 */ /* 0x040fe200078e0004 */
[----:B------:R-:W-:Y:S02]  /*14540*/  CS2R R36, SRZ ;  /* 0x0000000000247805 */ /* 0x000fe4000001ff00 */
[----:B------:R-:W-:Y:S02]  /*14550*/  CS2R R38, SRZ ;  /* 0x0000000000267805 */ /* 0x000fe4000001ff00 */
[----:B------:R-:W-:Y:S01]  /*14560*/  CS2R R32, SRZ ;  /* 0x0000000000207805 */ /* 0x000fe2000001ff00 */
[----:B------:R-:W-:Y:S01]  /*14570*/  IMAD R15, R191, R11, R8 ;  /* 0x0000000bbf0f7224 */ /* 0x000fe200078e0208 */
[----:B------:R-:W-:Y:S01]  /*14580*/  IADD3 R8, P1, P2, R55, R46, R6 ;  /* 0x0000002e37087210 */ /* 0x000fe20007a3e006 */
[----:B------:R-:W-:Y:S01]  /*14590*/  IMAD.IADD R9, R9, 0x1, R7 ;  /* 0x0000000109097824 */ /* 0x000fe200078e0207 */
[----:B------:R-:W-:Y:S01]  /*145a0*/  IADD3 R14, P3, P4, R57, R48, R4 ;  /* 0x00000030390e7210 */ /* 0x000fe20007c7e004 */
[----:B------:R-:W-:Y:S01]  /*145b0*/  IMAD.IADD R0, R15, 0x1, R5 ;  /* 0x000000010f007824 */ /* 0x000fe200078e0205 */
[----:B------:R-:W-:-:S02]  /*145c0*/  CS2R R6, SRZ ;  /* 0x0000000000067805 */ /* 0x000fc4000001ff00 */
[----:B------:R-:W-:Y:S02]  /*145d0*/  CS2R R34, SRZ ;  /* 0x0000000000227805 */ /* 0x000fe4000001ff00 */
[----:B------:R-:W-:Y:S02]  /*145e0*/  IADD3.X R4, R52, R53, R9, P1, P2 ;  /* 0x0000003534047210 */ /* 0x000fe40000fe4409 */
[----:B------:R-:W-:Y:S01]  /*145f0*/  IADD3 R8, P1, R8, UR4, RZ ;  /* 0x0000000408087c10 */ /* 0x000fe2000ff3e0ff */
[----:B------:R-:W-:Y:S01]  /*14600*/  ULDC UR4, c[0x0][0x3d4] ;  /* 0x0000f50000047ab9 */ /* 0x000fe20000000800 */
[----:B------:R-:W-:Y:S02]  /*14610*/  IADD3.X R0, R54, R51, R0, P3, P4 ;  /* 0x0000003336007210 */ /* 0x000fe40001fe8400 */
[----:B------:R-:W-:Y:S02]  /*14620*/  IADD3 R14, P2, R14, UR6, RZ ;  /* 0x000000060e0e7c10 */ /* 0x000fe4000ff5e0ff */
[----:B------:R-:W-:-:S02]  /*14630*/  IADD3.X R9, R4, UR5, RZ, P1, !PT ;  /* 0x0000000504097c10 */ /* 0x000fc40008ffe4ff */
[----:B------:R-:W-:Y:S02]  /*14640*/  CS2R R4, SRZ ;  /* 0x0000000000047805 */ /* 0x000fe4000001ff00 */
[----:B------:R-:W-:Y:S02]  /*14650*/  IADD3.X R15, R0, UR7, RZ, P2, !PT ;  /* 0x00000007000f7c10 */ /* 0x000fe400097fe4ff */
[----:B------:R-:W-:Y:S02]  /*14660*/  ISETP.GE.AND P1, PT, R22, UR4, PT ;  /* 0x0000000416007c0c */ /* 0x000fe4000bf26270 */
[----:B------:R-:W-:Y:S02]  /*14670*/  ISETP.GE.AND P2, PT, R197, UR4, PT ;  /* 0x00000004c5007c0c */ /* 0x000fe4000bf46270 */
[----:B------:R-:W-:-:S09]  /*14680*/  ISETP.GE.AND P3, PT, R199, UR4, PT ;  /* 0x00000004c7007c0c */ /* 0x000fd2000bf66270 */
[----:B------:R1:W5:Y:S04]  /*14690*/  @!P1 LDG.E.128 R28, desc[UR60][R8.64] ;  /* 0x0000003c081c9981 */ /* 0x000368000c1e1d00 */
[----:B------:R1:W5:Y:S04]  /*146a0*/  @!P2 LDG.E.128 R24, desc[UR60][R8.64+0x20] ;  /* 0x0000203c0818a981 */ /* 0x000368000c1e1d00 */
[----:B------:R1:W5:Y:S04]  /*146b0*/  @!P3 LDG.E.128 R4, desc[UR60][R8.64+0x40] ;  /* 0x0000403c0804b981 */ /* 0x000368000c1e1d00 */
[----:B------:R1:W5:Y:S04]  /*146c0*/  @!P1 LDG.E.128 R40, desc[UR60][R14.64] ;  /* 0x0000003c0e289981 */ /* 0x000368000c1e1d00 */
[----:B------:R1:W5:Y:S04]  /*146d0*/  @!P2 LDG.E.128 R36, desc[UR60][R14.64+0x20] ;  /* 0x0000203c0e24a981 */ /* 0x000368000c1e1d00 */
[----:B------:R1:W5:Y:S02]  /*146e0*/  @!P3 LDG.E.128 R32, desc[UR60][R14.64+0x40] ;  /* 0x0000403c0e20b981 */ /* 0x000364000c1e1d00 */
.L_x_1474:
[----:B------:R-:W-:Y:S05]  /*146f0*/  BSYNC B1 ;  /* 0x0000000000017941 */ /* 0x000fea0003800000 */
.L_x_1473:
[----:B------:R-:W-:Y:S01]  /*14700*/  IMAD R0, R45, R12, RZ ;  /* 0x0000000c2d007224 */ /* 0x000fe200078e02ff */
[----:B------:R-:W-:Y:S01]  /*14710*/  ULDC.64 UR4, c[0x0][0x3c8] ;  /* 0x0000f20000047ab9 */ /* 0x000fe20000000a00 */
[----:B-1----:R-:W-:Y:S01]  /*14720*/  IMAD.WIDE.U32 R14, R3, R10, R50 ;  /* 0x0000000a030e7225 */ /* 0x002fe200078e0032 */
        /* <DEDUP_REMOVED lines=11> */
.L_x_1751:
[----:B------:R-:W-:-:S03]  /*147e0*/  UMOV UR4, 0xffffffff ;  /* 0xffffffff00047882 */ /* 0x000fc60000000000 */
[----:B------:R-:W-:Y:S05]  /*147f0*/  BRA.DIV UR4, `(.L_x_1476) ;  /* 0x000001ee04687947 */ /* 0x000fea000b800000 */
.L_x_1754:
[----:B------:R-:W-:-:S03]  /*14800*/  UMOV UR4, 0xffffffff ;  /* 0xffffffff00047882 */ /* 0x000fc60000000000 */
[----:B------:R-:W-:Y:S05]  /*14810*/  BRA.DIV UR4, `(.L_x_1477) ;  /* 0x000001ee04887947 */ /* 0x000fea000b800000 */
.L_x_1757:
[----:B------:R-:W-:-:S03]  /*14820*/  UMOV UR4, 0xffffffff ;  /* 0xffffffff00047882 */ /* 0x000fc60000000000 */
[----:B------:R-:W-:Y:S05]  /*14830*/  BRA.DIV UR4, `(.L_x_1478) ;  /* 0x000001ee04a87947 */ /* 0x000fea000b800000 */
.L_x_1760:
[----:B------:R-:W-:Y:S01]  /*14840*/  ULEA.HI UR4, UR43, UR43, URZ, 0x1 ;  /* 0x0000002b2b047291 */ /* 0x000fe2000f8f083f */
[----:B------:R-:W-:Y:S03]  /*14850*/  BSSY B1, `(.L_x_1479) ;  /* 0x0000007000017945 */ /* 0x000fe60003800000 */
[----:B------:R-:W-:-:S04]  /*14860*/  ULOP3.LUT UR4, UR4, 0xfffffffe, URZ, 0xc0, !UPT ;  /* 0xfffffffe04047892 */ /* 0x000fc8000f8ec03f */
[----:B------:R-:W-:-:S06]  /*14870*/  UIADD3 UR4, UR43, -UR4, URZ ;  /* 0x800000042b047290 */ /* 0x000fcc000fffe03f */
[----:B------:R-:W-:-:S05]  /*14880*/  IMAD.U32 R0, RZ, RZ, UR4 ;  /* 0x00000004ff007e24 */ /* 0x000fca000f8e00ff */
[----:B------:R-:W-:-:S04]  /*14890*/  SHF.L.U32 R0, R0, 0x1f, RZ ;  /* 0x0000001f00007819 */ /* 0x000fc800000006ff */
[----:B------:R-:W1:Y:S02]  /*148a0*/  SYNCS.PHASECHK.TRANS64.TRYWAIT P1, [R17+URZ+0x29800], R0 ;  /* 0x02980000110075a7 */ /* 0x000e64000802017f */
[----:B-1----:R-:W-:Y:S05]  /*148b0*/  @!P1 BRA `(.L_x_1480) ;  /* 0x000001ec00b09947 */ /* 0x002fea0003800000 */
.L_x_1761:
[----:B------:R-:W-:Y:S05]  /*148c0*/  BSYNC B1 ;  /* 0x0000000000017941 */ /* 0x000fea0003800000 */
.L_x_1479:
[----:B------:R-:W-:Y:S05]  /*148d0*/  @P0 BRA `(.L_x_1462) ;  /* 0x0000002c00ec0947 */ /* 0x000fea0003800000 */
[----:B-1----:R-:W1:Y:S01]  /*148e0*/  LDC R0, c[0x0][0x3d4] ;  /* 0x0000f500ff007b82 */ /* 0x002e620000000800 */
[----:B------:R-:W-:Y:S01]  /*148f0*/  BSSY B1, `(.L_x_1481) ;  /* 0x00000fb000017945 */ /* 0x000fe20003800000 */
[-C--:B-1----:R-:W-:Y:S02]  /*14900*/  ISETP.GE.AND P0, PT, R22, R0.reuse, PT ;  /* 0x000000001600720c */ /* 0x082fe40003f06270 */
        /* <DEDUP_REMOVED lines=24> */
[----:B------:R-:W-:Y:S02]  /*14a90*/  PRMT R20, R10, 0x7604, R11 ;  /* 0x000076040a147816 */ /* 0x000fe4000000000b */
[----:B------:R-:W-:Y:S02]  /*14aa0*/  IADD3 R12, R3, R205, R12 ;  /* 0x000000cd030c7210 */ /* 0x000fe40007ffe00c */
[----:B------:R-:W-:Y:S02]  /*14ab0*/  SHF.R.U32.HI R10, RZ, 0x8, R40 ;  /* 0x00000008ff0a7819 */ /* 0x000fe40000011628 */
[----:B------:R-:W-:Y:S01]  /*14ac0*/  LOP3.LUT R13, R40, 0xff, RZ, 0xc0, !PT ;  /* 0x000000ff280d7812 */ /* 0x000fe200078ec0ff */
[----:B------:R-:W-:Y:S01]  /*14ad0*/  IMAD.IADD R3, R17, 0x1, R12 ;  /* 0x0000000111037824 */ /* 0x000fe200078e020c */
[----:B------:R-:W-:Y:S02]  /*14ae0*/  LOP3.LUT R10, R10, 0xff, RZ, 0xc0, !PT ;  /* 0x000000ff0a0a7812 */ /* 0x000fe400078ec0ff */
[----:B------:R-:W-:-:S02]  /*14af0*/  LOP3.LUT R11, R31, 0xff, RZ, 0xc0, !PT ;  /* 0x000000ff1f0b7812 */ /* 0x000fc400078ec0ff */
[----:B------:R-:W-:Y:S02]  /*14b00*/  PRMT R53, R10, 0x7604, R13 ;  /* 0x000076040a357816 */ /* 0x000fe4000000000d */
[----:B------:R-:W1:Y:S01]  /*14b10*/  LDS.128 R12, [R3+0x14400] ;  /* 0x01440000030c7984 */ /* 0x000e620000000c00 */
[----:B------:R-:W-:Y:S02]  /*14b20*/  PRMT R46, R8, 0x7604, R11 ;  /* 0x00007604082e7816 */ /* 0x000fe4000000000b */
[----:B------:R-:W-:Y:S01]  /*14b30*/  SHF.R.U32.HI R49, RZ, 0x8, R42 ;  /* 0x00000008ff317819 */ /* 0x000fe2000001162a */
[----:B------:R-:W2:Y:S01]  /*14b40*/  LDS.128 R8, [R228+0x14400] ;  /* 0x01440000e4087984 */ /* 0x000ea20000000c00 */
[----:B------:R-:W-:Y:S02]  /*14b50*/  SHF.R.U32.HI R45, RZ, 0x8, R41 ;  /* 0x00000008ff2d7819 */ /* 0x000fe40000011629 */
[----:B------:R-:W-:Y:S02]  /*14b60*/  LOP3.LUT R50, R42, 0xff, RZ, 0xc0, !PT ;  /* 0x000000ff2a327812 */ /* 0x000fe400078ec0ff */
[----:B------:R-:W-:-:S02]  /*14b70*/  LOP3.LUT R49, R49, 0xff, RZ, 0xc0, !PT ;  /* 0x000000ff31317812 */ /* 0x000fc400078ec0ff */
[----:B------:R-:W-:Y:S02]  /*14b80*/  LOP3.LUT R48, R41, 0xff, RZ, 0xc0, !PT ;  /* 0x000000ff29307812 */ /* 0x000fe400078ec0ff */
[----:B------:R-:W-:Y:S02]  /*14b90*/  LOP3.LUT R45, R45, 0xff, RZ, 0xc0, !PT ;  /* 0x000000ff2d2d7812 */ /* 0x000fe400078ec0ff */
[----:B------:R-:W-:Y:S02]  /*14ba0*/  PRMT R57, R49, 0x7604, R50 ;  /* 0x0000760431397816 */ /* 0x000fe40000000032 */
[----:B------:R-:W-:Y:S02]  /*14bb0*/  PRMT R48, R45, 0x7604, R48 ;  /* 0x000076042d307816 */ /* 0x000fe40000000030 */
[----:B------:R-:W-:Y:S02]  /*14bc0*/  SHF.R.U32.HI R49, RZ, 0x10, R31 ;  /* 0x00000010ff317819 */ /* 0x000fe4000001161f */
[----:B------:R-:W-:-:S02]  /*14bd0*/  SHF.R.U32.HI R55, RZ, 0x10, R41 ;  /* 0x00000010ff377819 */ /* 0x000fc40000011629 */
[----:B------:R-:W-:Y:S01]  /*14be0*/  SHF.R.U32.HI R51, RZ, 0x8, R43 ;  /* 0x00000008ff337819 */ /* 0x000fe2000001162b */
[----:B------:R-:W-:Y:S01]  /*14bf0*/  IMAD.U32 R49, R49, 0x10000, RZ ;  /* 0x0001000031317824 */ /* 0x000fe200078e00ff */
[----:B------:R-:W-:Y:S01]  /*14c00*/  SHF.R.U32.HI R45, RZ, 0x10, R29 ;  /* 0x00000010ff2d7819 */ /* 0x000fe2000001161d */
[----:B------:R-:W-:Y:S01]  /*14c10*/  IMAD.U32 R55, R55, 0x10000, RZ ;  /* 0x0001000037377824 */ /* 0x000fe200078e00ff */
[----:B------:R-:W-:Y:S02]  /*14c20*/  LOP3.LUT R52, R43, 0xff, RZ, 0xc0, !PT ;  /* 0x000000ff2b347812 */ /* 0x000fe400078ec0ff */
[----:B------:R-:W-:Y:S01]  /*14c30*/  LOP3.LUT R51, R51, 0xff, RZ, 0xc0, !PT ;  /* 0x000000ff33337812 */ /* 0x000fe200078ec0ff */
[----:B------:R-:W-:Y:S01]  /*14c40*/  IMAD.U32 R45, R45, 0x10000, RZ ;  /* 0x000100002d2d7824 */ /* 0x000fe200078e00ff */
[----:B------:R-:W-:Y:S02]  /*14c50*/  SHF.R.U32.HI R59, RZ, 0x10, R43 ;  /* 0x00000010ff3b7819 */ /* 0x000fe4000001162b */
[----:B------:R-:W-:-:S02]  /*14c60*/  LOP3.LUT R21, R21, 0xff0000, R28, 0xf8, !PT ;  /* 0x00ff000015157812 */ /* 0x000fc400078ef81c */
[----:B------:R-:W-:Y:S01]  /*14c70*/  PRMT R52, R51, 0x7604, R52 ;  /* 0x0000760433347816 */ /* 0x000fe20000000034 */
[----:B------:R-:W-:Y:S01]  /*14c80*/  IMAD.U32 R59, R59, 0x10000, RZ ;  /* 0x000100003b3b7824 */ /* 0x000fe200078e00ff */
[----:B------:R-:W-:Y:S02]  /*14c90*/  LOP3.LUT R51, R46, 0xff0000, R49, 0xf8, !PT ;  /* 0x00ff00002e337812 */ /* 0x000fe400078ef831 */
[----:B------:R-:W-:Y:S02]  /*14ca0*/  LOP3.LUT R55, R48, 0xff0000, R55, 0xf8, !PT ;  /* 0x00ff000030377812 */ /* 0x000fe400078ef837 */
[----:B------:R-:W-:Y:S02]  /*14cb0*/  LOP3.LUT R45, R20, 0xff0000, R45, 0xf8, !PT ;  /* 0x00ff0000142d7812 */ /* 0x000fe400078ef82d */
[----:B------:R-:W-:Y:S02]  /*14cc0*/  LOP3.LUT R49, R47, 0xff0000, R30, 0xf8, !PT ;  /* 0x00ff00002f317812 */ /* 0x000fe400078ef81e */
[----:B------:R-:W-:-:S02]  /*14cd0*/  LOP3.LUT R47, R21, 0xff000000, R28, 0xf8, !PT ;  /* 0xff000000152f7812 */ /* 0x000fc400078ef81c */
[--C-:B------:R-:W-:Y:S02]  /*14ce0*/  LOP3.LUT R21, R53, 0xff0000, R40.reuse, 0xf8, !PT ;  /* 0x00ff000035157812 */ /* 0x100fe400078ef828 */
[----:B------:R-:W-:Y:S02]  /*14cf0*/  LOP3.LUT R55, R55, 0xff000000, R41, 0xf8, !PT ;  /* 0xff00000037377812 */ /* 0x000fe400078ef829 */
[----:B------:R-:W-:Y:S02]  /*14d00*/  LOP3.LUT R48, R45, 0xff000000, R29, 0xf8, !PT ;  /* 0xff0000002d307812 */ /* 0x000fe400078ef81d */
[----:B------:R-:W-:Y:S02]  /*14d10*/  LOP3.LUT R59, R52, 0xff0000, R59, 0xf8, !PT ;  /* 0x00ff0000343b7812 */ /* 0x000fe400078ef83b */
[----:B------:R-:W-:Y:S02]  /*14d20*/  LOP3.LUT R53, R51, 0xff000000, R31, 0xf8, !PT ;  /* 0xff00000033357812 */ /* 0x000fe400078ef81f */
[----:B------:R-:W-:-:S02]  /*14d30*/  LOP3.LUT R54, R21, 0xff000000, R40, 0xf8, !PT ;  /* 0xff00000015367812 */ /* 0x000fc400078ef828 */
[----:B------:R-:W-:Y:S02]  /*14d40*/  LOP3.LUT R52, R49, 0xff000000, R30, 0xf8, !PT ;  /* 0xff00000031347812 */ /* 0x000fe400078ef81e */
[----:B------:R-:W-:Y:S02]  /*14d50*/  F2FP.F16.E4M3.UNPACK_B R51, R55 ;  /* 0x00000037ff33723e */ /* 0x000fe400020006ff */
[----:B-1----:R-:W-:Y:S02]  /*14d60*/  F2FP.F16.E4M3.UNPACK_B R40, R13 ;  /* 0x0000000dff28723e */ /* 0x002fe400020006ff */
[----:B------:R-:W-:Y:S01]  /*14d70*/  F2FP.F16.E4M3.UNPACK_B R49, R48 ;  /* 0x00000030ff31723e */ /* 0x000fe200020006ff */
[----:B------:R-:W-:Y:S01]  /*14d80*/  HADD2.F32 R56, -RZ, R51.H0_H0 ;  /* 0x20000033ff387230 */ /* 0x000fe20000004100 */
[-C--:B--2---:R-:W-:Y:S02]  /*14d90*/  F2FP.F16.E4M3.UNPACK_B R20, R9.reuse ;  /* 0x00000009ff14723e */ /* 0x084fe400020006ff */
[----:B------:R-:W-:Y:S01]  /*14da0*/  F2FP.F16.E4M3.UNPACK_B R21, R9.H1 ;  /* 0x00000009ff15723e */ /* 0x000fe200030006ff */
[--C-:B------:R-:W-:Y:S01]  /*14db0*/  HADD2.F32 R9, -RZ, R40.reuse.H0_H0 ;  /* 0x20000028ff097230 */ /* 0x100fe20000004100 */
[--C-:B------:R-:W-:Y:S01]  /*14dc0*/  LOP3.LUT R57, R57, 0xff0000, R42.reuse, 0xf8, !PT ;  /* 0x00ff000039397812 */ /* 0x100fe200078ef82a */
[----:B------:R-:W-:Y:S01]  /*14dd0*/  HADD2.F32 R50, -RZ, R49.H0_H0 ;  /* 0x20000031ff327230 */ /* 0x000fe20000004100 */
[-C--:B------:R-:W-:Y:S01]  /*14de0*/  F2FP.F16.E4M3.UNPACK_B R28, R10.reuse ;  /* 0x0000000aff1c723e */ /* 0x080fe200020006ff */
[----:B------:R-:W-:Y:S01]  /*14df0*/  HADD2.F32 R40, -RZ, R40.H1_H1 ;  /* 0x30000028ff287230 */ /* 0x000fe20000004100 */
[----:B------:R-:W-:Y:S01]  /*14e00*/  F2FP.F16.E4M3.UNPACK_B R29, R10.H1 ;  /* 0x0000000aff1d723e */ /* 0x000fe200030006ff */
[----:B------:R-:W-:Y:S01]  /*14e10*/  HADD2.F32 R10, -RZ, R20.H0_H0 ;  /* 0x20000014ff0a7230 */ /* 0x000fe20000004100 */
[----:B------:R-:W-:Y:S01]  /*14e20*/  F2FP.F16.E4M3.UNPACK_B R41, R13.H1 ;  /* 0x0000000dff29723e */ /* 0x000fe200030006ff */
[----:B------:R-:W-:Y:S01]  /*14e30*/  FMUL.FTZ R13, R9, R56 ;  /* 0x00000038090d7220 */ /* 0x000fe20000410000 */
[----:B------:R-:W-:Y:S01]  /*14e40*/  LOP3.LUT R58, R57, 0xff000000, R42, 0xf8, !PT ;  /* 0xff000000393a7812 */ /* 0x000fe200078ef82a */
[-C--:B------:R-:W-:Y:S01]  /*14e50*/  FMUL.FTZ R57, R9, R50.reuse ;  /* 0x0000003209397220 */ /* 0x080fe20000410000 */
[----:B------:R-:W-:Y:S01]  /*14e60*/  F2FP.F16.E4M3.UNPACK_B R55, R55.H1 ;  /* 0x00000037ff37723e */ /* 0x000fe200030006ff */
[C---:B------:R-:W-:Y:S01]  /*14e70*/  FFMA.FTZ R9, R10.reuse, R50, -R13 ;  /* 0x000000320a097223 */ /* 0x040fe2000001080d */
[----:B------:R-:W-:Y:S01]  /*14e80*/  F2FP.F16.E4M3.UNPACK_B R48, R48.H1 ;  /* 0x00000030ff30723e */ /* 0x000fe200030006ff */
[----:B------:R-:W-:Y:S01]  /*14e90*/  FFMA.FTZ R13, R10, R56, R57 ;  /* 0x000000380a0d7223 */ /* 0x000fe20000010039 */
[----:B------:R-:W-:Y:S01]  /*14ea0*/  HADD2.F32 R57, -RZ, R51.H1_H1 ;  /* 0x30000033ff397230 */ /* 0x000fe20000004100 */
[----:B------:R-:W-:Y:S01]  /*14eb0*/  LOP3.LUT R60, R59, 0xff000000, R43, 0xf8, !PT ;  /* 0xff0000003b3c7812 */ /* 0x000fe200078ef82b */
[----:B------:R-:W-:Y:S01]  /*14ec0*/  HADD2.F32 R49, -RZ, R49.H1_H1 ;  /* 0x30000031ff317230 */ /* 0x000fe20000004100 */
[-C--:B------:R-:W-:Y:S01]  /*14ed0*/  F2FP.F16.E4M3.UNPACK_B R42, R14.reuse ;  /* 0x0000000eff2a723e */ /* 0x080fe200020006ff */
[----:B------:R-:W-:Y:S01]  /*14ee0*/  HADD2.F32 R59, -RZ, R55.H0_H0 ;  /* 0x20000037ff3b7230 */ /* 0x000fe20000004100 */
[----:B------:R-:W-:Y:S01]  /*14ef0*/  F2FP.F16.E4M3.UNPACK_B R43, R14.H1 ;  /* 0x0000000eff2b723e */ /* 0x000fe200030006ff */
[----:B------:R-:W-:-:S02]  /*14f00*/  HADD2.F32 R14, -RZ, R41.H0_H0 ;  /* 0x20000029ff0e7230 */ /* 0x000fc40000004100 */
[C---:B------:R-:W-:Y:S01]  /*14f10*/  FMUL.FTZ R61, R40.reuse, R57 ;  /* 0x00000039283d7220 */ /* 0x040fe20000410000 */
[----:B------:R-:W-:Y:S02]  /*14f20*/  HADD2.F32 R20, -RZ, R20.H1_H1 ;  /* 0x30000014ff147230 */ /* 0x000fe40000004100 */
[----:B------:R-:W-:Y:S01]  /*14f30*/  FMUL.FTZ R40, R40, R49 ;  /* 0x0000003128287220 */ /* 0x000fe20000410000 */
[----:B------:R-:W-:Y:S02]  /*14f40*/  HADD2.F32 R51, -RZ, R48.H0_H0 ;  /* 0x20000030ff337230 */ /* 0x000fe40000004100 */
[----:B------:R-:W-:Y:S01]  /*14f50*/  FMUL.FTZ R63, R14, R59 ;  /* 0x0000003b0e3f7220 */ /* 0x000fe20000410000 */
[----:B------:R-:W-:Y:S01]  /*14f60*/  HADD2.F32 R10, -RZ, R21.H0_H0 ;  /* 0x20000015ff0a7230 */ /* 0x000fe20000004100 */
[----:B------:R-:W-:Y:S01]  /*14f70*/  F2FP.F16.E4M3.UNPACK_B R45, R15 ;  /* 0x0000000fff2d723e */ /* 0x000fe200020006ff */
[----:B------:R-:W-:Y:S01]  /*14f80*/  FFMA.FTZ R56, R20, R49, -R61 ;  /* 0x0000003114387223 */ /* 0x000fe2000001083d */
[----:B------:R-:W-:Y:S01]  /*14f90*/  FMUL.FTZ R14, R14, R51 ;  /* 0x000000330e0e7220 */ /* 0x000fe20000410000 */
[----:B------:R-:W-:Y:S01]  /*14fa0*/  FFMA.FTZ R62, R20, R57, R40 ;  /* 0x00000039143e7223 */ /* 0x000fe20000010028 */
[-C--:B------:R-:W-:Y:S01]  /*14fb0*/  F2FP.F16.E4M3.UNPACK_B R50, R60.reuse ;  /* 0x0000003cff32723e */ /* 0x080fe200020006ff */
[C---:B------:R-:W-:Y:S01]  /*14fc0*/  FFMA.FTZ R63, R10.reuse, R51, -R63 ;  /* 0x000000330a3f7223 */ /* 0x040fe2000001083f */
[----:B------:R-:W-:Y:S01]  /*14fd0*/  F2FP.F16.E4M3.UNPACK_B R20, R53 ;  /* 0x00000035ff14723e */ /* 0x000fe200020006ff */
[----:B------:R-:W-:Y:S01]  /*14fe0*/  FFMA.FTZ R59, R10, R59, R14 ;  /* 0x0000003b0a3b7223 */ /* 0x000fe2000001000e */
[----:B------:R-:W-:Y:S01]  /*14ff0*/  F2FP.F16.E4M3.UNPACK_B R30, R11 ;  /* 0x0000000bff1e723e */ /* 0x000fe200020006ff */
[----:B------:R-:W-:Y:S01]  /*15000*/  HADD2.F32 R40, -RZ, R55.H1_H1 ;  /* 0x30000037ff287230 */ /* 0x000fe20000004100 */
[----:B------:R-:W-:Y:S01]  /*15010*/  F2FP.F16.E4M3.UNPACK_B R46, R15.H1 ;  /* 0x0000000fff2e723e */ /* 0x000fe200030006ff */
[----:B------:R-:W-:Y:S01]  /*15020*/  HADD2.F32 R41, -RZ, R41.H1_H1 ;  /* 0x30000029ff297230 */ /* 0x000fe20000004100 */
[----:B------:R-:W-:Y:S01]  /*15030*/  F2FP.F16.E4M3.UNPACK_B R60, R60.H1 ;  /* 0x0000003cff3c723e */ /* 0x000fe200030006ff */
[----:B------:R-:W-:Y:S01]  /*15040*/  HADD2.F32 R51, -RZ, R50.H0_H0 ;  /* 0x20000032ff337230 */ /* 0x000fe20000004100 */
[----:B------:R-:W-:Y:S01]  /*15050*/  F2FP.F16.E4M3.UNPACK_B R53, R53.H1 ;  /* 0x00000035ff35723e */ /* 0x000fe200030006ff */
        /* <DEDUP_REMOVED lines=20> */
[----:B------:R-:W-:Y:S01]  /*151a0*/  FMUL.FTZ R45, R45, R20 ;  /* 0x000000142d2d7220 */ /* 0x000fe20000410000 */
[----:B------:R-:W-:Y:S01]  /*151b0*/  HADD2.F32 R14, -RZ, R46.H0_H0 ;  /* 0x2000002eff0e7230 */ /* 0x000fe20000004100 */
[----:B------:R-:W-:Y:S01]  /*151c0*/  F2FP.F16.E4M3.UNPACK_B R15, R12 ;  /* 0x0000000cff0f723e */ /* 0x000fe200020006ff */
[----:B------:R-:W-:Y:S02]  /*151d0*/  HADD2.F32 R21, -RZ, R53.H0_H0 ;  /* 0x20000035ff157230 */ /* 0x000fe40000004100 */
[----:B------:R-:W-:Y:S01]  /*151e0*/  FFMA.FTZ R66, R30, R20, -R49 ;  /* 0x000000141e427223 */ /* 0x000fe20000010831 */
[----:B------:R-:W-:Y:S02]  /*151f0*/  HADD2.F32 R10, -RZ, R31.H0_H0 ;  /* 0x2000001fff0a7230 */ /* 0x000fe40000004100 */
[----:B------:R-:W-:Y:S01]  /*15200*/  FMUL.FTZ R51, R14, R41 ;  /* 0x000000290e337220 */ /* 0x000fe20000410000 */
[----:B------:R-:W-:Y:S01]  /*15210*/  FFMA.FTZ R68, R30, R50, R45 ;  /* 0x000000321e447223 */ /* 0x000fe2000001002d */
[----:B------:R-:W-:Y:S01]  /*15220*/  F2FP.F16.E4M3.UNPACK_B R12, R12.H1 ;  /* 0x0000000cff0c723e */ /* 0x000fe200030006ff */
[-C--:B------:R-:W-:Y:S01]  /*15230*/  FMUL.FTZ R14, R14, R21.reuse ;  /* 0x000000150e0e7220 */ /* 0x080fe20000410000 */
[----:B------:R-:W-:Y:S01]  /*15240*/  F2FP.F16.E4M3.UNPACK_B R30, R54.H1 ;  /* 0x00000036ff1e723e */ /* 0x000fe200030006ff */
[C---:B------:R-:W-:Y:S01]  /*15250*/  FFMA.FTZ R61, R10.reuse, R21, -R51 ;  /* 0x000000150a3d7223 */ /* 0x040fe20000010833 */
[----:B------:R-:W-:Y:S01]  /*15260*/  F2FP.F16.E4M3.UNPACK_B R20, R47.H1 ;  /* 0x0000002fff14723e */ /* 0x000fe200030006ff */
[----:B------:R-:W-:Y:S01]  /*15270*/  FFMA.FTZ R65, R10, R41, R14 ;  /* 0x000000290a417223 */ /* 0x000fe2000001000e */
[-C--:B------:R-:W-:Y:S01]  /*15280*/  F2FP.F16.E4M3.UNPACK_B R11, R8.reuse ;  /* 0x00000008ff0b723e */ /* 0x080fe200020006ff */
[----:B------:R-:W-:Y:S01]  /*15290*/  HADD2.F32 R41, -RZ, R30.H0_H0 ;  /* 0x2000001eff297230 */ /* 0x000fe20000004100 */
[----:B------:R-:W-:Y:S01]  /*152a0*/  F2FP.F16.E4M3.UNPACK_B R8, R8.H1 ;  /* 0x00000008ff08723e */ /* 0x000fe200030006ff */
[----:B------:R-:W-:Y:S01]  /*152b0*/  HADD2.F32 R14, -RZ, R12.H0_H0 ;  /* 0x2000000cff0e7230 */ /* 0x000fe20000004100 */
[----:B------:R-:W-:Y:S01]  /*152c0*/  F2FP.F16.E4M3.UNPACK_B R54, R54 ;  /* 0x00000036ff36723e */ /* 0x000fe200020006ff */
[----:B------:R-:W-:Y:S01]  /*152d0*/  HADD2.F32 R21, -RZ, R20.H0_H0 ;  /* 0x20000014ff157230 */ /* 0x000fe20000004100 */
[----:B------:R-:W-:Y:S01]  /*152e0*/  F2FP.F16.E4M3.UNPACK_B R47, R47 ;  /* 0x0000002fff2f723e */ /* 0x000fe200020006ff */
[----:B------:R-:W-:-:S02]  /*152f0*/  HADD2.F32 R53, -RZ, R53.H1_H1 ;  /* 0x30000035ff357230 */ /* 0x000fc40000004100 */
[C---:B------:R-:W-:Y:S01]  /*15300*/  FMUL.FTZ R45, R14.reuse, R41 ;  /* 0x000000290e2d7220 */ /* 0x040fe20000410000 */
[----:B------:R-:W-:Y:S02]  /*15310*/  HADD2.F32 R60, -RZ, R60.H1_H1 ;  /* 0x3000003cff3c7230 */ /* 0x000fe40000004100 */
[----:B------:R-:W-:Y:S01]  /*15320*/  FMUL.FTZ R14, R14, R21 ;  /* 0x000000150e0e7220 */ /* 0x000fe20000410000 */
[----:B------:R-:W-:Y:S01]  /*15330*/  HADD2.F32 R46, -RZ, R46.H1_H1 ;  /* 0x3000002eff2e7230 */ /* 0x000fe20000004100 */
[----:B------:R-:W-:Y:S01]  /*15340*/  F2FP.SATFINITE.E4M3.F32.PACK_AB_MERGE_C R63, R64, R63, RZ ;  /* 0x0000003f403f723e */ /* 0x000fe200048070ff */
[----:B------:R-:W-:Y:S01]  /*15350*/  HADD2.F32 R10, -RZ, R8.H0_H0 ;  /* 0x20000008ff0a7230 */ /* 0x000fe20000004100 */
[----:B------:R-:W-:Y:S01]  /*15360*/  F2FP.SATFINITE.E4M3.F32.PACK_AB_MERGE_C R48, R48, R59, RZ ;  /* 0x0000003b3030723e */ /* 0x000fe200048070ff */
[----:B------:R-:W-:Y:S02]  /*15370*/  HADD2.F32 R31, -RZ, R31.H1_H1 ;  /* 0x3000001fff1f7230 */ /* 0x000fe40000004100 */
[C---:B------:R-:W-:Y:S01]  /*15380*/  FMUL.FTZ R40, R46.reuse, R60 ;  /* 0x0000003c2e287220 */ /* 0x040fe20000410000 */
[----:B------:R-:W-:Y:S01]  /*15390*/  FMUL.FTZ R49, R46, R53 ;  /* 0x000000352e317220 */ /* 0x000fe20000410000 */
[----:B------:R-:W-:Y:S01]  /*153a0*/  FFMA.FTZ R46, R10, R41, R14 ;  /* 0x000000290a2e7223 */ /* 0x000fe2000001000e */
[----:B------:R-:W-:-:S02]  /*153b0*/  HADD2.F32 R41, -RZ, R30.H1_H1 ;  /* 0x3000001eff297230 */ /* 0x000fc40000004100 */
[C---:B------:R-:W-:Y:S01]  /*153c0*/  FFMA.FTZ R70, R31.reuse, R53, -R40 ;  /* 0x000000351f467223 */ /* 0x040fe20000010828 */
[----:B------:R-:W-:Y:S02]  /*153d0*/  HADD2.F32 R12, -RZ, R12.H1_H1 ;  /* 0x3000000cff0c7230 */ /* 0x000fe40000004100 */
[----:B------:R-:W-:Y:S01]  /*153e0*/  FFMA.FTZ R40, R10, R21, -R45 ;  /* 0x000000150a287223 */ /* 0x000fe2000001082d */
[----:B------:R-:W-:Y:S02]  /*153f0*/  HADD2.F32 R21, -RZ, R20.H1_H1 ;  /* 0x30000014ff157230 */ /* 0x000fe40000004100 */
        /* <DEDUP_REMOVED lines=10> */
[----:B------:R-:W-:Y:S01]  /*154a0*/  FMUL.FTZ R41, R10, R31 ;  /* 0x0000001f0a297220 */ /* 0x000fe20000410000 */
[----:B------:R-:W-:-:S02]  /*154b0*/  HADD2.F32 R54, -RZ, R54.H1_H1 ;  /* 0x30000036ff367230 */ /* 0x000fc40000004100 */
[-C--:B------:R-:W-:Y:S01]  /*154c0*/  FMUL.FTZ R45, R10, R21.reuse ;  /* 0x000000150a2d7220 */ /* 0x080fe20000410000 */
[----:B------:R-:W-:Y:S02]  /*154d0*/  HADD2.F32 R15, -RZ, R15.H1_H1 ;  /* 0x3000000fff0f7230 */ /* 0x000fe40000004100 */
[C---:B------:R-:W-:Y:S01]  /*154e0*/  FFMA.FTZ R41, R8.reuse, R21, -R41 ;  /* 0x0000001508297223 */ /* 0x040fe20000010829 */
[----:B------:R-:W-:Y:S02]  /*154f0*/  HADD2.F32 R10, -RZ, R47.H1_H1 ;  /* 0x3000002fff0a7230 */ /* 0x000fe40000004100 */
[----:B------:R-:W-:Y:S01]  /*15500*/  FFMA.FTZ R45, R8, R31, R45 ;  /* 0x0000001f082d7223 */ /* 0x000fe2000001002d */
[----:B------:R-:W-:Y:S01]  /*15510*/  HADD2.F32 R11, -RZ, R11.H1_H1 ;  /* 0x3000000bff0b7230 */ /* 0x000fe20000004100 */
[----:B------:R-:W-:Y:S01]  /*15520*/  F2FP.F16.E4M3.UNPACK_B R14, R58.H1 ;  /* 0x0000003aff0e723e */ /* 0x000fe200030006ff */
[C---:B------:R-:W-:Y:S01]  /*15530*/  FMUL.FTZ R12, R15.reuse, R54 ;  /* 0x000000360f0c7220 */ /* 0x040fe20000410000 */
[----:B------:R-:W-:Y:S01]  /*15540*/  F2FP.F16.E4M3.UNPACK_B R8, R52.H1 ;  /* 0x00000034ff08723e */ /* 0x000fe200030006ff */
[----:B------:R-:W-:Y:S01]  /*15550*/  FMUL.FTZ R21, R15, R10 ;  /* 0x0000000a0f157220 */ /* 0x000fe20000410000 */
[----:B------:R-:W-:Y:S01]  /*15560*/  F2FP.F16.E4M3.UNPACK_B R52, R52 ;  /* 0x00000034ff34723e */ /* 0x000fe200020006ff */
[----:B------:R-:W-:Y:S01]  /*15570*/  FFMA.FTZ R20, R11, R10, -R12 ;  /* 0x0000000a0b147223 */ /* 0x000fe2000001080c */
[----:B------:R-:W-:-:S02]  /*15580*/  HADD2.F32 R15, -RZ, R14.H0_H0 ;  /* 0x2000000eff0f7230 */ /* 0x000fc40000004100 */
[----:B------:R-:W-:Y:S01]  /*15590*/  FFMA.FTZ R54, R11, R54, R21 ;  /* 0x000000360b367223 */ /* 0x000fe20000010015 */
[--C-:B------:R-:W-:Y:S01]  /*155a0*/  HADD2.F32 R10, -RZ, R43.reuse.H0_H0 ;  /* 0x2000002bff0a7230 */ /* 0x100fe20000004100 */
[----:B------:R-:W-:Y:S01]  /*155b0*/  F2FP.F16.E4M3.UNPACK_B R58, R58 ;  /* 0x0000003aff3a723e */ /* 0x000fe200020006ff */
[----:B------:R-:W-:Y:S01]  /*155c0*/  HADD2.F32 R11, -RZ, R8.H0_H0 ;  /* 0x20000008ff0b7230 */ /* 0x000fe20000004100 */
[----:B------:R-:W-:Y:S01]  /*155d0*/  F2FP.SATFINITE.E4M3.F32.PACK_AB_MERGE_C R9, R56, R9, R63 ;  /* 0x000000093809723e */ /* 0x000fe2000480703f */
[----:B------:R-:W-:Y:S02]  /*155e0*/  HADD2.F32 R14, -RZ, R14.H1_H1 ;  /* 0x3000000eff0e7230 */ /* 0x000fe40000004100 */
[C---:B------:R-:W-:Y:S01]  /*155f0*/  FMUL.FTZ R21, R10.reuse, R15 ;  /* 0x0000000f0a157220 */ /* 0x040fe20000410000 */
[----:B------:R-:W-:Y:S02]  /*15600*/  HADD2.F32 R43, -RZ, R43.H1_H1 ;  /* 0x3000002bff2b7230 */ /* 0x000fe40000004100 */
[----:B------:R-:W-:Y:S01]  /*15610*/  FMUL.FTZ R31, R10, R11 ;  /* 0x0000000b0a1f7220 */ /* 0x000fe20000410000 */
[----:B------:R-:W-:Y:S01]  /*15620*/  HADD2.F32 R12, -RZ, R8.H1_H1 ;  /* 0x30000008ff0c7230 */ /* 0x000fe20000004100 */
[----:B------:R-:W-:Y:S01]  /*15630*/  F2FP.SATFINITE.E4M3.F32.PACK_AB_MERGE_C R13, R62, R13, R48 ;  /* 0x0000000d3e0d723e */ /* 0x000fe20004807030 */
[----:B------:R-:W-:-:S02]  /*15640*/  HADD2.F32 R8, -RZ, R29.H0_H0 ;  /* 0x2000001dff087230 */ /* 0x000fc40000004100 */
[C---:B------:R-:W-:Y:S01]  /*15650*/  FMUL.FTZ R10, R43.reuse, R14 ;  /* 0x0000000e2b0a7220 */ /* 0x040fe20000410000 */
[----:B------:R-:W-:Y:S02]  /*15660*/  HADD2.F32 R29, -RZ, R29.H1_H1 ;  /* 0x3000001dff1d7230 */ /* 0x000fe40000004100 */
[-C--:B------:R-:W-:Y:S01]  /*15670*/  FMUL.FTZ R43, R43, R12.reuse ;  /* 0x0000000c2b2b7220 */ /* 0x080fe20000410000 */
[C---:B------:R-:W-:Y:S01]  /*15680*/  FFMA.FTZ R30, R8.reuse, R11, -R21 ;  /* 0x0000000b081e7223 */ /* 0x040fe20000010815 */
[----:B------:R-:W-:Y:S01]  /*15690*/  FFMA.FTZ R47, R8, R15, R31 ;  /* 0x0000000f082f7223 */ /* 0x000fe2000001001f */
[C---:B------:R-:W-:Y:S01]  /*156a0*/  FFMA.FTZ R53, R29.reuse, R12, -R10 ;  /* 0x0000000c1d357223 */ /* 0x040fe2000001080a */
[----:B------:R-:W-:Y:S01]  /*156b0*/  FFMA.FTZ R50, R29, R14, R43 ;  /* 0x0000000e1d327223 */ /* 0x000fe2000001002b */
[----:B------:R-:W-:Y:S02]  /*156c0*/  HADD2.F32 R10, -RZ, R42.H0_H0 ;  /* 0x2000002aff0a7230 */ /* 0x000fe40000004100 */
[----:B------:R-:W-:Y:S01]  /*156d0*/  HADD2.F32 R11, -RZ, R52.H0_H0 ;  /* 0x20000034ff0b7230 */ /* 0x000fe20000004100 */
[----:B------:R-:W-:Y:S01]  /*156e0*/  F2FP.SATFINITE.E4M3.F32.PACK_AB_MERGE_C R30, R53, R30, RZ ;  /* 0x0000001e351e723e */ /* 0x000fe200048070ff */
[--C-:B------:R-:W-:Y:S01]  /*156f0*/  HADD2.F32 R21, -RZ, R58.reuse.H0_H0 ;  /* 0x2000003aff157230 */ /* 0x100fe20000004100 */
[----:B------:R-:W-:Y:S01]  /*15700*/  F2FP.SATFINITE.E4M3.F32.PACK_AB_MERGE_C R47, R50, R47, RZ ;  /* 0x0000002f322f723e */ /* 0x000fe200048070ff */
[----:B------:R-:W-:-:S02]  /*15710*/  HADD2.F32 R29, -RZ, R58.H1_H1 ;  /* 0x3000003aff1d7230 */ /* 0x000fc40000004100 */
[C---:B------:R-:W-:Y:S01]  /*15720*/  FMUL.FTZ R12, R10.reuse, R11 ;  /* 0x0000000b0a0c7220 */ /* 0x040fe20000410000 */
[----:B------:R-:W-:Y:S02]  /*15730*/  HADD2.F32 R42, -RZ, R42.H1_H1 ;  /* 0x3000002aff2a7230 */ /* 0x000fe40000004100 */
[----:B------:R-:W-:Y:S01]  /*15740*/  FMUL.FTZ R31, R10, R21 ;  /* 0x000000150a1f7220 */ /* 0x000fe20000410000 */
[----:B------:R-:W-:Y:S02]  /*15750*/  HADD2.F32 R15, -RZ, R52.H1_H1 ;  /* 0x30000034ff0f7230 */ /* 0x000fe40000004100 */
        /* <DEDUP_REMOVED lines=15> */
[----:B------:R-:W-:Y:S02]  /*15850*/  F2FP.SATFINITE.E4M3.F32.PACK_AB_MERGE_C R15, R68, R57, R15 ;  /* 0x00000039440f723e */ /* 0x000fe4000480700f */
[----:B------:R-:W-:Y:S01]  /*15860*/  F2FP.SATFINITE.E4M3.F32.PACK_AB_MERGE_C R12, R54, R45, R12 ;  /* 0x0000002d360c723e */ /* 0x000fe2000480700c */
[----:B------:R1:W-:Y:S01]  /*15870*/  STS.128 [R228+0x14400], R8 ;  /* 0x01440008e4007388 */ /* 0x0003e20000000c00 */
[----:B------:R-:W-:-:S05]  /*15880*/  F2FP.SATFINITE.E4M3.F32.PACK_AB_MERGE_C R14, R29, R14, R47 ;  /* 0x0000000e1d0e723e */ /* 0x000fca000480702f */
[----:B------:R1:W-:Y:S02]  /*15890*/  STS.128 [R3+0x14400], R12 ;  /* 0x0144000c03007388 */ /* 0x0003e40000000c00 */
.L_x_1482:
[----:B------:R-:W-:Y:S05]  /*158a0*/  BSYNC B1 ;  /* 0x0000000000017941 */ /* 0x000fea0003800000 */
.L_x_1481:
[----:B------:R-:W-:Y:S04]  /*158b0*/  BSSY B1, `(.L_x_1483) ;  /* 0x0000103000017945 */ /* 0x000fe80003800000 */
[----:B------:R-:W-:Y:S05]  /*158c0*/  @P1 BRA `(.L_x_1484) ;  /* 0x0000001000041947 */ /* 0x000fea0003800000 */
[----:B-1----:R-:W-:Y:S02]  /*158d0*/  SHF.R.S32.HI R8, RZ, 0x1f, R197 ;  /* 0x0000001fff087819 */ /* 0x002fe400000114c5 */
[----:B-----5:R-:W-:Y:S02]  /*158e0*/  SHF.R.U32.HI R3, RZ, 0x8, R24 ;  /* 0x00000008ff037819 */ /* 0x020fe40000011618 */
[----:B------:R-:W-:Y:S02]  /*158f0*/  LEA.HI R9, R8, R197, RZ, 0x4 ;  /* 0x000000c508097211 */ /* 0x000fe400078f20ff */
[----:B------:R-:W-:Y:S02]  /*15900*/  LOP3.LUT R8, R24, 0xff, RZ, 0xc0, !PT ;  /* 0x000000ff18087812 */ /* 0x000fe400078ec0ff */
[----:B------:R-:W-:Y:S02]  /*15910*/  SHF.R.S32.HI R13, RZ, 0x4, R9 ;  /* 0x00000004ff0d7819 */ /* 0x000fe40000011409 */
[----:B------:R-:W-:-:S02]  /*15920*/  LOP3.LUT R9, R3, 0xff, RZ, 0xc0, !PT ;  /* 0x000000ff03097812 */ /* 0x000fc400078ec0ff */
[----:B------:R-:W-:Y:S02]  /*15930*/  LEA.HI R3, R0, R13, RZ, 0x1c ;  /* 0x0000000d00037211 */ /* 0x000fe400078fe0ff */
[----:B------:R-:W-:Y:S02]  /*15940*/  PRMT R21, R9, 0x7604, R8 ;  /* 0x0000760409157816 */ /* 0x000fe40000000008 */
[----:B------:R-:W-:Y:S02]  /*15950*/  SHF.R.S32.HI R8, RZ, 0x1f, R3 ;  /* 0x0000001fff087819 */ /* 0x000fe40000011403 */
[----:B------:R-:W-:Y:S02]  /*15960*/  SHF.R.U32.HI R15, RZ, 0x8, R36 ;  /* 0x00000008ff0f7819 */ /* 0x000fe40000011624 */
[----:B------:R-:W-:Y:S01]  /*15970*/  LEA.HI R9, R8, R3, RZ, 0x2 ;  /* 0x0000000308097211 */ /* 0x000fe200078f10ff */
[----:B------:R-:W-:Y:S01]  /*15980*/  IMAD.SHL.U32 R8, R3, 0x10, RZ ;  /* 0x0000001003087824 */ /* 0x000fe200078e00ff */
[----:B------:R-:W-:-:S02]  /*15990*/  SHF.R.U32.HI R13, RZ, 0x8, R27 ;  /* 0x00000008ff0d7819 */ /* 0x000fc4000001161b */
[----:B------:R-:W-:Y:S01]  /*159a0*/  LOP3.LUT R14, R36, 0xff, RZ, 0xc0, !PT ;  /* 0x000000ff240e7812 */ /* 0x000fe200078ec0ff */
[----:B------:R-:W-:Y:S01]  /*159b0*/  IMAD.SHL.U32 R9, R9, 0x800, RZ ;  /* 0x0000080009097824 */ /* 0x000fe200078e00ff */
[----:B------:R-:W-:Y:S02]  /*159c0*/  LOP3.LUT R3, R201, 0x30, R8, 0xf8, !PT ;  /* 0x00000030c9037812 */ /* 0x000fe400078ef808 */
[----:B------:R-:W-:Y:S02]  /*159d0*/  LOP3.LUT R15, R15, 0xff, RZ, 0xc0, !PT ;  /* 0x000000ff0f0f7812 */ /* 0x000fe400078ec0ff */
[----:B------:R-:W-:Y:S02]  /*159e0*/  LOP3.LUT R12, R27, 0xff, RZ, 0xc0, !PT ;  /* 0x000000ff1b0c7812 */ /* 0x000fe400078ec0ff */
[----:B------:R-:W-:Y:S02]  /*159f0*/  LOP3.LUT R13, R13, 0xff, RZ, 0xc0, !PT ;  /* 0x000000ff0d0d7812 */ /* 0x000fe400078ec0ff */
[----:B------:R-:W-:-:S02]  /*15a00*/  SHF.R.U32.HI R11, RZ, 0x8, R25 ;  /* 0x00000008ff0b7819 */ /* 0x000fc40000011619 */
[----:B------:R-:W-:Y:S02]  /*15a10*/  LOP3.LUT R3, R3, R204, RZ, 0x3c, !PT ;  /* 0x000000cc03037212 */ /* 0x000fe400078e3cff */
[----:B------:R-:W-:Y:S02]  /*15a20*/  LOP3.LUT R8, R9, 0xffffe000, RZ, 0xc0, !PT ;  /* 0xffffe00009087812 */ /* 0x000fe400078ec0ff */
[----:B------:R-:W-:Y:S02]  /*15a30*/  PRMT R45, R15, 0x7604, R14 ;  /* 0x000076040f2d7816 */ /* 0x000fe4000000000e */
[----:B------:R-:W-:Y:S02]  /*15a40*/  SHF.R.U32.HI R14, RZ, 0x8, R37 ;  /* 0x00000008ff0e7819 */ /* 0x000fe40000011625 */
[----:B------:R-:W-:Y:S02]  /*15a50*/  PRMT R41, R13, 0x7604, R12 ;  /* 0x000076040d297816 */ /* 0x000fe4000000000c */
[----:B------:R-:W-:-:S02]  /*15a60*/  LOP3.LUT R10, R25, 0xff, RZ, 0xc0, !PT ;  /* 0x000000ff190a7812 */ /* 0x000fc400078ec0ff */
[----:B------:R-:W-:Y:S02]  /*15a70*/  LOP3.LUT R11, R11, 0xff, RZ, 0xc0, !PT ;  /* 0x000000ff0b0b7812 */ /* 0x000fe400078ec0ff */
[----:B------:R-:W-:Y:S02]  /*15a80*/  IADD3 R12, R3, R205, R8 ;  /* 0x000000cd030c7210 */ /* 0x000fe40007ffe008 */
[----:B------:R-:W-:Y:S02]  /*15a90*/  SHF.R.U32.HI R15, RZ, 0x8, R38 ;  /* 0x00000008ff0f7819 */ /* 0x000fe40000011626 */
[----:B------:R-:W-:Y:S02]  /*15aa0*/  LOP3.LUT R3, R37, 0xff, RZ, 0xc0, !PT ;  /* 0x000000ff25037812 */ /* 0x000fe400078ec0ff */
[----:B------:R-:W-:Y:S02]  /*15ab0*/  LOP3.LUT R14, R14, 0xff, RZ, 0xc0, !PT ;  /* 0x000000ff0e0e7812 */ /* 0x000fe400078ec0ff */
[----:B------:R-:W-:-:S02]  /*15ac0*/  SHF.R.U32.HI R28, RZ, 0x8, R39 ;  /* 0x00000008ff1c7819 */ /* 0x000fc40000011627 */
[----:B------:R-:W-:Y:S02]  /*15ad0*/  PRMT R29, R11, 0x7604, R10 ;  /* 0x000076040b1d7816 */ /* 0x000fe4000000000a */
[----:B------:R-:W-:Y:S02]  /*15ae0*/  LOP3.LUT R20, R15, 0xff, RZ, 0xc0, !PT ;  /* 0x000000ff0f147812 */ /* 0x000fe400078ec0ff */
[----:B------:R-:W-:Y:S02]  /*15af0*/  SHF.R.U32.HI R11, RZ, 0x8, R26 ;  /* 0x00000008ff0b7819 */ /* 0x000fe4000001161a */
[----:B------:R-:W-:Y:S02]  /*15b00*/  LOP3.LUT R13, R38, 0xff, RZ, 0xc0, !PT ;  /* 0x000000ff260d7812 */ /* 0x000fe400078ec0ff */
[----:B------:R-:W-:Y:S02]  /*15b10*/  LOP3.LUT R15, R39, 0xff, RZ, 0xc0, !PT ;  /* 0x000000ff270f7812 */ /* 0x000fe400078ec0ff */
[----:B------:R-:W-:Y:S01]  /*15b20*/  PRMT R47, R14, 0x7604, R3 ;  /* 0x000076040e2f7816 */ /* 0x000fe20000000003 */
[----:B------:R-:W-:Y:S01]  /*15b30*/  IMAD.IADD R3, R17, 0x1, R12 ;  /* 0x0000000111037824 */ /* 0x000fe200078e020c */
[----:B------:R-:W-:-:S02]  /*15b40*/  LOP3.LUT R28, R28, 0xff, RZ, 0xc0, !PT ;  /* 0x000000ff1c1c7812 */ /* 0x000fc400078ec0ff */
[----:B------:R-:W-:Y:S02]  /*15b50*/  LOP3.LUT R10, R26, 0xff, RZ, 0xc0, !PT ;  /* 0x000000ff1a0a7812 */ /* 0x000fe400078ec0ff */
[----:B------:R-:W-:Y:S02]  /*15b60*/  LOP3.LUT R11, R11, 0xff, RZ, 0xc0, !PT ;  /* 0x000000ff0b0b7812 */ /* 0x000fe400078ec0ff */
[----:B------:R-:W-:Y:S02]  /*15b70*/  PRMT R49, R20, 0x7604, R13 ;  /* 0x0000760414317816 */ /* 0x000fe4000000000d */
[----:B------:R-:W-:Y:S02]  /*15b80*/  PRMT R51, R28, 0x7604, R15 ;  /* 0x000076041c337816 */ /* 0x000fe4000000000f */
[----:B------:R-:W1:Y:S01]  /*15b90*/  LDS.128 R12, [R3+0x14400] ;  /* 0x01440000030c7984 */ /* 0x000e620000000c00 */
[----:B------:R-:W-:Y:S02]  /*15ba0*/  PRMT R31, R11, 0x7604, R10 ;  /* 0x000076040b1f7816 */ /* 0x000fe4000000000a */
[----:B------:R-:W-:Y:S01]  /*15bb0*/  SHF.R.U32.HI R28, RZ, 0x10, R25 ;  /* 0x00000010ff1c7819 */ /* 0x000fe20000011619 */
[----:B------:R-:W2:Y:S01]  /*15bc0*/  LDS.128 R8, [R227+0x14400] ;  /* 0x01440000e3087984 */ /* 0x000ea20000000c00 */
[----:B------:R-:W-:-:S02]  /*15bd0*/  SHF.R.U32.HI R20, RZ, 0x10, R24 ;  /* 0x00000010ff147819 */ /* 0x000fc40000011618 */
[----:B------:R-:W-:Y:S02]  /*15be0*/  SHF.R.U32.HI R30, RZ, 0x10, R26 ;  /* 0x00000010ff1e7819 */ /* 0x000fe4000001161a */
[----:B------:R-:W-:Y:S02]  /*15bf0*/  LOP3.LUT R28, R28, 0xff, RZ, 0xc0, !PT ;  /* 0x000000ff1c1c7812 */ /* 0x000fe400078ec0ff */
[----:B------:R-:W-:Y:S02]  /*15c00*/  LOP3.LUT R20, R20, 0xff, RZ, 0xc0, !PT ;  /* 0x000000ff14147812 */ /* 0x000fe400078ec0ff */
[----:B------:R-:W-:Y:S02]  /*15c10*/  LOP3.LUT R30, R30, 0xff, RZ, 0xc0, !PT ;  /* 0x000000ff1e1e7812 */ /* 0x000fe400078ec0ff */
[----:B------:R-:W-:Y:S02]  /*15c20*/  SHF.R.U32.HI R40, RZ, 0x10, R27 ;  /* 0x00000010ff287819 */ /* 0x000fe4000001161b */
[----:B------:R-:W-:-:S02]  /*15c30*/  PRMT R29, R28, 0x7054, R29 ;  /* 0x000070541c1d7816 */ /* 0x000fc4000000001d */
[----:B------:R-:W-:Y:S02]  /*15c40*/  SHF.R.U32.HI R28, RZ, 0x10, R37 ;  /* 0x00000010ff1c7819 */ /* 0x000fe40000011625 */
[----:B------:R-:W-:Y:S02]  /*15c50*/  PRMT R21, R20, 0x7054, R21 ;  /* 0x0000705414157816 */ /* 0x000fe40000000015 */
[----:B------:R-:W-:Y:S02]  /*15c60*/  PRMT R31, R30, 0x7054, R31 ;  /* 0x000070541e1f7816 */ /* 0x000fe4000000001f */
[----:B------:R-:W-:Y:S02]  /*15c70*/  SHF.R.U32.HI R20, RZ, 0x10, R36 ;  /* 0x00000010ff147819 */ /* 0x000fe40000011624 */
[----:B------:R-:W-:Y:S02]  /*15c80*/  LOP3.LUT R40, R40, 0xff, RZ, 0xc0, !PT ;  /* 0x000000ff28287812 */ /* 0x000fe400078ec0ff */
[----:B------:R-:W-:-:S02]  /*15c90*/  SHF.R.U32.HI R30, RZ, 0x10, R38 ;  /* 0x00000010ff1e7819 */ /* 0x000fc40000011626 */
[----:B------:R-:W-:Y:S02]  /*15ca0*/  LOP3.LUT R28, R28, 0xff, RZ, 0xc0, !PT ;  /* 0x000000ff1c1c7812 */ /* 0x000fe400078ec0ff */
[----:B------:R-:W-:Y:S02]  /*15cb0*/  LOP3.LUT R20, R20, 0xff, RZ, 0xc0, !PT ;  /* 0x000000ff14147812 */ /* 0x000fe400078ec0ff */
[----:B------:R-:W-:Y:S02]  /*15cc0*/  PRMT R43, R40, 0x7054, R41 ;  /* 0x00007054282b7816 */ /* 0x000fe40000000029 */
[----:B------:R-:W-:Y:S02]  /*15cd0*/  LOP3.LUT R30, R30, 0xff, RZ, 0xc0, !PT ;  /* 0x000000ff1e1e7812 */ /* 0x000fe400078ec0ff */
[----:B------:R-:W-:Y:S02]  /*15ce0*/  SHF.R.U32.HI R40, RZ, 0x10, R39 ;  /* 0x00000010ff287819 */ /* 0x000fe40000011627 */
[----:B------:R-:W-:-:S02]  /*15cf0*/  PRMT R47, R28, 0x7054, R47 ;  /* 0x000070541c2f7816 */ /* 0x000fc4000000002f */
[----:B------:R-:W-:Y:S02]  /*15d00*/  PRMT R45, R20, 0x7054, R45 ;  /* 0x00007054142d7816 */ /* 0x000fe4000000002d */
[----:B------:R-:W-:Y:S02]  /*15d10*/  PRMT R49, R30, 0x7054, R49 ;  /* 0x000070541e317816 */ /* 0x000fe40000000031 */
[----:B------:R-:W-:Y:S02]  /*15d20*/  LOP3.LUT R41, R29, 0xff000000, R25, 0xf8, !PT ;  /* 0xff0000001d297812 */ /* 0x000fe400078ef819 */
[----:B------:R-:W-:Y:S02]  /*15d30*/  LOP3.LUT R40, R40, 0xff, RZ, 0xc0, !PT ;  /* 0x000000ff28287812 */ /* 0x000fe400078ec0ff */
[----:B------:R-:W-:Y:S02]  /*15d40*/  LOP3.LUT R47, R47, 0xff000000, R37, 0xf8, !PT ;  /* 0xff0000002f2f7812 */ /* 0x000fe400078ef825 */
[----:B------:R-:W-:-:S02]  /*15d50*/  LOP3.LUT R43, R43, 0xff000000, R27, 0xf8, !PT ;  /* 0xff0000002b2b7812 */ /* 0x000fc400078ef81b */
[----:B------:R-:W-:Y:S02]  /*15d60*/  LOP3.LUT R45, R45, 0xff000000, R36, 0xf8, !PT ;  /* 0xff0000002d2d7812 */ /* 0x000fe400078ef824 */
[----:B------:R-:W-:Y:S02]  /*15d70*/  LOP3.LUT R49, R49, 0xff000000, R38, 0xf8, !PT ;  /* 0xff00000031317812 */ /* 0x000fe400078ef826 */
[----:B------:R-:W-:Y:S02]  /*15d80*/  F2FP.F16.E4M3.UNPACK_B R36, R41 ;  /* 0x00000029ff24723e */ /* 0x000fe400020006ff */
[----:B-1----:R-:W-:Y:S02]  /*15d90*/  F2FP.F16.E4M3.UNPACK_B R27, R13 ;  /* 0x0000000dff1b723e */ /* 0x002fe400020006ff */
[----:B------:R-:W-:Y:S01]  /*15da0*/  PRMT R51, R40, 0x7054, R51 ;  /* 0x0000705428337816 */ /* 0x000fe20000000033 */
[----:B------:R-:W-:Y:S01]  /*15db0*/  HADD2.F32 R37, -RZ, R36.H0_H0 ;  /* 0x20000024ff257230 */ /* 0x000fe20000004100 */
[----:B------:R-:W-:Y:S01]  /*15dc0*/  F2FP.F16.E4M3.UNPACK_B R38, R47 ;  /* 0x0000002fff26723e */ /* 0x000fe200020006ff */
[--C-:B------:R-:W-:Y:S01]  /*15dd0*/  HADD2.F32 R29, -RZ, R27.reuse.H0_H0 ;  /* 0x2000001bff1d7230 */ /* 0x100fe20000004100 */
[----:B--2---:R-:W-:Y:S01]  /*15de0*/  F2FP.F16.E4M3.UNPACK_B R20, R9 ;  /* 0x00000009ff14723e */ /* 0x004fe200020006ff */
[----:B------:R-:W-:Y:S01]  /*15df0*/  HADD2.F32 R27, -RZ, R27.H1_H1 ;  /* 0x3000001bff1b7230 */ /* 0x000fe20000004100 */
[----:B------:R-:W-:Y:S01]  /*15e00*/  LOP3.LUT R51, R51, 0xff000000, R39, 0xf8, !PT ;  /* 0xff00000033337812 */ /* 0x000fe200078ef827 */
[--C-:B------:R-:W-:Y:S01]  /*15e10*/  HADD2.F32 R39, -RZ, R38.reuse.H0_H0 ;  /* 0x20000026ff277230 */ /* 0x100fe20000004100 */
[----:B------:R-:W-:Y:S01]  /*15e20*/  LOP3.LUT R42, R31, 0xff000000, R26, 0xf8, !PT ;  /* 0xff0000001f2a7812 */ /* 0x000fe200078ef81a */
[----:B------:R-:W-:Y:S01]  /*15e30*/  FMUL.FTZ R46, R29, R37 ;  /* 0x000000251d2e7220 */ /* 0x000fe20000410000 */
[----:B------:R-:W-:Y:S01]  /*15e40*/  LOP3.LUT R40, R21, 0xff000000, R24, 0xf8, !PT ;  /* 0xff00000015287812 */ /* 0x000fe200078ef818 */
[----:B------:R-:W-:Y:S01]  /*15e50*/  HADD2.F32 R38, -RZ, R38.H1_H1 ;  /* 0x30000026ff267230 */ /* 0x000fe20000004100 */
[----:B------:R-:W-:Y:S01]  /*15e60*/  F2FP.F16.E4M3.UNPACK_B R25, R11 ;  /* 0x0000000bff19723e */ /* 0x000fe200020006ff */
[----:B------:R-:W-:Y:S01]  /*15e70*/  FMUL.FTZ R53, R29, R39 ;  /* 0x000000271d357220 */ /* 0x000fe20000410000 */
[----:B------:R-:W-:Y:S01]  /*15e80*/  F2FP.F16.E4M3.UNPACK_B R26, R11.H1 ;  /* 0x0000000bff1a723e */ /* 0x000fe200030006ff */
[----:B------:R-:W-:Y:S01]  /*15e90*/  HADD2.F32 R36, -RZ, R36.H1_H1 ;  /* 0x30000024ff247230 */ /* 0x000fe20000004100 */
[----:B------:R-:W-:Y:S01]  /*15ea0*/  F2FP.F16.E4M3.UNPACK_B R11, R10 ;  /* 0x0000000aff0b723e */ /* 0x000fe200020006ff */
[C---:B------:R-:W-:Y:S01]  /*15eb0*/  FMUL.FTZ R55, R27.reuse, R38 ;  /* 0x000000261b377220 */ /* 0x040fe20000410000 */
[----:B------:R-:W-:Y:S01]  /*15ec0*/  F2FP.F16.E4M3.UNPACK_B R24, R10.H1 ;  /* 0x0000000aff18723e */ /* 0x000fe200030006ff */
[--C-:B------:R-:W-:Y:S01]  /*15ed0*/  HADD2.F32 R10, -RZ, R20.reuse.H0_H0 ;  /* 0x20000014ff0a7230 */ /* 0x100fe20000004100 */
[----:B------:R-:W-:Y:S01]  /*15ee0*/  F2FP.F16.E4M3.UNPACK_B R28, R13.H1 ;  /* 0x0000000dff1c723e */ /* 0x000fe200030006ff */
[----:B------:R-:W-:Y:S01]  /*15ef0*/  HADD2.F32 R20, -RZ, R20.H1_H1 ;  /* 0x30000014ff147230 */ /* 0x000fe20000004100 */
[----:B------:R-:W-:Y:S01]  /*15f00*/  F2FP.F16.E4M3.UNPACK_B R47, R47.H1 ;  /* 0x0000002fff2f723e */ /* 0x000fe200030006ff */
[----:B------:R-:W-:Y:S01]  /*15f10*/  FMUL.FTZ R27, R27, R36 ;  /* 0x000000241b1b7220 */ /* 0x000fe20000410000 */
[----:B------:R-:W-:Y:S01]  /*15f20*/  F2FP.F16.E4M3.UNPACK_B R41, R41.H1 ;  /* 0x00000029ff29723e */ /* 0x000fe200030006ff */
[C---:B------:R-:W-:Y:S01]  /*15f30*/  FFMA.FTZ R46, R10.reuse, R39, R46 ;  /* 0x000000270a2e7223 */ /* 0x040fe2000001002e */
[----:B------:R-:W-:Y:S01]  /*15f40*/  F2FP.F16.E4M3.UNPACK_B R30, R15 ;  /* 0x0000000fff1e723e */ /* 0x000fe200020006ff */
[----:B------:R-:W-:Y:S01]  /*15f50*/  FFMA.FTZ R53, R10, R37, -R53 ;  /* 0x000000250a357223 */ /* 0x000fe20000010835 */
[----:B------:R-:W-:Y:S01]  /*15f60*/  F2FP.F16.E4M3.UNPACK_B R31, R15.H1 ;  /* 0x0000000fff1f723e */ /* 0x000fe200030006ff */
[----:B------:R-:W-:Y:S01]  /*15f70*/  HADD2.F32 R39, -RZ, R47.H0_H0 ;  /* 0x2000002fff277230 */ /* 0x000fe20000004100 */
[-C--:B------:R-:W-:Y:S01]  /*15f80*/  F2FP.F16.E4M3.UNPACK_B R15, R14.reuse ;  /* 0x0000000eff0f723e */ /* 0x080fe200020006ff */
[----:B------:R-:W-:Y:S01]  /*15f90*/  HADD2.F32 R37, -RZ, R41.H0_H0 ;  /* 0x20000029ff257230 */ /* 0x000fe20000004100 */
[----:B------:R-:W-:Y:S01]  /*15fa0*/  F2FP.F16.E4M3.UNPACK_B R29, R14.H1 ;  /* 0x0000000eff1d723e */ /* 0x000fe200030006ff */
[----:B------:R-:W-:Y:S01]  /*15fb0*/  HADD2.F32 R14, -RZ, R28.H0_H0 ;  /* 0x2000001cff0e7230 */ /* 0x000fe20000004100 */
[----:B------:R-:W-:Y:S01]  /*15fc0*/  F2FP.F16.E4M3.UNPACK_B R21, R9.H1 ;  /* 0x00000009ff15723e */ /* 0x000fe200030006ff */
[C---:B------:R-:W-:Y:S01]  /*15fd0*/  FFMA.FTZ R48, R20.reuse, R36, -R55 ;  /* 0x0000002414307223 */ /* 0x040fe20000010837 */
[----:B------:R-:W-:Y:S01]  /*15fe0*/  FFMA.FTZ R55, R20, R38, R27 ;  /* 0x0000002614377223 */ /* 0x000fe2000001001b */
[----:B------:R-:W-:Y:S01]  /*15ff0*/  F2FP.F16.E4M3.UNPACK_B R36, R51 ;  /* 0x00000033ff24723e */ /* 0x000fe200020006ff */
[----:B------:R-:W-:Y:S01]  /*16000*/  FMUL.FTZ R57, R14, R39 ;  /* 0x000000270e397220 */ /* 0x000fe20000410000 */
[----:B------:R-:W-:-:S02]  /*16010*/  HADD2.F32 R10, -RZ, R21.H0_H0 ;  /* 0x20000015ff0a7230 */ /* 0x000fc40000004100 */
[----:B------:R-:W-:Y:S01]  /*16020*/  FMUL.FTZ R14, R14, R37 ;  /* 0x000000250e0e7220 */ /* 0x000fe20000410000 */
[----:B------:R-:W-:Y:S01]  /*16030*/  F2FP.F16.E4M3.UNPACK_B R20, R43 ;  /* 0x0000002bff14723e */ /* 0x000fe200020006ff */
[----:B------:R-:W-:Y:S01]  /*16040*/  HADD2.F32 R47, -RZ, R47.H1_H1 ;  /* 0x3000002fff2f7230 */ /* 0x000fe20000004100 */
[----:B------:R-:W-:Y:S01]  /*16050*/  F2FP.F16.E4M3.UNPACK_B R51, R51.H1 ;  /* 0x00000033ff33723e */ /* 0x000fe200030006ff */
[C---:B------:R-:W-:Y:S01]  /*16060*/  FFMA.FTZ R57, R10.reuse, R37, -R57 ;  /* 0x000000250a397223 */ /* 0x040fe20000010839 */
[----:B------:R-:W-:Y:S01]  /*16070*/  FFMA.FTZ R38, R10, R39, R14 ;  /* 0x000000270a267223 */ /* 0x000fe2000001000e */
[----:B------:R-:W-:Y:S01]  /*16080*/  HADD2.F32 R37, -RZ, R36.H0_H0 ;  /* 0x20000024ff257230 */ /* 0x000fe20000004100 */
[----:B------:R-:W-:Y:S01]  /*16090*/  F2FP.F16.E4M3.UNPACK_B R43, R43.H1 ;  /* 0x0000002bff2b723e */ /* 0x000fe200030006ff */
[----:B------:R-:W-:Y:S01]  /*160a0*/  HADD2.F32 R14, -RZ, R30.H0_H0 ;  /* 0x2000001eff0e7230 */ /* 0x000fe20000004100 */
[-C--:B------:R-:W-:Y:S01]  /*160b0*/  F2FP.F16.E4M3.UNPACK_B R13, R12.reuse ;  /* 0x0000000cff0d723e */ /* 0x080fe200020006ff */
[----:B------:R-:W-:Y:S01]  /*160c0*/  HADD2.F32 R28, -RZ, R28.H1_H1 ;  /* 0x3000001cff1c7230 */ /* 0x000fe20000004100 */
[----:B------:R-:W-:Y:S01]  /*160d0*/  F2FP.F16.E4M3.UNPACK_B R12, R12.H1 ;  /* 0x0000000cff0c723e */ /* 0x000fe200030006ff */
[----:B------:R-:W-:-:S02]  /*160e0*/  HADD2.F32 R27, -RZ, R20.H0_H0 ;  /* 0x20000014ff1b7230 */ /* 0x000fc40000004100 */
[----:B------:R-:W-:Y:S01]  /*160f0*/  FMUL.FTZ R39, R14, R37 ;  /* 0x000000250e277220 */ /* 0x000fe20000410000 */
[----:B------:R-:W-:Y:S02]  /*16100*/  HADD2.F32 R41, -RZ, R41.H1_H1 ;  /* 0x30000029ff297230 */ /* 0x000fe40000004100 */
[----:B------:R-:W-:Y:S01]  /*16110*/  FMUL.FTZ R50, R28, R47 ;  /* 0x0000002f1c327220 */ /* 0x000fe20000410000 */
[----:B------:R-:W-:Y:S02]  /*16120*/  HADD2.F32 R10, -RZ, R25.H0_H0 ;  /* 0x20000019ff0a7230 */ /* 0x000fe40000004100 */
[----:B------:R-:W-:Y:S01]  /*16130*/  FMUL.FTZ R14, R14, R27 ;  /* 0x0000001b0e0e7220 */ /* 0x000fe20000410000 */
[----:B------:R-:W-:Y:S02]  /*16140*/  HADD2.F32 R21, -RZ, R21.H1_H1 ;  /* 0x30000015ff157230 */ /* 0x000fe40000004100 */
        /* <DEDUP_REMOVED lines=8> */
[----:B------:R-:W-:Y:S01]  /*161d0*/  HADD2.F32 R25, -RZ, R25.H1_H1 ;  /* 0x30000019ff197230 */ /* 0x000fe20000004100 */
[----:B------:R-:W-:Y:S01]  /*161e0*/  F2FP.F16.E4M3.UNPACK_B R9, R8 ;  /* 0x00000008ff09723e */ /* 0x000fe200020006ff */
[----:B------:R-:W-:-:S02]  /*161f0*/  HADD2.F32 R27, -RZ, R51.H0_H0 ;  /* 0x20000033ff1b7230 */ /* 0x000fc40000004100 */
[C---:B------:R-:W-:Y:S01]  /*16200*/  FMUL.FTZ R28, R30.reuse, R36 ;  /* 0x000000241e1c7220 */ /* 0x040fe20000410000 */
[----:B------:R-:W-:Y:S02]  /*16210*/  HADD2.F32 R14, -RZ, R31.H0_H0 ;  /* 0x2000001fff0e7230 */ /* 0x000fe40000004100 */
[-C--:B------:R-:W-:Y:S01]  /*16220*/  FMUL.FTZ R37, R30, R20.reuse ;  /* 0x000000141e257220 */ /* 0x080fe20000410000 */
[--C-:B------:R-:W-:Y:S02]  /*16230*/  HADD2.F32 R21, -RZ, R43.reuse.H0_H0 ;  /* 0x2000002bff157230 */ /* 0x100fe40000004100 */
[C---:B------:R-:W-:Y:S01]  /*16240*/  FFMA.FTZ R59, R25.reuse, R20, -R28 ;  /* 0x00000014193b7223 */ /* 0x040fe2000001081c */
[----:B------:R-:W-:Y:S02]  /*16250*/  HADD2.F32 R10, -RZ, R26.H0_H0 ;  /* 0x2000001aff0a7230 */ /* 0x000fe40000004100 */
[C---:B------:R-:W-:Y:S01]  /*16260*/  FMUL.FTZ R39, R14.reuse, R27 ;  /* 0x0000001b0e277220 */ /* 0x040fe20000410000 */
[----:B------:R-:W-:Y:S01]  /*16270*/  FFMA.FTZ R61, R25, R36, R37 ;  /* 0x00000024193d7223 */ /* 0x000fe20000010025 */
[----:B------:R-:W-:Y:S01]  /*16280*/  FMUL.FTZ R14, R14, R21 ;  /* 0x000000150e0e7220 */ /* 0x000fe20000410000 */
[----:B------:R-:W-:Y:S01]  /*16290*/  F2FP.F16.E4M3.UNPACK_B R25, R45.H1 ;  /* 0x0000002dff19723e */ /* 0x000fe200030006ff */
[----:B------:R-:W-:Y:S01]  /*162a0*/  HADD2.F32 R43, -RZ, R43.H1_H1 ;  /* 0x3000002bff2b7230 */ /* 0x000fe20000004100 */
[----:B------:R-:W-:Y:S01]  /*162b0*/  F2FP.F16.E4M3.UNPACK_B R20, R40.H1 ;  /* 0x00000028ff14723e */ /* 0x000fe200030006ff */
[----:B------:R-:W-:Y:S01]  /*162c0*/  FFMA.FTZ R58, R10, R27, R14 ;  /* 0x0000001b0a3a7223 */ /* 0x000fe2000001000e */
        /* <DEDUP_REMOVED lines=33> */
[----:B------:R-:W-:Y:S01]  /*164e0*/  FMUL.FTZ R31, R10, R21 ;  /* 0x000000150a1f7220 */ /* 0x000fe20000410000 */
        /* <DEDUP_REMOVED lines=24> */
[--C-:B------:R-:W-:Y:S02]  /*16670*/  HADD2.F32 R10, -RZ, R42.reuse.H0_H0 ;  /* 0x2000002aff0a7230 */ /* 0x100fe40000004100 */
[C---:B------:R-:W-:Y:S01]  /*16680*/  FMUL.FTZ R9, R29.reuse, R14 ;  /* 0x0000000e1d097220 */ /* 0x040fe20000410000 */
[-C--:B------:R-:W-:Y:S01]  /*16690*/  FMUL.FTZ R21, R29, R12.reuse ;  /* 0x0000000c1d157220 */ /* 0x080fe20000410000 */
[----:B------:R-:W-:Y:S02]  /*166a0*/  HADD2.F32 R42, -RZ, R42.H1_H1 ;  /* 0x3000002aff2a7230 */ /* 0x000fe40000004100 */
[----:B------:R-:W-:Y:S01]  /*166b0*/  FFMA.FTZ R29, R8, R13, R25 ;  /* 0x0000000d081d7223 */ /* 0x000fe20000010019 */
[C---:B------:R-:W-:Y:S01]  /*166c0*/  FFMA.FTZ R41, R24.reuse, R12, -R9 ;  /* 0x0000000c18297223 */ /* 0x040fe20000010809 */
[----:B------:R-:W-:Y:S01]  /*166d0*/  FFMA.FTZ R36, R24, R14, R21 ;  /* 0x0000000e18247223 */ /* 0x000fe20000010015 */
[----:B------:R-:W-:-:S02]  /*166e0*/  HADD2.F32 R9, -RZ, R15.H0_H0 ;  /* 0x2000000fff097230 */ /* 0x000fc40000004100 */
[--C-:B------:R-:W-:Y:S01]  /*166f0*/  HADD2.F32 R12, -RZ, R49.reuse.H0_H0 ;  /* 0x20000031ff0c7230 */ /* 0x100fe20000004100 */
[----:B------:R-:W-:Y:S01]  /*16700*/  F2FP.SATFINITE.E4M3.F32.PACK_AB_MERGE_C R30, R41, R30, RZ ;  /* 0x0000001e291e723e */ /* 0x000fe200048070ff */
[----:B------:R-:W-:Y:S01]  /*16710*/  HADD2.F32 R14, -RZ, R49.H1_H1 ;  /* 0x30000031ff0e7230 */ /* 0x000fe20000004100 */
[----:B------:R-:W-:Y:S01]  /*16720*/  F2FP.SATFINITE.E4M3.F32.PACK_AB_MERGE_C R29, R36, R29, RZ ;  /* 0x0000001d241d723e */ /* 0x000fe200048070ff */
[----:B------:R-:W-:Y:S02]  /*16730*/  HADD2.F32 R15, -RZ, R15.H1_H1 ;  /* 0x3000000fff0f7230 */ /* 0x000fe40000004100 */
[C---:B------:R-:W-:Y:S01]  /*16740*/  FMUL.FTZ R13, R9.reuse, R12 ;  /* 0x0000000c090d7220 */ /* 0x040fe20000410000 */
[--C-:B------:R-:W-:Y:S02]  /*16750*/  HADD2.F32 R8, -RZ, R11.reuse.H0_H0 ;  /* 0x2000000bff087230 */ /* 0x100fe40000004100 */
[----:B------:R-:W-:Y:S01]  /*16760*/  FMUL.FTZ R9, R9, R10 ;  /* 0x0000000a09097220 */ /* 0x000fe20000410000 */
[----:B------:R-:W-:-:S02]  /*16770*/  HADD2.F32 R11, -RZ, R11.H1_H1 ;  /* 0x3000000bff0b7230 */ /* 0x000fc40000004100 */
[C---:B------:R-:W-:Y:S01]  /*16780*/  FMUL.FTZ R24, R15.reuse, R14 ;  /* 0x0000000e0f187220 */ /* 0x040fe20000410000 */
[----:B------:R-:W-:Y:S01]  /*16790*/  FMUL.FTZ R15, R15, R42 ;  /* 0x0000002a0f0f7220 */ /* 0x000fe20000410000 */
        /* <DEDUP_REMOVED lines=14> */
[----:B------:R-:W-:Y:S02]  /*16880*/  F2FP.SATFINITE.E4M3.F32.PACK_AB_MERGE_C R13, R55, R46, R13 ;  /* 0x0000002e370d723e */ /* 0x000fe4000480700d */
[----:B------:R-:W-:Y:S01]  /*16890*/  F2FP.SATFINITE.E4M3.F32.PACK_AB_MERGE_C R15, R61, R54, R15 ;  /* 0x000000363d0f723e */ /* 0x000fe2000480700f */
[----:B------:R2:W-:Y:S01]  /*168a0*/  STS.128 [R227+0x14400], R8 ;  /* 0x01440008e3007388 */ /* 0x0005e20000000c00 */
[----:B------:R-:W-:Y:S02]  /*168b0*/  F2FP.SATFINITE.E4M3.F32.PACK_AB_MERGE_C R12, R20, R31, R12 ;  /* 0x0000001f140c723e */ /* 0x000fe4000480700c */
[----:B------:R-:W-:-:S05]  /*168c0*/  F2FP.SATFINITE.E4M3.F32.PACK_AB_MERGE_C R14, R14, R21, R29 ;  /* 0x000000150e0e723e */ /* 0x000fca000480701d */
[----:B------:R2:W-:Y:S02]  /*168d0*/  STS.128 [R3+0x14400], R12 ;  /* 0x0144000c03007388 */ /* 0x0005e40000000c00 */
.L_x_1484:
[----:B------:R-:W-:Y:S05]  /*168e0*/  BSYNC B1 ;  /* 0x0000000000017941 */ /* 0x000fea0003800000 */
.L_x_1483:
[----:B------:R-:W-:Y:S05]  /*168f0*/  @P2 BRA `(.L_x_1462) ;  /* 0x0000000c00e42947 */ /* 0x000fea0003800000 */
[----:B-12---:R-:W-:Y:S02]  /*16900*/  SHF.R.S32.HI R8, RZ, 0x1f, R199 ;  /* 0x0000001fff087819 */ /* 0x006fe400000114c7 */
        /* <DEDUP_REMOVED lines=16> */
[----:B------:R-:W-:Y:S02]  /*16a10*/  LOP3.LUT R3, R3, R204, RZ, 0x3c, !PT ;  /* 0x000000cc03037212 */ /* 0x000fe400078e3cff */
[----:B------:R-:W-:Y:S02]  /*16a20*/  LOP3.LUT R0, R8, 0xffffe000, RZ, 0xc0, !PT ;  /* 0xffffe00008007812 */ /* 0x000fe400078ec0ff */
[----:B------:R-:W-:-:S02]  /*16a30*/  LOP3.LUT R10, R5, 0xff, RZ, 0xc0, !PT ;  /* 0x000000ff050a7812 */ /* 0x000fc400078ec0ff */
[----:B------:R-:W-:Y:S02]  /*16a40*/  LOP3.LUT R9, R9, 0xff, RZ, 0xc0, !PT ;  /* 0x000000ff09097812 */ /* 0x000fe400078ec0ff */
[----:B------:R-:W-:Y:S02]  /*16a50*/  PRMT R25, R11, 0x7604, R12 ;  /* 0x000076040b197816 */ /* 0x000fe4000000000c */
[----:B------:R-:W-:Y:S02]  /*16a60*/  IADD3 R0, R3, R205, R0 ;  /* 0x000000cd03007210 */ /* 0x000fe40007ffe000 */
[----:B------:R-:W-:Y:S02]  /*16a70*/  SHF.R.U32.HI R11, RZ, 0x8, R32 ;  /* 0x00000008ff0b7819 */ /* 0x000fe40000011620 */
[----:B------:R-:W-:Y:S01]  /*16a80*/  PRMT R20, R9, 0x7604, R10 ;  /* 0x0000760409147816 */ /* 0x000fe2000000000a */
[----:B------:R-:W-:Y:S01]  /*16a90*/  IMAD.IADD R0, R17, 0x1, R0 ;  /* 0x0000000111007824 */ /* 0x000fe200078e0200 */
[----:B------:R-:W-:-:S02]  /*16aa0*/  SHF.R.U32.HI R9, RZ, 0x8, R7 ;  /* 0x00000008ff097819 */ /* 0x000fc40000011607 */
[----:B------:R-:W-:Y:S02]  /*16ab0*/  LOP3.LUT R12, R32, 0xff, RZ, 0xc0, !PT ;  /* 0x000000ff200c7812 */ /* 0x000fe400078ec0ff */
[----:B------:R-:W-:Y:S02]  /*16ac0*/  LOP3.LUT R11, R11, 0xff, RZ, 0xc0, !PT ;  /* 0x000000ff0b0b7812 */ /* 0x000fe400078ec0ff */
[----:B------:R-:W-:Y:S02]  /*16ad0*/  LOP3.LUT R10, R7, 0xff, RZ, 0xc0, !PT ;  /* 0x000000ff070a7812 */ /* 0x000fe400078ec0ff */
[----:B------:R-:W-:Y:S02]  /*16ae0*/  LOP3.LUT R9, R9, 0xff, RZ, 0xc0, !PT ;  /* 0x000000ff09097812 */ /* 0x000fe400078ec0ff */
[----:B------:R-:W-:Y:S02]  /*16af0*/  PRMT R31, R11, 0x7604, R12 ;  /* 0x000076040b1f7816 */ /* 0x000fe4000000000c */
[----:B------:R-:W1:Y:S01]  /*16b00*/  LDS.128 R12, [R0+0x14400] ;  /* 0x01440000000c7984 */ /* 0x000e620000000c00 */
[----:B------:R-:W-:-:S02]  /*16b10*/  PRMT R24, R9, 0x7604, R10 ;  /* 0x0000760409187816 */ /* 0x000fc4000000000a */
[----:B------:R-:W-:Y:S01]  /*16b20*/  SHF.R.U32.HI R3, RZ, 0x8, R33 ;  /* 0x00000008ff037819 */ /* 0x000fe20000011621 */
[----:B------:R-:W2:Y:S01]  /*16b30*/  LDS.128 R8, [R226+0x14400] ;  /* 0x01440000e2087984 */ /* 0x000ea20000000c00 */
[----:B------:R-:W-:Y:S02]  /*16b40*/  SHF.R.U32.HI R27, RZ, 0x8, R34 ;  /* 0x00000008ff1b7819 */ /* 0x000fe40000011622 */
[----:B------:R-:W-:Y:S02]  /*16b50*/  LOP3.LUT R26, R33, 0xff, RZ, 0xc0, !PT ;  /* 0x000000ff211a7812 */ /* 0x000fe400078ec0ff */
[----:B------:R-:W-:Y:S02]  /*16b60*/  LOP3.LUT R3, R3, 0xff, RZ, 0xc0, !PT ;  /* 0x000000ff03037812 */ /* 0x000fe400078ec0ff */
[----:B------:R-:W-:Y:S02]  /*16b70*/  LOP3.LUT R28, R34, 0xff, RZ, 0xc0, !PT ;  /* 0x000000ff221c7812 */ /* 0x000fe400078ec0ff */
[----:B------:R-:W-:-:S02]  /*16b80*/  LOP3.LUT R27, R27, 0xff, RZ, 0xc0, !PT ;  /* 0x000000ff1b1b7812 */ /* 0x000fc400078ec0ff */
[----:B------:R-:W-:Y:S02]  /*16b90*/  PRMT R26, R3, 0x7604, R26 ;  /* 0x00007604031a7816 */ /* 0x000fe4000000001a */
[----:B------:R-:W-:Y:S02]  /*16ba0*/  SHF.R.U32.HI R3, RZ, 0x10, R5 ;  /* 0x00000010ff037819 */ /* 0x000fe40000011605 */
[----:B------:R-:W-:Y:S02]  /*16bb0*/  SHF.R.U32.HI R37, RZ, 0x10, R33 ;  /* 0x00000010ff257819 */ /* 0x000fe40000011621 */
[----:B------:R-:W-:Y:S01]  /*16bc0*/  PRMT R39, R27, 0x7604, R28 ;  /* 0x000076041b277816 */ /* 0x000fe2000000001c */
[----:B------:R-:W-:Y:S01]  /*16bd0*/  IMAD.U32 R3, R3, 0x10000, RZ ;  /* 0x0001000003037824 */ /* 0x000fe200078e00ff */
[----:B------:R-:W-:Y:S01]  /*16be0*/  SHF.R.U32.HI R27, RZ, 0x10, R7 ;  /* 0x00000010ff1b7819 */ /* 0x000fe20000011607 */
[----:B------:R-:W-:Y:S01]  /*16bf0*/  IMAD.U32 R37, R37, 0x10000, RZ ;  /* 0x0001000025257824 */ /* 0x000fe200078e00ff */
[----:B------:R-:W-:-:S02]  /*16c00*/  SHF.R.U32.HI R29, RZ, 0x8, R35 ;  /* 0x00000008ff1d7819 */ /* 0x000fc40000011623 */
[----:B------:R-:W-:Y:S01]  /*16c10*/  LOP3.LUT R30, R35, 0xff, RZ, 0xc0, !PT ;  /* 0x000000ff231e7812 */ /* 0x000fe200078ec0ff */
[----:B------:R-:W-:Y:S01]  /*16c20*/  IMAD.U32 R27, R27, 0x10000, RZ ;  /* 0x000100001b1b7824 */ /* 0x000fe200078e00ff */
[----:B------:R-:W-:Y:S02]  /*16c30*/  LOP3.LUT R29, R29, 0xff, RZ, 0xc0, !PT ;  /* 0x000000ff1d1d7812 */ /* 0x000fe400078ec0ff */
[----:B------:R-:W-:Y:S02]  /*16c40*/  LOP3.LUT R3, R20, 0xff0000, R3, 0xf8, !PT ;  /* 0x00ff000014037812 */ /* 0x000fe400078ef803 */
[----:B------:R-:W-:Y:S02]  /*16c50*/  LOP3.LUT R37, R26, 0xff0000, R37, 0xf8, !PT ;  /* 0x00ff00001a257812 */ /* 0x000fe400078ef825 */
[----:B------:R-:W-:Y:S02]  /*16c60*/  PRMT R30, R29, 0x7604, R30 ;  /* 0x000076041d1e7816 */ /* 0x000fe4000000001e */
[----:B------:R-:W-:-:S02]  /*16c70*/  SHF.R.U32.HI R41, RZ, 0x10, R35 ;  /* 0x00000010ff297819 */ /* 0x000fc40000011623 */
[----:B------:R-:W-:Y:S02]  /*16c80*/  LOP3.LUT R29, R24, 0xff0000, R27, 0xf8, !PT ;  /* 0x00ff0000181d7812 */ /* 0x000fe400078ef81b */
[----:B------:R-:W-:Y:S01]  /*16c90*/  LOP3.LUT R28, R3, 0xff000000, R5, 0xf8, !PT ;  /* 0xff000000031c7812 */ /* 0x000fe200078ef805 */
[----:B------:R-:W-:Y:S01]  /*16ca0*/  IMAD.U32 R41, R41, 0x10000, RZ ;  /* 0x0001000029297824 */ /* 0x000fe200078e00ff */
[----:B------:R-:W-:Y:S02]  /*16cb0*/  LOP3.LUT R37, R37, 0xff000000, R33, 0xf8, !PT ;  /* 0xff00000025257812 */ /* 0x000fe400078ef821 */
[----:B------:R-:W-:Y:S02]  /*16cc0*/  LOP3.LUT R21, R21, 0xff0000, R4, 0xf8, !PT ;  /* 0x00ff000015157812 */ /* 0x000fe400078ef804 */
[----:B------:R-:W-:Y:S02]  /*16cd0*/  LOP3.LUT R36, R29, 0xff000000, R7, 0xf8, !PT ;  /* 0xff0000001d247812 */ /* 0x000fe400078ef807 */
[----:B------:R-:W-:-:S02]  /*16ce0*/  LOP3.LUT R39, R39, 0xff0000, R34, 0xf8, !PT ;  /* 0x00ff000027277812 */ /* 0x000fc400078ef822 */
[----:B------:R-:W-:Y:S02]  /*16cf0*/  F2FP.F16.E4M3.UNPACK_B R29, R28 ;  /* 0x0000001cff1d723e */ /* 0x000fe400020006ff */
[----:B------:R-:W-:Y:S02]  /*16d00*/  F2FP.F16.E4M3.UNPACK_B R33, R37 ;  /* 0x00000025ff21723e */ /* 0x000fe400020006ff */
[----:B-1----:R-:W-:Y:S02]  /*16d10*/  F2FP.F16.E4M3.UNPACK_B R20, R13 ;  /* 0x0000000dff14723e */ /* 0x002fe400020006ff */
[----:B------:R-:W-:Y:S02]  /*16d20*/  LOP3.LUT R27, R21, 0xff000000, R4, 0xf8, !PT ;  /* 0xff000000151b7812 */ /* 0x000fe400078ef804 */
[----:B------:R-:W-:Y:S01]  /*16d30*/  LOP3.LUT R41, R30, 0xff0000, R41, 0xf8, !PT ;  /* 0x00ff00001e297812 */ /* 0x000fe200078ef829 */
[----:B------:R-:W-:Y:S01]  /*16d40*/  HADD2.F32 R30, -RZ, R29.H0_H0 ;  /* 0x2000001dff1e7230 */ /* 0x000fe20000004100 */
[----:B------:R-:W-:Y:S01]  /*16d50*/  LOP3.LUT R39, R39, 0xff000000, R34, 0xf8, !PT ;  /* 0xff00000027277812 */ /* 0x000fe200078ef822 */
[--C-:B------:R-:W-:Y:S01]  /*16d60*/  HADD2.F32 R34, -RZ, R33.reuse.H0_H0 ;  /* 0x20000021ff227230 */ /* 0x100fe20000004100 */
[----:B--2---:R-:W-:Y:S01]  /*16d70*/  F2FP.F16.E4M3.UNPACK_B R4, R9 ;  /* 0x00000009ff04723e */ /* 0x004fe200020006ff */
[----:B------:R-:W-:Y:S01]  /*16d80*/  HADD2.F32 R24, -RZ, R20.H0_H0 ;  /* 0x20000014ff187230 */ /* 0x000fe20000004100 */
[----:B------:R-:W-:Y:S01]  /*16d90*/  LOP3.LUT R25, R25, 0xff0000, R6, 0xf8, !PT ;  /* 0x00ff000019197812 */ /* 0x000fe200078ef806 */
[----:B------:R-:W-:Y:S01]  /*16da0*/  HADD2.F32 R33, -RZ, R33.H1_H1 ;  /* 0x30000021ff217230 */ /* 0x000fe20000004100 */
[----:B------:R-:W-:Y:S01]  /*16db0*/  LOP3.LUT R41, R41, 0xff000000, R35, 0xf8, !PT ;  /* 0xff00000029297812 */ /* 0x000fe200078ef823 */
[----:B------:R-:W-:Y:S01]  /*16dc0*/  HADD2.F32 R5, -RZ, R4.H0_H0 ;  /* 0x20000004ff057230 */ /* 0x000fe20000004100 */
[----:B------:R-:W-:Y:S01]  /*16dd0*/  F2FP.F16.E4M3.UNPACK_B R21, R13.H1 ;  /* 0x0000000dff15723e */ /* 0x000fe200030006ff */
[C---:B------:R-:W-:Y:S01]  /*16de0*/  FMUL.FTZ R38, R24.reuse, R34 ;  /* 0x0000002218267220 */ /* 0x040fe20000410000 */
[----:B------:R-:W-:Y:S01]  /*16df0*/  FMUL.FTZ R35, R24, R30 ;  /* 0x0000001e18237220 */ /* 0x000fe20000410000 */
[----:B------:R-:W-:Y:S01]  /*16e00*/  F2FP.F16.E4M3.UNPACK_B R37, R37.H1 ;  /* 0x00000025ff25723e */ /* 0x000fe200030006ff */
[----:B------:R-:W-:Y:S01]  /*16e10*/  HADD2.F32 R20, -RZ, R20.H1_H1 ;  /* 0x30000014ff147230 */ /* 0x000fe20000004100 */
[----:B------:R-:W-:Y:S01]  /*16e20*/  F2FP.F16.E4M3.UNPACK_B R28, R28.H1 ;  /* 0x0000001cff1c723e */ /* 0x000fe200030006ff */
[----:B------:R-:W-:Y:S01]  /*16e30*/  FFMA.FTZ R38, R5, R30, -R38 ;  /* 0x0000001e05267223 */ /* 0x000fe20000010826 */
[----:B------:R-:W-:Y:S01]  /*16e40*/  LOP3.LUT R3, R31, 0xff0000, R32, 0xf8, !PT ;  /* 0x00ff00001f037812 */ /* 0x000fe200078ef820 */
[----:B------:R-:W-:Y:S01]  /*16e50*/  FFMA.FTZ R35, R5, R34, R35 ;  /* 0x0000002205237223 */ /* 0x000fe20000010023 */
[----:B------:R-:W-:Y:S01]  /*16e60*/  LOP3.LUT R31, R25, 0xff000000, R6, 0xf8, !PT ;  /* 0xff000000191f7812 */ /* 0x000fe200078ef806 */
[----:B------:R-:W-:Y:S01]  /*16e70*/  HADD2.F32 R29, -RZ, R29.H1_H1 ;  /* 0x3000001dff1d7230 */ /* 0x000fe20000004100 */
[-C--:B------:R-:W-:Y:S01]  /*16e80*/  F2FP.F16.E4M3.UNPACK_B R25, R15.reuse ;  /* 0x0000000fff19723e */ /* 0x080fe200020006ff */
[----:B------:R-:W-:Y:S01]  /*16e90*/  HADD2.F32 R4, -RZ, R4.H1_H1 ;  /* 0x30000004ff047230 */ /* 0x000fe20000004100 */
[----:B------:R-:W-:Y:S01]  /*16ea0*/  F2FP.F16.E4M3.UNPACK_B R26, R15.H1 ;  /* 0x0000000fff1a723e */ /* 0x000fe200030006ff */
[----:B------:R-:W-:Y:S01]  /*16eb0*/  HADD2.F32 R34, -RZ, R37.H0_H0 ;  /* 0x20000025ff227230 */ /* 0x000fe20000004100 */
[----:B------:R-:W-:Y:S01]  /*16ec0*/  F2FP.F16.E4M3.UNPACK_B R9, R9.H1 ;  /* 0x00000009ff09723e */ /* 0x000fe200030006ff */
[----:B------:R-:W-:Y:S01]  /*16ed0*/  HADD2.F32 R30, -RZ, R28.H0_H0 ;  /* 0x2000001cff1e7230 */ /* 0x000fe20000004100 */
[-C--:B------:R-:W-:Y:S01]  /*16ee0*/  F2FP.F16.E4M3.UNPACK_B R15, R14.reuse ;  /* 0x0000000eff0f723e */ /* 0x080fe200020006ff */
[----:B------:R-:W-:Y:S01]  /*16ef0*/  FMUL.FTZ R43, R20, R33 ;  /* 0x00000021142b7220 */ /* 0x000fe20000410000 */
[----:B------:R-:W-:Y:S01]  /*16f00*/  F2FP.F16.E4M3.UNPACK_B R24, R14.H1 ;  /* 0x0000000eff18723e */ /* 0x000fe200030006ff */
[----:B------:R-:W-:-:S02]  /*16f10*/  HADD2.F32 R14, -RZ, R21.H0_H0 ;  /* 0x20000015ff0e7230 */ /* 0x000fc40000004100 */
[-C--:B------:R-:W-:Y:S01]  /*16f20*/  FMUL.FTZ R20, R20, R29.reuse ;  /* 0x0000001d14147220 */ /* 0x080fe20000410000 */
[----:B------:R-:W-:Y:S02]  /*16f30*/  HADD2.F32 R5, -RZ, R9.H0_H0 ;  /* 0x20000009ff057230 */ /* 0x000fe40000004100 */
[----:B------:R-:W-:Y:S01]  /*16f40*/  FFMA.FTZ R43, R4, R29, -R43 ;  /* 0x0000001d042b7223 */ /* 0x000fe2000001082b */
[----:B------:R-:W-:Y:S01]  /*16f50*/  F2FP.F16.E4M3.UNPACK_B R29, R41 ;  /* 0x00000029ff1d723e */ /* 0x000fe200020006ff */
[C---:B------:R-:W-:Y:S01]  /*16f60*/  FMUL.FTZ R42, R14.reuse, R34 ;  /* 0x000000220e2a7220 */ /* 0x040fe20000410000 */
[-C--:B------:R-:W-:Y:S01]  /*16f70*/  FMUL.FTZ R45, R14, R30.reuse ;  /* 0x0000001e0e2d7220 */ /* 0x080fe20000410000 */
[----:B------:R-:W-:Y:S01]  /*16f80*/  F2FP.F16.E4M3.UNPACK_B R7, R11 ;  /* 0x0000000bff07723e */ /* 0x000fe200020006ff */
[----:B------:R-:W-:Y:S01]  /*16f90*/  FFMA.FTZ R40, R4, R33, R20 ;  /* 0x0000002104287223 */ /* 0x000fe20000010014 */
[C---:B------:R-:W-:Y:S01]  /*16fa0*/  FFMA.FTZ R42, R5.reuse, R30, -R42 ;  /* 0x0000001e052a7223 */ /* 0x040fe2000001082a */
[----:B------:R-:W-:Y:S01]  /*16fb0*/  FFMA.FTZ R45, R5, R34, R45 ;  /* 0x00000022052d7223 */ /* 0x000fe2000001002d */
        /* <DEDUP_REMOVED lines=8> */
[C---:B------:R-:W-:Y:S01]  /*17040*/  FMUL.FTZ R47, R5.reuse, R33 ;  /* 0x00000021052f7220 */ /* 0x040fe20000410000 */
[----:B------:R-:W-:Y:S02]  /*17050*/  HADD2.F32 R30, -RZ, R37.H1_H1 ;  /* 0x30000025ff1e7230 */ /* 0x000fe40000004100 */
[-C--:B------:R-:W-:Y:S01]  /*17060*/  FMUL.FTZ R46, R5, R20.reuse ;  /* 0x00000014052e7220 */ /* 0x080fe20000410000 */
[----:B------:R-:W-:Y:S02]  /*17070*/  HADD2.F32 R21, -RZ, R21.H1_H1 ;  /* 0x30000015ff157230 */ /* 0x000fe40000004100 */
[----:B------:R-:W-:Y:S01]  /*17080*/  FFMA.FTZ R47, R4, R20, -R47 ;  /* 0x00000014042f7223 */ /* 0x000fe2000001082f */
[----:B------:R-:W-:Y:S01]  /*17090*/  HADD2.F32 R28, -RZ, R28.H1_H1 ;  /* 0x3000001cff1c7230 */ /* 0x000fe20000004100 */
[----:B------:R-:W-:Y:S01]  /*170a0*/  LOP3.LUT R32, R3, 0xff000000, R32, 0xf8, !PT ;  /* 0xff00000003207812 */ /* 0x000fe200078ef820 */
[----:B------:R-:W-:Y:S02]  /*170b0*/  HADD2.F32 R9, -RZ, R9.H1_H1 ;  /* 0x30000009ff097230 */ /* 0x000fe40000004100 */
[----:B------:R-:W-:Y:S01]  /*170c0*/  FMUL.FTZ R34, R21, R30 ;  /* 0x0000001e15227220 */ /* 0x000fe20000410000 */
[----:B------:R-:W-:-:S02]  /*170d0*/  HADD2.F32 R20, -RZ, R29.H1_H1 ;  /* 0x3000001dff147230 */ /* 0x000fc40000004100 */
[-C--:B------:R-:W-:Y:S01]  /*170e0*/  FMUL.FTZ R21, R21, R28.reuse ;  /* 0x0000001c15157220 */ /* 0x080fe20000410000 */
[----:B------:R-:W-:Y:S02]  /*170f0*/  HADD2.F32 R25, -RZ, R25.H1_H1 ;  /* 0x30000019ff197230 */ /* 0x000fe40000004100 */
[C---:B------:R-:W-:Y:S01]  /*17100*/  FFMA.FTZ R37, R9.reuse, R28, -R34 ;  /* 0x0000001c09257223 */ /* 0x040fe20000010822 */
[----:B------:R-:W-:Y:S02]  /*17110*/  HADD2.F32 R14, -RZ, R14.H1_H1 ;  /* 0x3000000eff0e7230 */ /* 0x000fe40000004100 */
[----:B------:R-:W-:Y:S01]  /*17120*/  FFMA.FTZ R30, R9, R30, R21 ;  /* 0x0000001e091e7223 */ /* 0x000fe20000010015 */
[----:B------:R-:W-:Y:S02]  /*17130*/  HADD2.F32 R7, -RZ, R7.H1_H1 ;  /* 0x30000007ff077230 */ /* 0x000fe40000004100 */
[----:B------:R-:W-:Y:S01]  /*17140*/  FMUL.FTZ R28, R25, R20 ;  /* 0x00000014191c7220 */ /* 0x000fe20000410000 */
[----:B------:R-:W-:-:S02]  /*17150*/  HADD2.F32 R21, -RZ, R41.H0_H0 ;  /* 0x20000029ff157230 */ /* 0x000fc40000004100 */
[----:B------:R-:W-:Y:S01]  /*17160*/  FMUL.FTZ R25, R25, R14 ;  /* 0x0000000e19197220 */ /* 0x000fe20000410000 */
[----:B------:R-:W-:Y:S01]  /*17170*/  HADD2.F32 R5, -RZ, R26.H0_H0 ;  /* 0x2000001aff057230 */ /* 0x000fe20000004100 */
[----:B------:R-:W-:Y:S01]  /*17180*/  F2FP.F16.E4M3.UNPACK_B R13, R12 ;  /* 0x0000000cff0d723e */ /* 0x000fe200020006ff */
[----:B------:R-:W-:Y:S01]  /*17190*/  FFMA.FTZ R46, R4, R33, R46 ;  /* 0x00000021042e7223 */ /* 0x000fe2000001002e */
[----:B------:R-:W-:Y:S02]  /*171a0*/  HADD2.F32 R9, -RZ, R36.H0_H0 ;  /* 0x20000024ff097230 */ /* 0x000fe40000004100 */
[C---:B------:R-:W-:Y:S01]  /*171b0*/  FFMA.FTZ R34, R7.reuse, R14, -R28 ;  /* 0x0000000e07227223 */ /* 0x040fe2000001081c */
[----:B------:R-:W-:Y:S01]  /*171c0*/  HADD2.F32 R41, -RZ, R41.H1_H1 ;  /* 0x30000029ff297230 */ /* 0x000fe20000004100 */
[----:B------:R-:W-:Y:S01]  /*171d0*/  F2FP.F16.E4M3.UNPACK_B R12, R12.H1 ;  /* 0x0000000cff0c723e */ /* 0x000fe200030006ff */
[----:B------:R-:W-:Y:S02]  /*171e0*/  HADD2.F32 R26, -RZ, R26.H1_H1 ;  /* 0x3000001aff1a7230 */ /* 0x000fe40000004100 */
[----:B------:R-:W-:Y:S01]  /*171f0*/  FFMA.FTZ R33, R7, R20, R25 ;  /* 0x0000001407217223 */ /* 0x000fe20000010019 */
[----:B------:R-:W-:Y:S01]  /*17200*/  HADD2.F32 R4, -RZ, R11.H0_H0 ;  /* 0x2000000bff047230 */ /* 0x000fe20000004100 */
[----:B------:R-:W-:Y:S01]  /*17210*/  F2FP.F16.E4M3.UNPACK_B R14, R32.H1 ;  /* 0x00000020ff0e723e */ /* 0x000fe200030006ff */
[----:B------:R-:W-:-:S02]  /*17220*/  HADD2.F32 R36, -RZ, R36.H1_H1 ;  /* 0x30000024ff247230 */ /* 0x000fc40000004100 */
[C---:B------:R-:W-:Y:S01]  /*17230*/  FMUL.FTZ R29, R5.reuse, R21 ;  /* 0x00000015051d7220 */ /* 0x040fe20000410000 */
[----:B------:R-:W-:Y:S01]  /*17240*/  F2FP.F16.E4M3.UNPACK_B R7, R27.H1 ;  /* 0x0000001bff07723e */ /* 0x000fe200030006ff */
[----:B------:R-:W-:Y:S01]  /*17250*/  FMUL.FTZ R50, R5, R9 ;  /* 0x0000000905327220 */ /* 0x000fe20000410000 */
[-C--:B------:R-:W-:Y:S01]  /*17260*/  F2FP.F16.E4M3.UNPACK_B R3, R8.reuse ;  /* 0x00000008ff03723e */ /* 0x080fe200020006ff */
[----:B------:R-:W-:Y:S01]  /*17270*/  HADD2.F32 R11, -RZ, R11.H1_H1 ;  /* 0x3000000bff0b7230 */ /* 0x000fe20000004100 */
[----:B------:R-:W-:Y:S01]  /*17280*/  F2FP.F16.E4M3.UNPACK_B R8, R8.H1 ;  /* 0x00000008ff08723e */ /* 0x000fe200030006ff */
[----:B------:R-:W-:Y:S01]  /*17290*/  FMUL.FTZ R28, R26, R41 ;  /* 0x000000291a1c7220 */ /* 0x000fe20000410000 */
[----:B------:R-:W-:Y:S01]  /*172a0*/  FFMA.FTZ R48, R4, R9, -R29 ;  /* 0x0000000904307223 */ /* 0x000fe2000001081d */
[----:B------:R-:W-:Y:S02]  /*172b0*/  HADD2.F32 R20, -RZ, R14.H0_H0 ;  /* 0x2000000eff147230 */ /* 0x000fe40000004100 */
[----:B------:R-:W-:Y:S01]  /*172c0*/  FMUL.FTZ R26, R26, R36 ;  /* 0x000000241a1a7220 */ /* 0x000fe20000410000 */
[----:B------:R-:W-:-:S02]  /*172d0*/  HADD2.F32 R5, -RZ, R12.H0_H0 ;  /* 0x2000000cff057230 */ /* 0x000fc40000004100 */
[----:B------:R-:W-:Y:S01]  /*172e0*/  FFMA.FTZ R50, R4, R21, R50 ;  /* 0x0000001504327223 */ /* 0x000fe20000010032 */
[--C-:B------:R-:W-:Y:S02]  /*172f0*/  HADD2.F32 R9, -RZ, R7.reuse.H0_H0 ;  /* 0x20000007ff097230 */ /* 0x100fe40000004100 */
[C---:B------:R-:W-:Y:S01]  /*17300*/  FFMA.FTZ R49, R11.reuse, R36, -R28 ;  /* 0x000000240b317223 */ /* 0x040fe2000001081c */
[----:B------:R-:W-:Y:S02]  /*17310*/  HADD2.F32 R4, -RZ, R8.H0_H0 ;  /* 0x20000008ff047230 */ /* 0x000fe40000004100 */
[----:B------:R-:W-:Y:S01]  /*17320*/  FFMA.FTZ R41, R11, R41, R26 ;  /* 0x000000290b297223 */ /* 0x000fe2000001001a */
[C---:B------:R-:W-:Y:S01]  /*17330*/  FMUL.FTZ R21, R5.reuse, R20 ;  /* 0x0000001405157220 */ /* 0x040fe20000410000 */
[----:B------:R-:W-:Y:S02]  /*17340*/  HADD2.F32 R11, -RZ, R14.H1_H1 ;  /* 0x3000000eff0b7230 */ /* 0x000fe40000004100 */
[----:B------:R-:W-:Y:S01]  /*17350*/  FMUL.FTZ R5, R5, R9 ;  /* 0x0000000905057220 */ /* 0x000fe20000410000 */
[----:B------:R-:W-:Y:S01]  /*17360*/  HADD2.F32 R12, -RZ, R12.H1_H1 ;  /* 0x3000000cff0c7230 */ /* 0x000fe20000004100 */
[----:B------:R-:W-:Y:S01]  /*17370*/  F2FP.F16.E4M3.UNPACK_B R32, R32 ;  /* 0x00000020ff20723e */ /* 0x000fe200020006ff */
[----:B------:R-:W-:-:S02]  /*17380*/  HADD2.F32 R7, -RZ, R7.H1_H1 ;  /* 0x30000007ff077230 */ /* 0x000fc40000004100 */
[C---:B------:R-:W-:Y:S01]  /*17390*/  FFMA.FTZ R25, R4.reuse, R9, -R21 ;  /* 0x0000000904197223 */ /* 0x040fe20000010815 */
[----:B------:R-:W-:Y:S02]  /*173a0*/  HADD2.F32 R8, -RZ, R8.H1_H1 ;  /* 0x30000008ff087230 */ /* 0x000fe40000004100 */
[----:B------:R-:W-:Y:S01]  /*173b0*/  FFMA.FTZ R26, R4, R20, R5 ;  /* 0x00000014041a7223 */ /* 0x000fe20000010005 */
[----:B------:R-:W-:Y:S01]  /*173c0*/  F2FP.F16.E4M3.UNPACK_B R27, R27 ;  /* 0x0000001bff1b723e */ /* 0x000fe200020006ff */
[C---:B------:R-:W-:Y:S01]  /*173d0*/  FMUL.FTZ R21, R12.reuse, R11 ;  /* 0x0000000b0c157220 */ /* 0x040fe20000410000 */
[-C--:B------:R-:W-:Y:S01]  /*173e0*/  FMUL.FTZ R12, R12, R7.reuse ;  /* 0x000000070c0c7220 */ /* 0x080fe20000410000 */
[----:B------:R-:W-:Y:S01]  /*173f0*/  HADD2.F32 R9, -RZ, R32.H0_H0 ;  /* 0x20000020ff097230 */ /* 0x000fe20000004100 */
[-C--:B------:R-:W-:Y:S01]  /*17400*/  F2FP.F16.E4M3.UNPACK_B R6, R10.reuse ;  /* 0x0000000aff06723e */ /* 0x080fe200020006ff */
[----:B------:R-:W-:Y:S02]  /*17410*/  HADD2.F32 R5, -RZ, R13.H0_H0 ;  /* 0x2000000dff057230 */ /* 0x000fe40000004100 */
[C---:B------:R-:W-:Y:S01]  /*17420*/  FFMA.FTZ R28, R8.reuse, R7, -R21 ;  /* 0x00000007081c7223 */ /* 0x040fe20000010815 */
[----:B------:R-:W-:Y:S01]  /*17430*/  FFMA.FTZ R29, R8, R11, R12 ;  /* 0x0000000b081d7223 */ /* 0x000fe2000001000c */
[----:B------:R-:W-:Y:S01]  /*17440*/  HADD2.F32 R7, -RZ, R27.H0_H0 ;  /* 0x2000001bff077230 */ /* 0x000fe20000004100 */
[----:B------:R-:W-:Y:S01]  /*17450*/  F2FP.F16.E4M3.UNPACK_B R10, R10.H1 ;  /* 0x0000000aff0a723e */ /* 0x000fe200030006ff */
[----:B------:R-:W-:-:S02]  /*17460*/  HADD2.F32 R4, -RZ, R3.H0_H0 ;  /* 0x20000003ff047230 */ /* 0x000fc40000004100 */
[C---:B------:R-:W-:Y:S01]  /*17470*/  FMUL.FTZ R11, R5.reuse, R9 ;  /* 0x00000009050b7220 */ /* 0x040fe20000410000 */
[----:B------:R-:W-:Y:S02]  /*17480*/  HADD2.F32 R32, -RZ, R32.H1_H1 ;  /* 0x30000020ff207230 */ /* 0x000fe40000004100 */
[-C--:B------:R-:W-:Y:S01]  /*17490*/  FMUL.FTZ R5, R5, R7.reuse ;  /* 0x0000000705057220 */ /* 0x080fe20000410000 */
[----:B------:R-:W-:Y:S02]  /*174a0*/  HADD2.F32 R13, -RZ, R13.H1_H1 ;  /* 0x3000000dff0d7230 */ /* 0x000fe40000004100 */
[C---:B------:R-:W-:Y:S01]  /*174b0*/  FFMA.FTZ R12, R4.reuse, R7, -R11 ;  /* 0x00000007040c7223 */ /* 0x040fe2000001080b */
[----:B------:R-:W-:Y:S01]  /*174c0*/  HADD2.F32 R8, -RZ, R27.H1_H1 ;  /* 0x3000001bff087230 */ /* 0x000fe20000004100 */
[----:B------:R-:W-:Y:S01]  /*174d0*/  F2FP.F16.E4M3.UNPACK_B R11, R39.H1 ;  /* 0x00000027ff0b723e */ /* 0x000fe200030006ff */
[----:B------:R-:W-:Y:S02]  /*174e0*/  HADD2.F32 R3, -RZ, R3.H1_H1 ;  /* 0x30000003ff037230 */ /* 0x000fe40000004100 */
[C---:B------:R-:W-:Y:S01]  /*174f0*/  FMUL.FTZ R20, R13.reuse, R32 ;  /* 0x000000200d147220 */ /* 0x040fe20000410000 */
[----:B------:R-:W-:Y:S01]  /*17500*/  FFMA.FTZ R14, R4, R9, R5 ;  /* 0x00000009040e7223 */ /* 0x000fe20000010005 */
[-C--:B------:R-:W-:Y:S01]  /*17510*/  FMUL.FTZ R7, R13, R8.reuse ;  /* 0x000000080d077220 */ /* 0x080fe20000410000 */
[----:B------:R-:W-:Y:S01]  /*17520*/  F2FP.F16.E4M3.UNPACK_B R5, R31.H1 ;  /* 0x0000001fff05723e */ /* 0x000fe200030006ff */
[----:B------:R-:W-:Y:S01]  /*17530*/  FFMA.FTZ R13, R3, R8, -R20 ;  /* 0x00000008030d7223 */ /* 0x000fe20000010814 */
        /* <DEDUP_REMOVED lines=11> */
[----:B------:R-:W-:Y:S01]  /*175f0*/  FFMA.FTZ R27, R3, R7, -R20 ;  /* 0x00000007031b7223 */ /* 0x000fe20000010814 */
[----:B------:R-:W-:Y:S01]  /*17600*/  HADD2.F32 R5, -RZ, R5.H1_H1 ;  /* 0x30000005ff057230 */ /* 0x000fe20000004100 */
[----:B------:R-:W-:Y:S01]  /*17610*/  F2FP.SATFINITE.E4M3.F32.PACK_AB_MERGE_C R48, R49, R48, RZ ;  /* 0x000000303130723e */ /* 0x000fe200048070ff */
[----:B------:R-:W-:Y:S02]  /*17620*/  HADD2.F32 R10, -RZ, R10.H1_H1 ;  /* 0x3000000aff0a7230 */ /* 0x000fe40000004100 */
[C---:B------:R-:W-:Y:S01]  /*17630*/  FMUL.FTZ R7, R24.reuse, R11 ;  /* 0x0000000b18077220 */ /* 0x040fe20000410000 */
[-C--:B------:R-:W-:Y:S01]  /*17640*/  FMUL.FTZ R20, R24, R5.reuse ;  /* 0x0000000518147220 */ /* 0x080fe20000410000 */
[----:B------:R-:W-:Y:S02]  /*17650*/  FFMA.FTZ R24, R3, R8, R4 ;  /* 0x0000000803187223 */ /* 0x000fe40000010004 */
[----:B------:R-:W-:Y:S01]  /*17660*/  FFMA.FTZ R32, R10, R5, -R7 ;  /* 0x000000050a207223 */ /* 0x000fe20000010807 */
[----:B------:R-:W-:-:S02]  /*17670*/  HADD2.F32 R7, -RZ, R39.H0_H0 ;  /* 0x20000027ff077230 */ /* 0x000fc40000004100 */
[----:B------:R-:W-:Y:S01]  /*17680*/  FFMA.FTZ R11, R10, R11, R20 ;  /* 0x0000000b0a0b7223 */ /* 0x000fe20000010014 */
[----:B------:R-:W-:Y:S02]  /*17690*/  HADD2.F32 R4, -RZ, R15.H0_H0 ;  /* 0x2000000fff047230 */ /* 0x000fe40000004100 */
[----:B------:R-:W-:Y:S01]  /*176a0*/  HADD2.F32 R5, -RZ, R31.H0_H0 ;  /* 0x2000001fff057230 */ /* 0x000fe20000004100 */
[----:B------:R-:W-:Y:S01]  /*176b0*/  F2FP.SATFINITE.E4M3.F32.PACK_AB_MERGE_C R27, R32, R27, RZ ;  /* 0x0000001b201b723e */ /* 0x000fe200048070ff */
[----:B------:R-:W-:Y:S02]  /*176c0*/  HADD2.F32 R39, -RZ, R39.H1_H1 ;  /* 0x30000027ff277230 */ /* 0x000fe40000004100 */
[C---:B------:R-:W-:Y:S01]  /*176d0*/  FMUL.FTZ R8, R4.reuse, R7 ;  /* 0x0000000704087220 */ /* 0x040fe20000410000 */
[----:B------:R-:W-:Y:S02]  /*176e0*/  HADD2.F32 R15, -RZ, R15.H1_H1 ;  /* 0x3000000fff0f7230 */ /* 0x000fe40000004100 */
[----:B------:R-:W-:Y:S01]  /*176f0*/  FMUL.FTZ R4, R4, R5 ;  /* 0x0000000504047220 */ /* 0x000fe20000410000 */
[----:B------:R-:W-:Y:S01]  /*17700*/  HADD2.F32 R31, -RZ, R31.H1_H1 ;  /* 0x3000001fff1f7230 */ /* 0x000fe20000004100 */
[----:B------:R-:W-:Y:S01]  /*17710*/  F2FP.SATFINITE.E4M3.F32.PACK_AB_MERGE_C R24, R11, R24, RZ ;  /* 0x000000180b18723e */ /* 0x000fe200048070ff */
[----:B------:R-:W-:-:S02]  /*17720*/  HADD2.F32 R3, -RZ, R6.H0_H0 ;  /* 0x20000006ff037230 */ /* 0x000fc40000004100 */
[C---:B------:R-:W-:Y:S01]  /*17730*/  FMUL.FTZ R9, R15.reuse, R39 ;  /* 0x000000270f097220 */ /* 0x040fe20000410000 */
[----:B------:R-:W-:Y:S02]  /*17740*/  HADD2.F32 R6, -RZ, R6.H1_H1 ;  /* 0x30000006ff067230 */ /* 0x000fe40000004100 */
[----:B------:R-:W-:Y:S01]  /*17750*/  FMUL.FTZ R20, R15, R31 ;  /* 0x0000001f0f147220 */ /* 0x000fe20000410000 */
[----:B------:R-:W-:Y:S01]  /*17760*/  F2FP.SATFINITE.E4M3.F32.PACK_AB_MERGE_C R11, R34, R47, R48 ;  /* 0x0000002f220b723e */ /* 0x000fe20004807030 */
        /* <DEDUP_REMOVED lines=15> */
[----:B------:R-:W-:Y:S02]  /*17860*/  F2FP.SATFINITE.E4M3.F32.PACK_AB_MERGE_C R4, R21, R14, R4 ;  /* 0x0000000e1504723e */ /* 0x000fe40004807004 */
[----:B------:R-:W-:-:S05]  /*17870*/  F2FP.SATFINITE.E4M3.F32.PACK_AB_MERGE_C R6, R6, R3, R24 ;  /* 0x000000030606723e */ /* 0x000fca0004807018 */
[----:B------:R3:W-:Y:S02]  /*17880*/  STS.128 [R0+0x14400], R4 ;  /* 0x0144000400007388 */ /* 0x0007e40000000c00 */
.L_x_1462:
[----:B------:R-:W-:Y:S05]  /*17890*/  BSYNC B0 ;  /* 0x0000000000007941 */ /* 0x000fea0003800000 */
.L_x_1452:
        /* <DEDUP_REMOVED lines=8> */
.L_x_1450:
[----:B------:R-:W-:Y:S01]  /*17920*/  IMAD.U32 R220, RZ, RZ, UR53 ;  /* 0x00000035ffdc7e24 */ /* 0x000fe2000f8e00ff */
[----:B------:R-:W-:-:S04]  /*17930*/  LOP3.LUT R18, R18, 0xfffffff7, RZ, 0xc0, !PT ;  /* 0xfffffff712127812 */ /* 0x000fc800078ec0ff */
[----:B------:R-:W-:-:S13]  /*17940*/  ISETP.NE.AND P0, PT, R220, 0x3, PT ;  /* 0x00000003dc00780c */ /* 0x000fda0003f05270 */
[----:B------:R-:W-:Y:S01]  /*17950*/  @P0 LOP3.LUT R18, R18, 0x8, RZ, 0xfc, !PT ;  /* 0x0000000812120812 */ /* 0x000fe200078efcff */
[----:B------:R-:W-:Y:S06]  /*17960*/  @!P0 BRA `(.L_x_1485) ;  /* 0x0000000000048947 */ /* 0x000fec0003800000 */
[----:B------:R-:W-:Y:S01]  /*17970*/  BPT.TRAP 0x1 ;  /* 0x000000040000795c */ /* 0x000fe20000300000 */
.L_x_1485:
[----:B-12---:R-:W-:Y:S01]  /*17980*/  IMAD R3, R190, 0x8, R17 ;  /* 0x00000008be037824 */ /* 0x006fe200078e0211 */
[----:B---34-:R-:W-:-:S04]  /*17990*/  SHF.L.U32 R0, R189, 0x1f, RZ ;  /* 0x0000001fbd007819 */ /* 0x018fc800000006ff */
[----:B------:R1:W2:Y:S01]  /*179a0*/  SYNCS.PHASECHK.TRANS64.TRYWAIT P1, [R3+URZ+0x29830], R0 ;  /* 0x02983000030075a7 */ /* 0x0002a2000802017f */
[----:B------:R-:W-:Y:S05]  /*179b0*/  @!P0 BRA `(.L_x_1486) ;  /* 0x0000000000048947 */ /* 0x000fea0003800000 */
[----:B------:R-:W-:Y:S01]  /*179c0*/  BPT.TRAP 0x1 ;  /* 0x000000040000795c */ /* 0x000fe20000300000 */
.L_x_1486:
[----:B-----5:R-:W3:Y:S02]  /*179d0*/  S2R R4, SR_TID.X ;  /* 0x0000000000047919 */ /* 0x020ee40000002100 */
[----:B---3--:R-:W-:-:S04]  /*179e0*/  LOP3.LUT R4, R4, 0x7f, RZ, 0xc0, !PT ;  /* 0x0000007f04047812 */ /* 0x008fc800078ec0ff */
[----:B------:R-:W-:Y:S01]  /*179f0*/  ISETP.NE.AND P0, PT, R4, RZ, PT ;  /* 0x000000ff0400720c */ /* 0x000fe20003f05270 */
[----:B--2---:R-:W-:-:S12]  /*17a00*/  @P1 BRA `(.L_x_1487) ;  /* 0x0000000000081947 */ /* 0x004fd80003800000 */
[----:B------:R-:W2:Y:S02]  /*17a10*/  SYNCS.PHASECHK.TRANS64.TRYWAIT P1, [R3+URZ+0x29830], R0 ;  /* 0x02983000030075a7 */ /* 0x000ea4000802017f */
[----:B--2---:R-:W-:Y:S05]  /*17a20*/  @!P1 BRA `(.L_x_1488) ;  /* 0x000001bc00689947 */ /* 0x004fea0003800000 */
.L_x_1487:
        /* <DEDUP_REMOVED lines=11> */
[----:B------:R-:W-:Y:S01]  /*17ae0*/  IMAD.MOV.U32 R11, RZ, RZ, -0x7fffffe0 ;  /* 0x80000020ff0b7424 */ /* 0x000fe200078e00ff */
[----:B------:R-:W-:Y:S01]  /*17af0*/  R2UR UR11, R7 ;  /* 0x00000000070b72ca */ /* 0x000fe200000e0000 */
[----:B------:R-:W-:Y:S01]  /*17b00*/  UMOV UR13, UR5 ;  /* 0x00000005000d7c82 */ /* 0x000fe20008000000 */
[----:B------:R-:W-:Y:S01]  /*17b10*/  LOP3.LUT R9, R0, 0x10000, RZ, 0xfc, !PT ;  /* 0x0001000000097812 */ /* 0x000fe200078efcff */
[----:B------:R-:W-:Y:S01]  /*17b20*/  ULOP3.LUT UR4, UR4, 0x10000, URZ, 0xfc, !UPT ;  /* 0x0001000004047892 */ /* 0x000fe2000f8efc3f */
[----:B------:R-:W-:Y:S01]  /*17b30*/  R2UR UR15, R11 ;  /* 0x000000000b0f72ca */ /* 0x000fe200000e0000 */
[----:B------:R-:W-:Y:S01]  /*17b40*/  UMOV UR17, UR5 ;  /* 0x0000000500117c82 */ /* 0x000fe20008000000 */
[----:B------:R-:W-:Y:S01]  /*17b50*/  R2UR UR19, R7 ;  /* 0x00000000071372ca */ /* 0x000fe200000e0000 */
[----:B------:R-:W-:Y:S01]  /*17b60*/  IMAD R4, R190, 0x780, R9 ;  /* 0x00000780be047824 */ /* 0x000fe200078e0209 */
[----:B------:R-:W-:Y:S01]  /*17b70*/  R2UR UR23, R11 ;  /* 0x000000000b1772ca */ /* 0x000fe200000e0000 */
[----:B------:R-:W-:Y:S01]  /*17b80*/  UMOV UR21, UR5 ;  /* 0x0000000500157c82 */ /* 0x000fe20008000000 */
[----:B------:R-:W-:Y:S01]  /*17b90*/  UMOV UR8, UR4 ;  /* 0x0000000400087c82 */ /* 0x000fe20008000000 */
[C---:B------:R-:W-:Y:S01]  /*17ba0*/  VIADD R6, R4.reuse, 0x80 ;  /* 0x0000008004067836 */ /* 0x040fe20000000000 */
[C---:B------:R-:W-:Y:S01]  /*17bb0*/  R2UR UR6, R4.reuse ;  /* 0x00000000040672ca */ /* 0x040fe200000e0000 */
[----:B------:R-:W-:Y:S01]  /*17bc0*/  VIADD R10, R4, 0x100 ;  /* 0x00000100040a7836 */ /* 0x000fe20000000000 */
[----:B------:R-:W-:Y:S01]  /*17bd0*/  UMOV UR12, UR4 ;  /* 0x00000004000c7c82 */ /* 0x000fe20008000000 */
[----:B------:R-:W-:Y:S01]  /*17be0*/  UMOV UR16, UR4 ;  /* 0x0000000400107c82 */ /* 0x000fe20008000000 */
[----:B------:R-:W-:Y:S01]  /*17bf0*/  R2UR UR10, R6 ;  /* 0x00000000060a72ca */ /* 0x000fe200000e0000 */
[----:B------:R-:W-:Y:S01]  /*17c00*/  VIADD R6, R4, 0x180 ;  /* 0x0000018004067836 */ /* 0x000fe20000000000 */
[----:B------:R-:W-:Y:S01]  /*17c10*/  R2UR UR14, R10 ;  /* 0x000000000a0e72ca */ /* 0x000fe200000e0000 */
[----:B------:R-:W-:Y:S01]  /*17c20*/  VIADD R10, R4, 0x200 ;  /* 0x00000200040a7836 */ /* 0x000fe20000000000 */
[----:B------:R-:W-:Y:S01]  /*17c30*/  UMOV UR20, UR4 ;  /* 0x0000000400147c82 */ /* 0x000fe20008000000 */
[----:B------:R-:W-:Y:S01]  /*17c40*/  IMAD.MOV.U32 R7, RZ, RZ, -0x7fffffe0 ;  /* 0x80000020ff077424 */ /* 0x000fe200078e00ff */
[----:B------:R-:W-:Y:S01]  /*17c50*/  R2UR UR18, R6 ;  /* 0x00000000061272ca */ /* 0x000fe200000e0000 */
[----:B------:R-:W-:Y:S01]  /*17c60*/  VIADD R6, R4, 0x2 ;  /* 0x0000000204067836 */ /* 0x000fe20000000000 */
[----:B------:R-:W-:Y:S01]  /*17c70*/  R2UR UR22, R10 ;  /* 0x000000000a1672ca */ /* 0x000fe200000e0000 */
[----:B------:R-:W-:Y:S01]  /*17c80*/  QGMMA.64x32x32.F32.E4M3.E4M3 R88, gdesc[UR4], RZ, !UPT, gsb0 ;  /* 0x00600000045879f3 */ /* 0x000fe2000c0008ff */
[----:B------:R-:W-:Y:S01]  /*17c90*/  R2UR UR27, R7 ;  /* 0x00000000071b72ca */ /* 0x000fe200000e0000 */
[----:B------:R-:W-:Y:S01]  /*17ca0*/  UIADD3 UR24, UR4, 0x2, URZ ;  /* 0x0000000204187890 */ /* 0x000fe2000fffe03f */
[----:B------:R-:W-:Y:S01]  /*17cb0*/  R2UR UR26, R6 ;  /* 0x00000000061a72ca */ /* 0x000fe200000e0000 */
[----:B------:R-:W-:Y:S01]  /*17cc0*/  UMOV UR25, 0x80000020 ;  /* 0x8000002000197882 */ /* 0x000fe20000000000 */
[----:B------:R-:W-:Y:S01]  /*17cd0*/  VIADD R10, R4, 0x82 ;  /* 0x00000082040a7836 */ /* 0x000fe20000000000 */
[----:B------:R-:W-:Y:S01]  /*17ce0*/  ULDC UR6, c[0x0][0x9dc] ;  /* 0x0002770000067ab9 */ /* 0x000fe20000000800 */
[----:B------:R-:W-:Y:S01]  /*17cf0*/  IMAD.MOV.U32 R11, RZ, RZ, -0x7fffffe0 ;  /* 0x80000020ff0b7424 */ /* 0x000fe200078e00ff */
[----:B------:R-:W-:Y:S01]  /*17d00*/  LOP3.LUT R18, R18, 0xffffffef, RZ, 0xc0, !PT ;  /* 0xffffffef12127812 */ /* 0x000fe200078ec0ff */
[----:B------:R-:W-:-:S02]  /*17d10*/  VIADD R12, R4, 0x102 ;  /* 0x00000102040c7836 */ /* 0x000fc40000000000 */
[----:B------:R-:W-:Y:S02]  /*17d20*/  IMAD.MOV.U32 R13, RZ, RZ, -0x7fffffe0 ;  /* 0x80000020ff0d7424 */ /* 0x000fe400078e00ff */
[----:B------:R-:W-:Y:S02]  /*17d30*/  VIADD R6, R4, 0x182 ;  /* 0x0000018204067836 */ /* 0x000fe40000000000 */
[----:B------:R-:W-:Y:S02]  /*17d40*/  IMAD.MOV.U32 R7, RZ, RZ, -0x7fffffe0 ;  /* 0x80000020ff077424 */ /* 0x000fe400078e00ff */
[----:B------:R-:W-:Y:S02]  /*17d50*/  IMAD.MOV.U32 R5, RZ, RZ, -0x7fffffe0 ;  /* 0x80000020ff057424 */ /* 0x000fe400078e00ff */
[----:B------:R-:W-:Y:S02]  /*17d60*/  IMAD.MOV.U32 R125, RZ, RZ, -0xa0 ;  /* 0xffffff60ff7d7424 */ /* 0x000fe400078e00ff */
[----:B------:R-:W-:Y:S01]  /*17d70*/  @!P0 VIADD R0, R3, 0x29840 ;  /* 0x0002984003008836 */ /* 0x000fe20000000000 */
[----:B------:R-:W-:Y:S01]  /*17d80*/  R2UR UR51, R5 ;  /* 0x00000000053372ca */ /* 0x000fe200000e0000 */
[----:B------:R-:W-:-:S02]  /*17d90*/  IMAD R125, R156, R125, 0xa0 ;  /* 0x000000a09c7d7424 */ /* 0x000fc400078e027d */
[----:B------:R-:W-:Y:S01]  /*17da0*/  IMAD.U32 R8, RZ, RZ, UR6 ;  /* 0x00000006ff087e24 */ /* 0x000fe2000f8e00ff */
[----:B------:R-:W-:Y:S01]  /*17db0*/  @!P0 PRMT R0, RZ, 0x654, R0 ;  /* 0x00000654ff008816 */ /* 0x000fe20000000000 */
[----:B------:R-:W-:-:S05]  /*17dc0*/  IMAD.IADD R3, R192, 0x1, R125 ;  /* 0x00000001c0037824 */ /* 0x000fca00078e027d */
[----:B------:R-:W-:Y:S01]  /*17dd0*/  IADD3 R5, -R196, 0x1, R3 ;  /* 0x00000001c4057810 */ /* 0x000fe20007ffe103 */
        /* <DEDUP_REMOVED lines=61> */
[----:B------:R-:W-:Y:S01]  /*181b0*/  R2UR UR31, R11 ;  /* 0x000000000b1f72ca */ /* 0x000fe200000e0000 */
        /* <DEDUP_REMOVED lines=119> */
[C---:B------:R-:W-:Y:S01]  /*18930*/  VIADD R6, R4.reuse, 0x682 ;  /* 0x0000068204067836 */ /* 0x040fe20000000000 */
[----:B------:R-:W-:Y:S01]  /*18940*/  UMOV UR49, UR21 ;  /* 0x0000001500317c82 */ /* 0x000fe20008000000 */
[----:B------:R-:W-:Y:S02]  /*18950*/  IMAD.MOV.U32 R7, RZ, RZ, -0x7fffffe0 ;  /* 0x80000020ff077424 */ /* 0x000fe400078e00ff */
[----:B------:R-:W-:Y:S01]  /*18960*/  VIADD R4, R4, 0x702 ;  /* 0x0000070204047836 */ /* 0x000fe20000000000 */
[----:B------:R-:W-:-:S04]  /*18970*/  UMOV UR48, UR20 ;  /* 0x0000001400307c82 */ /* 0x000fc80008000000 */
[----:B------:R-:W-:Y:S01]  /*18980*/  R2UR UR50, R4 ;  /* 0x00000000043272ca */ /* 0x000fe200000e0000 */
[----:B------:R-:W-:Y:S02]  /*18990*/  WARPGROUP.DEPBAR.LE gsb0, 0x0 ;  /* 0x00008000000079c5 */ /* 0x000fe40000010000 */
[----:B------:R-:W-:-:S06]  /*189a0*/  WARPGROUP.ARRIVE ;  /* 0x00000000000079c5 */ /* 0x000fcc0000000000 */
[----:B------:R-:W-:Y:S01]  /*189b0*/  QGMMA.64x32x32.F32.E4M3.E4M3 R56, gdesc[UR28], R56, gsb0 ;  /* 0x006000001c3879f3 */ /* 0x000fe20008000838 */
[----:B------:R-:W-:Y:S01]  /*189c0*/  R2UR UR30, R10 ;  /* 0x000000000a1e72ca */ /* 0x000fe200000e0000 */
[----:B------:R-:W-:Y:S01]  /*189d0*/  UMOV UR28, UR20 ;  /* 0x00000014001c7c82 */ /* 0x000fe20008000000 */
[----:B------:R-:W-:Y:S01]  /*189e0*/  R2UR UR31, R11 ;  /* 0x000000000b1f72ca */ /* 0x000fe200000e0000 */
[----:B------:R-:W-:Y:S01]  /*189f0*/  UMOV UR29, UR21 ;  /* 0x00000015001d7c82 */ /* 0x000fe20008000000 */
[----:B------:R-:W1:Y:S02]  /*18a00*/  LDC.64 R10, c[0x0][0x9e0] ;  /* 0x00027800ff0a7b82 */ /* 0x000e640000000a00 */
[----:B-1----:R-:W-:-:S13]  /*18a10*/  ISETP.GE.AND P1, PT, R11, 0x1, PT ;  /* 0x000000010b00780c */ /* 0x002fda0003f26270 */
[----:B------:R-:W-:Y:S01]  /*18a20*/  @P1 LOP3.LUT R18, R18, 0x10, RZ, 0xfc, !PT ;  /* 0x0000001012121812 */ /* 0x000fe200078efcff */
[----:B------:R-:W-:Y:S02]  /*18a30*/  WARPGROUP.DEPBAR.LE gsb0, 0x0 ;  /* 0x00008000000079c5 */ /* 0x000fe40000010000 */
[----:B------:R-:W-:-:S06]  /*18a40*/  WARPGROUP.ARRIVE ;  /* 0x00000000000079c5 */ /* 0x000fcc0000000000 */
[----:B------:R-:W-:Y:S01]  /*18a50*/  QGMMA.64x32x32.F32.E4M3.E4M3 R40, gdesc[UR32], R40, gsb0 ;  /* 0x00600000202879f3 */ /* 0x000fe20008000828 */
[----:B------:R-:W-:Y:S01]  /*18a60*/  R2UR UR34, R12 ;  /* 0x000000000c2272ca */ /* 0x000fe200000e0000 */
[----:B------:R-:W-:Y:S01]  /*18a70*/  UMOV UR32, UR20 ;  /* 0x0000001400207c82 */ /* 0x000fe20008000000 */
[----:B------:R-:W-:Y:S01]  /*18a80*/  R2UR UR35, R13 ;  /* 0x000000000d2372ca */ /* 0x000fe200000e0000 */
[----:B------:R-:W-:Y:S01]  /*18a90*/  UMOV UR33, UR21 ;  /* 0x0000001500217c82 */ /* 0x000fe20008000000 */
[----:B------:R-:W-:Y:S01]  /*18aa0*/  IMAD R12, R200, -0x2, R125 ;  /* 0xfffffffec80c7824 */ /* 0x000fe200078e027d */
[----:B------:R-:W-:Y:S02]  /*18ab0*/  WARPGROUP.DEPBAR.LE gsb0, 0x0 ;  /* 0x00008000000079c5 */ /* 0x000fe40000010000 */
[----:B------:R-:W-:-:S06]  /*18ac0*/  WARPGROUP.ARRIVE ;  /* 0x00000000000079c5 */ /* 0x000fcc0000000000 */
[----:B------:R-:W-:Y:S01]  /*18ad0*/  QGMMA.64x32x32.F32.E4M3.E4M3 R24, gdesc[UR44], R24, gsb0 ;  /* 0x006000002c1879f3 */ /* 0x000fe20008000818 */
[----:B------:R-:W-:Y:S01]  /*18ae0*/  R2UR UR46, R6 ;  /* 0x00000000062e72ca */ /* 0x000fe200000e0000 */
[----:B------:R-:W-:Y:S01]  /*18af0*/  UMOV UR44, UR20 ;  /* 0x00000014002c7c82 */ /* 0x000fe20008000000 */
[----:B------:R-:W-:Y:S01]  /*18b00*/  R2UR UR47, R7 ;  /* 0x00000000072f72ca */ /* 0x000fe200000e0000 */
[----:B------:R-:W-:Y:S01]  /*18b10*/  UMOV UR45, UR21 ;  /* 0x00000015002d7c82 */ /* 0x000fe20008000000 */
[C---:B------:R-:W-:Y:S02]  /*18b20*/  IMAD R7, R200.reuse, -0x2, R5 ;  /* 0xfffffffec8077824 */ /* 0x040fe400078e0205 */
[----:B------:R-:W-:Y:S02]  /*18b30*/  IMAD R5, R193, 0x80, R211 ;  /* 0x00000080c1057824 */ /* 0x000fe400078e02d3 */
[----:B------:R-:W-:Y:S02]  /*18b40*/  IMAD R6, R200, -0x2, R3 ;  /* 0xfffffffec8067824 */ /* 0x000fe400078e0203 */
[----:B------:R-:W-:Y:S01]  /*18b50*/  IMAD.IADD R127, R7, 0x1, R10 ;  /* 0x00000001077f7824 */ /* 0x000fe200078e020a */
[----:B------:R-:W-:-:S02]  /*18b60*/  WARPGROUP.DEPBAR.LE gsb0, 0x0 ;  /* 0x00008000000079c5 */ /* 0x000fc40000010000 */
        /* <DEDUP_REMOVED lines=15> */
[----:B------:R1:W-:Y:S02]  /*18c60*/  @!P0 SYNCS.ARRIVE.TRANS64.RED.A1T0 RZ, [R0+URZ], RZ ;  /* 0x000000ff00ff89a7 */ /* 0x0003e4000810043f */
[----:B-1----:R-:W-:-:S05]  /*18c70*/  LOP3.LUT R0, RZ, R8, RZ, 0x33, !PT ;  /* 0x00000008ff007212 */ /* 0x002fca00078e33ff */
[----:B------:R-:W-:Y:S01]  /*18c80*/  IMAD.IADD R20, R7, 0x1, R0 ;  /* 0x0000000107147824 */ /* 0x000fe200078e0200 */
[----:B------:R-:W-:-:S03]  /*18c90*/  VIADDMNMX R0, R5, R127, R6, PT ;  /* 0x0000007f05007246 */ /* 0x000fc60003800106 */
[----:B------:R-:W-:Y:S01]  /*18ca0*/  IMAD.IADD R3, R20, 0x1, R5 ;  /* 0x0000000114037824 */ /* 0x000fe200078e0205 */
[----:B------:R-:W-:Y:S06]  /*18cb0*/  @!P1 BRA `(.L_x_1489) ;  /* 0x00000000004c9947 */ /* 0x000fec0003800000 */
[----:B------:R-:W-:Y:S01]  /*18cc0*/  IADD3 R7, -R196, R192, R5 ;  /* 0x000000c0c4077210 */ /* 0x000fe20007ffe105 */
[----:B------:R-:W-:Y:S03]  /*18cd0*/  BSSY B0, `(.L_x_1490) ;  /* 0x000000e000007945 */ /* 0x000fe60003800000 */
        /* <DEDUP_REMOVED lines=9> */
.L_x_1491:
[----:B------:R-:W-:-:S13]  /*18d70*/  ISETP.NE.AND P1, PT, R11, 0x1, PT ;  /* 0x000000010b00780c */ /* 0x000fda0003f25270 */
[----:B------:R-:W1:Y:S02]  /*18d80*/  @P1 LDC.64 R14, c[0x0][0x9e8] ;  /* 0x00027a00ff0e1b82 */ /* 0x000e640000000a00 */
[----:B-1----:R-:W-:-:S05]  /*18d90*/  @P1 IMAD.HI.U32 R4, R7, R14, RZ ;  /* 0x0000000e07041227 */ /* 0x002fca00078e00ff */
[----:B------:R-:W-:-:S07]  /*18da0*/  @P1 SHF.R.U32.HI R7, RZ, R15, R4 ;  /* 0x0000000fff071219 */ /* 0x000fce0000011604 */
.L_x_1492:
[----:B------:R-:W-:Y:S05]  /*18db0*/  BSYNC B0 ;  /* 0x0000000000007941 */ /* 0x000fea0003800000 */
.L_x_1490:
[----:B------:R-:W-:-:S05]  /*18dc0*/  IMAD R4, R7, R11, R12 ;  /* 0x0000000b07047224 */ /* 0x000fca00078e020c */
[----:B------:R-:W-:Y:S02]  /*18dd0*/  VIMNMX R3, R3, R4, !PT ;  /* 0x0000000403037248 */ /* 0x000fe40007fe0100 */
[----:B------:R-:W-:-:S07]  /*18de0*/  VIADDMNMX R0, R4, R11, R0, PT ;  /* 0x0000000b04007246 */ /* 0x000fce0003800100 */
.L_x_1489:
[C---:B------:R-:W-:Y:S02]  /*18df0*/  ISETP.GE.AND P1, PT, R125.reuse, 0x2, PT ;  /* 0x000000027d00780c */ /* 0x040fe40003f26270 */
[----:B------:R-:W-:Y:S02]  /*18e00*/  ISETP.GE.AND P2, PT, R125, 0x9, PT ;  /* 0x000000097d00780c */ /* 0x000fe40003f46270 */
[----:B------:R-:W-:Y:S02]  /*18e10*/  P2R R110, PR, RZ, 0x2 ;  /* 0x00000002ff6e7803 */ /* 0x000fe40000000000 */
[----:B------:R-:W-:Y:S02]  /*18e20*/  ISETP.GT.AND P1, PT, R3, 0x1, !P1 ;  /* 0x000000010300780c */ /* 0x000fe40004f24270 */
[----:B------:R-:W-:Y:S02]  /*18e30*/  P2R R104, PR, RZ, 0x4 ;  /* 0x00000004ff687803 */ /* 0x000fe40000000000 */
[----:B------:R-:W-:-:S02]  /*18e40*/  ISETP.LT.OR P1, PT, R0, 0x2, P1 ;  /* 0x000000020000780c */ /* 0x000fc40000f21670 */
[----:B------:R-:W-:Y:S02]  /*18e50*/  ISETP.GE.AND P4, PT, R125, 0x29, PT ;  /* 0x000000297d00780c */ /* 0x000fe40003f86270 */
[----:B------:R-:W-:Y:S02]  /*18e60*/  FSEL R157, R89, -INF , !P1 ;  /* 0xff800000599d7808 */ /* 0x000fe40004800000 */
[----:B------:R-:W-:Y:S02]  /*18e70*/  ISETP.GT.AND P1, PT, R3, 0x8, !P2 ;  /* 0x000000080300780c */ /* 0x000fe40005724270 */
[----:B------:R-:W-:Y:S02]  /*18e80*/  ISETP.GE.AND P2, PT, R125, 0xa, PT ;  /* 0x0000000a7d00780c */ /* 0x000fe40003f46270 */
[----:B------:R-:W-:Y:S02]  /*18e90*/  ISETP.LT.OR P1, PT, R0, 0x9, P1 ;  /* 0x000000090000780c */ /* 0x000fe40000f21670 */
[----:B------:R-:W-:-:S02]  /*18ea0*/  IADD3 R4, R20, 0x8, R5 ;  /* 0x0000000814047810 */ /* 0x000fc40007ffe005 */
        /* <DEDUP_REMOVED lines=9> */
[----:B------:R-:W-:Y:S02]  /*18f40*/  ISETP.GE.AND P2, PT, R125, 0x12, PT ;  /* 0x000000127d00780c */ /* 0x000fe40003f46270 */
[----:B------:R-:W-:Y:S02]  /*18f50*/  FSEL R149, R96, -INF , !P1 ;  /* 0xff80000060957808 */ /* 0x000fe40004800000 */
[----:B------:R-:W-:-:S02]  /*18f60*/  ISETP.GT.AND P1, PT, R3, 0x11, !P2 ;  /* 0x000000110300780c */ /* 0x000fc40005724270 */
[----:B------:R-:W-:Y:S02]  /*18f70*/  P2R R96, PR, RZ, 0x4 ;  /* 0x00000004ff607803 */ /* 0x000fe40000000000 */
[----:B------:R-:W-:Y:S02]  /*18f80*/  ISETP.LT.OR P1, PT, R0, 0x12, P1 ;  /* 0x000000120000780c */ /* 0x000fe40000f21670 */
[----:B------:R-:W-:Y:S02]  /*18f90*/  ISETP.GE.AND P2, PT, R125, 0x19, PT ;  /* 0x000000197d00780c */ /* 0x000fe40003f46270 */
[----:B------:R-:W-:Y:S02]  /*18fa0*/  FSEL R153, R97, -INF , !P1 ;  /* 0xff80000061997808 */ /* 0x000fe40004800000 */
[----:B------:R-:W-:Y:S02]  /*18fb0*/  ISETP.GT.AND P1, PT, R3, 0x18, !P2 ;  /* 0x000000180300780c */ /* 0x000fe40005724270 */
[----:B------:R-:W-:-:S02]  /*18fc0*/  P2R R108, PR, RZ, 0x4 ;  /* 0x00000004ff6c7803 */ /* 0x000fc40000000000 */
[----:B------:R-:W-:Y:S02]  /*18fd0*/  ISETP.LT.OR P1, PT, R0, 0x19, P1 ;  /* 0x000000190000780c */ /* 0x000fe40000f21670 */
[----:B------:R-:W-:Y:S02]  /*18fe0*/  ISETP.GE.AND P2, PT, R125, 0x1a, PT ;  /* 0x0000001a7d00780c */ /* 0x000fe40003f46270 */
[----:B------:R-:W-:Y:S02]  /*18ff0*/  FSEL R151, R100, -INF , !P1 ;  /* 0xff80000064977808 */ /* 0x000fe40004800000 */
[----:B------:R-:W-:Y:S02]  /*19000*/  ISETP.GT.AND P1, PT, R3, 0x19, !P2 ;  /* 0x000000190300780c */ /* 0x000fe40005724270 */
[----:B------:R-:W-:Y:S02]  /*19010*/  P2R R100, PR, RZ, 0x4 ;  /* 0x00000004ff647803 */ /* 0x000fe40000000000 */
[----:B------:R-:W-:-:S04]  /*19020*/  ISETP.LT.OR P1, PT, R0, 0x1a, P1 ;  /* 0x0000001a0000780c */ /* 0x000fc80000f21670 */
[----:B------:R-:W-:Y:S02]  /*19030*/  FSEL R145, R101, -INF , !P1 ;  /* 0xff80000065917808 */ /* 0x000fe40004800000 */
[----:B------:R-:W-:-:S04]  /*19040*/  ISETP.GE.AND P1, PT, R125, 0x21, PT ;  /* 0x000000217d00780c */ /* 0x000fc80003f26270 */
[----:B------:R-:W-:-:S04]  /*19050*/  ISETP.GT.AND P2, PT, R3, 0x20, !P1 ;  /* 0x000000200300780c */ /* 0x000fc80004f44270 */
[----:B------:R-:W-:-:S04]  /*19060*/  ISETP.LT.OR P2, PT, R0, 0x21, P2 ;  /* 0x000000210000780c */ /* 0x000fc80001741670 */
[----:B------:R-:W-:Y:S02]  /*19070*/  FSEL R123, R72, -INF , !P2 ;  /* 0xff800000487b7808 */ /* 0x000fe40005000000 */
[----:B------:R-:W-:Y:S02]  /*19080*/  ISETP.GE.AND P2, PT, R125, 0x22, PT ;  /* 0x000000227d00780c */ /* 0x000fe40003f46270 */
[----:B------:R-:W-:Y:S02]  /*19090*/  P2R R72, PR, RZ, 0x10 ;  /* 0x00000010ff487803 */ /* 0x000fe40000000000 */
[----:B------:R-:W-:-:S04]  /*190a0*/  ISETP.GT.AND P3, PT, R3, 0x21, !P2 ;  /* 0x000000210300780c */ /* 0x000fc80005764270 */
[----:B------:R-:W-:-:S04]  /*190b0*/  ISETP.LT.OR P3, PT, R0, 0x22, P3 ;  /* 0x000000220000780c */ /* 0x000fc80001f61670 */
[----:B------:R-:W-:Y:S02]  /*190c0*/  FSEL R115, R73, -INF , !P3 ;  /* 0xff80000049737808 */ /* 0x000fe40005800000 */
[----:B------:R-:W-:Y:S02]  /*190d0*/  ISETP.GT.AND P3, PT, R3, 0x28, !P4 ;  /* 0x000000280300780c */ /* 0x000fe40006764270 */
[----:B------:R-:W-:Y:S02]  /*190e0*/  ISETP.GE.AND P4, PT, R125, 0x2a, PT ;  /* 0x0000002a7d00780c */ /* 0x000fe40003f86270 */
[----:B------:R-:W-:-:S04]  /*190f0*/  ISETP.LT.OR P3, PT, R0, 0x29, P3 ;  /* 0x000000290000780c */ /* 0x000fc80001f61670 */
        /* <DEDUP_REMOVED lines=148> */
[----:B------:R-:W-:Y:S02]  /*19a40*/  ISETP.GE.AND P6, PT, R11, 0x1, PT ;  /* 0x000000010b00780c */ /* 0x000fe40003fc6270 */
[----:B------:R-:W-:-:S11]  /*19a50*/  VIADDMNMX R0, R0, R127, R6, PT ;  /* 0x0000007f00007246 */ /* 0x000fd60003800106 */
[----:B------:R-:W-:Y:S05]  /*19a60*/  @!P6 BRA `(.L_x_1493) ;  /* 0x000000000050e947 */ /* 0x000fea0003800000 */
[----:B------:R-:W-:Y:S01]  /*19a70*/  IADD3 R3, R192, 0x8, R5 ;  /* 0x00000008c0037810 */ /* 0x000fe20007ffe005 */
[----:B------:R-:W-:Y:S04]  /*19a80*/  BSSY B0, `(.L_x_1494) ;  /* 0x000000f000007945 */ /* 0x000fe80003800000 */
[----:B------:R-:W-:-:S05]  /*19a90*/  IMAD.IADD R3, R3, 0x1, -R196 ;  /* 0x0000000103037824 */ /* 0x000fca00078e0ac4 */
        /* <DEDUP_REMOVED lines=9> */
.L_x_1495:
[----:B------:R-:W-:-:S13]  /*19b30*/  ISETP.NE.AND P6, PT, R11, 0x1, PT ;  /* 0x000000010b00780c */ /* 0x000fda0003fc5270 */
[----:B------:R-:W1:Y:S02]  /*19b40*/  @P6 LDC.64 R6, c[0x0][0x9e8] ;  /* 0x00027a00ff066b82 */ /* 0x000e640000000a00 */
[----:B-1----:R-:W-:-:S05]  /*19b50*/  @P6 IMAD.HI.U32 R6, R3, R6, RZ ;  /* 0x0000000603066227 */ /* 0x002fca00078e00ff */
[----:B------:R-:W-:-:S07]  /*19b60*/  @P6 SHF.R.U32.HI R3, RZ, R7, R6 ;  /* 0x00000007ff036219 */ /* 0x000fce0000011606 */
.L_x_1496:
[----:B------:R-:W-:Y:S05]  /*19b70*/  BSYNC B0 ;  /* 0x0000000000007941 */ /* 0x000fea0003800000 */
.L_x_1494:
[----:B------:R-:W-:-:S05]  /*19b80*/  IMAD R3, R3, R11, R12 ;  /* 0x0000000b03037224 */ /* 0x000fca00078e020c */
[----:B------:R-:W-:Y:S02]  /*19b90*/  VIMNMX R4, R4, R3, !PT ;  /* 0x0000000304047248 */ /* 0x000fe40007fe0100 */
[----:B------:R-:W-:-:S07]  /*19ba0*/  VIADDMNMX R0, R3, R11, R0, PT ;  /* 0x0000000b03007246 */ /* 0x000fce0003800100 */
.L_x_1493:
[----:B------:R-:W-:Y:S01]  /*19bb0*/  ISETP.GT.AND P1, PT, R4, 0x20, !P1 ;  /* 0x000000200400780c */ /* 0x000fe20004f24270 */
[----:B------:R-:W-:Y:S01]  /*19bc0*/  IMAD.IADD R10, R105, 0x1, R10 ;  /* 0x00000001690a7824 */ /* 0x000fe200078e020a */
[----:B------:R-:W-:Y:S02]  /*19bd0*/  ISETP.NE.AND P6, PT, R72, RZ, PT ;  /* 0x000000ff4800720c */ /* 0x000fe40003fc5270 */
[----:B------:R-:W-:Y:S02]  /*19be0*/  ISETP.LT.OR P1, PT, R0, 0x21, P1 ;  /* 0x000000210000780c */ /* 0x000fe40000f21670 */
[----:B------:R-:W-:Y:S02]  /*19bf0*/  ISETP.GT.AND P2, PT, R4, 0x21, !P2 ;  /* 0x000000210400780c */ /* 0x000fe40005744270 */
[----:B------:R-:W-:Y:S02]  /*19c00*/  FSEL R143, R74, -INF , !P1 ;  /* 0xff8000004a8f7808 */ /* 0x000fe40004800000 */
[----:B------:R-:W-:-:S02]  /*19c10*/  ISETP.GT.AND P1, PT, R4, 0x28, !P6 ;  /* 0x000000280400780c */ /* 0x000fc40007724270 */
[C---:B------:R-:W-:Y:S02]  /*19c20*/  ISETP.LT.OR P2, PT, R0.reuse, 0x22, P2 ;  /* 0x000000220000780c */ /* 0x040fe40001741670 */
[----:B------:R-:W-:Y:S02]  /*19c30*/  ISETP.LT.OR P1, PT, R0, 0x29, P1 ;  /* 0x000000290000780c */ /* 0x000fe40000f21670 */
[----:B------:R-:W-:Y:S02]  /*19c40*/  FSEL R135, R75, -INF , !P2 ;  /* 0xff8000004b877808 */ /* 0x000fe40005000000 */
[----:B------:R-:W-:Y:S02]  /*19c50*/  FSEL R133, R78, -INF , !P1 ;  /* 0xff8000004e857808 */ /* 0x000fe40004800000 */
[----:B------:R-:W-:Y:S02]  /*19c60*/  ISETP.NE.AND P1, PT, R76, RZ, PT ;  /* 0x000000ff4c00720c */ /* 0x000fe40003f25270 */
[----:B------:R-:W-:-:S02]  /*19c70*/  ISETP.NE.AND P2, PT, R120, RZ, PT ;  /* 0x000000ff7800720c */ /* 0x000fc40003f45270 */
        /* <DEDUP_REMOVED lines=99> */
[----:B------:R-:W-:Y:S01]  /*1a2b0*/  ISETP.NE.AND P1, PT, R126, RZ, PT ;  /* 0x000000ff7e00720c */ /* 0x000fe20003f25270 */
[----:B------:R-:W1:Y:S01]  /*1a2c0*/  SHFL.BFLY PT, R3, R6, 0x2, 0x1f ;  /* 0x0c401f0006037f89 */ /* 0x000e6200000e0000 */
[C---:B------:R-:W-:Y:S02]  /*1a2d0*/  ISETP.GT.AND P5, PT, R4.reuse, RZ, !P5 ;  /* 0x000000ff0400720c */ /* 0x040fe40006fa4270 */
[----:B------:R-:W-:-:S02]  /*1a2e0*/  ISETP.GT.AND P1, PT, R4, 0x68, !P1 ;  /* 0x000000680400780c */ /* 0x000fc40004f24270 */
[C---:B------:R-:W-:Y:S02]  /*1a2f0*/  ISETP.LT.OR P5, PT, R0.reuse, 0x1, P5 ;  /* 0x000000010000780c */ /* 0x040fe40002fa1670 */
[----:B------:R-:W-:Y:S02]  /*1a300*/  ISETP.LT.OR P1, PT, R0, 0x69, P1 ;  /* 0x000000690000780c */ /* 0x000fe40000f21670 */
[----:B------:R-:W-:Y:S02]  /*1a310*/  FSEL R90, R90, -INF , !P5 ;  /* 0xff8000005a5a7808 */ /* 0x000fe40006800000 */
[----:B------:R-:W-:Y:S02]  /*1a320*/  FSEL R7, R46, -INF , !P1 ;  /* 0xff8000002e077808 */ /* 0x000fe40004800000 */
[----:B------:R-:W-:Y:S02]  /*1a330*/  ISETP.NE.AND P1, PT, R44, RZ, PT ;  /* 0x000000ff2c00720c */ /* 0x000fe40003f25270 */
[----:B------:R-:W-:-:S02]  /*1a340*/  ISETP.NE.AND P5, PT, R24, RZ, PT ;  /* 0x000000ff1800720c */ /* 0x000fc40003fa5270 */
[C---:B------:R-:W-:Y:S02]  /*1a350*/  ISETP.GT.AND P1, PT, R4.reuse, 0x69, !P1 ;  /* 0x000000690400780c */ /* 0x040fe40004f24270 */
[----:B------:R-:W-:Y:S02]  /*1a360*/  ISETP.GT.AND P3, PT, R4, 0x91, !P3 ;  /* 0x000000910400780c */ /* 0x000fe40005f64270 */
[----:B------:R-:W-:Y:S02]  /*1a370*/  ISETP.LT.OR P1, PT, R0, 0x6a, P1 ;  /* 0x0000006a0000780c */ /* 0x000fe40000f21670 */
[----:B------:R-:W-:Y:S02]  /*1a380*/  ISETP.GT.AND P4, PT, R4, 0x98, !P4 ;  /* 0x000000980400780c */ /* 0x000fe40006784270 */
[----:B------:R-:W-:Y:S02]  /*1a390*/  FSEL R47, R47, -INF , !P1 ;  /* 0xff8000002f2f7808 */ /* 0x000fe40004800000 */
[----:B------:R-:W-:-:S02]  /*1a3a0*/  ISETP.NE.AND P1, PT, R128, RZ, PT ;  /* 0x000000ff8000720c */ /* 0x000fc40003f25270 */
[----:B-1----:R-:W-:Y:S02]  /*1a3b0*/  FMNMX.FTZ R12, R6, R3, !PT ;  /* 0x00000003060c7209 */ /* 0x002fe40007810000 */
[----:B------:R-:W-:Y:S02]  /*1a3c0*/  ISETP.GT.AND P1, PT, R4, 0x70, !P1 ;  /* 0x000000700400780c */ /* 0x000fe40004f24270 */
[C---:B------:R-:W-:Y:S01]  /*1a3d0*/  ISETP.LT.OR P3, PT, R0.reuse, 0x92, P3 ;  /* 0x000000920000780c */ /* 0x040fe20001f61670 */
[----:B------:R-:W1:Y:S01]  /*1a3e0*/  SHFL.BFLY PT, R3, R12, 0x1, 0x1f ;  /* 0x0c201f000c037f89 */ /* 0x000e6200000e0000 */
[C---:B------:R-:W-:Y:S02]  /*1a3f0*/  ISETP.LT.OR P1, PT, R0.reuse, 0x71, P1 ;  /* 0x000000710000780c */ /* 0x040fe40000f21670 */
[----:B------:R-:W-:Y:S02]  /*1a400*/  ISETP.LT.OR P4, PT, R0, 0x99, P4 ;  /* 0x000000990000780c */ /* 0x000fe40002781670 */
[----:B------:R-:W-:-:S02]  /*1a410*/  FSEL R159, R50, -INF , !P1 ;  /* 0xff800000329f7808 */ /* 0x000fc40004800000 */
[----:B------:R-:W-:Y:S02]  /*1a420*/  ISETP.NE.AND P1, PT, R48, RZ, PT ;  /* 0x000000ff3000720c */ /* 0x000fe40003f25270 */
[----:B------:R-:W-:Y:S02]  /*1a430*/  FSEL R35, R35, -INF , !P3 ;  /* 0xff80000023237808 */ /* 0x000fe40005800000 */
[----:B------:R-:W-:-:S04]  /*1a440*/  ISETP.GT.AND P1, PT, R4, 0x71, !P1 ;  /* 0x000000710400780c */ /* 0x000fc80004f24270 */
[----:B------:R-:W-:-:S04]  /*1a450*/  ISETP.LT.OR P1, PT, R0, 0x72, P1 ;  /* 0x000000720000780c */ /* 0x000fc80000f21670 */
[----:B------:R-:W-:Y:S02]  /*1a460*/  FSEL R51, R51, -INF , !P1 ;  /* 0xff80000033337808 */ /* 0x000fe40004800000 */
[----:B------:R-:W-:Y:S02]  /*1a470*/  ISETP.NE.AND P1, PT, R130, RZ, PT ;  /* 0x000000ff8200720c */ /* 0x000fe40003f25270 */
[----:B-1----:R-:W-:Y:S02]  /*1a480*/  FMNMX.FTZ R3, R12, R3, !PT ;  /* 0x000000030c037209 */ /* 0x002fe40007810000 */
[----:B------:R-:W-:-:S03]  /*1a490*/  ISETP.GT.AND P1, PT, R4, 0x78, !P1 ;  /* 0x000000780400780c */ /* 0x000fc60004f24270 */
[----:B------:R-:W-:Y:S01]  /*1a4a0*/  FFMA.FTZ R173, R2, R3, -8 ;  /* 0xc100000002ad7423 */ /* 0x000fe20000010003 */
[----:B------:R-:W-:-:S04]  /*1a4b0*/  ISETP.LT.OR P1, PT, R0, 0x79, P1 ;  /* 0x000000790000780c */ /* 0x000fc80000f21670 */
[----:B------:R-:W-:Y:S02]  /*1a4c0*/  FSEL R43, R54, -INF , !P1 ;  /* 0xff800000362b7808 */ /* 0x000fe40004800000 */
[----:B------:R-:W-:Y:S02]  /*1a4d0*/  ISETP.GT.AND P1, PT, R4, 0x79, !P2 ;  /* 0x000000790400780c */ /* 0x000fe40005724270 */
[----:B------:R-:W-:Y:S02]  /*1a4e0*/  ISETP.NE.AND P2, PT, R134, RZ, PT ;  /* 0x000000ff8600720c */ /* 0x000fe40003f45270 */
[----:B------:R-:W-:-:S04]  /*1a4f0*/  ISETP.LT.OR P1, PT, R0, 0x7a, P1 ;  /* 0x0000007a0000780c */ /* 0x000fc80000f21670 */
[----:B------:R-:W-:Y:S02]  /*1a500*/  FSEL R55, R55, -INF , !P1 ;  /* 0xff80000037377808 */ /* 0x000fe40004800000 */
[----:B------:R-:W-:Y:S02]  /*1a510*/  ISETP.GT.AND P1, PT, R4, 0x1, !P6 ;  /* 0x000000010400780c */ /* 0x000fe40007724270 */
[----:B------:R-:W-:Y:S02]  /*1a520*/  ISETP.NE.AND P6, PT, R28, RZ, PT ;  /* 0x000000ff1c00720c */ /* 0x000fe40003fc5270 */
[----:B------:R-:W-:-:S04]  /*1a530*/  ISETP.LT.OR P1, PT, R0, 0x2, P1 ;  /* 0x000000020000780c */ /* 0x000fc80000f21670 */
[----:B------:R-:W-:Y:S02]  /*1a540*/  FSEL R167, R91, -INF , !P1 ;  /* 0xff8000005ba77808 */ /* 0x000fe40004800000 */
[----:B------:R-:W-:Y:S02]  /*1a550*/  ISETP.NE.AND P1, PT, R104, RZ, PT ;  /* 0x000000ff6800720c */ /* 0x000fe40003f25270 */
[----:B------:R-:W-:Y:S02]  /*1a560*/  FMNMX.FTZ R24, R90, R167, !PT ;  /* 0x000000a75a187209 */ /* 0x000fe40007810000 */
        /* <DEDUP_REMOVED lines=27> */
[----:B------:R-:W-:Y:S02]  /*1a720*/  FMNMX.FTZ R26, R165, R24, !PT ;  /* 0x00000018a51a7209 */ /* 0x000fe40007810000 */
[----:B------:R-:W-:Y:S02]  /*1a730*/  ISETP.GT.AND P1, PT, R4, 0x81, !P5 ;  /* 0x000000810400780c */ /* 0x000fe40006f24270 */
[----:B------:R-:W-:Y:S02]  /*1a740*/  FMNMX.FTZ R26, R161, R26, !PT ;  /* 0x0000001aa11a7209 */ /* 0x000fe40007810000 */
[----:B------:R-:W-:Y:S02]  /*1a750*/  ISETP.LT.OR P1, PT, R0, 0x82, P1 ;  /* 0x000000820000780c */ /* 0x000fe40000f21670 */
[----:B------:R-:W-:-:S02]  /*1a760*/  FMNMX.FTZ R26, R169, R26, !PT ;  /* 0x0000001aa91a7209 */ /* 0x000fc40007810000 */
        /* <DEDUP_REMOVED lines=13> */
[----:B------:R-:W-:Y:S02]  /*1a840*/  FSETP.NEU.FTZ.AND P1, PT, R3, -INF , PT ;  /* 0xff8000000300780b */ /* 0x000fe40003f3d000 */
[----:B------:R-:W-:Y:S02]  /*1a850*/  FMNMX.FTZ R30, R79, R30, !PT ;  /* 0x0000001e4f1e7209 */ /* 0x000fe40007810000 */
[----:B------:R-:W-:Y:S02]  /*1a860*/  FSEL R173, R173, RZ, P1 ;  /* 0x000000ffadad7208 */ /* 0x000fe40000800000 */
[----:B------:R-:W-:Y:S02]  /*1a870*/  FMNMX.FTZ R30, R141, R30, !PT ;  /* 0x0000001e8d1e7209 */ /* 0x000fe40007810000 */
[----:B------:R-:W-:Y:S01]  /*1a880*/  ISETP.NE.AND P6, PT, R136, RZ, PT ;  /* 0x000000ff8800720c */ /* 0x000fe20003fc5270 */
[C-C-:B------:R-:W-:Y:S01]  /*1a890*/  FFMA.FTZ R32, R2.reuse, R89, -R173.reuse ;  /* 0x0000005902207223 */ /* 0x140fe200000108ad */
[----:B------:R-:W-:Y:S01]  /*1a8a0*/  FMNMX.FTZ R30, R131, R30, !PT ;  /* 0x0000001e831e7209 */ /* 0x000fe20007810000 */
[--C-:B------:R-:W-:Y:S01]  /*1a8b0*/  FFMA.FTZ R36, R2, R81, -R173.reuse ;  /* 0x0000005102247223 */ /* 0x100fe200000108ad */
[----:B------:R-:W-:Y:S01]  /*1a8c0*/  ISETP.GT.AND P1, PT, R4, 0x90, !P6 ;  /* 0x000000900400780c */ /* 0x000fe20007724270 */
[----:B------:R1:W-:Y:S01]  /*1a8d0*/  MUFU.EX2 R26, R32 ;  /* 0x00000020001a7308 */ /* 0x0003e20000000800 */
[----:B------:R-:W-:-:S01]  /*1a8e0*/  FFMA.FTZ R42, R2, R77, -R173 ;  /* 0x0000004d022a7223 */ /* 0x000fc200000108ad */
[----:B------:R-:W-:Y:S01]  /*1a8f0*/  ISETP.NE.AND P6, PT, R14, RZ, PT ;  /* 0x000000ff0e00720c */ /* 0x000fe20003fc5270 */
[----:B------:R-:W-:-:S01]  /*1a900*/  FFMA.FTZ R93, R2, R93, -R173 ;  /* 0x0000005d025d7223 */ /* 0x000fc200000108ad */
[----:B------:R-:W-:Y:S01]  /*1a910*/  ISETP.LT.OR P1, PT, R0, 0x91, P1 ;  /* 0x000000910000780c */ /* 0x000fe20000f21670 */
[----:B------:R-:W-:-:S01]  /*1a920*/  FFMA.FTZ R157, R2, R157, -R173 ;  /* 0x0000009d029d7223 */ /* 0x000fc200000108ad */
[C-C-:B------:R-:W-:Y:S01]  /*1a930*/  FFMA.FTZ R88, R2.reuse, R88, -R173.reuse ;  /* 0x0000005802587223 */ /* 0x140fe200000108ad */
[----:B------:R-:W-:-:S01]  /*1a940*/  FFMA.FTZ R12, R2, R155, -R173 ;  /* 0x0000009b020c7223 */ /* 0x000fc200000108ad */
[----:B------:R-:W-:Y:S01]  /*1a950*/  FSEL R171, R34, -INF , !P1 ;  /* 0xff80000022ab7808 */ /* 0x000fe20004800000 */
[----:B------:R-:W-:-:S01]  /*1a960*/  FFMA.FTZ R147, R2, R147, -R173 ;  /* 0x0000009302937223 */ /* 0x000fc200000108ad */
[----:B-1----:R-:W-:Y:S01]  /*1a970*/  FMNMX.FTZ R32, R129, R30, !PT ;  /* 0x0000001e81207209 */ /* 0x002fe20007810000 */
[----:B------:R-:W-:Y:S01]  /*1a980*/  MUFU.EX2 R6, R88 ;  /* 0x0000005800067308 */ /* 0x000fe20000000800 */
[----:B------:R-:W-:Y:S01]  /*1a990*/  ISETP.GT.AND P1, PT, R4, 0x99, !P6 ;  /* 0x000000990400780c */ /* 0x000fe20007724270 */
[C-C-:B------:R-:W-:Y:S01]  /*1a9a0*/  FFMA.FTZ R14, R2.reuse, R149, -R173.reuse ;  /* 0x00000095020e7223 */ /* 0x140fe200000108ad */
[----:B------:R-:W-:Y:S01]  /*1a9b0*/  FMNMX.FTZ R32, R87, R32, !PT ;  /* 0x0000002057207209 */ /* 0x000fe20007810000 */
[--C-:B------:R-:W-:Y:S01]  /*1a9c0*/  FFMA.FTZ R48, R2, R29, -R173.reuse ;  /* 0x0000001d02307223 */ /* 0x100fe200000108ad */
[----:B------:R-:W-:Y:S01]  /*1a9d0*/  ISETP.LT.OR P1, PT, R0, 0x9a, P1 ;  /* 0x0000009a0000780c */ /* 0x000fe20000f21670 */
[C-C-:B------:R-:W-:Y:S01]  /*1a9e0*/  FFMA.FTZ R149, R2.reuse, R153, -R173.reuse ;  /* 0x0000009902957223 */ /* 0x140fe200000108ad */
[----:B------:R-:W-:Y:S01]  /*1a9f0*/  FMNMX.FTZ R32, R139, R32, !PT ;  /* 0x000000208b207209 */ /* 0x000fe20007810000 */
[----:B------:R1:W-:Y:S01]  /*1aa00*/  MUFU.EX2 R30, R36 ;  /* 0x00000024001e7308 */ /* 0x0003e20000000800 */
[----:B------:R-:W-:Y:S01]  /*1aa10*/  FSEL R39, R39, -INF , !P1 ;  /* 0xff80000027277808 */ /* 0x000fe20004800000 */
[C-C-:B------:R-:W-:Y:S01]  /*1aa20*/  FFMA.FTZ R50, R2.reuse, R33, -R173.reuse ;  /* 0x0000002102327223 */ /* 0x140fe200000108ad */
[----:B------:R-:W-:Y:S01]  /*1aa30*/  FMNMX.FTZ R32, R127, R32, !PT ;  /* 0x000000207f207209 */ /* 0x000fe20007810000 */
[C-C-:B------:R-:W-:Y:S01]  /*1aa40*/  FFMA.FTZ R20, R2.reuse, R151, -R173.reuse ;  /* 0x0000009702147223 */ /* 0x140fe200000108ad */
[----:B------:R-:W-:-:S01]  /*1aa50*/  FFMA.FTZ R145, R2, R145, -R173 ;  /* 0x0000009102917223 */ /* 0x000fc200000108ad */
[C-C-:B------:R-:W-:Y:S01]  /*1aa60*/  FFMA.FTZ R52, R2.reuse, R37, -R173.reuse ;  /* 0x0000002502347223 */ /* 0x140fe200000108ad */
[----:B------:R-:W-:Y:S01]  /*1aa70*/  FMNMX.FTZ R34, R125, R32, !PT ;  /* 0x000000207d227209 */ /* 0x000fe20007810000 */
[----:B------:R-:W-:Y:S01]  /*1aa80*/  MUFU.EX2 R157, R157 ;  /* 0x0000009d009d7308 */ /* 0x000fe20000000800 */
[----:B------:R-:W-:-:S01]  /*1aa90*/  FFMA.FTZ R44, R2, R85, -R173 ;  /* 0x00000055022c7223 */ /* 0x000fc200000108ad */
        /* <DEDUP_REMOVED lines=13> */
[----:B-1----:R-:W-:Y:S01]  /*1ab70*/  FMNMX.FTZ R36, R59, R34, !PT ;  /* 0x000000223b247209 */ /* 0x002fe20007810000 */
[----:B------:R-:W1:Y:S01]  /*1ab80*/  MUFU.EX2 R147, R147 ;  /* 0x0000009300937308 */ /* 0x000e620000000800 */
[----:B------:R-:W-:-:S01]  /*1ab90*/  FFMA.FTZ R77, R2, R109, -R173 ;  /* 0x0000006d024d7223 */ /* 0x000fc200000108ad */
[C-C-:B------:R-:W-:Y:S01]  /*1aba0*/  FFMA.FTZ R85, R2.reuse, R97, -R173.reuse ;  /* 0x0000006102557223 */ /* 0x140fe200000108ad */
[----:B------:R-:W-:Y:S01]  /*1abb0*/  FMNMX.FTZ R36, R71, R36, !PT ;  /* 0x0000002447247209 */ /* 0x000fe20007810000 */
[C-C-:B------:R-:W-:Y:S01]  /*1abc0*/  FFMA.FTZ R73, R2.reuse, R73, -R173.reuse ;  /* 0x0000004902497223 */ /* 0x140fe200000108ad */
[----:B------:R-:W-:-:S01]  /*1abd0*/  FFMA.FTZ R45, R2, R45, -R173 ;  /* 0x0000002d022d7223 */ /* 0x000fc200000108ad */
[C-C-:B------:R-:W-:Y:S01]  /*1abe0*/  FFMA.FTZ R121, R2.reuse, R121, -R173.reuse ;  /* 0x0000007902797223 */ /* 0x140fe200000108ad */
[----:B------:R-:W-:Y:S01]  /*1abf0*/  FMNMX.FTZ R36, R75, R36, !PT ;  /* 0x000000244b247209 */ /* 0x000fe20007810000 */
[----:B------:R2:W-:Y:S01]  /*1ac00*/  MUFU.EX2 R34, R42 ;  /* 0x0000002a00227308 */ /* 0x0005e20000000800 */
        /* <DEDUP_REMOVED lines=8> */
[----:B-1----:R-:W-:Y:S01]  /*1ac90*/  F2FP.SATFINITE.E4M3.F32.PACK_AB_MERGE_C R184, R147, R12, RZ ;  /* 0x0000000c93b8723e */ /* 0x002fe200048070ff */
[----:B------:R-:W-:Y:S01]  /*1aca0*/  FFMA.FTZ R25, R2, R25, -R173 ;  /* 0x0000001902197223 */ /* 0x000fe200000108ad */
[----:B------:R-:W-:-:S02]  /*1acb0*/  FMNMX.FTZ R40, R47, R40, !PT ;  /* 0x000000282f287209 */ /* 0x000fc40007810000 */
[----:B------:R-:W-:Y:S02]  /*1acc0*/  F2FP.SATFINITE.E4M3.F32.PACK_AB_MERGE_C R184, R157, R6, R184 ;  /* 0x000000069db8723e */ /* 0x000fe400048070b8 */
[----:B------:R-:W-:Y:S01]  /*1acd0*/  FMNMX.FTZ R40, R159, R40, !PT ;  /* 0x000000289f287209 */ /* 0x000fe20007810000 */
[----:B------:R-:W-:Y:S01]  /*1ace0*/  MUFU.EX2 R149, R149 ;  /* 0x0000009500957308 */ /* 0x000fe20000000800 */
[----:B------:R-:W-:Y:S02]  /*1acf0*/  ISETP.GE.AND P6, PT, R11, 0x1, PT ;  /* 0x000000010b00780c */ /* 0x000fe40003fc6270 */
[----:B------:R-:W-:-:S04]  /*1ad00*/  FMNMX.FTZ R40, R51, R40, !PT ;  /* 0x0000002833287209 */ /* 0x000fc80007810000 */
[----:B--2---:R-:W-:Y:S01]  /*1ad10*/  FMNMX.FTZ R42, R43, R40, !PT ;  /* 0x000000282b2a7209 */ /* 0x004fe20007810000 */
[----:B------:R-:W-:Y:S03]  /*1ad20*/  MUFU.EX2 R20, R20 ;  /* 0x0000001400147308 */ /* 0x000fe60000000800 */
[----:B------:R-:W-:-:S04]  /*1ad30*/  FMNMX.FTZ R42, R55, R42, !PT ;  /* 0x0000002a372a7209 */ /* 0x000fc80007810000 */
[----:B------:R-:W-:Y:S01]  /*1ad40*/  FMNMX.FTZ R42, R91, R42, !PT ;  /* 0x0000002a5b2a7209 */ /* 0x000fe20007810000 */
[----:B------:R1:W-:Y:S03]  /*1ad50*/  MUFU.EX2 R40, R93 ;  /* 0x0000005d00287308 */ /* 0x0003e60000000800 */
[----:B------:R-:W-:-:S04]  /*1ad60*/  FMNMX.FTZ R42, R27, R42, !PT ;  /* 0x0000002a1b2a7209 */ /* 0x000fc80007810000 */
[----:B------:R-:W-:Y:S01]  /*1ad70*/  FMNMX.FTZ R42, R95, R42, !PT ;  /* 0x0000002a5f2a7209 */ /* 0x000fe20007810000 */
[----:B------:R-:W2:Y:S01]  /*1ad80*/  MUFU.EX2 R145, R145 ;  /* 0x0000009100917308 */ /* 0x000ea20000000800 */
[----:B-1----:R-:W-:-:S01]  /*1ad90*/  FFMA.FTZ R93, R2, R69, -R173 ;  /* 0x00000045025d7223 */ /* 0x002fc200000108ad */
[----:B------:R-:W-:Y:S01]  /*1ada0*/  FSEL R69, R38, -INF , !P4 ;  /* 0xff80000026457808 */ /* 0x000fe20006000000 */
[----:B------:R-:W-:-:S01]  /*1adb0*/  FFMA.FTZ R38, R2, R65, -R173 ;  /* 0x0000004102267223 */ /* 0x000fc200000108ad */
[----:B------:R-:W-:-:S04]  /*1adc0*/  FMNMX.FTZ R42, R31, R42, !PT ;  /* 0x0000002a1f2a7209 */ /* 0x000fc80007810000 */
[----:B------:R-:W-:Y:S01]  /*1add0*/  FMNMX.FTZ R42, R171, R42, !PT ;  /* 0x0000002aab2a7209 */ /* 0x000fe20007810000 */
[----:B------:R1:W-:Y:S03]  /*1ade0*/  MUFU.EX2 R36, R44 ;  /* 0x0000002c00247308 */ /* 0x0003e60000000800 */
[----:B------:R-:W-:-:S04]  /*1adf0*/  FMNMX.FTZ R42, R35, R42, !PT ;  /* 0x0000002a232a7209 */ /* 0x000fc80007810000 */
[----:B------:R-:W-:Y:S01]  /*1ae00*/  FMNMX.FTZ R42, R69, R42, !PT ;  /* 0x0000002a452a7209 */ /* 0x000fe20007810000 */
[----:B------:R-:W-:Y:S01]  /*1ae10*/  MUFU.EX2 R24, R123 ;  /* 0x0000007b00187308 */ /* 0x000fe20000000800 */
[----:B-1----:R-:W-:-:S01]  /*1ae20*/  FFMA.FTZ R44, R2, R57, -R173 ;  /* 0x00000039022c7223 */ /* 0x002fc200000108ad */
[----:B--2---:R-:W-:Y:S02]  /*1ae30*/  F2FP.SATFINITE.E4M3.F32.PACK_AB_MERGE_C R186, R145, R20, RZ ;  /* 0x0000001491ba723e */ /* 0x004fe400048070ff */
[----:B------:R-:W-:Y:S01]  /*1ae40*/  FMNMX.FTZ R0, R39, R42, !PT ;  /* 0x0000002a27007209 */ /* 0x000fe20007810000 */
[----:B------:R-:W-:Y:S01]  /*1ae50*/  FFMA.FTZ R42, R2, R61, -R173 ;  /* 0x0000003d022a7223 */ /* 0x000fe200000108ad */
[----:B------:R-:W-:Y:S02]  /*1ae60*/  F2FP.SATFINITE.E4M3.F32.PACK_AB_MERGE_C R186, R149, R14, R186 ;  /* 0x0000000e95ba723e */ /* 0x000fe400048070ba */
[----:B------:R-:W-:Y:S01]  /*1ae70*/  MUFU.EX2 R115, R115 ;  /* 0x0000007300737308 */ /* 0x000fe20000000800 */
[----:B------:R-:W1:Y:S07]  /*1ae80*/  SHFL.BFLY PT, R65, R0, 0x2, 0x1f ;  /* 0x0c401f0000417f89 */ /* 0x000e6e00000e0000 */
[----:B------:R-:W2:Y:S08]  /*1ae90*/  MUFU.EX2 R89, R89 ;  /* 0x0000005900597308 */ /* 0x000eb00000000800 */
[----:B------:R-:W-:Y:S08]  /*1aea0*/  MUFU.EX2 R28, R113 ;  /* 0x00000071001c7308 */ /* 0x000ff00000000800 */
[----:B------:R-:W-:Y:S01]  /*1aeb0*/  MUFU.EX2 R111, R111 ;  /* 0x0000006f006f7308 */ /* 0x000fe20000000800 */
[----:B-1----:R-:W-:-:S02]  /*1aec0*/  FMNMX.FTZ R65, R0, R65, !PT ;  /* 0x0000004100417209 */ /* 0x002fc40007810000 */
[----:B--2---:R-:W-:-:S03]  /*1aed0*/  F2FP.SATFINITE.E4M3.F32.PACK_AB_MERGE_C R180, R89, R26, RZ ;  /* 0x0000001a59b4723e */ /* 0x004fc600048070ff */
[----:B------:R-:W1:Y:S01]  /*1aee0*/  SHFL.BFLY PT, R0, R65, 0x1, 0x1f ;  /* 0x0c201f0041007f89 */ /* 0x000e6200000e0000 */
[----:B------:R-:W-:Y:S01]  /*1aef0*/  F2FP.SATFINITE.E4M3.F32.PACK_AB_MERGE_C R180, R115, R24, R180 ;  /* 0x0000001873b4723e */ /* 0x000fe200048070b4 */
[----:B------:R-:W-:Y:S08]  /*1af00*/  MUFU.EX2 R81, R81 ;  /* 0x0000005100517308 */ /* 0x000ff00000000800 */
[----:B------:R-:W-:Y:S08]  /*1af10*/  MUFU.EX2 R32, R107 ;  /* 0x0000006b00207308 */ /* 0x000ff00000000800 */
[----:B------:R-:W-:Y:S01]  /*1af20*/  MUFU.EX2 R101, R101 ;  /* 0x0000006500657308 */ /* 0x000fe20000000800 */
[----:B-1----:R-:W-:-:S07]  /*1af30*/  FMNMX.FTZ R0, R65, R0, !PT ;  /* 0x0000000041007209 */ /* 0x002fce0007810000 */
[----:B------:R-:W-:Y:S01]  /*1af40*/  MUFU.EX2 R77, R77 ;  /* 0x0000004d004d7308 */ /* 0x000fe20000000800 */
[----:B------:R-:W-:Y:S01]  /*1af50*/  FSETP.NEU.FTZ.AND P1, PT, R0, -INF , PT ;  /* 0xff8000000000780b */ /* 0x000fe20003f3d000 */
[----:B------:R-:W-:-:S05]  /*1af60*/  FFMA.FTZ R54, R2, R0, -8 ;  /* 0xc100000002367423 */ /* 0x000fca0000010000 */
[----:B------:R-:W-:Y:S01]  /*1af70*/  FSEL R54, R54, RZ, P1 ;  /* 0x000000ff36367208 */ /* 0x000fe20000800000 */
[----:B------:R-:W-:Y:S04]  /*1af80*/  MUFU.EX2 R85, R85 ;  /* 0x0000005500557308 */ /* 0x000fe80000000800 */
[----:B------:R-:W-:-:S01]  /*1af90*/  FFMA.FTZ R29, R2, R90, -R54 ;  /* 0x0000005a021d7223 */ /* 0x000fc20000010836 */
[C-C-:B------:R-:W-:Y:S01]  /*1afa0*/  FFMA.FTZ R56, R2.reuse, R167, -R54.reuse ;  /* 0x000000a702387223 */ /* 0x140fe20000010836 */
[----:B------:R-:W-:-:S01]  /*1afb0*/  FFMA.FTZ R33, R2, R165, -R54 ;  /* 0x000000a502217223 */ /* 0x000fc20000010836 */
[C-C-:B------:R-:W-:Y:S01]  /*1afc0*/  FFMA.FTZ R60, R2.reuse, R161, -R54.reuse ;  /* 0x000000a1023c7223 */ /* 0x140fe20000010836 */
[----:B------:R-:W-:-:S01]  /*1afd0*/  FFMA.FTZ R76, R2, R83, -R54 ;  /* 0x00000053024c7223 */ /* 0x000fc20000010836 */
[----:B------:R-:W-:Y:S01]  /*1afe0*/  FADD.FTZ R83, R6, R157 ;  /* 0x0000009d06537221 */ /* 0x000fe20000010000 */
[----:B------:R-:W-:Y:S01]  /*1aff0*/  MUFU.EX2 R29, R29 ;  /* 0x0000001d001d7308 */ /* 0x000fe20000000800 */
[----:B------:R-:W-:-:S01]  /*1b000*/  FFMA.FTZ R37, R2, R169, -R54 ;  /* 0x000000a902257223 */ /* 0x000fc20000010836 */
[----:B------:R-:W-:Y:S01]  /*1b010*/  FFMA.FTZ R58, R2, R163, -R54 ;  /* 0x000000a3023a7223 */ /* 0x000fe20000010836 */
[----:B------:R-:W-:-:S01]  /*1b020*/  FADD.FTZ R78, R12, R83 ;  /* 0x000000530c4e7221 */ /* 0x000fc20000010000 */
[C-C-:B------:R-:W-:Y:S01]  /*1b030*/  FFMA.FTZ R80, R2.reuse, R59, -R54.reuse ;  /* 0x0000003b02507223 */ /* 0x140fe20000010836 */
[----:B------:R-:W-:-:S01]  /*1b040*/  FFMA.FTZ R57, R2, R99, -R54 ;  /* 0x0000006302397223 */ /* 0x000fc20000010836 */
[----:B------:R-:W-:Y:S01]  /*1b050*/  FFMA.FTZ R64, R2, R103, -R54 ;  /* 0x0000006702407223 */ /* 0x000fe20000010836 */
[----:B------:R-:W-:-:S01]  /*1b060*/  FADD.FTZ R59, R147, R78 ;  /* 0x0000004e933b7221 */ /* 0x000fc20000010000 */
[----:B------:R-:W1:Y:S01]  /*1b070*/  MUFU.EX2 R56, R56 ;  /* 0x0000003800387308 */ /* 0x000e620000000800 */
[----:B------:R-:W-:-:S01]  /*1b080*/  FFMA.FTZ R49, R2, R143, -R54 ;  /* 0x0000008f02317223 */ /* 0x000fc20000010836 */
[----:B------:R-:W-:Y:S01]  /*1b090*/  FFMA.FTZ R62, R2, R135, -R54 ;  /* 0x00000087023e7223 */ /* 0x000fe20000010836 */
[----:B------:R-:W-:-:S01]  /*1b0a0*/  FADD.FTZ R82, R14, R59 ;  /* 0x0000003b0e527221 */ /* 0x000fc20000010000 */
[C-C-:B------:R-:W-:Y:S01]  /*1b0b0*/  FFMA.FTZ R59, R2.reuse, R75, -R54.reuse ;  /* 0x0000004b023b7223 */ /* 0x140fe20000010836 */
[----:B------:R-:W-:-:S01]  /*1b0c0*/  FFMA.FTZ R61, R2, R133, -R54 ;  /* 0x00000085023d7223 */ /* 0x000fc20000010836 */
[----:B------:R-:W-:Y:S01]  /*1b0d0*/  FFMA.FTZ R68, R2, R79, -R54 ;  /* 0x0000004f02447223 */ /* 0x000fe20000010836 */
[----:B------:R-:W-:-:S01]  /*1b0e0*/  FADD.FTZ R99, R149, R82 ;  /* 0x0000005295637221 */ /* 0x000fc20000010000 */
[----:B------:R-:W2:Y:S01]  /*1b0f0*/  MUFU.EX2 R33, R33 ;  /* 0x0000002100217308 */ /* 0x000ea20000000800 */
[----:B------:R-:W-:-:S01]  /*1b100*/  FFMA.FTZ R65, R2, R141, -R54 ;  /* 0x0000008d02417223 */ /* 0x000fc20000010836 */
[----:B------:R-:W-:Y:S01]  /*1b110*/  FFMA.FTZ R66, R2, R131, -R54 ;  /* 0x0000008302427223 */ /* 0x000fe20000010836 */
[----:B------:R-:W-:-:S01]  /*1b120*/  FADD.FTZ R82, R20, R99 ;  /* 0x0000006314527221 */ /* 0x000fc20000010000 */
[C-C-:B------:R-:W-:Y:S01]  /*1b130*/  FFMA.FTZ R70, R2.reuse, R129, -R54.reuse ;  /* 0x0000008102467223 */ /* 0x140fe20000010836 */
[----:B------:R-:W-:-:S01]  /*1b140*/  FFMA.FTZ R79, R2, R87, -R54 ;  /* 0x00000057024f7223 */ /* 0x000fc20000010836 */
[C-C-:B------:R-:W-:Y:S01]  /*1b150*/  FFMA.FTZ R72, R2.reuse, R139, -R54.reuse ;  /* 0x0000008b02487223 */ /* 0x140fe20000010836 */
[----:B------:R-:W-:-:S01]  /*1b160*/  FFMA.FTZ R47, R2, R47, -R54 ;  /* 0x0000002f022f7223 */ /* 0x000fc20000010836 */
[----:B------:R-:W3:Y:S01]  /*1b170*/  MUFU.EX2 R60, R60 ;  /* 0x0000003c003c7308 */ /* 0x000ee20000000800 */
        /* <DEDUP_REMOVED lines=16> */
[----:B---3--:R-:W-:-:S01]  /*1b280*/  FADD.FTZ R78, R60, R83 ;  /* 0x000000533c4e7221 */ /* 0x008fc20000010000 */
[----:B------:R-:W-:Y:S01]  /*1b290*/  FADD.FTZ R83, R145, R82 ;  /* 0x0000005291537221 */ /* 0x000fe20000010000 */
[----:B------:R-:W-:-:S01]  /*1b2a0*/  FFMA.FTZ R95, R2, R95, -R54 ;  /* 0x0000005f025f7223 */ /* 0x000fc20000010836 */
[C-C-:B------:R-:W-:Y:S01]  /*1b2b0*/  FFMA.FTZ R31, R2.reuse, R31, -R54.reuse ;  /* 0x0000001f021f7223 */ /* 0x140fe20000010836 */
[----:B------:R-:W-:-:S01]  /*1b2c0*/  FFMA.FTZ R171, R2, R171, -R54 ;  /* 0x000000ab02ab7223 */ /* 0x000fc20000010836 */
[----:B------:R-:W-:Y:S01]  /*1b2d0*/  FADD.FTZ R84, R24, R83 ;  /* 0x0000005318547221 */ /* 0x000fe20000010000 */
[----:B------:R-:W-:-:S01]  /*1b2e0*/  FFMA.FTZ R35, R2, R35, -R54 ;  /* 0x0000002302237223 */ /* 0x000fc20000010836 */
[----:B------:R-:W3:Y:S01]  /*1b2f0*/  MUFU.EX2 R57, R57 ;  /* 0x0000003900397308 */ /* 0x000ee20000000800 */
[----:B-1----:R-:W-:-:S01]  /*1b300*/  FADD.FTZ R75, R37, R78 ;  /* 0x0000004e254b7221 */ /* 0x002fc20000010000 */
[C-C-:B------:R-:W-:Y:S01]  /*1b310*/  FFMA.FTZ R78, R2.reuse, R67, -R54.reuse ;  /* 0x00000043024e7223 */ /* 0x140fe20000010836 */
[----:B------:R-:W-:-:S01]  /*1b320*/  FFMA.FTZ R69, R2, R69, -R54 ;  /* 0x0000004502457223 */ /* 0x000fc20000010836 */
[----:B------:R-:W-:Y:S01]  /*1b330*/  FFMA.FTZ R39, R2, R39, -R54 ;  /* 0x0000002702277223 */ /* 0x000fe20000010836 */
[----:B------:R-:W-:-:S03]  /*1b340*/  F2FP.SATFINITE.E4M3.F32.PACK_AB_MERGE_C R33, R60, R33, RZ ;  /* 0x000000213c21723e */ /* 0x000fc600048070ff */
[----:B------:R-:W1:Y:S01]  /*1b350*/  MUFU.EX2 R64, R64 ;  /* 0x0000004000407308 */ /* 0x000e620000000800 */
[----:B--2---:R-:W-:-:S01]  /*1b360*/  FADD.FTZ R82, R58, R75 ;  /* 0x0000004b3a527221 */ /* 0x004fc20000010000 */
[----:B------:R-:W-:Y:S01]  /*1b370*/  FADD.FTZ R75, R115, R84 ;  /* 0x00000054734b7221 */ /* 0x000fe20000010000 */
[----:B------:R-:W-:-:S03]  /*1b380*/  F2FP.SATFINITE.E4M3.F32.PACK_AB_MERGE_C R185, R56, R29, R33 ;  /* 0x0000001d38b9723e */ /* 0x000fc60004807021 */
[----:B------:R-:W-:Y:S02]  /*1b390*/  FADD.FTZ R84, R26, R75 ;  /* 0x0000004b1a547221 */ /* 0x000fe40000010000 */
[----:B------:R-:W2:Y:S01]  /*1b3a0*/  MUFU.EX2 R49, R49 ;  /* 0x0000003100317308 */ /* 0x000ea20000000800 */
[----:B---3--:R-:W-:-:S01]  /*1b3b0*/  FADD.FTZ R67, R57, R82 ;  /* 0x0000005239437221 */ /* 0x008fc20000010000 */
[----:B------:R-:W-:-:S06]  /*1b3c0*/  FADD.FTZ R75, R89, R84 ;  /* 0x00000054594b7221 */ /* 0x000fcc0000010000 */
[----:B------:R-:W3:Y:S01]  /*1b3d0*/  MUFU.EX2 R62, R62 ;  /* 0x0000003e003e7308 */ /* 0x000ee20000000800 */
[----:B-1----:R-:W-:-:S01]  /*1b3e0*/  FADD.FTZ R82, R64, R67 ;  /* 0x0000004340527221 */ /* 0x002fc20000010000 */
[----:B------:R-:W-:-:S04]  /*1b3f0*/  F2FP.SATFINITE.E4M3.F32.PACK_AB_MERGE_C R57, R64, R57, RZ ;  /* 0x000000394039723e */ /* 0x000fc800048070ff */
[----:B------:R-:W-:Y:S02]  /*1b400*/  F2FP.SATFINITE.E4M3.F32.PACK_AB_MERGE_C R187, R58, R37, R57 ;  /* 0x000000253abb723e */ /* 0x000fe40004807039 */
[----:B------:R-:W1:Y:S01]  /*1b410*/  MUFU.EX2 R61, R61 ;  /* 0x0000003d003d7308 */ /* 0x000e620000000800 */
[----:B--2---:R-:W-:-:S01]  /*1b420*/  FADD.FTZ R67, R49, R82 ;  /* 0x0000005231437221 */ /* 0x004fc20000010000 */
[----:B------:R-:W-:-:S04]  /*1b430*/  FADD.FTZ R82, R28, R75 ;  /* 0x0000004b1c527221 */ /* 0x000fc80000010000 */
[----:B------:R-:W-:Y:S02]  /*1b440*/  FADD.FTZ R75, R111, R82 ;  /* 0x000000526f4b7221 */ /* 0x000fe40000010000 */
        /* <DEDUP_REMOVED lines=9> */
[----:B------:R-:W1:Y:S01]  /*1b4e0*/  MUFU.EX2 R66, R66 ;  /* 0x0000004200427308 */ /* 0x000e620000000800 */
[----:B--2---:R-:W-:-:S01]  /*1b4f0*/  FADD.FTZ R20, R68, R67 ;  /* 0x0000004344147221 */ /* 0x004fc20000010000 */
[----:B------:R-:W-:Y:S01]  /*1b500*/  FADD.FTZ R67, R101, R14 ;  /* 0x0000000e65437221 */ /* 0x000fe20000010000 */
[----:B------:R-:W-:-:S04]  /*1b510*/  F2FP.SATFINITE.E4M3.F32.PACK_AB_MERGE_C R61, R68, R61, RZ ;  /* 0x0000003d443d723e */ /* 0x000fc800048070ff */
[----:B------:R-:W-:Y:S01]  /*1b520*/  F2FP.SATFINITE.E4M3.F32.PACK_AB_MERGE_C R181, R62, R49, R61 ;  /* 0x000000313eb5723e */ /* 0x000fe2000480703d */
[----:B------:R-:W2:Y:S08]  /*1b530*/  MUFU.EX2 R70, R70 ;  /* 0x0000004600467308 */ /* 0x000eb00000000800 */
[----:B------:R-:W4:Y:S08]  /*1b540*/  MUFU.EX2 R79, R79 ;  /* 0x0000004f004f7308 */ /* 0x000f300000000800 */
[----:B------:R-:W5:Y:S08]  /*1b550*/  MUFU.EX2 R72, R72 ;  /* 0x0000004800487308 */ /* 0x000f700000000800 */
[----:B------:R3:W-:Y:S08]  /*1b560*/  MUFU.EX2 R12, R47 ;  /* 0x0000002f000c7308 */ /* 0x0007f00000000800 */
[----:B------:R-:W0:Y:S01]  /*1b570*/  MUFU.EX2 R87, R87 ;  /* 0x0000005700577308 */ /* 0x000e220000000800 */
[----:B---3--:R-:W-:-:S01]  /*1b580*/  FADD.FTZ R47, R65, R20 ;  /* 0x00000014412f7221 */ /* 0x008fc20000010000 */
[----:B------:R-:W-:Y:S01]  /*1b590*/  FADD.FTZ R20, R34, R67 ;  /* 0x0000004322147221 */ /* 0x000fe20000010000 */
[----:B------:R-:W-:-:S02]  /*1b5a0*/  F2FP.SATFINITE.E4M3.F32.PACK_AB_MERGE_C R34, R77, R34, RZ ;  /* 0x000000224d22723e */ /* 0x000fc400048070ff */
[----:B-1----:R-:W-:Y:S01]  /*1b5b0*/  FADD.FTZ R47, R66, R47 ;  /* 0x0000002f422f7221 */ /* 0x002fe20000010000 */
[----:B------:R-:W-:-:S01]  /*1b5c0*/  FADD.FTZ R77, R77, R20 ;  /* 0x000000144d4d7221 */ /* 0x000fc20000010000 */
[----:B------:R-:W-:Y:S01]  /*1b5d0*/  F2FP.SATFINITE.E4M3.F32.PACK_AB_MERGE_C R176, R101, R32, R34 ;  /* 0x0000002065b0723e */ /* 0x000fe20004807022 */
[----:B------:R-:W1:Y:S01]  /*1b5e0*/  MUFU.EX2 R74, R74 ;  /* 0x0000004a004a7308 */ /* 0x000e620000000800 */
[----:B--2---:R-:W-:-:S01]  /*1b5f0*/  FADD.FTZ R14, R70, R47 ;  /* 0x0000002f460e7221 */ /* 0x004fc20000010000 */
[----:B------:R-:W-:Y:S01]  /*1b600*/  FADD.FTZ R20, R36, R77 ;  /* 0x0000004d24147221 */ /* 0x000fe20000010000 */
[C---:B----4-:R-:W-:Y:S02]  /*1b610*/  F2FP.SATFINITE.E4M3.F32.PACK_AB_MERGE_C R70, R79.reuse, R70, RZ ;  /* 0x000000464f46723e */ /* 0x050fe400048070ff */
[----:B------:R-:W-:Y:S01]  /*1b620*/  FADD.FTZ R47, R79, R14 ;  /* 0x0000000e4f2f7221 */ /* 0x000fe20000010000 */
[----:B------:R-:W-:-:S01]  /*1b630*/  FADD.FTZ R67, R85, R20 ;  /* 0x0000001455437221 */ /* 0x000fc20000010000 */
[----:B------:R-:W-:Y:S01]  /*1b640*/  F2FP.SATFINITE.E4M3.F32.PACK_AB_MERGE_C R183, R66, R65, R70 ;  /* 0x0000004142b7723e */ /* 0x000fe20004807046 */
[----:B------:R-:W2:Y:S01]  /*1b650*/  MUFU.EX2 R97, R97 ;  /* 0x0000006100617308 */ /* 0x000ea20000000800 */
[----:B-----5:R-:W-:-:S04]  /*1b660*/  FADD.FTZ R14, R72, R47 ;  /* 0x0000002f480e7221 */ /* 0x020fc80000010000 */
[----:B0-----:R-:W-:-:S03]  /*1b670*/  FADD.FTZ R47, R87, R14 ;  /* 0x0000000e572f7221 */ /* 0x001fc60000010000 */
        /* <DEDUP_REMOVED lines=9> */
[----:B-1----:R-:W-:Y:S01]  /*1b710*/  F2FP.SATFINITE.E4M3.F32.PACK_AB_MERGE_C R24, R73, R40, RZ ;  /* 0x000000284918723e */ /* 0x002fe200048070ff */
[----:B------:R-:W-:-:S03]  /*1b720*/  FADD.FTZ R40, R40, R67 ;  /* 0x0000004328287221 */ /* 0x000fc60000010000 */
[----:B------:R-:W-:Y:S01]  /*1b730*/  F2FP.SATFINITE.E4M3.F32.PACK_AB_MERGE_C R178, R85, R36, R24 ;  /* 0x0000002455b2723e */ /* 0x000fe20004807018 */
[----:B------:R-:W-:-:S02]  /*1b740*/  FADD.FTZ R73, R73, R40 ;  /* 0x0000002849497221 */ /* 0x000fc40000010000 */
        /* <DEDUP_REMOVED lines=11> */
[----:B------:R-:W-:Y:S08]  /*1b800*/  MUFU.EX2 R59, R59 ;  /* 0x0000003b003b7308 */ /* 0x000ff00000000800 */
[----:B------:R-:W-:Y:S01]  /*1b810*/  MUFU.EX2 R78, R78 ;  /* 0x0000004e004e7308 */ /* 0x000fe20000000800 */
[----:B-1----:R-:W-:Y:S01]  /*1b820*/  F2FP.SATFINITE.E4M3.F32.PACK_AB_MERGE_C R172, R93, R4, R24 ;  /* 0x000000045dac723e */ /* 0x002fe20004807018 */
[----:B------:R-:W-:-:S04]  /*1b830*/  FADD.FTZ R24, R4, R73 ;  /* 0x0000004904187221 */ /* 0x000fc80000010000 */
[----:B------:R-:W-:Y:S02]  /*1b840*/  FADD.FTZ R93, R93, R24 ;  /* 0x000000185d5d7221 */ /* 0x000fe40000010000 */
[----:B------:R-:W-:Y:S02]  /*1b850*/  MUFU.EX2 R7, R7 ;  /* 0x0000000700077308 */ /* 0x000fe40000000800 */
[----:B------:R-:W-:-:S04]  /*1b860*/  FADD.FTZ R38, R38, R93 ;  /* 0x0000005d26267221 */ /* 0x000fc80000010000 */
[----:B------:R-:W-:Y:S02]  /*1b870*/  FADD.FTZ R38, R45, R38 ;  /* 0x000000262d267221 */ /* 0x000fe40000010000 */
[----:B------:R-:W-:Y:S08]  /*1b880*/  MUFU.EX2 R44, R44 ;  /* 0x0000002c002c7308 */ /* 0x000ff00000000800 */
[----:B------:R-:W0:Y:S08]  /*1b890*/  MUFU.EX2 R53, R53 ;  /* 0x0000003500357308 */ /* 0x000e300000000800 */
[----:B------:R-:W-:Y:S08]  /*1b8a0*/  MUFU.EX2 R21, R21 ;  /* 0x0000001500157308 */ /* 0x000ff00000000800 */
[----:B------:R-:W1:Y:S01]  /*1b8b0*/  MUFU.EX2 R42, R42 ;  /* 0x0000002a002a7308 */ /* 0x000e620000000800 */
[----:B0-----:R-:W-:-:S07]  /*1b8c0*/  F2FP.SATFINITE.E4M3.F32.PACK_AB_MERGE_C R26, R53, R44, RZ ;  /* 0x0000002c351a723e */ /* 0x001fce00048070ff */
[----:B------:R-:W0:Y:S08]  /*1b8d0*/  MUFU.EX2 R6, R159 ;  /* 0x0000009f00067308 */ /* 0x000e300000000800 */
[----:B------:R2:W-:Y:S01]  /*1b8e0*/  MUFU.EX2 R4, R27 ;  /* 0x0000001b00047308 */ /* 0x0005e20000000800 */
[----:B-1----:R-:W-:Y:S01]  /*1b8f0*/  F2FP.SATFINITE.E4M3.F32.PACK_AB_MERGE_C R174, R42, R21, R26 ;  /* 0x000000152aae723e */ /* 0x002fe2000480701a */
[----:B------:R-:W-:-:S04]  /*1b900*/  FADD.FTZ R21, R21, R38 ;  /* 0x0000002615157221 */ /* 0x000fc80000010000 */
[----:B------:R-:W-:Y:S02]  /*1b910*/  FADD.FTZ R21, R42, R21 ;  /* 0x000000152a157221 */ /* 0x000fe40000010000 */
[----:B------:R-:W1:Y:S01]  /*1b920*/  MUFU.EX2 R51, R51 ;  /* 0x0000003300337308 */ /* 0x000e620000000800 */
[----:B--2---:R-:W-:-:S01]  /*1b930*/  FADD.FTZ R27, R59, R20 ;  /* 0x000000143b1b7221 */ /* 0x004fc20000010000 */
[----:B------:R-:W-:-:S03]  /*1b940*/  FADD.FTZ R44, R44, R21 ;  /* 0x000000152c2c7221 */ /* 0x000fc60000010000 */
[----:B------:R-:W-:Y:S01]  /*1b950*/  FADD.FTZ R24, R78, R27 ;  /* 0x0000001b4e187221 */ /* 0x000fe20000010000 */
[----:B------:R-:W-:-:S02]  /*1b960*/  FADD.FTZ R44, R53, R44 ;  /* 0x0000002c352c7221 */ /* 0x000fc40000010000 */
[----:B------:R-:W2:Y:S01]  /*1b970*/  MUFU.EX2 R43, R43 ;  /* 0x0000002b002b7308 */ /* 0x000ea20000000800 */
[----:B------:R-:W-:-:S04]  /*1b980*/  FADD.FTZ R27, R7, R24 ;  /* 0x00000018071b7221 */ /* 0x000fc80000010000 */
[----:B------:R-:W-:-:S03]  /*1b990*/  FADD.FTZ R27, R12, R27 ;  /* 0x0000001b0c1b7221 */ /* 0x000fc60000010000 */
[----:B------:R-:W-:Y:S01]  /*1b9a0*/  MUFU.EX2 R41, R41 ;  /* 0x0000002900297308 */ /* 0x000fe20000000800 */
[----:B0-----:R-:W-:-:S04]  /*1b9b0*/  FADD.FTZ R24, R6, R27 ;  /* 0x0000001b06187221 */ /* 0x001fc80000010000 */
[----:B-1----:R-:W-:-:S03]  /*1b9c0*/  FADD.FTZ R26, R51, R24 ;  /* 0x00000018331a7221 */ /* 0x002fc60000010000 */
[----:B------:R-:W0:Y:S01]  /*1b9d0*/  MUFU.EX2 R48, R48 ;  /* 0x0000003000307308 */ /* 0x000e220000000800 */
[----:B--2---:R-:W-:-:S01]  /*1b9e0*/  FADD.FTZ R21, R43, R26 ;  /* 0x0000001a2b157221 */ /* 0x004fc20000010000 */
[----:B------:R-:W-:-:S04]  /*1b9f0*/  F2FP.SATFINITE.E4M3.F32.PACK_AB_MERGE_C R26, R12, R7, RZ ;  /* 0x000000070c1a723e */ /* 0x000fc800048070ff */
[----:B------:R-:W-:Y:S02]  /*1ba00*/  F2FP.SATFINITE.E4M3.F32.PACK_AB_MERGE_C R173, R78, R59, R26 ;  /* 0x0000003b4ead723e */ /* 0x000fe4000480701a */
[----:B------:R-:W1:Y:S08]  /*1ba10*/  MUFU.EX2 R14, R55 ;  /* 0x00000037000e7308 */ /* 0x000e700000000800 */
[----:B------:R-:W-:Y:S01]  /*1ba20*/  MUFU.EX2 R15, R15 ;  /* 0x0000000f000f7308 */ /* 0x000fe20000000800 */
[----:B0-----:R-:W-:-:S07]  /*1ba30*/  F2FP.SATFINITE.E4M3.F32.PACK_AB_MERGE_C R27, R48, R41, RZ ;  /* 0x00000029301b723e */ /* 0x001fce00048070ff */
[----:B------:R-:W0:Y:S01]  /*1ba40*/  MUFU.EX2 R46, R46 ;  /* 0x0000002e002e7308 */ /* 0x000e220000000800 */
[----:B-1----:R-:W-:-:S01]  /*1ba50*/  FADD.FTZ R12, R14, R21 ;  /* 0x000000150e0c7221 */ /* 0x002fc20000010000 */
[----:B------:R-:W-:-:S04]  /*1ba60*/  F2FP.SATFINITE.E4M3.F32.PACK_AB_MERGE_C R43, R14, R43, RZ ;  /* 0x0000002b0e2b723e */ /* 0x000fc800048070ff */
[----:B------:R-:W-:Y:S02]  /*1ba70*/  F2FP.SATFINITE.E4M3.F32.PACK_AB_MERGE_C R175, R51, R6, R43 ;  /* 0x0000000633af723e */ /* 0x000fe4000480702b */
[----:B------:R-:W1:Y:S08]  /*1ba80*/  MUFU.EX2 R91, R91 ;  /* 0x0000005b005b7308 */ /* 0x000e700000000800 */
[----:B------:R-:W2:Y:S01]  /*1ba90*/  MUFU.EX2 R95, R95 ;  /* 0x0000005f005f7308 */ /* 0x000ea20000000800 */
[----:B0-----:R-:W-:Y:S01]  /*1baa0*/  F2FP.SATFINITE.E4M3.F32.PACK_AB_MERGE_C R168, R46, R15, R27 ;  /* 0x0000000f2ea8723e */ /* 0x001fe2000480701b */
[----:B------:R-:W-:-:S04]  /*1bab0*/  FADD.FTZ R15, R15, R44 ;  /* 0x0000002c0f0f7221 */ /* 0x000fc80000010000 */
[----:B------:R-:W-:Y:S02]  /*1bac0*/  FADD.FTZ R46, R46, R15 ;  /* 0x0000000f2e2e7221 */ /* 0x000fe40000010000 */
[----:B------:R-:W-:Y:S01]  /*1bad0*/  MUFU.EX2 R13, R13 ;  /* 0x0000000d000d7308 */ /* 0x000fe20000000800 */
[----:B-1----:R-:W-:-:S01]  /*1bae0*/  FADD.FTZ R7, R91, R12 ;  /* 0x0000000c5b077221 */ /* 0x002fc20000010000 */
[----:B------:R-:W-:-:S03]  /*1baf0*/  FADD.FTZ R41, R41, R46 ;  /* 0x0000002e29297221 */ /* 0x000fc60000010000 */
[----:B------:R-:W-:Y:S01]  /*1bb00*/  FADD.FTZ R14, R4, R7 ;  /* 0x00000007040e7221 */ /* 0x000fe20000010000 */
[----:B------:R-:W-:-:S02]  /*1bb10*/  FADD.FTZ R48, R48, R41 ;  /* 0x0000002930307221 */ /* 0x000fc40000010000 */
[----:B------:R-:W0:Y:S01]  /*1bb20*/  MUFU.EX2 R52, R52 ;  /* 0x0000003400347308 */ /* 0x000e220000000800 */
[----:B--2---:R-:W-:-:S07]  /*1bb30*/  FADD.FTZ R7, R95, R14 ;  /* 0x0000000e5f077221 */ /* 0x004fce0000010000 */
[----:B------:R-:W1:Y:S08]  /*1bb40*/  MUFU.EX2 R20, R31 ;  /* 0x0000001f00147308 */ /* 0x000e700000000800 */
[----:B------:R-:W-:Y:S01]  /*1bb50*/  MUFU.EX2 R25, R25 ;  /* 0x0000001900197308 */ /* 0x000fe20000000800 */
[----:B0-----:R-:W-:-:S07]  /*1bb60*/  F2FP.SATFINITE.E4M3.F32.PACK_AB_MERGE_C R14, R52, R13, RZ ;  /* 0x0000000d340e723e */ /* 0x001fce00048070ff */
[----:B------:R-:W0:Y:S01]  /*1bb70*/  MUFU.EX2 R50, R50 ;  /* 0x0000003200327308 */ /* 0x000e220000000800 */
[C---:B-1----:R-:W-:Y:S01]  /*1bb80*/  F2FP.SATFINITE.E4M3.F32.PACK_AB_MERGE_C R95, R20.reuse, R95, RZ ;  /* 0x0000005f145f723e */ /* 0x042fe200048070ff */
[----:B------:R-:W-:-:S03]  /*1bb90*/  FADD.FTZ R20, R20, R7 ;  /* 0x0000000714147221 */ /* 0x000fc60000010000 */
[----:B------:R-:W-:Y:S01]  /*1bba0*/  F2FP.SATFINITE.E4M3.F32.PACK_AB_MERGE_C R169, R4, R91, R95 ;  /* 0x0000005b04a9723e */ /* 0x000fe2000480705f */
[----:B------:R-:W-:Y:S02]  /*1bbb0*/  VIADD R4, R156, 0xfffffffe ;  /* 0xfffffffe9c047836 */ /* 0x000fe40000000000 */
[----:B------:R-:W1:Y:S08]  /*1bbc0*/  MUFU.EX2 R171, R171 ;  /* 0x000000ab00ab7308 */ /* 0x000e700000000800 */
[----:B------:R-:W2:Y:S01]  /*1bbd0*/  MUFU.EX2 R24, R35 ;  /* 0x0000002300187308 */ /* 0x000ea20000000800 */
[----:B0-----:R-:W-:Y:S01]  /*1bbe0*/  F2FP.SATFINITE.E4M3.F32.PACK_AB_MERGE_C R170, R50, R25, R14 ;  /* 0x0000001932aa723e */ /* 0x001fe2000480700e */
[----:B------:R-:W-:-:S04]  /*1bbf0*/  FADD.FTZ R25, R25, R48 ;  /* 0x0000003019197221 */ /* 0x000fc80000010000 */
[----:B------:R-:W-:Y:S02]  /*1bc00*/  FADD.FTZ R50, R50, R25 ;  /* 0x0000001932327221 */ /* 0x000fe40000010000 */
[----:B------:R-:W-:Y:S01]  /*1bc10*/  MUFU.EX2 R69, R69 ;  /* 0x0000004500457308 */ /* 0x000fe20000000800 */
[----:B-1----:R-:W-:-:S07]  /*1bc20*/  FADD.FTZ R7, R171, R20 ;  /* 0x00000014ab077221 */ /* 0x002fce0000010000 */
[----:B------:R-:W0:Y:S01]  /*1bc30*/  MUFU.EX2 R12, R39 ;  /* 0x00000027000c7308 */ /* 0x000e220000000800 */
[----:B--2---:R-:W-:-:S01]  /*1bc40*/  FADD.FTZ R14, R24, R7 ;  /* 0x00000007180e7221 */ /* 0x004fc20000010000 */
[----:B------:R-:W-:-:S04]  /*1bc50*/  FADD.FTZ R7, R13, R50 ;  /* 0x000000320d077221 */ /* 0x000fc80000010000 */
[----:B------:R-:W-:Y:S01]  /*1bc60*/  FADD.FTZ R7, R52, R7 ;  /* 0x0000000734077221 */ /* 0x000fe20000010000 */
[----:B0-----:R-:W-:Y:S01]  /*1bc70*/  F2FP.SATFINITE.E4M3.F32.PACK_AB_MERGE_C R6, R12, R69, RZ ;  /* 0x000000450c06723e */ /* 0x001fe200048070ff */
[----:B------:R-:W-:-:S03]  /*1bc80*/  FADD.FTZ R69, R69, R14 ;  /* 0x0000000e45457221 */ /* 0x000fc60000010000 */
[----:B------:R-:W-:Y:S01]  /*1bc90*/  F2FP.SATFINITE.E4M3.F32.PACK_AB_MERGE_C R171, R24, R171, R6 ;  /* 0x000000ab18ab723e */ /* 0x000fe20004807006 */
[----:B------:R-:W-:-:S01]  /*1bca0*/  FADD.FTZ R6, R12, R69 ;  /* 0x000000450c067221 */ /* 0x000fc20000010000 */
        /* <DEDUP_REMOVED lines=12> */
.L_x_1499:
[----:B------:R-:W-:-:S13]  /*1bd70*/  ISETP.NE.AND P1, PT, R11, 0x1, PT ;  /* 0x000000010b00780c */ /* 0x000fda0003f25270 */
[----:B------:R-:W0:Y:S02]  /*1bd80*/  @P1 LDC.64 R14, c[0x0][0x9e8] ;  /* 0x00027a00ff0e1b82 */ /* 0x000e240000000a00 */
[----:B0-----:R-:W-:-:S05]  /*1bd90*/  @P1 IMAD.HI.U32 R14, R12, R14, RZ ;  /* 0x0000000e0c0e1227 */ /* 0x001fca00078e00ff */
[----:B------:R-:W-:-:S07]  /*1bda0*/  @P1 SHF.R.U32.HI R12, RZ, R15, R14 ;  /* 0x0000000fff0c1219 */ /* 0x000fce000001160e */
.L_x_1500:
[----:B------:R-:W-:Y:S05]  /*1bdb0*/  BSYNC B0 ;  /* 0x0000000000007941 */ /* 0x000fea0003800000 */
.L_x_1498:
[----:B------:R-:W-:-:S05]  /*1bdc0*/  IMAD R11, R12, R11, R11 ;  /* 0x0000000b0c0b7224 */ /* 0x000fca00078e020b */
[----:B------:R-:W-:-:S07]  /*1bdd0*/  VIMNMX R10, R10, R11, PT ;  /* 0x0000000b0a0a7248 */ /* 0x000fce0003fe0100 */
.L_x_1497:
[----:B------:R-:W-:Y:S01]  /*1bde0*/  IMAD.HI R10, R10, 0x66666667, RZ ;  /* 0x666666670a0a7827 */ /* 0x000fe200078e02ff */
[----:B------:R-:W-:Y:S01]  /*1bdf0*/  ULDC UR55, c[0x0][0x9e4] ;  /* 0x0002790000377ab9 */ /* 0x000fe20000000800 */
[----:B------:R-:W-:Y:S01]  /*1be00*/  ULDC UR54, c[0x0][0x9e4] ;  /* 0x0002790000367ab9 */ /* 0x000fe20000000800 */
[----:B------:R-:W-:Y:S01]  /*1be10*/  ULDC UR56, c[0x0][0x9dc] ;  /* 0x0002770000387ab9 */ /* 0x000fe20000000800 */
[----:B------:R-:W-:Y:S01]  /*1be20*/  ULDC UR58, c[0x0][0x9dc] ;  /* 0x00027700003a7ab9 */ /* 0x000fe20000000800 */
[----:B------:R-:W-:Y:S01]  /*1be30*/  SHF.R.U32.HI R11, RZ, 0x1f, R10 ;  /* 0x0000001fff0b7819 */ /* 0x000fe2000001160a */
[----:B------:R-:W-:Y:S01]  /*1be40*/  ULDC UR59, c[0x0][0x9e0] ;  /* 0x00027800003b7ab9 */ /* 0x000fe20000000800 */
[----:B------:R-:W-:Y:S01]  /*1be50*/  ULDC UR57, c[0x0][0x9e0] ;  /* 0x0002780000397ab9 */ /* 0x000fe20000000800 */
[----:B------:R-:W-:Y:S02]  /*1be60*/  CS2R R86, SRZ ;  /* 0x0000000000567805 */ /* 0x000fe4000001ff00 */
[----:B------:R-:W-:-:S02]  /*1be70*/  LEA.HI.SX32 R10, R10, R11, 0x1a ;  /* 0x0000000b0a0a7211 */ /* 0x000fc400078fd2ff */
[----:B------:R-:W-:Y:S02]  /*1be80*/  CS2R R84, SRZ ;  /* 0x0000000000547805 */ /* 0x000fe4000001ff00 */
[----:B------:R-:W-:Y:S02]  /*1be90*/  CS2R R82, SRZ ;  /* 0x0000000000527805 */ /* 0x000fe4000001ff00 */
[----:B------:R-:W-:Y:S02]  /*1bea0*/  CS2R R80, SRZ ;  /* 0x0000000000507805 */ /* 0x000fe4000001ff00 */
[----:B------:R-:W-:Y:S02]  /*1beb0*/  VIMNMX R10, R209, R10, !PT ;  /* 0x0000000ad10a7248 */ /* 0x000fe40007fe0100 */
[----:B------:R-:W-:Y:S02]  /*1bec0*/  CS2R R78, SRZ ;  /* 0x00000000004e7805 */ /* 0x000fe4000001ff00 */
[----:B------:R-:W-:-:S02]  /*1bed0*/  CS2R R76, SRZ ;  /* 0x00000000004c7805 */ /* 0x000fc4000001ff00 */
[----:B------:R-:W-:Y:S02]  /*1bee0*/  CS2R R74, SRZ ;  /* 0x00000000004a7805 */ /* 0x000fe4000001ff00 */
[----:B------:R-:W-:Y:S02]  /*1bef0*/  ISETP.GE.AND P1, PT, R4, R10, PT ;  /* 0x0000000a0400720c */ /* 0x000fe40003f26270 */
        /* <DEDUP_REMOVED lines=25> */
[----:B------:R-:W-:Y:S06]  /*1c090*/  @!P1 BRA `(.L_x_1501) ;  /* 0x0000004c009c9947 */ /* 0x000fec0003800000 */
[----:B------:R-:W-:Y:S02]  /*1c0a0*/  IMAD.IADD R11, R192, 0x1, -R196 ;  /* 0x00000001c00b7824 */ /* 0x000fe400078e0ac4 */
[----:B------:R-:W-:Y:S02]  /*1c0b0*/  IMAD.MOV.U32 R87, RZ, RZ, RZ ;  /* 0x000000ffff577224 */ /* 0x000fe400078e00ff */
[----:B------:R-:W-:-:S04]  /*1c0c0*/  IMAD.IADD R12, R5, 0x1, R11 ;  /* 0x00000001050c7824 */ /* 0x000fc800078e020b */
[----:B------:R-:W-:-:S07]  /*1c0d0*/  VIADD R13, R12, 0x8 ;  /* 0x000000080c0d7836 */ /* 0x000fce0000000000 */
.L_x_1520:
[----:B------:R-:W-:Y:S01]  /*1c0e0*/  ISETP.NE.AND P1, PT, R194, RZ, PT ;  /* 0x000000ffc200720c */ /* 0x000fe20003f25270 */
[----:B------:R-:W-:Y:S01]  /*1c0f0*/  VIADD R14, R190, 0x1 ;  /* 0x00000001be0e7836 */ /* 0x000fe20000000000 */
[----:B------:R-:W-:Y:S05]  /*1c100*/  YIELD ;  /* 0x0000000000007946 */ /* 0x000fea0003800000 */
[----:B------:R-:W-:-:S04]  /*1c110*/  ISETP.NE.AND P2, PT, R14, 0x2, PT ;  /* 0x000000020e00780c */ /* 0x000fc80003f45270 */
[----:B------:R-:W-:Y:S02]  /*1c120*/  SEL R8, RZ, 0x1, P2 ;  /* 0x00000001ff087807 */ /* 0x000fe40001000000 */
[----:B------:R-:W-:Y:S02]  /*1c130*/  SEL R14, R14, RZ, P2 ;  /* 0x000000ff0e0e7207 */ /* 0x000fe40001000000 */
[----:B------:R-:W-:Y:S01]  /*1c140*/  LOP3.LUT R15, R189, R8, RZ, 0x3c, !PT ;  /* 0x00000008bd0f7212 */ /* 0x000fe200078e3cff */
[----:B------:R-:W-:Y:S06]  /*1c150*/  @P1 BRA `(.L_x_1502) ;  /* 0x0000000000341947 */ /* 0x000fec0003800000 */
[----:B------:R-:W-:-:S13]  /*1c160*/  ISETP.NE.AND P3, PT, R220, 0x3, PT ;  /* 0x00000003dc00780c */ /* 0x000fda0003f65270 */
[----:B------:R-:W-:Y:S05]  /*1c170*/  @!P3 BRA `(.L_x_1503) ;  /* 0x000000000004b947 */ /* 0x000fea0003800000 */
[----:B------:R-:W-:Y:S01]  /*1c180*/  BPT.TRAP 0x1 ;  /* 0x000000040000795c */ /* 0x000fe20000300000 */
.L_x_1503:
[----:B------:R-:W-:Y:S01]  /*1c190*/  IMAD R21, R14, 0x8, R17 ;  /* 0x000000080e157824 */ /* 0x000fe200078e0211 */
[----:B------:R-:W-:-:S04]  /*1c1a0*/  SHF.L.U32 R8, R15, 0x1f, RZ ;  /* 0x0000001f0f087819 */ /* 0x000fc800000006ff */
[----:B------:R0:W1:Y:S01]  /*1c1b0*/  SYNCS.PHASECHK.TRANS64.TRYWAIT P2, [R21+URZ+0x29830], R8 ;  /* 0x02983008150075a7 */ /* 0x000062000804017f */
[----:B------:R-:W-:Y:S05]  /*1c1c0*/  @!P3 BRA `(.L_x_1504) ;  /* 0x000000000004b947 */ /* 0x000fea0003800000 */
[----:B------:R-:W-:Y:S01]  /*1c1d0*/  BPT.TRAP 0x1 ;  /* 0x000000040000795c */ /* 0x000fe20000300000 */
.L_x_1504:
[----:B------:R-:W-:Y:S04]  /*1c1e0*/  BSSY B0, `(.L_x_1502) ;  /* 0x0000004000007945 */ /* 0x000fe80003800000 */
[----:B-1----:R-:W-:Y:S05]  /*1c1f0*/  @P2 BRA `(.L_x_1505) ;  /* 0x0000000000082947 */ /* 0x002fea0003800000 */
[----:B------:R-:W1:Y:S02]  /*1c200*/  SYNCS.PHASECHK.TRANS64.TRYWAIT P2, [R21+URZ+0x29830], R8 ;  /* 0x02983008150075a7 */ /* 0x000e64000804017f */
[----:B-1----:R-:W-:Y:S05]  /*1c210*/  @!P2 BRA `(.L_x_1506) ;  /* 0x000001740080a947 */ /* 0x002fea0003800000 */
.L_x_1505:
[----:B------:R-:W-:Y:S05]  /*1c220*/  BSYNC B0 ;  /* 0x0000000000007941 */ /* 0x000fea0003800000 */
.L_x_1502:
[----:B01----:R-:W0:Y:S01]  /*1c230*/  S2R R8, SR_TID.X ;  /* 0x0000000000087919 */ /* 0x003e220000002100 */
[----:B------:R-:W-:Y:S05]  /*1c240*/  WARPSYNC.ALL ;  /* 0x0000000000007948 */ /* 0x000fea0003800000 */
[----:B------:R-:W-:Y:S01]  /*1c250*/  IMAD R20, R14, 0x780, R9 ;  /* 0x000007800e147824 */ /* 0x000fe200078e0209 */
[----:B------:R-:W-:Y:S01]  /*1c260*/  UMOV UR28, UR4 ;  /* 0x00000004001c7c82 */ /* 0x000fe20008000000 */
[----:B------:R-:W-:Y:S01]  /*1c270*/  IMAD.MOV.U32 R21, RZ, RZ, -0x7fffffe0 ;  /* 0x80000020ff157424 */ /* 0x000fe200078e00ff */
[----:B------:R-:W-:Y:S01]  /*1c280*/  UMOV UR29, UR5 ;  /* 0x00000005001d7c82 */ /* 0x000fe20008000000 */
[C---:B------:R-:W-:Y:S01]  /*1c290*/  VIADD R88, R20.reuse, 0x80 ;  /* 0x0000008014587836 */ /* 0x040fe20000000000 */
[C---:B------:R-:W-:Y:S01]  /*1c2a0*/  R2UR UR6, R20.reuse ;  /* 0x00000000140672ca */ /* 0x040fe200000e0000 */
[----:B------:R-:W-:Y:S01]  /*1c2b0*/  IMAD.MOV.U32 R89, RZ, RZ, -0x7fffffe0 ;  /* 0x80000020ff597424 */ /* 0x000fe200078e00ff */
[----:B------:R-:W-:Y:S01]  /*1c2c0*/  R2UR UR7, R21 ;  /* 0x00000000150772ca */ /* 0x000fe200000e0000 */
[----:B------:R-:W-:Y:S01]  /*1c2d0*/  VIADD R90, R20, 0x100 ;  /* 0x00000100145a7836 */ /* 0x000fe20000000000 */
[----:B------:R-:W-:Y:S01]  /*1c2e0*/  R2UR UR30, R88 ;  /* 0x00000000581e72ca */ /* 0x000fe200000e0000 */
[----:B------:R-:W-:Y:S01]  /*1c2f0*/  IMAD.MOV.U32 R91, RZ, RZ, -0x7fffffe0 ;  /* 0x80000020ff5b7424 */ /* 0x000fe200078e00ff */
[----:B------:R-:W-:Y:S01]  /*1c300*/  R2UR UR31, R89 ;  /* 0x00000000591f72ca */ /* 0x000fe200000e0000 */
[----:B------:R-:W-:Y:S01]  /*1c310*/  UMOV UR32, UR4 ;  /* 0x0000000400207c82 */ /* 0x000fe20008000000 */
[----:B------:R-:W-:Y:S01]  /*1c320*/  R2UR UR34, R90 ;  /* 0x000000005a2272ca */ /* 0x000fe200000e0000 */
[----:B------:R-:W-:Y:S01]  /*1c330*/  UMOV UR33, UR5 ;  /* 0x0000000500217c82 */ /* 0x000fe20008000000 */
[----:B------:R-:W-:Y:S01]  /*1c340*/  R2UR UR35, R91 ;  /* 0x000000005b2372ca */ /* 0x000fe200000e0000 */
[C---:B------:R-:W-:Y:S01]  /*1c350*/  VIADD R88, R20.reuse, 0x180 ;  /* 0x0000018014587836 */ /* 0x040fe20000000000 */
[----:B------:R-:W-:Y:S01]  /*1c360*/  R2UR UR47, R89 ;  /* 0x00000000592f72ca */ /* 0x000fe200000e0000 */
[----:B------:R-:W-:Y:S01]  /*1c370*/  UMOV UR44, UR4 ;  /* 0x00000004002c7c82 */ /* 0x000fe20008000000 */
[----:B------:R-:W-:Y:S01]  /*1c380*/  UMOV UR45, UR5 ;  /* 0x00000005002d7c82 */ /* 0x000fe20008000000 */
[----:B------:R-:W-:Y:S01]  /*1c390*/  VIADD R90, R20, 0x200 ;  /* 0x00000200145a7836 */ /* 0x000fe20000000000 */
[----:B------:R-:W-:Y:S01]  /*1c3a0*/  R2UR UR46, R88 ;  /* 0x00000000582e72ca */ /* 0x000fe200000e0000 */
[C---:B------:R-:W-:Y:S01]  /*1c3b0*/  VIADD R88, R20.reuse, 0x2 ;  /* 0x0000000214587836 */ /* 0x040fe20000000000 */
[----:B------:R-:W-:Y:S01]  /*1c3c0*/  UMOV UR48, UR24 ;  /* 0x0000001800307c82 */ /* 0x000fe20008000000 */
[----:B------:R-:W-:Y:S01]  /*1c3d0*/  IMAD.MOV.U32 R89, RZ, RZ, -0x7fffffe0 ;  /* 0x80000020ff597424 */ /* 0x000fe200078e00ff */
[----:B------:R-:W-:Y:S01]  /*1c3e0*/  UMOV UR49, UR25 ;  /* 0x0000001900317c82 */ /* 0x000fe20008000000 */
[----:B0-----:R-:W-:Y:S01]  /*1c3f0*/  SHF.R.U32.HI R8, RZ, 0x7, R8 ;  /* 0x00000007ff087819 */ /* 0x001fe20000011608 */
[----:B------:R-:W-:Y:S01]  /*1c400*/  VIADD R202, R20, 0x82 ;  /* 0x0000008214ca7836 */ /* 0x000fe20000000000 */
[----:B------:R-:W-:Y:S01]  /*1c410*/  R2UR UR26, R88 ;  /* 0x00000000581a72ca */ /* 0x000fe200000e0000 */
[----:B------:R-:W-:Y:S01]  /*1c420*/  IMAD.MOV.U32 R203, RZ, RZ, -0x7fffffe0 ;  /* 0x80000020ffcb7424 */ /* 0x000fe200078e00ff */
[----:B------:R-:W-:Y:S01]  /*1c430*/  R2UR UR27, R89 ;  /* 0x00000000591b72ca */ /* 0x000fe200000e0000 */
[----:B------:R-:W-:-:S02]  /*1c440*/  VIADD R8, R8, 0x8 ;  /* 0x0000000808087836 */ /* 0x000fc40000000000 */
[----:B------:R-:W-:-:S03]  /*1c450*/  IMAD.MOV.U32 R21, RZ, RZ, -0x7fffffe0 ;  /* 0x80000020ff157424 */ /* 0x000fc600078e00ff */
[----:B------:R0:W-:Y:S06]  /*1c460*/  BAR.SYNC.DEFER_BLOCKING R8, 0x100 ;  /* 0x000400080000751d */ /* 0x0001ec0000010000 */
[----:B------:R-:W-:-:S06]  /*1c470*/  WARPGROUP.ARRIVE ;  /* 0x00000000000079c5 */ /* 0x000fcc0000000000 */
[----:B------:R-:W-:Y:S01]  /*1c480*/  QGMMA.64x32x32.F32.E4M3.E4M3 R152, gdesc[UR4], RZ, !UPT, gsb0 ;  /* 0x00600000049879f3 */ /* 0x000fe2000c0008ff */
[----:B------:R-:W-:Y:S02]  /*1c490*/  R2UR UR6, R90 ;  /* 0x000000005a0672ca */ /* 0x000fe400000e0000 */
[----:B------:R-:W-:Y:S01]  /*1c4a0*/  R2UR UR7, R91 ;  /* 0x000000005b0772ca */ /* 0x000fe200000e0000 */
        /* <DEDUP_REMOVED lines=30> */
[----:B------:R-:W-:-:S03]  /*1c690*/  IMAD.MOV.U32 R203, RZ, RZ, -0x7fffffe0 ;  /* 0x80000020ffcb7424 */ /* 0x000fc600078e00ff */
[----:B------:R-:W-:Y:S01]  /*1c6a0*/  R2UR UR10, R202 ;  /* 0x00000000ca0a72ca */ /* 0x000fe200000e0000 */
[----:B------:R-:W-:Y:S01]  /*1c6b0*/  VIADD R202, R20, 0x300 ;  /* 0x0000030014ca7836 */ /* 0x000fe20000000000 */
[----:B------:R-:W-:Y:S01]  /*1c6c0*/  R2UR UR11, R203 ;  /* 0x00000000cb0b72ca */ /* 0x000fe200000e0000 */
[----:B------:R-:W-:Y:S01]  /*1c6d0*/  IMAD.MOV.U32 R203, RZ, RZ, -0x7fffffe0 ;  /* 0x80000020ffcb7424 */ /* 0x000fe200078e00ff */
[----:B------:R-:W-:Y:S02]  /*1c6e0*/  WARPGROUP.DEPBAR.LE gsb0, 0x0 ;  /* 0x00008000000079c5 */ /* 0x000fe40000010000 */
[----:B------:R-:W-:-:S06]  /*1c6f0*/  WARPGROUP.ARRIVE ;  /* 0x00000000000079c5 */ /* 0x000fcc0000000000 */
[----:B------:R-:W-:Y:S03]  /*1c700*/  QGMMA.64x32x32.F32.E4M3.E4M3 R88, gdesc[UR4], RZ, !UPT, gsb0 ;  /* 0x00600000045879f3 */ /* 0x000fe6000c0008ff */
        /* <DEDUP_REMOVED lines=182> */
[----:B------:R-:W-:-:S13]  /*1d270*/  ISETP.NE.AND P2, PT, R220, 0x3, PT ;  /* 0x00000003dc00780c */ /* 0x000fda0003f45270 */
[----:B------:R-:W-:Y:S05]  /*1d280*/  @!P2 BRA `(.L_x_1508) ;  /* 0x000000000004a947 */ /* 0x000fea0003800000 */
[----:B------:R-:W-:Y:S01]  /*1d290*/  BPT.TRAP 0x1 ;  /* 0x000000040000795c */ /* 0x000fe20000300000 */
.L_x_1508:
[----:B------:R-:W-:Y:S01]  /*1d2a0*/  SHF.L.U32 R8, R189, 0x1f, RZ ;  /* 0x0000001fbd087819 */ /* 0x000fe200000006ff */
[----:B------:R-:W-:-:S04]  /*1d2b0*/  IMAD R21, R190, 0x8, R17 ;  /* 0x00000008be157824 */ /* 0x000fc800078e0211 */
[----:B------:R0:W1:Y:S01]  /*1d2c0*/  SYNCS.PHASECHK.TRANS64.TRYWAIT P1, [R21+URZ+0x29850], R8 ;  /* 0x02985008150075a7 */ /* 0x000062000802017f */
[----:B------:R-:W-:Y:S05]  /*1d2d0*/  @!P2 BRA `(.L_x_1509) ;  /* 0x000000000004a947 */ /* 0x000fea0003800000 */
[----:B------:R-:W-:Y:S01]  /*1d2e0*/  BPT.TRAP 0x1 ;  /* 0x000000040000795c */ /* 0x000fe20000300000 */
.L_x_1509:
[----:B-1----:R-:W-:Y:S05]  /*1d2f0*/  @P1 BRA `(.L_x_1507) ;  /* 0x0000000000081947 */ /* 0x002fea0003800000 */
[----:B------:R-:W1:Y:S02]  /*1d300*/  SYNCS.PHASECHK.TRANS64.TRYWAIT P1, [R21+URZ+0x29850], R8 ;  /* 0x02985008150075a7 */ /* 0x000e64000802017f */
[----:B-1----:R-:W-:Y:S05]  /*1d310*/  @!P1 BRA `(.L_x_1510) ;  /* 0x0000016400549947 */ /* 0x002fea0003800000 */
.L_x_1507:
[----:B01----:R-:W-:Y:S01]  /*1d320*/  VIADD R8, R17, 0x400 ;  /* 0x0000040011087836 */ /* 0x003fe20000000000 */
[----:B------:R-:W-:Y:S05]  /*1d330*/  WARPSYNC.ALL ;  /* 0x0000000000007948 */ /* 0x000fea0003800000 */
[----:B------:R-:W-:Y:S01]  /*1d340*/  SHF.R.U32.HI R8, RZ, 0x4, R8 ;  /* 0x00000004ff087819 */ /* 0x000fe20000011608 */
[----:B------:R-:W-:-:S06]  /*1d350*/  WARPGROUP.ARRIVE ;  /* 0x00000000000079c5 */ /* 0x000fcc0000000000 */
[----:B------:R-:W0:Y:S01]  /*1d360*/  S2R R189, SR_TID.X ;  /* 0x0000000000bd7919 */ /* 0x000e220000002100 */
[----:B------:R-:W-:Y:S02]  /*1d370*/  LOP3.LUT P1, RZ, R18, 0x10, RZ, 0xc0, !PT ;  /* 0x0000001012ff7812 */ /* 0x000fe4000782c0ff */
[----:B------:R-:W-:-:S04]  /*1d380*/  LOP3.LUT R8, R8, 0x3fff, RZ, 0xc0, !PT ;  /* 0x00003fff08087812 */ /* 0x000fc800078ec0ff */
[----:B------:R-:W-:Y:S01]  /*1d390*/  LOP3.LUT R21, R8, 0x10000, RZ, 0xfc, !PT ;  /* 0x0001000008157812 */ /* 0x000fe200078efcff */
[----:B------:R-:W-:-:S04]  /*1d3a0*/  @!P0 IMAD R8, R14, 0x8, R17 ;  /* 0x000000080e088824 */ /* 0x000fc800078e0211 */
[----:B------:R-:W-:Y:S02]  /*1d3b0*/  IMAD R20, R190, 0x500, R21 ;  /* 0x00000500be147824 */ /* 0x000fe400078e0215 */
[----:B------:R-:W-:Y:S02]  /*1d3c0*/  IMAD.MOV.U32 R21, RZ, RZ, -0x3ffffff0 ;  /* 0xc0000010ff157424 */ /* 0x000fe400078e00ff */
[----:B------:R-:W-:Y:S01]  /*1d3d0*/  @!P0 VIADD R8, R8, 0x29840 ;  /* 0x0002984008088836 */ /* 0x000fe20000000000 */
[----:B------:R-:W-:Y:S02]  /*1d3e0*/  R2UR UR6, R20 ;  /* 0x00000000140672ca */ /* 0x000fe400000e0000 */
[----:B------:R-:W-:Y:S01]  /*1d3f0*/  R2UR UR7, R21 ;  /* 0x00000000150772ca */ /* 0x000fe200000e0000 */
[----:B------:R-:W-:Y:S01]  /*1d400*/  IMAD.MOV.U32 R21, RZ, RZ, -0x3ffffff0 ;  /* 0xc0000010ff157424 */ /* 0x000fe200078e00ff */
[----:B------:R-:W-:-:S11]  /*1d410*/  @!P0 PRMT R8, RZ, 0x654, R8 ;  /* 0x00000654ff088816 */ /* 0x000fd60000000008 */
[----:B------:R-:W-:Y:S01]  /*1d420*/  QGMMA.64x128x32.F32.E4M3.E4M3 R24, R184, gdesc[UR4], R24, gsb0 ;  /* 0x01e00004b8187df3 */ /* 0x000fe20008000818 */
[----:B0-----:R-:W-:Y:S02]  /*1d430*/  SHF.R.U32.HI R189, RZ, 0x7, R189 ;  /* 0x00000007ffbd7819 */ /* 0x001fe400000116bd */
[----:B------:R-:W-:Y:S02]  /*1d440*/  WARPGROUP.DEPBAR.LE gsb0, 0x0 ;  /* 0x00008000000079c5 */ /* 0x000fe40000010000 */
[----:B------:R-:W-:Y:S01]  /*1d450*/  VIADD R184, R20, 0x100 ;  /* 0x0000010014b87836 */ /* 0x000fe20000000000 */
[----:B------:R-:W-:Y:S01]  /*1d460*/  WARPGROUP.ARRIVE ;  /* 0x00000000000079c5 */ /* 0x000fe20000000000 */
[----:B------:R-:W-:-:S03]  /*1d470*/  IMAD.MOV.U32 R185, RZ, RZ, -0x3ffffff0 ;  /* 0xc0000010ffb97424 */ /* 0x000fc600078e00ff */
[----:B------:R-:W-:Y:S02]  /*1d480*/  R2UR UR6, R184 ;  /* 0x00000000b80672ca */ /* 0x000fe400000e0000 */
[----:B------:R-:W-:-:S13]  /*1d490*/  R2UR UR7, R185 ;  /* 0x00000000b90772ca */ /* 0x000fda00000e0000 */
[----:B------:R-:W-:Y:S03]  /*1d4a0*/  QGMMA.64x128x32.F32.E4M3.E4M3 R24, R180, gdesc[UR4], R24, gsb0 ;  /* 0x01e00004b4187df3 */ /* 0x000fe60008000818 */
        /* <DEDUP_REMOVED lines=8> */
[C---:B------:R-:W-:Y:S01]  /*1d530*/  VIADD R176, R20.reuse, 0x300 ;  /* 0x0000030014b07836 */ /* 0x040fe20000000000 */
[----:B------:R-:W-:Y:S01]  /*1d540*/  WARPGROUP.ARRIVE ;  /* 0x00000000000079c5 */ /* 0x000fe20000000000 */
[----:B------:R-:W-:Y:S02]  /*1d550*/  IMAD.MOV.U32 R177, RZ, RZ, -0x3ffffff0 ;  /* 0xc0000010ffb17424 */ /* 0x000fe400078e00ff */
[----:B------:R-:W-:Y:S01]  /*1d560*/  VIADD R20, R20, 0x400 ;  /* 0x0000040014147836 */ /* 0x000fe20000000000 */
[----:B------:R-:W-:-:S02]  /*1d570*/  R2UR UR6, R176 ;  /* 0x00000000b00672ca */ /* 0x000fc400000e0000 */
[----:B------:R-:W-:-:S13]  /*1d580*/  R2UR UR7, R177 ;  /* 0x00000000b10772ca */ /* 0x000fda00000e0000 */
[----:B------:R-:W-:Y:S01]  /*1d590*/  QGMMA.64x128x32.F32.E4M3.E4M3 R24, R172, gdesc[UR4], R24, gsb0 ;  /* 0x01e00004ac187df3 */ /* 0x000fe20008000818 */
[----:B------:R-:W-:Y:S02]  /*1d5a0*/  R2UR UR6, R20 ;  /* 0x00000000140672ca */ /* 0x000fe400000e0000 */
[----:B------:R-:W-:Y:S02]  /*1d5b0*/  R2UR UR7, R21 ;  /* 0x00000000150772ca */ /* 0x000fe400000e0000 */
[----:B------:R-:W-:Y:S01]  /*1d5c0*/  IADD3 R20, -R189, 0xb, RZ ;  /* 0x0000000bbd147810 */ /* 0x000fe20007ffe1ff */
[----:B------:R-:W-:Y:S02]  /*1d5d0*/  WARPGROUP.DEPBAR.LE gsb0, 0x0 ;  /* 0x00008000000079c5 */ /* 0x000fe40000010000 */
[----:B------:R-:W-:-:S08]  /*1d5e0*/  WARPGROUP.ARRIVE ;  /* 0x00000000000079c5 */ /* 0x000fd00000000000 */
[----:B------:R-:W-:Y:S03]  /*1d5f0*/  QGMMA.64x128x32.F32.E4M3.E4M3 R24, R168, gdesc[UR4], R24, gsb0 ;  /* 0x01e00004a8187df3 */ /* 0x000fe60008000818 */
[----:B------:R-:W-:Y:S02]  /*1d600*/  WARPGROUP.DEPBAR.LE gsb0, 0x0 ;  /* 0x00008000000079c5 */ /* 0x000fe40000010000 */
[----:B------:R-:W-:Y:S01]  /*1d610*/  IMAD R171, R4, -0xa0, RZ ;  /* 0xffffff6004ab7824 */ /* 0x000fe200078e02ff */
[----:B------:R0:W-:Y:S06]  /*1d620*/  BAR.ARV R20, 0x100 ;  /* 0x000400140000751d */ /* 0x0001ec0000002000 */
[----:B------:R-:W-:Y:S01]  /*1d630*/  IADD3 R21, R171, 0x1, R192 ;  /* 0x00000001ab157810 */ /* 0x000fe20007ffe0c0 */
[----:B------:R1:W-:Y:S01]  /*1d640*/  @!P0 SYNCS.ARRIVE.TRANS64.RED.A1T0 RZ, [R8+URZ], RZ ;  /* 0x000000ff08ff89a7 */ /* 0x0003e2000810043f */
[----:B------:R-:W-:-:S03]  /*1d650*/  IMAD R168, R200, -0x2, R171 ;  /* 0xfffffffec8a87824 */ /* 0x000fc600078e02ab */
[----:B------:R-:W-:Y:S02]  /*1d660*/  IMAD.IADD R21, R21, 0x1, -R196 ;  /* 0x0000000115157824 */ /* 0x000fe400078e0ac4 */
[----:B-1----:R-:W-:Y:S02]  /*1d670*/  IMAD.U32 R8, RZ, RZ, UR56 ;  /* 0x00000038ff087e24 */ /* 0x002fe4000f8e00ff */
[----:B------:R-:W-:-:S03]  /*1d680*/  IMAD R21, R200, -0x2, R21 ;  /* 0xfffffffec8157824 */ /* 0x000fc600078e0215 */
[----:B------:R-:W-:Y:S01]  /*1d690*/  LOP3.LUT R172, RZ, R8, RZ, 0x33, !PT ;  /* 0x00000008ffac7212 */ /* 0x000fe200078e33ff */
[----:B------:R-:W-:-:S04]  /*1d6a0*/  VIADD R174, R21, UR59 ;  /* 0x0000003b15ae7c36 */ /* 0x000fc80008000000 */
[----:B------:R-:W-:Y:S02]  /*1d6b0*/  IMAD.IADD R172, R172, 0x1, R21 ;  /* 0x00000001acac7824 */ /* 0x000fe400078e0215 */
[C---:B------:R-:W-:Y:S02]  /*1d6c0*/  IMAD.IADD R170, R5.reuse, 0x1, R174 ;  /* 0x0000000105aa7824 */ /* 0x040fe400078e02ae */
[----:B------:R-:W-:Y:S01]  /*1d6d0*/  IMAD.IADD R169, R5, 0x1, R172 ;  /* 0x0000000105a97824 */ /* 0x000fe200078e02ac */
[----:B0-----:R-:W-:Y:S06]  /*1d6e0*/  @!P1 BRA `(.L_x_1511) ;  /* 0x0000000000549947 */ /* 0x001fec0003800000 */
[----:B------:R-:W-:Y:S01]  /*1d6f0*/  IMAD.IADD R173, R5, 0x1, R11 ;  /* 0x0000000105ad7824 */ /* 0x000fe200078e020b */
[----:B------:R-:W-:Y:S04]  /*1d700*/  BSSY B0, `(.L_x_1512) ;  /* 0x0000010000007945 */ /* 0x000fe80003800000 */
[----:B------:R-:W-:-:S13]  /*1d710*/  ISETP.GT.AND P1, PT, R173, -0x1, PT ;  /* 0xffffffffad00780c */ /* 0x000fda0003f24270 */
[----:B------:R-:W-:Y:S05]  /*1d720*/  @P1 BRA `(.L_x_1513) ;  /* 0x0000000000201947 */ /* 0x000fea0003800000 */
[----:B------:R-:W-:Y:S01]  /*1d730*/  IMAD.U32 R175, RZ, RZ, UR55 ;  /* 0x00000037ffaf7e24 */ /* 0x000fe2000f8e00ff */
[----:B------:R-:W-:-:S04]  /*1d740*/  LOP3.LUT R173, RZ, R173, RZ, 0x33, !PT ;  /* 0x000000adffad7212 */ /* 0x000fc800078e33ff */
[----:B------:R-:W-:-:S13]  /*1d750*/  ISETP.NE.AND P1, PT, R175, 0x1, PT ;  /* 0x00000001af00780c */ /* 0x000fda0003f25270 */
[----:B------:R-:W0:Y:S02]  /*1d760*/  @P1 LDC.64 R20, c[0x0][0x9e8] ;  /* 0x00027a00ff141b82 */ /* 0x000e240000000a00 */
[----:B0-----:R-:W-:-:S05]  /*1d770*/  @P1 IMAD.HI.U32 R20, R173, R20, RZ ;  /* 0x00000014ad141227 */ /* 0x001fca00078e00ff */
[----:B------:R-:W-:-:S04]  /*1d780*/  @P1 SHF.R.U32.HI R173, RZ, R21, R20 ;  /* 0x00000015ffad1219 */ /* 0x000fc80000011614 */
[----:B------:R-:W-:Y:S01]  /*1d790*/  LOP3.LUT R173, RZ, R173, RZ, 0x33, !PT ;  /* 0x000000adffad7212 */ /* 0x000fe200078e33ff */
[----:B------:R-:W-:Y:S06]  /*1d7a0*/  BRA `(.L_x_1514) ;  /* 0x0000000000147947 */ /* 0x000fec0003800000 */
.L_x_1513:
[----:B------:R-:W-:-:S05]  /*1d7b0*/  IMAD.U32 R175, RZ, RZ, UR55 ;  /* 0x00000037ffaf7e24 */ /* 0x000fca000f8e00ff */
[----:B------:R-:W-:-:S13]  /*1d7c0*/  ISETP.NE.AND P1, PT, R175, 0x1, PT ;  /* 0x00000001af00780c */ /* 0x000fda0003f25270 */
[----:B------:R-:W0:Y:S02]  /*1d7d0*/  @P1 LDC.64 R20, c[0x0][0x9e8] ;  /* 0x00027a00ff141b82 */ /* 0x000e240000000a00 */
[----:B0-----:R-:W-:-:S05]  /*1d7e0*/  @P1 IMAD.HI.U32 R20, R173, R20, RZ ;  /* 0x00000014ad141227 */ /* 0x001fca00078e00ff */
[----:B------:R-:W-:-:S07]  /*1d7f0*/  @P1 SHF.R.U32.HI R173, RZ, R21, R20 ;  /* 0x00000015ffad1219 */ /* 0x000fce0000011614 */
.L_x_1514:
[----:B------:R-:W-:Y:S05]  /*1d800*/  BSYNC B0 ;  /* 0x0000000000007941 */ /* 0x000fea0003800000 */
.L_x_1512:
[----:B------:R-:W-:-:S05]  /*1d810*/  IMAD R173, R173, R175, R168 ;  /* 0x000000afadad7224 */ /* 0x000fca00078e02a8 */
[----:B------:R-:W-:Y:S02]  /*1d820*/  VIADDMNMX R170, R173, R175, R170, PT ;  /* 0x000000afadaa7246 */ /* 0x000fe400038001aa */
[----:B------:R-:W-:-:S07]  /*1d830*/  VIMNMX R169, R169, R173, !PT ;  /* 0x000000ada9a97248 */ /* 0x000fce0007fe0100 */
.L_x_1511:
[C---:B------:R-:W-:Y:S02]  /*1d840*/  ISETP.GE.AND P1, PT, R171.reuse, 0x2, PT ;  /* 0x00000002ab00780c */ /* 0x040fe40003f26270 */
[----:B------:R-:W-:Y:S02]  /*1d850*/  LOP3.LUT R16, R16, 0xefffffff, RZ, 0xc0, !PT ;  /* 0xefffffff10107812 */ /* 0x000fe400078ec0ff */
[C---:B------:R-:W-:Y:S02]  /*1d860*/  ISETP.GE.AND P2, PT, R171.reuse, 0x9, PT ;  /* 0x00000009ab00780c */ /* 0x040fe40003f46270 */
[----:B------:R-:W-:Y:S02]  /*1d870*/  LOP3.LUT R18, R18, 0xfffffffe, RZ, 0xc0, !PT ;  /* 0xfffffffe12127812 */ /* 0x000fe400078ec0ff */
[----:B------:R-:W-:Y:S02]  /*1d880*/  ISETP.GE.AND P3, PT, R171, 0x22, PT ;  /* 0x00000022ab00780c */ /* 0x000fe40003f66270 */
[----:B------:R-:W-:-:S02]  /*1d890*/  IADD3 R174, R174, 0x8, R5 ;  /* 0x00000008aeae7810 */ /* 0x000fc40007ffe005 */
[----:B------:R-:W-:Y:S02]  /*1d8a0*/  IADD3 R172, R172, 0x8, R5 ;  /* 0x00000008acac7810 */ /* 0x000fe40007ffe005 */
[----:B------:R-:W-:Y:S02]  /*1d8b0*/  @P1 LOP3.LUT R16, R16, 0x10000000, RZ, 0xfc, !PT ;  /* 0x1000000010101812 */ /* 0x000fe400078efcff */
[----:B------:R-:W-:Y:S02]  /*1d8c0*/  ISETP.GT.AND P1, PT, R169, 0x1, !P1 ;  /* 0x00000001a900780c */ /* 0x000fe40004f24270 */
[----:B------:R-:W-:Y:S02]  /*1d8d0*/  LOP3.LUT R16, R16, 0xdfffffff, RZ, 0xc0, !PT ;  /* 0xdfffffff10107812 */ /* 0x000fe400078ec0ff */
[----:B------:R-:W-:Y:S02]  /*1d8e0*/  ISETP.LT.OR P1, PT, R170, 0x2, P1 ;  /* 0x00000002aa00780c */ /* 0x000fe40000f21670 */
[----:B------:R-:W-:-:S02]  /*1d8f0*/  @P2 LOP3.LUT R16, R16, 0x20000000, RZ, 0xfc, !PT ;  /* 0x2000000010102812 */ /* 0x000fc400078efcff */
[----:B------:R-:W-:Y:S02]  /*1d900*/  FSEL R153, R153, -INF , !P1 ;  /* 0xff80000099997808 */ /* 0x000fe40004800000 */
[----:B------:R-:W-:Y:S02]  /*1d910*/  ISETP.GT.AND P1, PT, R169, 0x8, !P2 ;  /* 0x00000008a900780c */ /* 0x000fe40005724270 */
[----:B------:R-:W-:Y:S02]  /*1d920*/  ISETP.GE.AND P2, PT, R171, 0xa, PT ;  /* 0x0000000aab00780c */ /* 0x000fe40003f46270 */
[----:B------:R-:W-:Y:S02]  /*1d930*/  ISETP.LT.OR P1, PT, R170, 0x9, P1 ;  /* 0x00000009aa00780c */ /* 0x000fe40000f21670 */
[----:B------:R-:W-:Y:S02]  /*1d940*/  LOP3.LUT R16, R16, 0xbfffffff, RZ, 0xc0, !PT ;  /* 0xbfffffff10107812 */ /* 0x000fe400078ec0ff */
[----:B------:R-:W-:-:S02]  /*1d950*/  FSEL R173, R156, -INF , !P1 ;  /* 0xff8000009cad7808 */ /* 0x000fc40004800000 */
[----:B------:R-:W-:-:S04]  /*1d960*/  ISETP.GT.AND P1, PT, R169, 0x9, !P2 ;  /* 0x00000009a900780c */ /* 0x000fc80005724270 */
[----:B------:R-:W-:Y:S02]  /*1d970*/  ISETP.LT.OR P1, PT, R170, 0xa, P1 ;  /* 0x0000000aaa00780c */ /* 0x000fe40000f21670 */
[----:B------:R-:W-:Y:S02]  /*1d980*/  @P2 LOP3.LUT R16, R16, 0x40000000, RZ, 0xfc, !PT ;  /* 0x4000000010102812 */ /* 0x000fe400078efcff */
[----:B------:R-:W-:Y:S02]  /*1d990*/  ISETP.GE.AND P2, PT, R171, 0x11, PT ;  /* 0x00000011ab00780c */ /* 0x000fe40003f46270 */
[----:B------:R-:W-:Y:S02]  /*1d9a0*/  LOP3.LUT R16, R16, 0x7fffffff, RZ, 0xc0, !PT ;  /* 0x7fffffff10107812 */ /* 0x000fe400078ec0ff */
[----:B------:R-:W-:Y:S02]  /*1d9b0*/  FSEL R157, R157, -INF , !P1 ;  /* 0xff8000009d9d7808 */ /* 0x000fe40004800000 */
[----:B------:R-:W-:-:S04]  /*1d9c0*/  ISETP.GT.AND P1, PT, R169, 0x10, !P2 ;  /* 0x00000010a900780c */ /* 0x000fc80005724270 */
[----:B------:R-:W-:-:S03]  /*1d9d0*/  ISETP.LT.OR P1, PT, R170, 0x11, P1 ;  /* 0x00000011aa00780c */ /* 0x000fc60000f21670 */
[----:B------:R-:W-:Y:S02]  /*1d9e0*/  @P2 LOP3.LUT R16, R16, 0x80000000, RZ, 0xfc, !PT ;  /* 0x8000000010102812 */ /* 0x000fe400078efcff */
[----:B------:R-:W-:Y:S02]  /*1d9f0*/  ISETP.GE.AND P2, PT, R171, 0x12, PT ;  /* 0x00000012ab00780c */ /* 0x000fe40003f46270 */
[----:B------:R-:W-:Y:S02]  /*1da00*/  FSEL R175, R160, -INF , !P1 ;  /* 0xff800000a0af7808 */ /* 0x000fe40004800000 */
[----:B------:R-:W-:Y:S02]  /*1da10*/  ISETP.GT.AND P1, PT, R169, 0x11, !P2 ;  /* 0x00000011a900780c */ /* 0x000fe40005724270 */
[----:B------:R-:W-:Y:S02]  /*1da20*/  LOP3.LUT R16, R16, 0xfffffffd, RZ, 0xc0, !PT ;  /* 0xfffffffd10107812 */ /* 0x000fe400078ec0ff */
[----:B------:R-:W-:-:S02]  /*1da30*/  ISETP.LT.OR P1, PT, R170, 0x12, P1 ;  /* 0x00000012aa00780c */ /* 0x000fc40000f21670 */
[----:B------:R-:W-:Y:S02]  /*1da40*/  @P3 LOP3.LUT R16, R16, 0x2, RZ, 0xfc, !PT ;  /* 0x0000000210103812 */ /* 0x000fe400078efcff */
[----:B------:R-:W-:Y:S02]  /*1da50*/  FSEL R161, R161, -INF , !P1 ;  /* 0xff800000a1a17808 */ /* 0x000fe40004800000 */
[----:B------:R-:W-:Y:S02]  /*1da60*/  @P2 LOP3.LUT R18, R18, 0x1, RZ, 0xfc, !PT ;  /* 0x0000000112122812 */ /* 0x000fe400078efcff */
[----:B------:R-:W-:Y:S02]  /*1da70*/  ISETP.GE.AND P2, PT, R171, 0x19, PT ;  /* 0x00000019ab00780c */ /* 0x000fe40003f46270 */
[----:B------:R-:W-:Y:S02]  /*1da80*/  LOP3.LUT R18, R18, 0xfffffffb, RZ, 0xc0, !PT ;  /* 0xfffffffb12127812 */ /* 0x000fe400078ec0ff */
[----:B------:R-:W-:-:S02]  /*1da90*/  ISETP.GT.AND P1, PT, R169, 0x18, !P2 ;  /* 0x00000018a900780c */ /* 0x000fc40005724270 */
[----:B------:R-:W-:Y:S02]  /*1daa0*/  LOP3.LUT R16, R16, 0xfffffffb, RZ, 0xc0, !PT ;  /* 0xfffffffb10107812 */ /* 0x000fe400078ec0ff */
[----:B------:R-:W-:-:S04]  /*1dab0*/  ISETP.LT.OR P1, PT, R170, 0x19, P1 ;  /* 0x00000019aa00780c */ /* 0x000fc80000f21670 */
[----:B------:R-:W-:Y:S02]  /*1dac0*/  FSEL R177, R164, -INF , !P1 ;  /* 0xff800000a4b17808 */ /* 0x000fe40004800000 */
[----:B------:R-:W-:Y:S02]  /*1dad0*/  @P2 LOP3.LUT R18, R18, 0x4, RZ, 0xfc, !PT ;  /* 0x0000000412122812 */ /* 0x000fe400078efcff */
[----:B------:R-:W-:Y:S02]  /*1dae0*/  ISETP.GE.AND P2, PT, R171, 0x1a, PT ;  /* 0x0000001aab00780c */ /* 0x000fe40003f46270 */
[----:B------:R-:W-:Y:S02]  /*1daf0*/  LOP3.LUT R18, R18, 0xfffffffd, RZ, 0xc0, !PT ;  /* 0xfffffffd12127812 */ /* 0x000fe400078ec0ff */
[----:B------:R-:W-:-:S04]  /*1db00*/  ISETP.GT.AND P1, PT, R169, 0x19, !P2 ;  /* 0x00000019a900780c */ /* 0x000fc80005724270 */
[----:B------:R-:W-:-:S04]  /*1db10*/  ISETP.LT.OR P1, PT, R170, 0x1a, P1 ;  /* 0x0000001aaa00780c */ /* 0x000fc80000f21670 */
[----:B------:R-:W-:Y:S02]  /*1db20*/  FSEL R165, R165, -INF , !P1 ;  /* 0xff800000a5a57808 */ /* 0x000fe40004800000 */
[----:B------:R-:W-:Y:S02]  /*1db30*/  ISETP.GE.AND P1, PT, R171, 0x21, PT ;  /* 0x00000021ab00780c */ /* 0x000fe40003f26270 */
[----:B------:R-:W-:Y:S02]  /*1db40*/  @P2 LOP3.LUT R18, R18, 0x2, RZ, 0xfc, !PT ;  /* 0x0000000212122812 */ /* 0x000fe400078efcff */
[----:B------:R-:W-:-:S04]  /*1db50*/  ISETP.GT.AND P2, PT, R169, 0x20, !P1 ;  /* 0x00000020a900780c */ /* 0x000fc80004f44270 */
[----:B------:R-:W-:-:S04]  /*1db60*/  ISETP.LT.OR P2, PT, R170, 0x21, P2 ;  /* 0x00000021aa00780c */ /* 0x000fc80001741670 */
[----:B------:R-:W-:Y:S02]  /*1db70*/  FSEL R179, R136, -INF , !P2 ;  /* 0xff80000088b37808 */ /* 0x000fe40005000000 */
[----:B------:R-:W-:Y:S02]  /*1db80*/  ISETP.GT.AND P2, PT, R169, 0x21, !P3 ;  /* 0x00000021a900780c */ /* 0x000fe40005f44270 */
[----:B------:R-:W-:Y:S02]  /*1db90*/  ISETP.GE.AND P3, PT, R171, 0x29, PT ;  /* 0x00000029ab00780c */ /* 0x000fe40003f66270 */
[----:B------:R-:W-:-:S04]  /*1dba0*/  ISETP.LT.OR P2, PT, R170, 0x22, P2 ;  /* 0x00000022aa00780c */ /* 0x000fc80001741670 */
[----:B------:R-:W-:Y:S02]  /*1dbb0*/  FSEL R137, R137, -INF , !P2 ;  /* 0xff80000089897808 */ /* 0x000fe40005000000 */
        /* <DEDUP_REMOVED lines=137> */
[----:B------:R-:W-:Y:S02]  /*1e450*/  LOP3.LUT R16, R16, 0xfdffffff, RZ, 0xc0, !PT ;  /* 0xfdffffff10107812 */ /* 0x000fe400078ec0ff */
[----:B------:R-:W-:-:S04]  /*1e460*/  ISETP.GT.AND P2, PT, R169, 0x81, !P3 ;  /* 0x00000081a900780c */ /* 0x000fc80005f44270 */
[----:B------:R-:W-:-:S03]  /*1e470*/  ISETP.LT.OR P2, PT, R170, 0x82, P2 ;  /* 0x00000082aa00780c */ /* 0x000fc60001741670 */
[----:B------:R-:W-:Y:S02]  /*1e480*/  @P3 LOP3.LUT R16, R16, 0x2000000, RZ, 0xfc, !PT ;  /* 0x0200000010103812 */ /* 0x000fe400078efcff */
[----:B------:R-:W-:Y:S02]  /*1e490*/  ISETP.GE.AND P3, PT, R171, 0x89, PT ;  /* 0x00000089ab00780c */ /* 0x000fe40003f66270 */
[----:B------:R-:W-:Y:S02]  /*1e4a0*/  FSEL R89, R89, -INF , !P2 ;  /* 0xff80000059597808 */ /* 0x000fe40005000000 */
[----:B------:R-:W-:Y:S02]  /*1e4b0*/  ISETP.GT.AND P2, PT, R169, 0x88, !P3 ;  /* 0x00000088a900780c */ /* 0x000fe40005f44270 */
[----:B------:R-:W-:Y:S02]  /*1e4c0*/  LOP3.LUT R16, R16, 0xfeffffff, RZ, 0xc0, !PT ;  /* 0xfeffffff10107812 */ /* 0x000fe400078ec0ff */
[----:B------:R-:W-:-:S04]  /*1e4d0*/  ISETP.LT.OR P2, PT, R170, 0x89, P2 ;  /* 0x00000089aa00780c */ /* 0x000fc80001741670 */
[----:B------:R-:W-:Y:S02]  /*1e4e0*/  FSEL R92, R92, -INF , !P2 ;  /* 0xff8000005c5c7808 */ /* 0x000fe40005000000 */
[----:B------:R-:W-:Y:S02]  /*1e4f0*/  ISETP.GE.AND P2, PT, R171, 0x8a, PT ;  /* 0x0000008aab00780c */ /* 0x000fe40003f46270 */
[----:B------:R-:W-:Y:S02]  /*1e500*/  @P3 LOP3.LUT R16, R16, 0x1000000, RZ, 0xfc, !PT ;  /* 0x0100000010103812 */ /* 0x000fe400078efcff */
[----:B------:R-:W-:Y:S02]  /*1e510*/  ISETP.GT.AND P3, PT, R169, 0x89, !P2 ;  /* 0x00000089a900780c */ /* 0x000fe40005764270 */
[----:B------:R-:W-:Y:S02]  /*1e520*/  LOP3.LUT R16, R16, 0xfffffffe, RZ, 0xc0, !PT ;  /* 0xfffffffe10107812 */ /* 0x000fe400078ec0ff */
        /* <DEDUP_REMOVED lines=14> */
[----:B------:R-:W-:-:S13]  /*1e610*/  ISETP.GE.AND P6, PT, R171, 0x1, PT ;  /* 0x00000001ab00780c */ /* 0x000fda0003fc6270 */
[----:B------:R-:W-:Y:S02]  /*1e620*/  @P6 LOP3.LUT R16, R16, 0x1, RZ, 0xfc, !PT ;  /* 0x0000000110106812 */ /* 0x000fe400078efcff */
[----:B------:R-:W-:Y:S02]  /*1e630*/  ISETP.GT.AND P6, PT, R169, RZ, !P6 ;  /* 0x000000ffa900720c */ /* 0x000fe400077c4270 */
[----:B------:R-:W-:Y:S02]  /*1e640*/  LOP3.LUT R16, R16, 0xf7ffffff, RZ, 0xc0, !PT ;  /* 0xf7ffffff10107812 */ /* 0x000fe400078ec0ff */
[----:B------:R-:W-:-:S04]  /*1e650*/  ISETP.LT.OR P6, PT, R170, 0x1, P6 ;  /* 0x00000001aa00780c */ /* 0x000fc800037c1670 */
[----:B------:R-:W-:Y:S02]  /*1e660*/  FSEL R152, R152, -INF , !P6 ;  /* 0xff80000098987808 */ /* 0x000fe40007000000 */
[----:B------:R-:W-:-:S13]  /*1e670*/  ISETP.GE.AND P6, PT, R171, 0x9a, PT ;  /* 0x0000009aab00780c */ /* 0x000fda0003fc6270 */
[----:B------:R-:W-:Y:S02]  /*1e680*/  @P6 LOP3.LUT R16, R16, 0x8000000, RZ, 0xfc, !PT ;  /* 0x0800000010106812 */ /* 0x000fe400078efcff */
[----:B------:R-:W-:-:S04]  /*1e690*/  ISETP.GT.AND P6, PT, R169, 0x99, !P6 ;  /* 0x00000099a900780c */ /* 0x000fc800077c4270 */
[----:B------:R-:W-:-:S04]  /*1e6a0*/  ISETP.LT.OR P6, PT, R170, 0x9a, P6 ;  /* 0x0000009aaa00780c */ /* 0x000fc800037c1670 */
[----:B------:R-:W-:Y:S02]  /*1e6b0*/  FSEL R101, R101, -INF , !P6 ;  /* 0xff80000065657808 */ /* 0x000fe40007000000 */
[----:B------:R-:W-:-:S13]  /*1e6c0*/  LOP3.LUT P6, RZ, R18, 0x10, RZ, 0xc0, !PT ;  /* 0x0000001012ff7812 */ /* 0x000fda00078cc0ff */
[----:B------:R-:W-:Y:S05]  /*1e6d0*/  @!P6 BRA `(.L_x_1515) ;  /* 0x000000000058e947 */ /* 0x000fea0003800000 */
[----:B------:R-:W-:Y:S01]  /*1e6e0*/  ISETP.GT.AND P6, PT, R13, -0x1, PT ;  /* 0xffffffff0d00780c */ /* 0x000fe20003fc4270 */
[----:B------:R-:W-:-:S12]  /*1e6f0*/  BSSY B0, `(.L_x_1516) ;  /* 0x0000011000007945 */ /* 0x000fd80003800000 */
[----:B------:R-:W-:Y:S05]  /*1e700*/  @P6 BRA `(.L_x_1517) ;  /* 0x0000000000246947 */ /* 0x000fea0003800000 */
[----:B------:R-:W-:Y:S02]  /*1e710*/  IMAD.U32 R104, RZ, RZ, UR55 ;  /* 0x00000037ff687e24 */ /* 0x000fe4000f8e00ff */
[----:B------:R-:W-:-:S03]  /*1e720*/  VIADD R169, R12, 0x8 ;  /* 0x000000080ca97836 */ /* 0x000fc60000000000 */
[----:B------:R-:W-:Y:S02]  /*1e730*/  ISETP.NE.AND P6, PT, R104, 0x1, PT ;  /* 0x000000016800780c */ /* 0x000fe40003fc5270 */
[----:B------:R-:W-:-:S11]  /*1e740*/  LOP3.LUT R169, RZ, R169, RZ, 0x33, !PT ;  /* 0x000000a9ffa97212 */ /* 0x000fd600078e33ff */
[----:B------:R-:W0:Y:S02]  /*1e750*/  @P6 LDC.64 R20, c[0x0][0x9e8] ;  /* 0x00027a00ff146b82 */ /* 0x000e240000000a00 */
[----:B0-----:R-:W-:-:S05]  /*1e760*/  @P6 IMAD.HI.U32 R20, R169, R20, RZ ;  /* 0x00000014a9146227 */ /* 0x001fca00078e00ff */
[----:B------:R-:W-:-:S04]  /*1e770*/  @P6 SHF.R.U32.HI R169, RZ, R21, R20 ;  /* 0x00000015ffa96219 */ /* 0x000fc80000011614 */
[----:B------:R-:W-:Y:S01]  /*1e780*/  LOP3.LUT R169, RZ, R169, RZ, 0x33, !PT ;  /* 0x000000a9ffa97212 */ /* 0x000fe200078e33ff */
[----:B------:R-:W-:Y:S06]  /*1e790*/  BRA `(.L_x_1518) ;  /* 0x0000000000187947 */ /* 0x000fec0003800000 */
.L_x_1517:
[----:B------:R-:W-:Y:S02]  /*1e7a0*/  IMAD.U32 R104, RZ, RZ, UR55 ;  /* 0x00000037ff687e24 */ /* 0x000fe4000f8e00ff */
[----:B------:R-:W-:-:S03]  /*1e7b0*/  IMAD.MOV.U32 R169, RZ, RZ, R13 ;  /* 0x000000ffffa97224 */ /* 0x000fc600078e000d */
[----:B------:R-:W-:-:S13]  /*1e7c0*/  ISETP.NE.AND P6, PT, R104, 0x1, PT ;  /* 0x000000016800780c */ /* 0x000fda0003fc5270 */
[----:B------:R-:W0:Y:S02]  /*1e7d0*/  @P6 LDC.64 R20, c[0x0][0x9e8] ;  /* 0x00027a00ff146b82 */ /* 0x000e240000000a00 */
[----:B0-----:R-:W-:-:S05]  /*1e7e0*/  @P6 IMAD.HI.U32 R20, R13, R20, RZ ;  /* 0x000000140d146227 */ /* 0x001fca00078e00ff */
[----:B------:R-:W-:-:S07]  /*1e7f0*/  @P6 SHF.R.U32.HI R169, RZ, R21, R20 ;  /* 0x00000015ffa96219 */ /* 0x000fce0000011614 */
.L_x_1518:
[----:B------:R-:W-:Y:S05]  /*1e800*/  BSYNC B0 ;  /* 0x0000000000007941 */ /* 0x000fea0003800000 */
.L_x_1516:
[----:B------:R-:W-:-:S05]  /*1e810*/  IMAD R21, R169, R104, R168 ;  /* 0x00000068a9157224 */ /* 0x000fca00078e02a8 */
[----:B------:R-:W-:Y:S02]  /*1e820*/  VIADDMNMX R174, R21, R104, R174, PT ;  /* 0x0000006815ae7246 */ /* 0x000fe400038001ae */
[----:B------:R-:W-:-:S07]  /*1e830*/  VIMNMX R172, R172, R21, !PT ;  /* 0x00000015acac7248 */ /* 0x000fce0007fe0100 */
.L_x_1515:
[----:B------:R-:W-:Y:S02]  /*1e840*/  ISETP.GT.AND P1, PT, R172, 0x20, !P1 ;  /* 0x00000020ac00780c */ /* 0x000fe40004f24270 */
[----:B------:R-:W-:Y:S02]  /*1e850*/  LOP3.LUT P6, RZ, R16, 0x20000, RZ, 0xc0, !PT ;  /* 0x0002000010ff7812 */ /* 0x000fe400078cc0ff */
[----:B------:R-:W-:Y:S02]  /*1e860*/  ISETP.LT.OR P1, PT, R174, 0x21, P1 ;  /* 0x00000021ae00780c */ /* 0x000fe40000f21670 */
[----:B------:R-:W-:Y:S02]  /*1e870*/  FMNMX.FTZ R104, R152, R3, !PT ;  /* 0x0000000398687209 */ /* 0x000fe40007810000 */
[----:B------:R-:W-:Y:S02]  /*1e880*/  FSEL R21, R138, -INF , !P1 ;  /* 0xff8000008a157808 */ /* 0x000fe40004800000 */
[----:B------:R-:W-:-:S02]  /*1e890*/  LOP3.LUT P1, RZ, R16, 0x2, RZ, 0xc0, !PT ;  /* 0x0000000210ff7812 */ /* 0x000fc4000782c0ff */
[----:B------:R-:W-:Y:S02]  /*1e8a0*/  FMNMX.FTZ R104, R153, R104, !PT ;  /* 0x0000006899687209 */ /* 0x000fe40007810000 */
[----:B------:R-:W-:Y:S02]  /*1e8b0*/  ISETP.GT.AND P1, PT, R172, 0x21, !P1 ;  /* 0x00000021ac00780c */ /* 0x000fe40004f24270 */
[----:B------:R-:W-:Y:S02]  /*1e8c0*/  FMNMX.FTZ R104, R173, R104, !PT ;  /* 0x00000068ad687209 */ /* 0x000fe40007810000 */
[----:B------:R-:W-:Y:S02]  /*1e8d0*/  ISETP.LT.OR P1, PT, R174, 0x22, P1 ;  /* 0x00000022ae00780c */ /* 0x000fe40000f21670 */
[----:B------:R-:W-:Y:S02]  /*1e8e0*/  FMNMX.FTZ R104, R157, R104, !PT ;  /* 0x000000689d687209 */ /* 0x000fe40007810000 */
[----:B------:R-:W-:-:S02]  /*1e8f0*/  FSEL R139, R139, -INF , !P1 ;  /* 0xff8000008b8b7808 */ /* 0x000fc40004800000 */
[----:B------:R-:W-:Y:S02]  /*1e900*/  LOP3.LUT P1, RZ, R16, 0x4, RZ, 0xc0, !PT ;  /* 0x0000000410ff7812 */ /* 0x000fe4000782c0ff */
[----:B------:R-:W-:Y:S02]  /*1e910*/  FMNMX.FTZ R104, R175, R104, !PT ;  /* 0x00000068af687209 */ /* 0x000fe40007810000 */
[----:B------:R-:W-:Y:S02]  /*1e920*/  ISETP.GT.AND P1, PT, R172, 0x28, !P1 ;  /* 0x00000028ac00780c */ /* 0x000fe40004f24270 */
[----:B------:R-:W-:Y:S02]  /*1e930*/  FMNMX.FTZ R104, R161, R104, !PT ;  /* 0x00000068a1687209 */ /* 0x000fe40007810000 */
[----:B------:R-:W-:Y:S02]  /*1e940*/  ISETP.LT.OR P1, PT, R174, 0x29, P1 ;  /* 0x00000029ae00780c */ /* 0x000fe40000f21670 */
[----:B------:R-:W-:-:S02]  /*1e950*/  FMNMX.FTZ R104, R177, R104, !PT ;  /* 0x00000068b1687209 */ /* 0x000fc40007810000 */
[----:B------:R-:W-:Y:S02]  /*1e960*/  FSEL R169, R142, -INF , !P1 ;  /* 0xff8000008ea97808 */ /* 0x000fe40004800000 */
[----:B------:R-:W-:Y:S02]  /*1e970*/  LOP3.LUT P1, RZ, R16, 0x8, RZ, 0xc0, !PT ;  /* 0x0000000810ff7812 */ /* 0x000fe4000782c0ff */
[----:B------:R-:W-:Y:S02]  /*1e980*/  FMNMX.FTZ R104, R165, R104, !PT ;  /* 0x00000068a5687209 */ /* 0x000fe40007810000 */
[----:B------:R-:W-:Y:S02]  /*1e990*/  ISETP.GT.AND P1, PT, R172, 0x29, !P1 ;  /* 0x00000029ac00780c */ /* 0x000fe40004f24270 */
[----:B------:R-:W-:Y:S02]  /*1e9a0*/  FMNMX.FTZ R104, R179, R104, !PT ;  /* 0x00000068b3687209 */ /* 0x000fe40007810000 */
[----:B------:R-:W-:-:S02]  /*1e9b0*/  ISETP.LT.OR P1, PT, R174, 0x2a, P1 ;  /* 0x0000002aae00780c */ /* 0x000fc40000f21670 */
[----:B------:R-:W-:Y:S02]  /*1e9c0*/  FMNMX.FTZ R104, R137, R104, !PT ;  /* 0x0000006889687209 */ /* 0x000fe40007810000 */
[----:B------:R-:W-:Y:S02]  /*1e9d0*/  FSEL R143, R143, -INF , !P1 ;  /* 0xff8000008f8f7808 */ /* 0x000fe40004800000 */
[----:B------:R-:W-:Y:S02]  /*1e9e0*/  LOP3.LUT P1, RZ, R16, 0x10, RZ, 0xc0, !PT ;  /* 0x0000001010ff7812 */ /* 0x000fe4000782c0ff */
[----:B------:R-:W-:Y:S02]  /*1e9f0*/  FMNMX.FTZ R104, R181, R104, !PT ;  /* 0x00000068b5687209 */ /* 0x000fe40007810000 */
[----:B------:R-:W-:Y:S02]  /*1ea00*/  ISETP.GT.AND P1, PT, R172, 0x30, !P1 ;  /* 0x00000030ac00780c */ /* 0x000fe40004f24270 */
[----:B------:R-:W-:-:S02]  /*1ea10*/  FMNMX.FTZ R104, R141, R104, !PT ;  /* 0x000000688d687209 */ /* 0x000fc40007810000 */
[----:B------:R-:W-:Y:S02]  /*1ea20*/  ISETP.LT.OR P1, PT, R174, 0x31, P1 ;  /* 0x00000031ae00780c */ /* 0x000fe40000f21670 */
[----:B------:R-:W-:Y:S02]  /*1ea30*/  FMNMX.FTZ R104, R183, R104, !PT ;  /* 0x00000068b7687209 */ /* 0x000fe40007810000 */
[----:B------:R-:W-:Y:S02]  /*1ea40*/  FSEL R171, R146, -INF , !P1 ;  /* 0xff80000092ab7808 */ /* 0x000fe40004800000 */
[----:B------:R-:W-:Y:S02]  /*1ea50*/  LOP3.LUT P1, RZ, R16, 0x800000, RZ, 0xc0, !PT ;  /* 0x0080000010ff7812 */ /* 0x000fe4000782c0ff */
[----:B------:R-:W-:Y:S02]  /*1ea60*/  FMNMX.FTZ R104, R145, R104, !PT ;  /* 0x0000006891687209 */ /* 0x000fe40007810000 */
[----:B------:R-:W-:-:S02]  /*1ea70*/  ISETP.GT.AND P1, PT, R172, 0x31, !P1 ;  /* 0x00000031ac00780c */ /* 0x000fc40004f24270 */
[----:B------:R-:W-:Y:S02]  /*1ea80*/  FMNMX.FTZ R104, R185, R104, !PT ;  /* 0x00000068b9687209 */ /* 0x000fe40007810000 */
[----:B------:R-:W-:Y:S02]  /*1ea90*/  ISETP.LT.OR P1, PT, R174, 0x32, P1 ;  /* 0x00000032ae00780c */ /* 0x000fe40000f21670 */
[----:B------:R-:W-:Y:S02]  /*1eaa0*/  FMNMX.FTZ R104, R149, R104, !PT ;  /* 0x0000006895687209 */ /* 0x000fe40007810000 */
[----:B------:R-:W-:Y:S02]  /*1eab0*/  FSEL R147, R147, -INF , !P1 ;  /* 0xff80000093937808 */ /* 0x000fe40004800000 */
[----:B------:R-:W-:Y:S02]  /*1eac0*/  LOP3.LUT P1, RZ, R16, 0x400000, RZ, 0xc0, !PT ;  /* 0x0040000010ff7812 */ /* 0x000fe4000782c0ff */
[----:B------:R-:W-:-:S02]  /*1ead0*/  FMNMX.FTZ R104, R187, R104, !PT ;  /* 0x00000068bb687209 */ /* 0x000fc40007810000 */
[----:B------:R-:W-:Y:S02]  /*1eae0*/  ISETP.GT.AND P1, PT, R172, 0x38, !P1 ;  /* 0x00000038ac00780c */ /* 0x000fe40004f24270 */
[----:B------:R-:W-:Y:S02]  /*1eaf0*/  FMNMX.FTZ R104, R121, R104, !PT ;  /* 0x0000006879687209 */ /* 0x000fe40007810000 */
        /* <DEDUP_REMOVED lines=22> */
[----:B------:R-:W-:Y:S02]  /*1ec60*/  ISETP.GT.AND P2, PT, R172, 0x89, !P2 ;  /* 0x00000089ac00780c */ /* 0x000fe40005744270 */
[----:B------:R-:W-:Y:S02]  /*1ec70*/  FSEL R123, R123, -INF , !P1 ;  /* 0xff8000007b7b7808 */ /* 0x000fe40004800000 */
[----:B------:R-:W-:Y:S02]  /*1ec80*/  LOP3.LUT P1, RZ, R16, 0x40000, RZ, 0xc0, !PT ;  /* 0x0004000010ff7812 */ /* 0x000fe4000782c0ff */
[----:B------:R-:W-:Y:S02]  /*1ec90*/  ISETP.LT.OR P2, PT, R174, 0x8a, P2 ;  /* 0x0000008aae00780c */ /* 0x000fe40001741670 */
[C---:B------:R-:W-:Y:S02]  /*1eca0*/  ISETP.GT.AND P1, PT, R172.reuse, 0x48, !P1 ;  /* 0x00000048ac00780c */ /* 0x040fe40004f24270 */
[----:B------:R-:W-:-:S02]  /*1ecb0*/  ISETP.GT.AND P3, PT, R172, 0x90, !P3 ;  /* 0x00000090ac00780c */ /* 0x000fc40005f64270 */
[----:B------:R-:W-:Y:S02]  /*1ecc0*/  ISETP.LT.OR P1, PT, R174, 0x49, P1 ;  /* 0x00000049ae00780c */ /* 0x000fe40000f21670 */
[----:B------:R-:W-:Y:S02]  /*1ecd0*/  FSEL R95, R95, -INF , !P2 ;  /* 0xff8000005f5f7808 */ /* 0x000fe40005000000 */
[----:B------:R-:W-:Y:S02]  /*1ece0*/  FSEL R126, R126, -INF , !P1 ;  /* 0xff8000007e7e7808 */ /* 0x000fe40004800000 */
[----:B------:R-:W-:Y:S02]  /*1ecf0*/  ISETP.GT.AND P1, PT, R172, 0x49, !P6 ;  /* 0x00000049ac00780c */ /* 0x000fe40007724270 */
[----:B------:R-:W-:Y:S02]  /*1ed00*/  LOP3.LUT P6, RZ, R16, 0x40, RZ, 0xc0, !PT ;  /* 0x0000004010ff7812 */ /* 0x000fe400078cc0ff */
[----:B------:R-:W-:-:S02]  /*1ed10*/  ISETP.LT.OR P1, PT, R174, 0x4a, P1 ;  /* 0x0000004aae00780c */ /* 0x000fc40000f21670 */
[----:B------:R-:W-:Y:S02]  /*1ed20*/  ISETP.LT.OR P3, PT, R174, 0x91, P3 ;  /* 0x00000091ae00780c */ /* 0x000fe40001f61670 */
[----:B------:R-:W-:Y:S02]  /*1ed30*/  FSEL R127, R127, -INF , !P1 ;  /* 0xff8000007f7f7808 */ /* 0x000fe40004800000 */
[----:B------:R-:W-:Y:S02]  /*1ed40*/  LOP3.LUT P1, RZ, R16, 0x10000, RZ, 0xc0, !PT ;  /* 0x0001000010ff7812 */ /* 0x000fe4000782c0ff */
[C---:B------:R-:W-:Y:S02]  /*1ed50*/  ISETP.GT.AND P4, PT, R172.reuse, 0x91, !P4 ;  /* 0x00000091ac00780c */ /* 0x040fe40006784270 */
[----:B------:R-:W-:Y:S02]  /*1ed60*/  ISETP.GT.AND P1, PT, R172, 0x50, !P1 ;  /* 0x00000050ac00780c */ /* 0x000fe40004f24270 */
[----:B------:R-:W-:-:S02]  /*1ed70*/  FSEL R98, R98, -INF , !P3 ;  /* 0xff80000062627808 */ /* 0x000fc40005800000 */
[C---:B------:R-:W-:Y:S02]  /*1ed80*/  ISETP.LT.OR P1, PT, R174.reuse, 0x51, P1 ;  /* 0x00000051ae00780c */ /* 0x040fe40000f21670 */
[----:B------:R-:W-:Y:S02]  /*1ed90*/  ISETP.LT.OR P4, PT, R174, 0x92, P4 ;  /* 0x00000092ae00780c */ /* 0x000fe40002781670 */
[----:B------:R-:W-:Y:S02]  /*1eda0*/  FSEL R130, R130, -INF , !P1 ;  /* 0xff80000082827808 */ /* 0x000fe40004800000 */
[----:B------:R-:W-:Y:S02]  /*1edb0*/  LOP3.LUT P1, RZ, R16, 0x8000, RZ, 0xc0, !PT ;  /* 0x0000800010ff7812 */ /* 0x000fe4000782c0ff */
[C---:B------:R-:W-:Y:S02]  /*1edc0*/  ISETP.GT.AND P5, PT, R172.reuse, 0x98, !P5 ;  /* 0x00000098ac00780c */ /* 0x040fe40006fa4270 */
[----:B------:R-:W-:-:S02]  /*1edd0*/  ISETP.GT.AND P1, PT, R172, 0x51, !P1 ;  /* 0x00000051ac00780c */ /* 0x000fc40004f24270 */
[----:B------:R-:W-:Y:S02]  /*1ede0*/  FSEL R99, R99, -INF , !P4 ;  /* 0xff80000063637808 */ /* 0x000fe40006000000 */
[C---:B------:R-:W-:Y:S02]  /*1edf0*/  ISETP.LT.OR P1, PT, R174.reuse, 0x52, P1 ;  /* 0x00000052ae00780c */ /* 0x040fe40000f21670 */
[----:B------:R-:W-:Y:S02]  /*1ee00*/  ISETP.LT.OR P5, PT, R174, 0x99, P5 ;  /* 0x00000099ae00780c */ /* 0x000fe40002fa1670 */
[----:B------:R-:W-:Y:S02]  /*1ee10*/  FSEL R131, R131, -INF , !P1 ;  /* 0xff80000083837808 */ /* 0x000fe40004800000 */
[----:B------:R-:W-:Y:S02]  /*1ee20*/  LOP3.LUT P1, RZ, R16, 0x4000, RZ, 0xc0, !PT ;  /* 0x0000400010ff7812 */ /* 0x000fe4000782c0ff */
[----:B------:R-:W-:-:S02]  /*1ee30*/  ISETP.NE.AND P3, PT, R220, 0x3, PT ;  /* 0x00000003dc00780c */ /* 0x000fc40003f65270 */
[----:B------:R-:W-:-:S04]  /*1ee40*/  ISETP.GT.AND P1, PT, R172, 0x58, !P1 ;  /* 0x00000058ac00780c */ /* 0x000fc80004f24270 */
[----:B------:R-:W-:-:S04]  /*1ee50*/  ISETP.LT.OR P1, PT, R174, 0x59, P1 ;  /* 0x00000059ae00780c */ /* 0x000fc80000f21670 */
[----:B------:R-:W-:Y:S02]  /*1ee60*/  FSEL R134, R134, -INF , !P1 ;  /* 0xff80000086867808 */ /* 0x000fe40004800000 */
[----:B------:R-:W-:-:S04]  /*1ee70*/  LOP3.LUT P1, RZ, R16, 0x2000, RZ, 0xc0, !PT ;  /* 0x0000200010ff7812 */ /* 0x000fc8000782c0ff */
        /* <DEDUP_REMOVED lines=27> */
[----:B------:R-:W-:Y:S02]  /*1f030*/  ISETP.GT.AND P1, PT, R172, 0x78, !P6 ;  /* 0x00000078ac00780c */ /* 0x000fe40007724270 */
[----:B------:R-:W-:Y:S02]  /*1f040*/  LOP3.LUT P6, RZ, R16, 0x1000000, RZ, 0xc0, !PT ;  /* 0x0100000010ff7812 */ /* 0x000fe400078cc0ff */
        /* <DEDUP_REMOVED lines=47> */
[----:B------:R-:W-:Y:S02]  /*1f340*/  LOP3.LUT P6, RZ, R16, 0x1, RZ, 0xc0, !PT ;  /* 0x0000000110ff7812 */ /* 0x000fe400078cc0ff */
[----:B------:R-:W-:Y:S02]  /*1f350*/  FMNMX.FTZ R104, R116, R91, !PT ;  /* 0x0000005b74687209 */ /* 0x000fe40007810000 */
[----:B------:R-:W-:Y:S02]  /*1f360*/  FSEL R94, R94, -INF , !P1 ;  /* 0xff8000005e5e7808 */ /* 0x000fe40004800000 */
[----:B------:R-:W-:Y:S02]  /*1f370*/  FMNMX.FTZ R91, R117, R104, !PT ;  /* 0x00000068755b7209 */ /* 0x000fe40007810000 */
[----:B------:R-:W-:Y:S02]  /*1f380*/  ISETP.GT.AND P1, PT, R172, RZ, !P6 ;  /* 0x000000ffac00720c */ /* 0x000fe40007724270 */
[----:B------:R-:W-:-:S02]  /*1f390*/  FMNMX.FTZ R104, R88, R91, !PT ;  /* 0x0000005b58687209 */ /* 0x000fc40007810000 */
[----:B------:R-:W-:Y:S02]  /*1f3a0*/  ISETP.LT.OR P1, PT, R174, 0x1, P1 ;  /* 0x00000001ae00780c */ /* 0x000fe40000f21670 */
[----:B------:R-:W-:Y:S02]  /*1f3b0*/  FMNMX.FTZ R91, R89, R104, !PT ;  /* 0x00000068595b7209 */ /* 0x000fe40007810000 */
[----:B------:R-:W-:Y:S02]  /*1f3c0*/  FSEL R154, R154, -INF , !P1 ;  /* 0xff8000009a9a7808 */ /* 0x000fe40004800000 */
[----:B------:R-:W-:Y:S02]  /*1f3d0*/  FMNMX.FTZ R104, R92, R91, !PT ;  /* 0x0000005b5c687209 */ /* 0x000fe40007810000 */
[----:B------:R-:W-:Y:S02]  /*1f3e0*/  FMNMX.FTZ R136, R154, R0, !PT ;  /* 0x000000009a887209 */ /* 0x000fe40007810000 */
[----:B------:R-:W-:-:S02]  /*1f3f0*/  FMNMX.FTZ R91, R93, R104, !PT ;  /* 0x000000685d5b7209 */ /* 0x000fc40007810000 */
[----:B------:R-:W-:Y:S02]  /*1f400*/  LOP3.LUT P6, RZ, R16, 0x8000000, RZ, 0xc0, !PT ;  /* 0x0800000010ff7812 */ /* 0x000fe400078cc0ff */
[----:B------:R-:W-:Y:S02]  /*1f410*/  FMNMX.FTZ R104, R96, R91, !PT ;  /* 0x0000005b60687209 */ /* 0x000fe40007810000 */
[----:B------:R-:W-:Y:S02]  /*1f420*/  ISETP.GT.AND P2, PT, R172, 0x99, !P6 ;  /* 0x00000099ac00780c */ /* 0x000fe40007744270 */
[----:B------:R-:W-:Y:S02]  /*1f430*/  FMNMX.FTZ R91, R97, R104, !PT ;  /* 0x00000068615b7209 */ /* 0x000fe40007810000 */
[----:B------:R-:W-:Y:S02]  /*1f440*/  ISETP.LT.OR P2, PT, R174, 0x9a, P2 ;  /* 0x0000009aae00780c */ /* 0x000fe40001741670 */
[----:B------:R-:W-:-:S04]  /*1f450*/  FMNMX.FTZ R104, R100, R91, !PT ;  /* 0x0000005b64687209 */ /* 0x000fc80007810000 */
[----:B------:R-:W-:-:S05]  /*1f460*/  FMNMX.FTZ R104, R101, R104, !PT ;  /* 0x0000006865687209 */ /* 0x000fca0007810000 */
[----:B------:R-:W0:Y:S02]  /*1f470*/  SHFL.BFLY PT, R91, R104, 0x2, 0x1f ;  /* 0x0c401f00685b7f89 */ /* 0x000e2400000e0000 */
[----:B0-----:R-:W-:-:S05]  /*1f480*/  FMNMX.FTZ R120, R104, R91, !PT ;  /* 0x0000005b68787209 */ /* 0x001fca0007810000 */
[----:B------:R-:W0:Y:S02]  /*1f490*/  SHFL.BFLY PT, R91, R120, 0x1, 0x1f ;  /* 0x0c201f00785b7f89 */ /* 0x000e2400000e0000 */
[----:B0-----:R-:W-:-:S04]  /*1f4a0*/  FMNMX.FTZ R91, R120, R91, !PT ;  /* 0x0000005b785b7209 */ /* 0x001fc80007810000 */
[----:B------:R-:W-:Y:S01]  /*1f4b0*/  FSETP.NEU.FTZ.AND P1, PT, R91, -INF , PT ;  /* 0xff8000005b00780b */ /* 0x000fe20003f3d000 */
[----:B------:R-:W-:-:S05]  /*1f4c0*/  FFMA.FTZ R108, R2, R91, -8 ;  /* 0xc1000000026c7423 */ /* 0x000fca000001005b */
[----:B------:R-:W-:-:S05]  /*1f4d0*/  FSEL R108, R108, RZ, P1 ;  /* 0x000000ff6c6c7208 */ /* 0x000fca0000800000 */
[C-C-:B------:R-:W-:Y:S01]  /*1f4e0*/  FFMA.FTZ R120, R2.reuse, R173, -R108.reuse ;  /* 0x000000ad02787223 */ /* 0x140fe2000001086c */
[----:B------:R-:W-:Y:S01]  /*1f4f0*/  FMNMX.FTZ R173, R155, R136, !PT ;  /* 0x000000889bad7209 */ /* 0x000fe20007810000 */
[C-C-:B------:R-:W-:Y:S01]  /*1f500*/  FFMA.FTZ R152, R2.reuse, R152, -R108.reuse ;  /* 0x0000009802987223 */ /* 0x140fe2000001086c */
[----:B------:R-:W-:-:S01]  /*1f510*/  FFMA.FTZ R164, R2, R109, -R108 ;  /* 0x0000006d02a47223 */ /* 0x000fc2000001086c */
[----:B------:R-:W-:Y:S01]  /*1f520*/  FSEL R109, R103, -INF , !P2 ;  /* 0xff800000676d7808 */ /* 0x000fe20005000000 */
[----:B------:R-:W-:-:S01]  /*1f530*/  FFMA.FTZ R128, R2, R177, -R108 ;  /* 0x000000b102807223 */ /* 0x000fc2000001086c */
[----:B------:R-:W-:Y:S01]  /*1f540*/  FMNMX.FTZ R136, R158, R173, !PT ;  /* 0x000000ad9e887209 */ /* 0x000fe20007810000 */
[----:B------:R0:W-:Y:S01]  /*1f550*/  MUFU.EX2 R104, R152 ;  /* 0x0000009800687308 */ /* 0x0001e20000000800 */
[----:B------:R-:W-:-:S01]  /*1f560*/  FFMA.FTZ R124, R2, R175, -R108 ;  /* 0x000000af027c7223 */ /* 0x000fc2000001086c */
[C-C-:B------:R-:W-:Y:S01]  /*1f570*/  FFMA.FTZ R175, R2.reuse, R89, -R108.reuse ;  /* 0x0000005902af7223 */ /* 0x140fe2000001086c */
[----:B------:R-:W-:Y:S01]  /*1f580*/  FMNMX.FTZ R173, R159, R136, !PT ;  /* 0x000000889fad7209 */ /* 0x000fe20007810000 */
[C-C-:B------:R-:W-:Y:S01]  /*1f590*/  FFMA.FTZ R132, R2.reuse, R179, -R108.reuse ;  /* 0x000000b302847223 */ /* 0x140fe2000001086c */
[----:B------:R-:W-:-:S01]  /*1f5a0*/  FFMA.FTZ R153, R2, R153, -R108 ;  /* 0x0000009902997223 */ /* 0x000fc2000001086c */
[--C-:B------:R-:W-:Y:S01]  /*1f5b0*/  FFMA.FTZ R157, R2, R157, -R108.reuse ;  /* 0x0000009d029d7223 */ /* 0x100fe2000001086c */
[----:B------:R-:W-:Y:S01]  /*1f5c0*/  FMNMX.FTZ R138, R162, R173, !PT ;  /* 0x000000ada28a7209 */ /* 0x000fe20007810000 */
[----:B------:R-:W-:Y:S01]  /*1f5d0*/  MUFU.EX2 R103, R164 ;  /* 0x000000a400677308 */ /* 0x000fe20000000800 */
[----:B------:R-:W-:-:S01]  /*1f5e0*/  FFMA.FTZ R161, R2, R161, -R108 ;  /* 0x000000a102a17223 */ /* 0x000fc2000001086c */
[C-C-:B------:R-:W-:Y:S01]  /*1f5f0*/  FFMA.FTZ R165, R2.reuse, R165, -R108.reuse ;  /* 0x000000a502a57223 */ /* 0x140fe2000001086c */
[----:B------:R-:W-:Y:S01]  /*1f600*/  FMNMX.FTZ R173, R163, R138, !PT ;  /* 0x0000008aa3ad7209 */ /* 0x000fe20007810000 */
[C-C-:B------:R-:W-:Y:S01]  /*1f610*/  FFMA.FTZ R137, R2.reuse, R137, -R108.reuse ;  /* 0x0000008902897223 */ /* 0x140fe2000001086c */
[----:B------:R-:W-:-:S01]  /*1f620*/  FFMA.FTZ R181, R2, R181, -R108 ;  /* 0x000000b502b57223 */ /* 0x000fc2000001086c */
[--C-:B------:R-:W-:Y:S01]  /*1f630*/  FFMA.FTZ R141, R2, R141, -R108.reuse ;  /* 0x0000008d028d7223 */ /* 0x100fe2000001086c */
[----:B------:R-:W-:Y:S01]  /*1f640*/  FMNMX.FTZ R138, R166, R173, !PT ;  /* 0x000000ada68a7209 */ /* 0x000fe20007810000 */
[C-C-:B------:R-:W-:Y:S01]  /*1f650*/  FFMA.FTZ R183, R2.reuse, R183, -R108.reuse ;  /* 0x000000b702b77223 */ /* 0x140fe2000001086c */
[----:B------:R-:W-:-:S01]  /*1f660*/  FFMA.FTZ R145, R2, R145, -R108 ;  /* 0x0000009102917223 */ /* 0x000fc2000001086c */
[C-C-:B------:R-:W-:Y:S01]  /*1f670*/  FFMA.FTZ R185, R2.reuse, R185, -R108.reuse ;  /* 0x000000b902b97223 */ /* 0x140fe2000001086c */
        /* <DEDUP_REMOVED lines=27> */
[----:B------:R-:W-:Y:S01]  /*1f830*/  FFMA.FTZ R101, R2, R101, -R108 ;  /* 0x0000006502657223 */ /* 0x000fe2000001086c */
        /* <DEDUP_REMOVED lines=21> */
[----:B0-----:R-:W-:Y:S01]  /*1f990*/  FMNMX.FTZ R152, R114, R173, !PT ;  /* 0x000000ad72987209 */ /* 0x001fe20007810000 */
        /* <DEDUP_REMOVED lines=12> */
[----:B------:R-:W-:Y:S01]  /*1fa60*/  MUFU.EX2 R138, R183 ;  /* 0x000000b7008a7308 */ /* 0x000fe20000000800 */
[----:B------:R-:W-:Y:S01]  /*1fa70*/  FSEL R173, R102, -INF , !P5 ;  /* 0xff80000066ad7808 */ /* 0x000fe20006800000 */
[C-C-:B------:R-:W-:Y:S01]  /*1fa80*/  FFMA.FTZ R102, R2.reuse, R112, -R108.reuse ;  /* 0x0000007002667223 */ /* 0x140fe2000001086c */
[----:B------:R-:W-:Y:S01]  /*1fa90*/  FMNMX.FTZ R160, R99, R160, !PT ;  /* 0x000000a063a07209 */ /* 0x000fe20007810000 */
[----:B------:R-:W-:-:S03]  /*1faa0*/  FFMA.FTZ R112, R2, R116, -R108 ;  /* 0x0000007402707223 */ /* 0x000fc6000001086c */
[----:B------:R-:W-:Y:S01]  /*1fab0*/  FMNMX.FTZ R160, R173, R160, !PT ;  /* 0x000000a0ada07209 */ /* 0x000fe20007810000 */
[----:B------:R-:W-:Y:S03]  /*1fac0*/  MUFU.EX2 R145, R145 ;  /* 0x0000009100917308 */ /* 0x000fe60000000800 */
[----:B------:R-:W-:-:S05]  /*1fad0*/  FMNMX.FTZ R160, R109, R160, !PT ;  /* 0x000000a06da07209 */ /* 0x000fca0007810000 */
[----:B------:R-:W0:Y:S01]  /*1fae0*/  SHFL.BFLY PT, R177, R160, 0x2, 0x1f ;  /* 0x0c401f00a0b17f89 */ /* 0x000e2200000e0000 */
[----:B------:R-:W-:Y:S08]  /*1faf0*/  MUFU.EX2 R140, R185 ;  /* 0x000000b9008c7308 */ /* 0x000ff00000000800 */
[----:B------:R-:W-:Y:S08]  /*1fb00*/  MUFU.EX2 R149, R149 ;  /* 0x0000009500957308 */ /* 0x000ff00000000800 */
[----:B------:R-:W-:Y:S01]  /*1fb10*/  MUFU.EX2 R142, R187 ;  /* 0x000000bb008e7308 */ /* 0x000fe20000000800 */
[----:B0-----:R-:W-:-:S07]  /*1fb20*/  FMNMX.FTZ R177, R160, R177, !PT ;  /* 0x000000b1a0b17209 */ /* 0x001fce0007810000 */
[----:B------:R-:W-:Y:S01]  /*1fb30*/  MUFU.EX2 R121, R121 ;  /* 0x0000007900797308 */ /* 0x000fe20000000800 */
[----:B------:R-:W-:Y:S01]  /*1fb40*/  FSEL R160, R91, RZ, P1 ;  /* 0x000000ff5ba07208 */ /* 0x000fe20000800000 */
[----:B------:R-:W0:Y:S04]  /*1fb50*/  SHFL.BFLY PT, R116, R177, 0x1, 0x1f ;  /* 0x0c201f00b1747f89 */ /* 0x000e2800000e0000 */
[----:B------:R-:W-:-:S02]  /*1fb60*/  FADD.FTZ R3, -R160, R3 ;  /* 0x00000003a0037221 */ /* 0x000fc40000010100 */
[----:B------:R-:W-:Y:S02]  /*1fb70*/  MUFU.EX2 R144, R189 ;  /* 0x000000bd00907308 */ /* 0x000fe40000000800 */
[----:B------:R-:W-:-:S06]  /*1fb80*/  FMUL.FTZ R3, R2, R3 ;  /* 0x0000000302037220 */ /* 0x000fcc0000410000 */
[----:B------:R-:W1:Y:S08]  /*1fb90*/  MUFU.EX2 R3, R3 ;  /* 0x0000000300037308 */ /* 0x000e700000000800 */
[----:B------:R-:W-:Y:S01]  /*1fba0*/  MUFU.EX2 R125, R125 ;  /* 0x0000007d007d7308 */ /* 0x000fe20000000800 */
[----:B0-----:R-:W-:-:S04]  /*1fbb0*/  FMNMX.FTZ R89, R177, R116, !PT ;  /* 0x00000074b1597209 */ /* 0x001fc80007810000 */
[----:B------:R-:W-:Y:S01]  /*1fbc0*/  FSETP.NEU.FTZ.AND P1, PT, R89, -INF , PT ;  /* 0xff8000005900780b */ /* 0x000fe20003f3d000 */
[----:B------:R-:W-:-:S01]  /*1fbd0*/  FFMA.FTZ R177, R2, R89, -8 ;  /* 0xc100000002b17423 */ /* 0x000fc20000010059 */
[----:B-1----:R-:W-:Y:S01]  /*1fbe0*/  FFMA.FTZ R168, R3, R7, R104 ;  /* 0x0000000703a87223 */ /* 0x002fe20000010068 */
[----:B------:R-:W-:Y:S03]  /*1fbf0*/  MUFU.EX2 R146, R203 ;  /* 0x000000cb00927308 */ /* 0x000fe60000000800 */
[----:B------:R-:W-:-:S05]  /*1fc00*/  FSEL R177, R177, RZ, P1 ;  /* 0x000000ffb1b17208 */ /* 0x000fca0000800000 */
[C-C-:B------:R-:W-:Y:S01]  /*1fc10*/  FFMA.FTZ R164, R2.reuse, R147, -R177.reuse ;  /* 0x0000009302a47223 */ /* 0x140fe200000108b1 */
[----:B------:R-:W-:-:S01]  /*1fc20*/  FFMA.FTZ R147, R2, R150, -R177 ;  /* 0x0000009602937223 */ /* 0x000fc200000108b1 */
[C-C-:B------:R-:W-:Y:S01]  /*1fc30*/  FFMA.FTZ R150, R2.reuse, R151, -R177.reuse ;  /* 0x0000009702967223 */ /* 0x140fe200000108b1 */
[----:B------:R-:W-:Y:S01]  /*1fc40*/  FSEL R151, R89, RZ, P1 ;  /* 0x000000ff59977208 */ /* 0x000fe20000800000 */
[C-C-:B------:R-:W-:Y:S01]  /*1fc50*/  FFMA.FTZ R116, R2.reuse, R158, -R177.reuse ;  /* 0x0000009e02747223 */ /* 0x140fe200000108b1 */
[----:B------:R-:W-:-:S01]  /*1fc60*/  FFMA.FTZ R158, R2, R166, -R177 ;  /* 0x000000a6029e7223 */ /* 0x000fc200000108b1 */
[C-C-:B------:R-:W-:Y:S01]  /*1fc70*/  FFMA.FTZ R166, R2.reuse, R126, -R177.reuse ;  /* 0x0000007e02a67223 */ /* 0x140fe200000108b1 */
[----:B------:R-:W-:-:S01]  /*1fc80*/  FFMA.FTZ R179, R2, R154, -R177 ;  /* 0x0000009a02b37223 */ /* 0x000fc200000108b1 */
[----:B------:R-:W-:Y:S01]  /*1fc90*/  FADD.FTZ R151, -R151, R0 ;  /* 0x0000000097977221 */ /* 0x000fe20000010100 */
[----:B------:R-:W-:-:S01]  /*1fca0*/  FFMA.FTZ R108, R2, R155, -R177 ;  /* 0x0000009b026c7223 */ /* 0x000fc200000108b1 */
[C-C-:B------:R-:W-:Y:S01]  /*1fcb0*/  FFMA.FTZ R155, R2.reuse, R159, -R177.reuse ;  /* 0x0000009f029b7223 */ /* 0x140fe200000108b1 */
[----:B------:R-:W-:Y:S01]  /*1fcc0*/  MUFU.EX2 R116, R116 ;  /* 0x0000007400747308 */ /* 0x000fe20000000800 */
[C---:B------:R-:W-:Y:S01]  /*1fcd0*/  FMUL.FTZ R126, R2.reuse, R151 ;  /* 0x00000097027e7220 */ /* 0x040fe20000410000 */
[C-C-:B------:R-:W-:Y:S01]  /*1fce0*/  FFMA.FTZ R154, R2.reuse, R162, -R177.reuse ;  /* 0x000000a2029a7223 */ /* 0x140fe200000108b1 */
[----:B------:R-:W-:-:S01]  /*1fcf0*/  FFMA.FTZ R159, R2, R163, -R177 ;  /* 0x000000a3029f7223 */ /* 0x000fc200000108b1 */
[----:B------:R-:W-:Y:S01]  /*1fd00*/  FADD.FTZ R151, R153, R168 ;  /* 0x000000a899977221 */ /* 0x000fe20000010000 */
        /* <DEDUP_REMOVED lines=19> */
[----:B------:R-:W1:Y:S01]  /*1fe40*/  MUFU.EX2 R108, R108 ;  /* 0x0000006c006c7308 */ /* 0x000e620000000800 */
[----:B------:R-:W-:-:S01]  /*1fe50*/  FFMA.FTZ R114, R2, R114, -R177 ;  /* 0x0000007202727223 */ /* 0x000fc200000108b1 */
[C-C-:B------:R-:W-:Y:S01]  /*1fe60*/  FFMA.FTZ R115, R2.reuse, R115, -R177.reuse ;  /* 0x0000007302737223 */ /* 0x140fe200000108b1 */
[----:B------:R-:W-:-:S01]  /*1fe70*/  FFMA.FTZ R118, R2, R118, -R177 ;  /* 0x0000007602767223 */ /* 0x000fc200000108b1 */
[C-C-:B------:R-:W-:Y:S01]  /*1fe80*/  FFMA.FTZ R119, R2.reuse, R119, -R177.reuse ;  /* 0x0000007702777223 */ /* 0x140fe200000108b1 */
[----:B------:R-:W-:-:S01]  /*1fe90*/  FFMA.FTZ R90, R2, R90, -R177 ;  /* 0x0000005a025a7223 */ /* 0x000fc200000108b1 */
[C-C-:B------:R-:W-:Y:S01]  /*1fea0*/  FFMA.FTZ R95, R2.reuse, R95, -R177.reuse ;  /* 0x0000005f025f7223 */ /* 0x140fe200000108b1 */
[----:B------:R-:W-:-:S01]  /*1feb0*/  FFMA.FTZ R99, R2, R99, -R177 ;  /* 0x0000006302637223 */ /* 0x000fc200000108b1 */
[----:B------:R-:W2:Y:S01]  /*1fec0*/  MUFU.EX2 R155, R155 ;  /* 0x0000009b009b7308 */ /* 0x000ea20000000800 */
[----:B0-----:R-:W-:-:S01]  /*1fed0*/  FFMA.FTZ R7, R126, R6, R179 ;  /* 0x000000067e077223 */ /* 0x001fc200000100b3 */
[----:B------:R-:W-:Y:S01]  /*1fee0*/  FADD.FTZ R6, R120, R151 ;  /* 0x0000009778067221 */ /* 0x000fe20000010000 */
[----:B------:R-:W-:-:S05]  /*1fef0*/  FFMA.FTZ R109, R2, R109, -R177 ;  /* 0x0000006d026d7223 */ /* 0x000fca00000108b1 */
[----:B------:R-:W0:Y:S01]  /*1ff00*/  MUFU.EX2 R154, R154 ;  /* 0x0000009a009a7308 */ /* 0x000e220000000800 */
[----:B-1----:R-:W-:-:S07]  /*1ff10*/  FADD.FTZ R7, R108, R7 ;  /* 0x000000076c077221 */ /* 0x002fce0000010000 */
[----:B------:R-:W1:Y:S08]  /*1ff20*/  MUFU.EX2 R159, R159 ;  /* 0x0000009f009f7308 */ /* 0x000e700000000800 */
[----:B------:R-:W3:Y:S08]  /*1ff30*/  MUFU.EX2 R158, R158 ;  /* 0x0000009e009e7308 */ /* 0x000ef00000000800 */
[----:B------:R4:W-:Y:S08]  /*1ff40*/  MUFU.EX2 R0, R166 ;  /* 0x000000a600007308 */ /* 0x0009f00000000800 */
[----:B------:R-:W5:Y:S01]  /*1ff50*/  MUFU.EX2 R163, R163 ;  /* 0x000000a300a37308 */ /* 0x000f620000000800 */
[----:B----4-:R-:W-:-:S01]  /*1ff60*/  FADD.FTZ R166, R116, R7 ;  /* 0x0000000774a67221 */ /* 0x010fc20000010000 */
[----:B------:R-:W-:-:S03]  /*1ff70*/  FADD.FTZ R7, R157, R6 ;  /* 0x000000069d077221 */ /* 0x000fc60000010000 */
[----:B--2---:R-:W-:Y:S01]  /*1ff80*/  FADD.FTZ R151, R155, R166 ;  /* 0x000000a69b977221 */ /* 0x004fe20000010000 */
[----:B------:R-:W-:-:S02]  /*1ff90*/  FADD.FTZ R6, R124, R7 ;  /* 0x000000077c067221 */ /* 0x000fc40000010000 */
[----:B------:R-:W2:Y:S01]  /*1ffa0*/  MUFU.EX2 R21, R21 ;  /* 0x0000001500157308 */ /* 0x000ea20000000800 */
[----:B0-----:R-:W-:-:S01]  /*1ffb0*/  FADD.FTZ R166, R154, R151 ;  /* 0x000000979aa67221 */ /* 0x001fc20000010000 */
[----:B------:R-:W-:-:S03]  /*1ffc0*/  FADD.FTZ R7, R161, R6 ;  /* 0x00000006a1077221 */ /* 0x000fc60000010000 */
[----:B-1----:R-:W-:Y:S01]  /*1ffd0*/  FADD.FTZ R151, R159, R166 ;  /* 0x000000a69f977221 */ /* 0x002fe20000010000 */
[----:B------:R-:W-:-:S02]  /*1ffe0*/  FADD.FTZ R6, R128, R7 ;  /* 0x0000000780067221 */ /* 0x000fc40000010000 */
[----:B------:R-:W0:Y:S01]  /*1fff0*/  MUFU.EX2 R160, R160 ;  /* 0x000000a000a07308 */ /* 0x000e220000000800 */
[----:B---3--:R-:W-:-:S01]  /*20000*/  FADD.FTZ R166, R158, R151 ;  /* 0x000000979ea67221 */ /* 0x008fc20000010000 */
[----:B------:R-:W-:-:S03]  /*20010*/  FADD.FTZ R7, R165, R6 ;  /* 0x00000006a5077221 */ /* 0x000fc60000010000 */
[----:B-----5:R-:W-:Y:S01]  /*20020*/  FADD.FTZ R166, R163, R166 ;  /* 0x000000a6a3a67221 */ /* 0x020fe20000010000 */
[----:B------:R-:W-:-:S02]  /*20030*/  FADD.FTZ R6, R132, R7 ;  /* 0x0000000784067221 */ /* 0x000fc40000010000 */
        /* <DEDUP_REMOVED lines=20> */
[----:B--2---:R-:W-:-:S01]  /*20180*/  FADD.FTZ R7, R147, R6 ;  /* 0x0000000693077221 */ /* 0x004fc20000010000 */
[----:B------:R-:W-:-:S06]  /*20190*/  FADD.FTZ R6, R142, R151 ;  /* 0x000000978e067221 */ /* 0x000fcc0000010000 */
[----:B------:R-:W2:Y:S01]  /*201a0*/  MUFU.EX2 R123, R123 ;  /* 0x0000007b007b7308 */ /* 0x000ea20000000800 */
[----:B0-----:R-:W-:-:S07]  /*201b0*/  FADD.FTZ R7, R150, R7 ;  /* 0x0000000796077221 */ /* 0x001fce0000010000 */
[----:B------:R-:W0:Y:S01]  /*201c0*/  MUFU.EX2 R127, R127 ;  /* 0x0000007f007f7308 */ /* 0x000e220000000800 */
[----:B-1----:R-:W-:-:S01]  /*201d0*/  FADD.FTZ R166, R122, R7 ;  /* 0x000000077aa67221 */ /* 0x002fc20000010000 */
        /* <DEDUP_REMOVED lines=8> */
[----:B0-----:R-:W-:-:S07]  /*20260*/  FADD.FTZ R151, R127, R166 ;  /* 0x000000a67f977221 */ /* 0x001fce0000010000 */
[----:B------:R-:W0:Y:S01]  /*20270*/  MUFU.EX2 R131, R131 ;  /* 0x0000008300837308 */ /* 0x000e220000000800 */
[----:B-1----:R-:W-:-:S01]  /*20280*/  FADD.FTZ R166, R130, R151 ;  /* 0x0000009782a67221 */ /* 0x002fc20000010000 */
[----:B------:R-:W-:-:S06]  /*20290*/  FFMA.FTZ R151, R2, R20, -R177 ;  /* 0x0000001402977223 */ /* 0x000fcc00000108b1 */
        /* <DEDUP_REMOVED lines=25> */
[----:B-1----:R-:W-:-:S07]  /*20430*/  FADD.FTZ R94, R110, R167 ;  /* 0x000000a76e5e7221 */ /* 0x002fce0000010000 */
[----:B------:R-:W1:Y:S01]  /*20440*/  MUFU.EX2 R114, R114 ;  /* 0x0000007200727308 */ /* 0x000e620000000800 */
[----:B--2---:R-:W-:-:S01]  /*20450*/  FADD.FTZ R167, R111, R94 ;  /* 0x0000005e6fa77221 */ /* 0x004fc20000010000 */
[----:B------:R-:W-:-:S06]  /*20460*/  FFMA.FTZ R94, R2, R98, -R177 ;  /* 0x00000062025e7223 */ /* 0x000fcc00000108b1 */
        /* <DEDUP_REMOVED lines=45> */
[----:B-1----:R-:W-:-:S03]  /*20740*/  FADD.FTZ R7, R101, R6 ;  /* 0x0000000665077221 */ /* 0x002fc60000010000 */
[----:B--2---:R-:W-:Y:S01]  /*20750*/  FADD.FTZ R6, R109, R166 ;  /* 0x000000a66d067221 */ /* 0x004fe20000010000 */
[----:B------:R-:W-:Y:S06]  /*20760*/  @!P3 BRA `(.L_x_1519) ;  /* 0x000000000004b947 */ /* 0x000fec0003800000 */
[----:B------:R-:W-:Y:S01]  /*20770*/  BPT.TRAP 0x1 ;  /* 0x000000040000795c */ /* 0x000fe20000300000 */
.L_x_1519:
[----:B------:R-:W-:Y:S01]  /*20780*/  F2FP.SATFINITE.E4M3.F32.PACK_AB_MERGE_C R0, R127, R0, RZ ;  /* 0x000000007f00723e */ /* 0x000fe200048070ff */
[----:B------:R-:W-:Y:S01]  /*20790*/  FMUL.FTZ R24, R24, R3 ;  /* 0x0000000318187220 */ /* 0x000fe20000410000 */
[----:B------:R-:W-:Y:S01]  /*207a0*/  F2FP.SATFINITE.E4M3.F32.PACK_AB_MERGE_C R139, R162, R139, RZ ;  /* 0x0000008ba28b723e */ /* 0x000fe200048070ff */
[-C--:B------:R-:W-:Y:S01]  /*207b0*/  FMUL.FTZ R25, R25, R3.reuse ;  /* 0x0000000319197220 */ /* 0x080fe20000410000 */
[----:B------:R-:W-:Y:S01]  /*207c0*/  F2FP.SATFINITE.E4M3.F32.PACK_AB_MERGE_C R177, R123, R122, R0 ;  /* 0x0000007a7bb1723e */ /* 0x000fe20004807000 */
[----:B------:R-:W-:Y:S01]  /*207d0*/  IMAD R0, R190, 0x8, R17 ;  /* 0x00000008be007824 */ /* 0x000fe200078e0211 */
[----:B------:R-:W-:Y:S01]  /*207e0*/  ISETP.GT.AND P1, PT, R4, R10, PT ;  /* 0x0000000a0400720c */ /* 0x000fe20003f24270 */
[----:B------:R-:W-:Y:S01]  /*207f0*/  FMUL.FTZ R28, R28, R3 ;  /* 0x000000031c1c7220 */ /* 0x000fe20000410000 */
[----:B------:R-:W-:Y:S01]  /*20800*/  F2FP.SATFINITE.E4M3.F32.PACK_AB_MERGE_C R181, R160, R21, R139 ;  /* 0x00000015a0b5723e */ /* 0x000fe2000480708b */
[----:B------:R-:W-:Y:S01]  /*20810*/  IMAD.U32 R21, RZ, RZ, UR37 ;  /* 0x00000025ff157e24 */ /* 0x000fe2000f8e00ff */
[----:B------:R-:W-:Y:S01]  /*20820*/  F2FP.SATFINITE.E4M3.F32.PACK_AB_MERGE_C R118, R119, R118, RZ ;  /* 0x000000767776723e */ /* 0x000fe200048070ff */
[----:B------:R-:W-:Y:S01]  /*20830*/  VIADD R0, R0, 0x29860 ;  /* 0x0002986000007836 */ /* 0x000fe20000000000 */
[----:B------:R-:W-:Y:S01]  /*20840*/  F2FP.SATFINITE.E4M3.F32.PACK_AB_MERGE_C R116, R155, R116, RZ ;  /* 0x000000749b74723e */ /* 0x000fe200048070ff */
[-C--:B------:R-:W-:Y:S01]  /*20850*/  FMUL.FTZ R29, R29, R3.reuse ;  /* 0x000000031d1d7220 */ /* 0x080fe20000410000 */
[----:B------:R-:W-:Y:S01]  /*20860*/  F2FP.SATFINITE.E4M3.F32.PACK_AB_MERGE_C R92, R93, R92, RZ ;  /* 0x0000005c5d5c723e */ /* 0x000fe200048070ff */
[-C--:B------:R-:W-:Y:S01]  /*20870*/  FMUL.FTZ R32, R32, R3.reuse ;  /* 0x0000000320207220 */ /* 0x080fe20000410000 */
[----:B------:R-:W-:Y:S01]  /*20880*/  PRMT R0, R21, 0x654, R0 ;  /* 0x0000065415007816 */ /* 0x000fe20000000000 */
[-C--:B------:R-:W-:Y:S01]  /*20890*/  FMUL.FTZ R33, R33, R3.reuse ;  /* 0x0000000321217220 */ /* 0x080fe20000410000 */
[----:B------:R-:W-:Y:S01]  /*208a0*/  F2FP.SATFINITE.E4M3.F32.PACK_AB_MERGE_C R118, R115, R114, R118 ;  /* 0x000000727376723e */ /* 0x000fe20004807076 */
[-C--:B------:R-:W-:Y:S01]  /*208b0*/  FMUL.FTZ R36, R36, R3.reuse ;  /* 0x0000000324247220 */ /* 0x080fe20000410000 */
[----:B------:R-:W-:Y:S01]  /*208c0*/  F2FP.SATFINITE.E4M3.F32.PACK_AB_MERGE_C R120, R157, R120, RZ ;  /* 0x000000789d78723e */ /* 0x000fe200048070ff */
[----:B------:R0:W-:Y:S01]  /*208d0*/  SYNCS.ARRIVE.TRANS64.RED.A1T0 RZ, [R0+URZ], RZ ;  /* 0x000000ff00ff79a7 */ /* 0x0001e2000810043f */
        /* <DEDUP_REMOVED lines=89> */
[----:B0-----:R-:W-:Y:S02]  /*20e70*/  IMAD.MOV.U32 R0, RZ, RZ, R89 ;  /* 0x000000ffff007224 */ /* 0x001fe400078e0059 */
[----:B------:R-:W-:Y:S02]  /*20e80*/  IMAD.MOV.U32 R3, RZ, RZ, R91 ;  /* 0x000000ffff037224 */ /* 0x000fe400078e005b */
[----:B------:R-:W-:Y:S02]  /*20e90*/  IMAD.MOV.U32 R189, RZ, RZ, R15 ;  /* 0x000000ffffbd7224 */ /* 0x000fe400078e000f */
[----:B------:R-:W-:Y:S02]  /*20ea0*/  IMAD.MOV.U32 R190, RZ, RZ, R14 ;  /* 0x000000ffffbe7224 */ /* 0x000fe400078e000e */
[----:B------:R-:W-:Y:S01]  /*20eb0*/  IMAD.MOV.U32 R175, RZ, RZ, R118 ;  /* 0x000000ffffaf7224 */ /* 0x000fe200078e0076 */
[----:B------:R-:W-:Y:S06]  /*20ec0*/  @P1 BRA `(.L_x_1520) ;  /* 0xffffffb000841947 */ /* 0x000fec000383ffff */
[----:B------:R-:W-:Y:S02]  /*20ed0*/  IMAD.MOV.U32 R0, RZ, RZ, R89 ;  /* 0x000000ffff007224 */ /* 0x000fe400078e0059 */
[----:B------:R-:W-:Y:S02]  /*20ee0*/  IMAD.MOV.U32 R3, RZ, RZ, R91 ;  /* 0x000000ffff037224 */ /* 0x000fe400078e005b */
[----:B------:R-:W-:Y:S02]  /*20ef0*/  IMAD.MOV.U32 R190, RZ, RZ, R14 ;  /* 0x000000ffffbe7224 */ /* 0x000fe400078e000e */
[----:B------:R-:W-:-:S07]  /*20f00*/  IMAD.MOV.U32 R189, RZ, RZ, R15 ;  /* 0x000000ffffbd7224 */ /* 0x000fce00078e000f */
.L_x_1501:
[----:B------:R-:W0:Y:S01]  /*20f10*/  LDC R13, c[0x0][0x9e4] ;  /* 0x00027900ff0d7b82 */ /* 0x000e220000000800 */
[----:B------:R-:W-:Y:S01]  /*20f20*/  LOP3.LUT R18, R18, 0xffffffef, RZ, 0xc0, !PT ;  /* 0xffffffef12127812 */ /* 0x000fe200078ec0ff */
[----:B------:R-:W-:Y:S01]  /*20f30*/  IMAD.IADD R8, R208, 0x1, -R8 ;  /* 0x00000001d0087824 */ /* 0x000fe200078e0a08 */
[----:B0-----:R-:W-:-:S13]  /*20f40*/  ISETP.GE.AND P1, PT, R13, 0x1, PT ;  /* 0x000000010d00780c */ /* 0x001fda0003f26270 */
[----:B------:R-:W-:Y:S01]  /*20f50*/  @P1 LOP3.LUT R18, R18, 0x10, RZ, 0xfc, !PT ;  /* 0x0000001012121812 */ /* 0x000fe200078efcff */
        /* <DEDUP_REMOVED lines=11> */
.L_x_1523:
[----:B------:R-:W-:-:S13]  /*21010*/  ISETP.NE.AND P1, PT, R13, 0x1, PT ;  /* 0x000000010d00780c */ /* 0x000fda0003f25270 */
[----:B------:R-:W0:Y:S02]  /*21020*/  @P1 LDC.64 R10, c[0x0][0x9e8] ;  /* 0x00027a00ff0a1b82 */ /* 0x000e240000000a00 */
[----:B0-----:R-:W-:-:S05]  /*21030*/  @P1 IMAD.HI.U32 R10, R208, R10, RZ ;  /* 0x0000000ad00a1227 */ /* 0x001fca00078e00ff */
[----:B------:R-:W-:-:S07]  /*21040*/  @P1 SHF.R.U32.HI R208, RZ, R11, R10 ;  /* 0x0000000bffd01219 */ /* 0x000fce000001160a */
.L_x_1524:
[----:B------:R-:W-:Y:S05]  /*21050*/  BSYNC B0 ;  /* 0x0000000000007941 */ /* 0x000fea0003800000 */
.L_x_1522:
[----:B------:R-:W-:-:S05]  /*21060*/  IMAD R5, R208, R13, RZ ;  /* 0x0000000dd0057224 */ /* 0x000fca00078e02ff */
[----:B------:R-:W-:-:S07]  /*21070*/  VIMNMX R8, R8, R5, !PT ;  /* 0x0000000508087248 */ /* 0x000fce0007fe0100 */
.L_x_1521:
[----:B------:R-:W-:-:S04]  /*21080*/  VIADD R8, R8, 0x9f ;  /* 0x0000009f08087836 */ /* 0x000fc80000000000 */
[----:B------:R-:W-:-:S05]  /*21090*/  IMAD.HI R8, R8, 0x66666667, RZ ;  /* 0x6666666708087827 */ /* 0x000fca00078e02ff */
[----:B------:R-:W-:-:S04]  /*210a0*/  SHF.R.U32.HI R5, RZ, 0x1f, R8 ;  /* 0x0000001fff057819 */ /* 0x000fc80000011608 */
[----:B------:R-:W-:-:S04]  /*210b0*/  LEA.HI.SX32 R8, R8, R5, 0x1a ;  /* 0x0000000508087211 */ /* 0x000fc800078fd2ff */
[----:B------:R-:W-:-:S04]  /*210c0*/  VIMNMX R5, R209, R8, !PT ;  /* 0x00000008d1057248 */ /* 0x000fc80007fe0100 */
[----:B------:R-:W-:-:S13]  /*210d0*/  ISETP.GE.AND P1, PT, R4, R5, PT ;  /* 0x000000050400720c */ /* 0x000fda0003f26270 */
[----:B------:R-:W-:Y:S05]  /*210e0*/  @!P1 BRA `(.L_x_1525) ;  /* 0x00000030009c9947 */ /* 0x000fea0003800000 */
[----:B------:R-:W-:Y:S02]  /*210f0*/  IMAD.MOV.U32 R8, RZ, RZ, R0 ;  /* 0x000000ffff087224 */ /* 0x000fe400078e0000 */
[----:B------:R-:W-:Y:S02]  /*21100*/  IMAD.MOV.U32 R10, RZ, RZ, R3 ;  /* 0x000000ffff0a7224 */ /* 0x000fe400078e0003 */
[----:B------:R-:W-:-:S07]  /*21110*/  IMAD.MOV.U32 R11, RZ, RZ, R189 ;  /* 0x000000ffff0b7224 */ /* 0x000fce00078e00bd */
.L_x_1537:
[----:B------:R-:W-:Y:S01]  /*21120*/  ISETP.NE.AND P1, PT, R190, 0x1, PT ;  /* 0x00000001be00780c */ /* 0x000fe20003f25270 */
[----:B------:R-:W-:Y:S05]  /*21130*/  YIELD ;  /* 0x0000000000007946 */ /* 0x000fea0003800000 */
[----:B------:R-:W-:Y:S02]  /*21140*/  SEL R0, RZ, 0x1, P1 ;  /* 0x00000001ff007807 */ /* 0x000fe40000800000 */
[----:B------:R-:W-:Y:S02]  /*21150*/  ISETP.NE.AND P1, PT, R194, RZ, PT ;  /* 0x000000ffc200720c */ /* 0x000fe40003f25270 */
[----:B------:R-:W-:-:S11]  /*21160*/  LOP3.LUT R189, R11, R0, RZ, 0x3c, !PT ;  /* 0x000000000bbd7212 */ /* 0x000fd600078e3cff */
[----:B------:R-:W-:Y:S05]  /*21170*/  @P1 BRA `(.L_x_1526) ;  /* 0x0000000000401947 */ /* 0x000fea0003800000 */
[----:B------:R-:W-:-:S13]  /*21180*/  ISETP.NE.AND P3, PT, R220, 0x3, PT ;  /* 0x00000003dc00780c */ /* 0x000fda0003f65270 */
[----:B------:R-:W-:Y:S05]  /*21190*/  @!P3 BRA `(.L_x_1527) ;  /* 0x000000000004b947 */ /* 0x000fea0003800000 */
[----:B------:R-:W-:Y:S01]  /*211a0*/  BPT.TRAP 0x1 ;  /* 0x000000040000795c */ /* 0x000fe20000300000 */
.L_x_1527:
[----:B------:R-:W-:Y:S01]  /*211b0*/  VIADD R0, R190, 0x1 ;  /* 0x00000001be007836 */ /* 0x000fe20000000000 */
[----:B------:R-:W-:-:S04]  /*211c0*/  SHF.L.U32 R3, R189, 0x1f, RZ ;  /* 0x0000001fbd037819 */ /* 0x000fc800000006ff */
[----:B------:R-:W-:-:S04]  /*211d0*/  ISETP.NE.AND P2, PT, R0, 0x2, PT ;  /* 0x000000020000780c */ /* 0x000fc80003f45270 */
[----:B------:R-:W-:-:S05]  /*211e0*/  SEL R0, R0, RZ, P2 ;  /* 0x000000ff00007207 */ /* 0x000fca0001000000 */
[----:B------:R-:W-:-:S04]  /*211f0*/  IMAD R0, R0, 0x8, R17 ;  /* 0x0000000800007824 */ /* 0x000fc800078e0211 */
[----:B------:R0:W1:Y:S01]  /*21200*/  SYNCS.PHASECHK.TRANS64.TRYWAIT P2, [R0+URZ+0x29830], R3 ;  /* 0x02983003000075a7 */ /* 0x000062000804017f */
[----:B------:R-:W-:Y:S05]  /*21210*/  @!P3 BRA `(.L_x_1528) ;  /* 0x000000000004b947 */ /* 0x000fea0003800000 */
[----:B------:R-:W-:Y:S01]  /*21220*/  BPT.TRAP 0x1 ;  /* 0x000000040000795c */ /* 0x000fe20000300000 */
.L_x_1528:
[----:B------:R-:W-:Y:S04]  /*21230*/  BSSY B0, `(.L_x_1526) ;  /* 0x0000004000007945 */ /* 0x000fe80003800000 */
[----:B-1----:R-:W-:Y:S05]  /*21240*/  @P2 BRA `(.L_x_1529) ;  /* 0x0000000000082947 */ /* 0x002fea0003800000 */
[----:B------:R-:W1:Y:S02]  /*21250*/  SYNCS.PHASECHK.TRANS64.TRYWAIT P2, [R0+URZ+0x29830], R3 ;  /* 0x02983003000075a7 */ /* 0x000e64000804017f */
[----:B-1----:R-:W-:Y:S05]  /*21260*/  @!P2 BRA `(.L_x_1530) ;  /* 0x000001240094a947 */ /* 0x002fea0003800000 */
.L_x_1529:
[----:B------:R-:W-:Y:S05]  /*21270*/  BSYNC B0 ;  /* 0x0000000000007941 */ /* 0x000fea0003800000 */
.L_x_1526:
        /* <DEDUP_REMOVED lines=18> */
[----:B------:R-:W-:Y:S01]  /*213a0*/  VIADD R88, R14, 0x100 ;  /* 0x000001000e587836 */ /* 0x000fe20000000000 */
[----:B------:R-:W-:Y:S01]  /*213b0*/  R2UR UR47, R21 ;  /* 0x00000000152f72ca */ /* 0x000fe200000e0000 */
[----:B------:R-:W-:Y:S01]  /*213c0*/  UMOV UR44, UR4 ;  /* 0x00000004002c7c82 */ /* 0x000fe20008000000 */
[----:B------:R-:W-:Y:S01]  /*213d0*/  R2UR UR30, R20 ;  /* 0x00000000141e72ca */ /* 0x000fe200000e0000 */
[----:B------:R-:W-:Y:S01]  /*213e0*/  VIADD R20, R14, 0x180 ;  /* 0x000001800e147836 */ /* 0x000fe20000000000 */
[----:B------:R-:W-:Y:S01]  /*213f0*/  R2UR UR34, R88 ;  /* 0x00000000582272ca */ /* 0x000fe200000e0000 */
[----:B------:R-:W-:Y:S01]  /*21400*/  UMOV UR45, UR5 ;  /* 0x00000005002d7c82 */ /* 0x000fe20008000000 */
[----:B------:R-:W-:Y:S01]  /*21410*/  VIADD R88, R14, 0x200 ;  /* 0x000002000e587836 */ /* 0x000fe20000000000 */
[----:B------:R-:W-:Y:S01]  /*21420*/  R2UR UR51, R89 ;  /* 0x00000000593372ca */ /* 0x000fe200000e0000 */
[----:B------:R-:W-:Y:S01]  /*21430*/  UMOV UR48, UR4 ;  /* 0x0000000400307c82 */ /* 0x000fe20008000000 */
[----:B0-----:R-:W-:Y:S01]  /*21440*/  SHF.R.U32.HI R0, RZ, 0x7, R0 ;  /* 0x00000007ff007819 */ /* 0x001fe20000011600 */
[----:B------:R-:W-:Y:S01]  /*21450*/  UMOV UR49, UR5 ;  /* 0x0000000500317c82 */ /* 0x000fe20008000000 */
[----:B------:R-:W-:Y:S01]  /*21460*/  R2UR UR46, R20 ;  /* 0x00000000142e72ca */ /* 0x000fe200000e0000 */
[----:B------:R-:W-:Y:S01]  /*21470*/  VIADD R20, R14, 0x2 ;  /* 0x000000020e147836 */ /* 0x000fe20000000000 */
[----:B------:R-:W-:Y:S01]  /*21480*/  R2UR UR50, R88 ;  /* 0x00000000583272ca */ /* 0x000fe200000e0000 */
[----:B------:R-:W-:-:S02]  /*21490*/  VIADD R0, R0, 0x8 ;  /* 0x0000000800007836 */ /* 0x000fc40000000000 */
[----:B------:R-:W-:Y:S01]  /*214a0*/  IMAD.MOV.U32 R21, RZ, RZ, -0x7fffffe0 ;  /* 0x80000020ff157424 */ /* 0x000fe200078e00ff */
[----:B------:R-:W-:Y:S01]  /*214b0*/  R2UR UR26, R20 ;  /* 0x00000000141a72ca */ /* 0x000fe200000e0000 */
[----:B------:R-:W-:Y:S01]  /*214c0*/  VIADD R20, R14, 0x82 ;  /* 0x000000820e147836 */ /* 0x000fe20000000000 */
[----:B------:R0:W-:Y:S01]  /*214d0*/  BAR.SYNC.DEFER_BLOCKING R0, 0x100 ;  /* 0x000400000000751d */ /* 0x0001e20000010000 */
[----:B------:R-:W-:Y:S01]  /*214e0*/  IMAD.MOV.U32 R15, RZ, RZ, -0x7fffffe0 ;  /* 0x80000020ff0f7424 */ /* 0x000fe200078e00ff */
[----:B------:R-:W-:Y:S01]  /*214f0*/  R2UR UR27, R21 ;  /* 0x00000000151b72ca */ /* 0x000fe200000e0000 */
[----:B------:R-:W-:-:S03]  /*21500*/  IMAD.MOV.U32 R21, RZ, RZ, -0x7fffffe0 ;  /* 0x80000020ff157424 */ /* 0x000fc600078e00ff */
        /* <DEDUP_REMOVED lines=227> */
.L_x_1532:
[----:B------:R-:W-:Y:S01]  /*22340*/  SHF.L.U32 R0, R11, 0x1f, RZ ;  /* 0x0000001f0b007819 */ /* 0x000fe200000006ff */
[----:B------:R-:W-:-:S04]  /*22350*/  IMAD R3, R190, 0x8, R17 ;  /* 0x00000008be037824 */ /* 0x000fc800078e0211 */
[----:B------:R0:W1:Y:S01]  /*22360*/  SYNCS.PHASECHK.TRANS64.TRYWAIT P1, [R3+URZ+0x29850], R0 ;  /* 0x02985000030075a7 */ /* 0x000062000802017f */
[----:B------:R-:W-:Y:S05]  /*22370*/  @!P3 BRA `(.L_x_1533) ;  /* 0x000000000004b947 */ /* 0x000fea0003800000 */
[----:B------:R-:W-:Y:S01]  /*22380*/  BPT.TRAP 0x1 ;  /* 0x000000040000795c */ /* 0x000fe20000300000 */
.L_x_1533:
[----:B------:R-:W-:Y:S04]  /*22390*/  BSSY B0, `(.L_x_1531) ;  /* 0x0000004000007945 */ /* 0x000fe80003800000 */
[----:B-1----:R-:W-:Y:S05]  /*223a0*/  @P1 BRA `(.L_x_1534) ;  /* 0x0000000000081947 */ /* 0x002fea0003800000 */
[----:B------:R-:W1:Y:S02]  /*223b0*/  SYNCS.PHASECHK.TRANS64.TRYWAIT P1, [R3+URZ+0x29850], R0 ;  /* 0x02985000030075a7 */ /* 0x000e64000802017f */
[----:B-1----:R-:W-:Y:S05]  /*223c0*/  @!P1 BRA `(.L_x_1535) ;  /* 0x0000011400509947 */ /* 0x002fea0003800000 */
.L_x_1534:
[----:B------:R-:W-:Y:S05]  /*223d0*/  BSYNC B0 ;  /* 0x0000000000007941 */ /* 0x000fea0003800000 */
.L_x_1531:
[----:B01----:R-:W-:Y:S01]  /*223e0*/  FMNMX.FTZ R0, R152, R10, !PT ;  /* 0x0000000a98007209 */ /* 0x003fe20007810000 */
[----:B------:R-:W-:Y:S05]  /*223f0*/  WARPSYNC.ALL ;  /* 0x0000000000007948 */ /* 0x000fea0003800000 */
[----:B------:R-:W-:Y:S01]  /*22400*/  FMNMX.FTZ R3, R153, R0, !PT ;  /* 0x0000000099037209 */ /* 0x000fe20007810000 */
[----:B------:R-:W-:Y:S01]  /*22410*/  VIADD R15, R17, 0x400 ;  /* 0x00000400110f7836 */ /* 0x000fe20000000000 */
[----:B------:R-:W-:Y:S01]  /*22420*/  FMNMX.FTZ R0, R154, R8, !PT ;  /* 0x000000089a007209 */ /* 0x000fe20007810000 */
[----:B------:R-:W-:-:S06]  /*22430*/  WARPGROUP.ARRIVE ;  /* 0x00000000000079c5 */ /* 0x000fcc0000000000 */
[----:B------:R-:W0:Y:S01]  /*22440*/  S2R R202, SR_TID.X ;  /* 0x0000000000ca7919 */ /* 0x000e220000002100 */
[----:B------:R-:W-:Y:S02]  /*22450*/  ISETP.NE.AND P1, PT, R220, 0x3, PT ;  /* 0x00000003dc00780c */ /* 0x000fe40003f25270 */
        /* <DEDUP_REMOVED lines=75> */
[----:B------:R-:W-:Y:S02]  /*22910*/  SHF.R.U32.HI R15, RZ, 0x4, R15 ;  /* 0x00000004ff0f7819 */ /* 0x000fe4000001160f */
[----:B------:R-:W-:-:S02]  /*22920*/  FMNMX.FTZ R3, R103, R14, !PT ;  /* 0x0000000e67037209 */ /* 0x000fc40007810000 */
[----:B------:R-:W-:Y:S02]  /*22930*/  LOP3.LUT R15, R15, 0x3fff, RZ, 0xc0, !PT ;  /* 0x00003fff0f0f7812 */ /* 0x000fe400078ec0ff */
[----:B------:R-:W-:Y:S01]  /*22940*/  FMNMX.FTZ R0, R101, R0, !PT ;  /* 0x0000000065007209 */ /* 0x000fe20007810000 */
[----:B------:R-:W1:Y:S01]  /*22950*/  SHFL.BFLY PT, R14, R3, 0x2, 0x1f ;  /* 0x0c401f00030e7f89 */ /* 0x000e6200000e0000 */
[----:B------:R-:W-:Y:S02]  /*22960*/  LOP3.LUT R15, R15, 0x10000, RZ, 0xfc, !PT ;  /* 0x000100000f0f7812 */ /* 0x000fe400078efcff */
[----:B0-----:R-:W-:Y:S01]  /*22970*/  SHF.R.U32.HI R202, RZ, 0x7, R202 ;  /* 0x00000007ffca7819 */ /* 0x001fe200000116ca */
[----:B------:R-:W0:Y:S01]  /*22980*/  SHFL.BFLY PT, R11, R0, 0x2, 0x1f ;  /* 0x0c401f00000b7f89 */ /* 0x000e2200000e0000 */
[----:B-1----:R-:W-:Y:S01]  /*22990*/  FMNMX.FTZ R21, R3, R14, !PT ;  /* 0x0000000e03157209 */ /* 0x002fe20007810000 */
[----:B------:R-:W-:Y:S02]  /*229a0*/  IMAD R14, R190, 0x500, R15 ;  /* 0x00000500be0e7824 */ /* 0x000fe400078e020f */
[----:B------:R-:W-:Y:S01]  /*229b0*/  IMAD.MOV.U32 R15, RZ, RZ, -0x3ffffff0 ;  /* 0xc0000010ff0f7424 */ /* 0x000fe200078e00ff */
[----:B0-----:R-:W-:-:S02]  /*229c0*/  FMNMX.FTZ R20, R0, R11, !PT ;  /* 0x0000000b00147209 */ /* 0x001fc40007810000 */
[----:B------:R-:W-:Y:S01]  /*229d0*/  R2UR UR6, R14 ;  /* 0x000000000e0672ca */ /* 0x000fe200000e0000 */
[----:B------:R-:W0:Y:S01]  /*229e0*/  SHFL.BFLY PT, R0, R21, 0x1, 0x1f ;  /* 0x0c201f0015007f89 */ /* 0x000e2200000e0000 */
[----:B------:R-:W-:-:S03]  /*229f0*/  R2UR UR7, R15 ;  /* 0x000000000f0772ca */ /* 0x000fc600000e0000 */
[----:B------:R-:W1:Y:S10]  /*22a00*/  SHFL.BFLY PT, R11, R20, 0x1, 0x1f ;  /* 0x0c201f00140b7f89 */ /* 0x000e7400000e0000 */
[----:B------:R-:W-:Y:S01]  /*22a10*/  QGMMA.64x128x32.F32.E4M3.E4M3 R24, R184, gdesc[UR4], R24, gsb0 ;  /* 0x01e00004b8187df3 */ /* 0x000fe20008000818 */
[----:B0-----:R-:W-:-:S02]  /*22a20*/  FMNMX.FTZ R0, R21, R0, !PT ;  /* 0x0000000015007209 */ /* 0x001fc40007810000 */
[----:B-1----:R-:W-:-:S03]  /*22a30*/  FMNMX.FTZ R3, R20, R11, !PT ;  /* 0x0000000b14037209 */ /* 0x002fc60007810000 */
[----:B------:R-:W-:Y:S02]  /*22a40*/  FADD.FTZ R15, -R0, R8 ;  /* 0x00000008000f7221 */ /* 0x000fe40000010100 */
[----:B------:R-:W-:-:S01]  /*22a50*/  FADD.FTZ R11, -R3, R10 ;  /* 0x0000000a030b7221 */ /* 0x000fc20000010100 */
[----:B------:R-:W-:Y:S02]  /*22a60*/  VIADD R10, R14, 0x100 ;  /* 0x000001000e0a7836 */ /* 0x000fe40000000000 */
[----:B------:R-:W-:-:S03]  /*22a70*/  FMUL.FTZ R15, R2, R15 ;  /* 0x0000000f020f7220 */ /* 0x000fc60000410000 */
[----:B------:R-:W-:Y:S01]  /*22a80*/  R2UR UR6, R10 ;  /* 0x000000000a0672ca */ /* 0x000fe200000e0000 */
[----:B------:R-:W-:Y:S02]  /*22a90*/  VIADD R10, R14, 0x200 ;  /* 0x000002000e0a7836 */ /* 0x000fe40000000000 */
[----:B------:R-:W-:Y:S01]  /*22aa0*/  MUFU.EX2 R15, R15 ;  /* 0x0000000f000f7308 */ /* 0x000fe20000000800 */
[----:B------:R-:W-:Y:S02]  /*22ab0*/  WARPGROUP.DEPBAR.LE gsb0, 0x0 ;  /* 0x00008000000079c5 */ /* 0x000fe40000010000 */
[C---:B------:R-:W-:Y:S01]  /*22ac0*/  FMUL.FTZ R184, R2.reuse, R11 ;  /* 0x0000000b02b87220 */ /* 0x040fe20000410000 */
[----:B------:R-:W-:Y:S01]  /*22ad0*/  IMAD.MOV.U32 R11, RZ, RZ, -0x3ffffff0 ;  /* 0xc0000010ff0b7424 */ /* 0x000fe200078e00ff */
[----:B------:R-:W-:Y:S01]  /*22ae0*/  WARPGROUP.ARRIVE ;  /* 0x00000000000079c5 */ /* 0x000fe20000000000 */
[----:B------:R-:W-:-:S02]  /*22af0*/  FFMA.FTZ R185, R2, R3, -8 ;  /* 0xc100000002b97423 */ /* 0x000fc40000010003 */
[----:B------:R-:W-:Y:S01]  /*22b00*/  MUFU.EX2 R8, R184 ;  /* 0x000000b800087308 */ /* 0x000fe20000000800 */
[----:B------:R-:W-:Y:S01]  /*22b10*/  R2UR UR7, R11 ;  /* 0x000000000b0772ca */ /* 0x000fe200000e0000 */
[----:B------:R-:W-:-:S02]  /*22b20*/  IMAD.MOV.U32 R11, RZ, RZ, -0x3ffffff0 ;  /* 0xc0000010ff0b7424 */ /* 0x000fc400078e00ff */
[----:B------:R-:W-:-:S01]  /*22b30*/  FFMA.FTZ R20, R2, R153, -R185 ;  /* 0x0000009902147223 */ /* 0x000fc200000108b9 */
[C-C-:B------:R-:W-:Y:S01]  /*22b40*/  FFMA.FTZ R153, R2.reuse, R157, -R185.reuse ;  /* 0x0000009d02997223 */ /* 0x140fe200000108b9 */
[----:B------:R-:W-:-:S01]  /*22b50*/  FFMA.FTZ R157, R2, R161, -R185 ;  /* 0x000000a1029d7223 */ /* 0x000fc200000108b9 */
[C---:B------:R-:W-:Y:S01]  /*22b60*/  FFMA.FTZ R161, R2.reuse, R165, -R185 ;  /* 0x000000a502a17223 */ /* 0x040fe200000108b9 */
[----:B------:R-:W-:-:S01]  /*22b70*/  FFMA.FTZ R165, R2, R0, -8 ;  /* 0xc100000002a57423 */ /* 0x000fc20000010000 */
[C-C-:B------:R-:W-:Y:S01]  /*22b80*/  FFMA.FTZ R21, R2.reuse, R152, -R185.reuse ;  /* 0x0000009802157223 */ /* 0x140fe200000108b9 */
[----:B------:R-:W-:-:S01]  /*22b90*/  FFMA.FTZ R152, R2, R156, -R185 ;  /* 0x0000009c02987223 */ /* 0x000fc200000108b9 */
[----:B------:R-:W-:Y:S01]  /*22ba0*/  MUFU.EX2 R20, R20 ;  /* 0x0000001400147308 */ /* 0x000fe20000000800 */
[----:B------:R-:W-:-:S01]  /*22bb0*/  FFMA.FTZ R154, R2, R154, -R165 ;  /* 0x0000009a029a7223 */ /* 0x000fc200000108a5 */
[C---:B------:R-:W-:Y:S01]  /*22bc0*/  FFMA.FTZ R155, R2.reuse, R155, -R165 ;  /* 0x0000009b029b7223 */ /* 0x040fe200000108a5 */
[----:B------:R-:W-:-:S01]  /*22bd0*/  FFMA.FTZ R156, R2, R160, -R185 ;  /* 0x000000a0029c7223 */ /* 0x000fc200000108b9 */
[----:B------:R-:W-:Y:S01]  /*22be0*/  QGMMA.64x128x32.F32.E4M3.E4M3 R24, R180, gdesc[UR4], R24, gsb0 ;  /* 0x01e00004b4187df3 */ /* 0x000fe20008000818 */
[----:B------:R-:W-:Y:S01]  /*22bf0*/  R2UR UR6, R10 ;  /* 0x000000000a0672ca */ /* 0x000fe200000e0000 */
[----:B------:R-:W-:Y:S01]  /*22c00*/  VIADD R10, R14, 0x300 ;  /* 0x000003000e0a7836 */ /* 0x000fe20000000000 */
[----:B------:R-:W-:Y:S01]  /*22c10*/  R2UR UR7, R11 ;  /* 0x000000000b0772ca */ /* 0x000fe200000e0000 */
[----:B------:R-:W-:Y:S01]  /*22c20*/  IMAD.MOV.U32 R11, RZ, RZ, -0x3ffffff0 ;  /* 0xc0000010ff0b7424 */ /* 0x000fe200078e00ff */
[----:B------:R-:W0:Y:S01]  /*22c30*/  MUFU.EX2 R21, R21 ;  /* 0x0000001500157308 */ /* 0x000e220000000800 */
[----:B------:R-:W-:-:S01]  /*22c40*/  FFMA.FTZ R160, R2, R164, -R185 ;  /* 0x000000a402a07223 */ /* 0x000fc200000108b9 */
[C---:B------:R-:W-:Y:S01]  /*22c50*/  FFMA.FTZ R136, R2.reuse, R136, -R185 ;  /* 0x0000008802887223 */ /* 0x040fe200000108b9 */
[----:B------:R-:W-:-:S01]  /*22c60*/  FFMA.FTZ R158, R2, R158, -R165 ;  /* 0x0000009e029e7223 */ /* 0x000fc200000108a5 */
[C---:B------:R-:W-:Y:S01]  /*22c70*/  FFMA.FTZ R137, R2.reuse, R137, -R185 ;  /* 0x0000008902897223 */ /* 0x040fe200000108b9 */
[----:B------:R-:W-:-:S01]  /*22c80*/  FFMA.FTZ R159, R2, R159, -R165 ;  /* 0x0000009f029f7223 */ /* 0x000fc200000108a5 */
[C---:B------:R-:W-:Y:S01]  /*22c90*/  FFMA.FTZ R140, R2.reuse, R140, -R185 ;  /* 0x0000008c028c7223 */ /* 0x040fe200000108b9 */
[----:B------:R-:W-:-:S01]  /*22ca0*/  FFMA.FTZ R162, R2, R162, -R165 ;  /* 0x000000a202a27223 */ /* 0x000fc200000108a5 */
[----:B------:R-:W1:Y:S01]  /*22cb0*/  MUFU.EX2 R154, R154 ;  /* 0x0000009a009a7308 */ /* 0x000e620000000800 */
[----:B------:R-:W-:-:S01]  /*22cc0*/  FFMA.FTZ R141, R2, R141, -R185 ;  /* 0x0000008d028d7223 */ /* 0x000fc200000108b9 */
[C---:B------:R-:W-:Y:S01]  /*22cd0*/  FFMA.FTZ R163, R2.reuse, R163, -R165 ;  /* 0x000000a302a37223 */ /* 0x040fe200000108a5 */
[----:B------:R-:W-:-:S01]  /*22ce0*/  FFMA.FTZ R144, R2, R144, -R185 ;  /* 0x0000009002907223 */ /* 0x000fc200000108b9 */
[C-C-:B------:R-:W-:Y:S01]  /*22cf0*/  FFMA.FTZ R164, R2.reuse, R166, -R165.reuse ;  /* 0x000000a602a47223 */ /* 0x140fe200000108a5 */
[----:B------:R-:W-:-:S01]  /*22d00*/  FFMA.FTZ R167, R2, R167, -R165 ;  /* 0x000000a702a77223 */ /* 0x000fc200000108a5 */
[C-C-:B------:R-:W-:Y:S01]  /*22d10*/  FFMA.FTZ R138, R2.reuse, R138, -R165.reuse ;  /* 0x0000008a028a7223 */ /* 0x140fe200000108a5 */
[----:B------:R-:W-:-:S01]  /*22d20*/  FFMA.FTZ R139, R2, R139, -R165 ;  /* 0x0000008b028b7223 */ /* 0x000fc200000108a5 */
[----:B------:R-:W2:Y:S01]  /*22d30*/  MUFU.EX2 R155, R155 ;  /* 0x0000009b009b7308 */ /* 0x000ea20000000800 */
[----:B0-----:R-:W-:-:S01]  /*22d40*/  FFMA.FTZ R7, R8, R7, R21 ;  /* 0x0000000708077223 */ /* 0x001fc20000010015 */
[C-C-:B------:R-:W-:Y:S01]  /*22d50*/  FFMA.FTZ R142, R2.reuse, R142, -R165.reuse ;  /* 0x0000008e028e7223 */ /* 0x140fe200000108a5 */
[----:B------:R-:W-:-:S01]  /*22d60*/  FFMA.FTZ R143, R2, R143, -R165 ;  /* 0x0000008f028f7223 */ /* 0x000fc200000108a5 */
[----:B------:R-:W-:Y:S01]  /*22d70*/  FFMA.FTZ R146, R2, R146, -R165 ;  /* 0x0000009202927223 */ /* 0x000fe200000108a5 */
[----:B------:R-:W-:-:S01]  /*22d80*/  FADD.FTZ R7, R20, R7 ;  /* 0x0000000714077221 */ /* 0x000fc20000010000 */
[C---:B------:R-:W-:Y:S01]  /*22d90*/  FFMA.FTZ R145, R2.reuse, R145, -R185 ;  /* 0x0000009102917223 */ /* 0x040fe200000108b9 */
[----:B------:R-:W-:-:S01]  /*22da0*/  FFMA.FTZ R147, R2, R147, -R165 ;  /* 0x0000009302937223 */ /* 0x000fc200000108a5 */
[----:B------:R-:W0:Y:S01]  /*22db0*/  MUFU.EX2 R152, R152 ;  /* 0x0000009800987308 */ /* 0x000e220000000800 */
[----:B-1----:R-:W-:-:S01]  /*22dc0*/  FFMA.FTZ R6, R15, R6, R154 ;  /* 0x000000060f067223 */ /* 0x002fc2000001009a */
        /* <DEDUP_REMOVED lines=26> */
[C-C-:B------:R-:W-:Y:S01]  /*22f70*/  FFMA.FTZ R116, R2.reuse, R116, -R185.reuse ;  /* 0x0000007402747223 */ /* 0x140fe200000108b9 */
        /* <DEDUP_REMOVED lines=20> */
[----:B------:R-:W-:-:S07]  /*230c0*/  FFMA.FTZ R103, R2, R103, -R165 ;  /* 0x0000006702677223 */ /* 0x000fce00000108a5 */
[----:B------:R-:W1:Y:S08]  /*230d0*/  MUFU.EX2 R158, R158 ;  /* 0x0000009e009e7308 */ /* 0x000e700000000800 */
[----:B------:R-:W-:Y:S08]  /*230e0*/  MUFU.EX2 R137, R137 ;  /* 0x0000008900897308 */ /* 0x000ff00000000800 */
[----:B------:R-:W3:Y:S08]  /*230f0*/  MUFU.EX2 R159, R159 ;  /* 0x0000009f009f7308 */ /* 0x000ef00000000800 */
[----:B------:R-:W-:Y:S08]  /*23100*/  MUFU.EX2 R140, R140 ;  /* 0x0000008c008c7308 */ /* 0x000ff00000000800 */
[----:B------:R-:W4:Y:S08]  /*23110*/  MUFU.EX2 R162, R162 ;  /* 0x000000a200a27308 */ /* 0x000f300000000800 */
[----:B------:R-:W-:Y:S08]  /*23120*/  MUFU.EX2 R141, R141 ;  /* 0x0000008d008d7308 */ /* 0x000ff00000000800 */
[----:B------:R-:W5:Y:S08]  /*23130*/  MUFU.EX2 R163, R163 ;  /* 0x000000a300a37308 */ /* 0x000f700000000800 */
[----:B------:R-:W-:Y:S01]  /*23140*/  MUFU.EX2 R144, R144 ;  /* 0x0000009000907308 */ /* 0x000fe20000000800 */
[----:B------:R-:W-:-:S02]  /*23150*/  WARPGROUP.DEPBAR.LE gsb0, 0x0 ;  /* 0x00008000000079c5 */ /* 0x000fc40000010000 */
[----:B------:R-:W-:-:S05]  /*23160*/  WARPGROUP.ARRIVE ;  /* 0x00000000000079c5 */ /* 0x000fca0000000000 */
[----:B------:R-:W5:Y:S01]  /*23170*/  MUFU.EX2 R164, R164 ;  /* 0x000000a400a47308 */ /* 0x000f620000000800 */
[----:B------:R-:W-:Y:S01]  /*23180*/  QGMMA.64x128x32.F32.E4M3.E4M3 R24, R176, gdesc[UR4], R24, gsb0 ;  /* 0x01e00004b0187df3 */ /* 0x000fe20008000818 */
[----:B------:R-:W-:Y:S01]  /*23190*/  R2UR UR6, R10 ;  /* 0x000000000a0672ca */ /* 0x000fe200000e0000 */
[C-C-:B------:R-:W-:Y:S01]  /*231a0*/  FFMA.FTZ R10, R2.reuse, R122, -R165.reuse ;  /* 0x0000007a020a7223 */ /* 0x140fe200000108a5 */
[----:B------:R-:W-:Y:S01]  /*231b0*/  R2UR UR7, R11 ;  /* 0x000000000b0772ca */ /* 0x000fe200000e0000 */
[C-C-:B------:R-:W-:Y:S01]  /*231c0*/  FFMA.FTZ R122, R2.reuse, R126, -R165.reuse ;  /* 0x0000007e027a7223 */ /* 0x140fe200000108a5 */
[----:B------:R-:W-:-:S01]  /*231d0*/  FFMA.FTZ R126, R2, R130, -R165 ;  /* 0x00000082027e7223 */ /* 0x000fc200000108a5 */
[C-C-:B------:R-:W-:Y:S01]  /*231e0*/  FFMA.FTZ R130, R2.reuse, R134, -R165.reuse ;  /* 0x0000008602827223 */ /* 0x140fe200000108a5 */
[----:B------:R-:W-:-:S01]  /*231f0*/  FFMA.FTZ R11, R2, R123, -R165 ;  /* 0x0000007b020b7223 */ /* 0x000fc200000108a5 */
[C-C-:B------:R-:W-:Y:S01]  /*23200*/  FFMA.FTZ R123, R2.reuse, R127, -R165.reuse ;  /* 0x0000007f027b7223 */ /* 0x140fe200000108a5 */
[----:B------:R-:W-:-:S01]  /*23210*/  FFMA.FTZ R127, R2, R131, -R165 ;  /* 0x00000083027f7223 */ /* 0x000fc200000108a5 */
[----:B------:R-:W5:Y:S01]  /*23220*/  MUFU.EX2 R167, R167 ;  /* 0x000000a700a77308 */ /* 0x000f620000000800 */
[----:B------:R-:W-:-:S07]  /*23230*/  FFMA.FTZ R131, R2, R135, -R165 ;  /* 0x0000008702837223 */ /* 0x000fce00000108a5 */
[----:B------:R-:W5:Y:S08]  /*23240*/  MUFU.EX2 R138, R138 ;  /* 0x0000008a008a7308 */ /* 0x000f700000000800 */
        /* <DEDUP_REMOVED lines=14> */
[----:B------:R-:W5:Y:S01]  /*23330*/  MUFU.EX2 R124, R124 ;  /* 0x0000007c007c7308 */ /* 0x000f620000000800 */
[----:B------:R-:W-:-:S02]  /*23340*/  WARPGROUP.DEPBAR.LE gsb0, 0x0 ;  /* 0x00008000000079c5 */ /* 0x000fc40000010000 */
[----:B------:R-:W-:-:S05]  /*23350*/  WARPGROUP.ARRIVE ;  /* 0x00000000000079c5 */ /* 0x000fca0000000000 */
[----:B------:R-:W5:Y:S01]  /*23360*/  MUFU.EX2 R122, R122 ;  /* 0x0000007a007a7308 */ /* 0x000f620000000800 */
[----:B------:R-:W-:Y:S07]  /*23370*/  QGMMA.64x128x32.F32.E4M3.E4M3 R24, R172, gdesc[UR4], R24, gsb0 ;  /* 0x01e00004ac187df3 */ /* 0x000fee0008000818 */
        /* <DEDUP_REMOVED lines=19> */
[----:B--2---:R-:W-:Y:S01]  /*234b0*/  FADD.FTZ R173, R155, R6 ;  /* 0x000000069bad7221 */ /* 0x004fe20000010000 */
[----:B0-----:R-:W-:-:S01]  /*234c0*/  FADD.FTZ R6, R152, R7 ;  /* 0x0000000798067221 */ /* 0x001fc20000010000 */
[----:B------:R-:W-:Y:S02]  /*234d0*/  WARPGROUP.ARRIVE ;  /* 0x00000000000079c5 */ /* 0x000fe40000000000 */
[----:B-1----:R-:W-:-:S01]  /*234e0*/  FADD.FTZ R134, R158, R173 ;  /* 0x000000ad9e867221 */ /* 0x002fc20000010000 */
[----:B------:R-:W-:Y:S01]  /*234f0*/  FADD.FTZ R7, R153, R6 ;  /* 0x0000000699077221 */ /* 0x000fe20000010000 */
[----:B------:R-:W0:Y:S02]  /*23500*/  MUFU.EX2 R112, R112 ;  /* 0x0000007000707308 */ /* 0x000e240000000800 */
[----:B---3--:R-:W-:-:S01]  /*23510*/  FADD.FTZ R135, R159, R134 ;  /* 0x000000869f877221 */ /* 0x008fc20000010000 */
[----:B------:R-:W-:-:S03]  /*23520*/  FADD.FTZ R6, R156, R7 ;  /* 0x000000079c067221 */ /* 0x000fc60000010000 */
[----:B----4-:R-:W-:Y:S01]  /*23530*/  FADD.FTZ R134, R162, R135 ;  /* 0x00000087a2867221 */ /* 0x010fe20000010000 */
[----:B------:R-:W-:-:S01]  /*23540*/  FADD.FTZ R7, R157, R6 ;  /* 0x000000069d077221 */ /* 0x000fc20000010000 */
[----:B------:R-:W-:Y:S02]  /*23550*/  MUFU.EX2 R113, R113 ;  /* 0x0000007100717308 */ /* 0x000fe40000000800 */
[----:B-----5:R-:W-:-:S01]  /*23560*/  FADD.FTZ R135, R163, R134 ;  /* 0x00000086a3877221 */ /* 0x020fc20000010000 */
[----:B------:R-:W-:-:S03]  /*23570*/  FADD.FTZ R6, R160, R7 ;  /* 0x00000007a0067221 */ /* 0x000fc60000010000 */
[----:B------:R-:W-:Y:S01]  /*23580*/  FADD.FTZ R134, R164, R135 ;  /* 0x00000087a4867221 */ /* 0x000fe20000010000 */
[----:B------:R-:W-:-:S01]  /*23590*/  FADD.FTZ R7, R161, R6 ;  /* 0x00000006a1077221 */ /* 0x000fc20000010000 */
[----:B------:R-:W-:Y:S02]  /*235a0*/  MUFU.EX2 R115, R115 ;  /* 0x0000007300737308 */ /* 0x000fe40000000800 */
[----:B------:R-:W-:-:S01]  /*235b0*/  FADD.FTZ R135, R167, R134 ;  /* 0x00000086a7877221 */ /* 0x000fc20000010000 */
        /* <DEDUP_REMOVED lines=8> */
[----:B------:R-:W-:Y:S02]  /*23640*/  VIADD R6, R14, 0x400 ;  /* 0x000004000e067836 */ /* 0x000fe40000000000 */
[----:B------:R-:W-:-:S01]  /*23650*/  FFMA.FTZ R14, R2, R114, -R165 ;  /* 0x00000072020e7223 */ /* 0x000fc200000108a5 */
[----:B------:R-:W-:Y:S01]  /*23660*/  FADD.FTZ R135, R143, R134 ;  /* 0x000000868f877221 */ /* 0x000fe20000010000 */
[----:B------:R-:W-:-:S01]  /*23670*/  FADD.FTZ R114, R144, R7 ;  /* 0x0000000790727221 */ /* 0x000fc20000010000 */
[----:B------:R-:W-:Y:S01]  /*23680*/  IMAD.MOV.U32 R7, RZ, RZ, -0x3ffffff0 ;  /* 0xc0000010ff077424 */ /* 0x000fe200078e00ff */
[----:B------:R-:W-:Y:S01]  /*23690*/  R2UR UR6, R6 ;  /* 0x00000000060672ca */ /* 0x000fe200000e0000 */
[----:B------:R-:W-:Y:S01]  /*236a0*/  FADD.FTZ R134, R146, R135 ;  /* 0x0000008792867221 */ /* 0x000fe20000010000 */
[----:B------:R-:W-:-:S01]  /*236b0*/  FADD.FTZ R135, R145, R114 ;  /* 0x0000007291877221 */ /* 0x000fc20000010000 */
[----:B------:R-:W1:Y:S01]  /*236c0*/  MUFU.EX2 R14, R14 ;  /* 0x0000000e000e7308 */ /* 0x000e620000000800 */
[----:B------:R-:W-:Y:S01]  /*236d0*/  R2UR UR7, R7 ;  /* 0x00000000070772ca */ /* 0x000fe200000e0000 */
[----:B------:R-:W-:Y:S01]  /*236e0*/  FADD.FTZ R173, R147, R134 ;  /* 0x0000008693ad7221 */ /* 0x000fe20000010000 */
[----:B------:R-:W-:-:S03]  /*236f0*/  FADD.FTZ R114, R148, R135 ;  /* 0x0000008794727221 */ /* 0x000fc60000010000 */
[----:B------:R-:W-:Y:S01]  /*23700*/  FADD.FTZ R134, R150, R173 ;  /* 0x000000ad96867221 */ /* 0x000fe20000010000 */
[----:B------:R-:W-:-:S01]  /*23710*/  FADD.FTZ R7, R149, R114 ;  /* 0x0000007295077221 */ /* 0x000fc20000010000 */
[----:B------:R-:W-:Y:S01]  /*23720*/  FFMA.FTZ R114, R2, R118, -R165 ;  /* 0x0000007602727223 */ /* 0x000fe200000108a5 */
[----:B------:R-:W-:Y:S01]  /*23730*/  MUFU.EX2 R117, R117 ;  /* 0x0000007500757308 */ /* 0x000fe20000000800 */
[----:B------:R-:W-:-:S01]  /*23740*/  FADD.FTZ R135, R151, R134 ;  /* 0x0000008697877221 */ /* 0x000fc20000010000 */
[----:B------:R-:W-:Y:S01]  /*23750*/  FADD.FTZ R6, R120, R7 ;  /* 0x0000000778067221 */ /* 0x000fe20000010000 */
[----:B------:R-:W-:Y:S01]  /*23760*/  @!P0 IMAD R134, R12, 0x8, R17 ;  /* 0x000000080c868824 */ /* 0x000fe200078e0211 */
[----:B------:R-:W-:Y:S01]  /*23770*/  IADD3 R165, -R202, 0xb, RZ ;  /* 0x0000000bcaa57810 */ /* 0x000fe20007ffe1ff */
[----:B------:R-:W-:Y:S01]  /*23780*/  QGMMA.64x128x32.F32.E4M3.E4M3 R24, R168, gdesc[UR4], R24, gsb0 ;  /* 0x01e00004a8187df3 */ /* 0x000fe20008000818 */
[----:B------:R-:W-:-:S01]  /*23790*/  FADD.FTZ R118, R10, R135 ;  /* 0x000000870a767221 */ /* 0x000fc20000010000 */
[----:B------:R-:W-:Y:S01]  /*237a0*/  FADD.FTZ R7, R121, R6 ;  /* 0x0000000679077221 */ /* 0x000fe20000010000 */
[----:B------:R-:W2:Y:S02]  /*237b0*/  MUFU.EX2 R114, R114 ;  /* 0x0000007200727308 */ /* 0x000ea40000000800 */
[----:B------:R-:W-:-:S01]  /*237c0*/  FADD.FTZ R135, R11, R118 ;  /* 0x000000760b877221 */ /* 0x000fc20000010000 */
[----:B------:R-:W-:-:S03]  /*237d0*/  FADD.FTZ R6, R124, R7 ;  /* 0x000000077c067221 */ /* 0x000fc60000010000 */
[----:B------:R-:W-:Y:S01]  /*237e0*/  FADD.FTZ R118, R122, R135 ;  /* 0x000000877a767221 */ /* 0x000fe20000010000 */
[----:B------:R-:W-:-:S01]  /*237f0*/  FADD.FTZ R7, R125, R6 ;  /* 0x000000067d077221 */ /* 0x000fc20000010000 */
[----:B------:R-:W3:Y:S02]  /*23800*/  MUFU.EX2 R119, R119 ;  /* 0x0000007700777308 */ /* 0x000ee40000000800 */
[----:B------:R-:W-:-:S01]  /*23810*/  FADD.FTZ R135, R123, R118 ;  /* 0x000000767b877221 */ /* 0x000fc20000010000 */
[----:B------:R-:W-:-:S03]  /*23820*/  FADD.FTZ R6, R128, R7 ;  /* 0x0000000780067221 */ /* 0x000fc60000010000 */
[----:B------:R-:W-:Y:S01]  /*23830*/  FADD.FTZ R118, R126, R135 ;  /* 0x000000877e767221 */ /* 0x000fe20000010000 */
[----:B------:R-:W-:-:S01]  /*23840*/  FADD.FTZ R7, R129, R6 ;  /* 0x0000000681077221 */ /* 0x000fc20000010000 */
[----:B------:R-:W4:Y:S02]  /*23850*/  MUFU.EX2 R88, R88 ;  /* 0x0000005800587308 */ /* 0x000f240000000800 */
[----:B------:R-:W-:-:S01]  /*23860*/  FADD.FTZ R135, R127, R118 ;  /* 0x000000767f877221 */ /* 0x000fc20000010000 */
[----:B------:R-:W-:-:S03]  /*23870*/  FADD.FTZ R6, R132, R7 ;  /* 0x0000000784067221 */ /* 0x000fc60000010000 */
[----:B------:R-:W-:Y:S01]  /*23880*/  FADD.FTZ R118, R130, R135 ;  /* 0x0000008782767221 */ /* 0x000fe20000010000 */
[----:B------:R-:W-:-:S01]  /*23890*/  FADD.FTZ R7, R133, R6 ;  /* 0x0000000685077221 */ /* 0x000fc20000010000 */
[----:B------:R-:W5:Y:S02]  /*238a0*/  MUFU.EX2 R90, R90 ;  /* 0x0000005a005a7308 */ /* 0x000f640000000800 */
        /* <DEDUP_REMOVED lines=11> */
[----:B0-----:R-:W-:-:S03]  /*23960*/  FADD.FTZ R6, R112, R7 ;  /* 0x0000000770067221 */ /* 0x001fc60000010000 */
[----:B-1----:R-:W-:Y:S01]  /*23970*/  FADD.FTZ R118, R14, R135 ;  /* 0x000000870e767221 */ /* 0x002fe20000010000 */
[----:B------:R-:W-:-:S01]  /*23980*/  FADD.FTZ R7, R113, R6 ;  /* 0x0000000671077221 */ /* 0x000fc20000010000 */
[----:B------:R-:W0:Y:S02]  /*23990*/  MUFU.EX2 R92, R92 ;  /* 0x0000005c005c7308 */ /* 0x000e240000000800 */
[----:B------:R-:W-:-:S01]  /*239a0*/  FADD.FTZ R135, R115, R118 ;  /* 0x0000007673877221 */ /* 0x000fc20000010000 */
[----:B------:R-:W-:-:S03]  /*239b0*/  FADD.FTZ R6, R116, R7 ;  /* 0x0000000774067221 */ /* 0x000fc60000010000 */
[----:B--2---:R-:W-:Y:S01]  /*239c0*/  FADD.FTZ R118, R114, R135 ;  /* 0x0000008772767221 */ /* 0x004fe20000010000 */
[----:B------:R-:W-:-:S01]  /*239d0*/  FADD.FTZ R7, R117, R6 ;  /* 0x0000000675077221 */ /* 0x000fc20000010000 */
[----:B------:R-:W1:Y:S02]  /*239e0*/  MUFU.EX2 R94, R94 ;  /* 0x0000005e005e7308 */ /* 0x000e640000000800 */
[----:B---3--:R-:W-:-:S01]  /*239f0*/  FADD.FTZ R135, R119, R118 ;  /* 0x0000007677877221 */ /* 0x008fc20000010000 */
[----:B----4-:R-:W-:-:S03]  /*23a00*/  FADD.FTZ R6, R88, R7 ;  /* 0x0000000758067221 */ /* 0x010fc60000010000 */
[----:B-----5:R-:W-:Y:S01]  /*23a10*/  FADD.FTZ R118, R90, R135 ;  /* 0x000000875a767221 */ /* 0x020fe20000010000 */
[----:B------:R-:W-:-:S01]  /*23a20*/  FADD.FTZ R7, R89, R6 ;  /* 0x0000000659077221 */ /* 0x000fc20000010000 */
[----:B------:R-:W2:Y:S01]  /*23a30*/  MUFU.EX2 R93, R93 ;  /* 0x0000005d005d7308 */ /* 0x000ea20000000800 */
[----:B------:R-:W-:Y:S02]  /*23a40*/  @!P0 VIADD R6, R134, 0x29840 ;  /* 0x0002984086068836 */ /* 0x000fe40000000000 */
[----:B------:R-:W-:Y:S01]  /*23a50*/  FADD.FTZ R135, R91, R118 ;  /* 0x000000765b877221 */ /* 0x000fe20000010000 */
[----:B0-----:R-:W-:-:S02]  /*23a60*/  FADD.FTZ R118, R92, R7 ;  /* 0x000000075c767221 */ /* 0x001fc40000010000 */
[----:B------:R-:W-:Y:S02]  /*23a70*/  @!P0 PRMT R6, RZ, 0x654, R6 ;  /* 0x00000654ff068816 */ /* 0x000fe40000000006 */
[----:B------:R-:W0:Y:S01]  /*23a80*/  MUFU.EX2 R95, R95 ;  /* 0x0000005f005f7308 */ /* 0x000e220000000800 */
[----:B-1----:R-:W-:-:S07]  /*23a90*/  FADD.FTZ R134, R94, R135 ;  /* 0x000000875e867221 */ /* 0x002fce0000010000 */
[----:B------:R-:W-:Y:S01]  /*23aa0*/  MUFU.EX2 R96, R96 ;  /* 0x0000006000607308 */ /* 0x000fe20000000800 */
[----:B--2---:R-:W-:-:S07]  /*23ab0*/  FADD.FTZ R7, R93, R118 ;  /* 0x000000765d077221 */ /* 0x004fce0000010000 */
        /* <DEDUP_REMOVED lines=13> */
[----:B------:R3:W-:Y:S02]  /*23b90*/  @!P0 SYNCS.ARRIVE.TRANS64.RED.A1T0 RZ, [R6+URZ], RZ ;  /* 0x000000ff06ff89a7 */ /* 0x0007e4000810043f */
[----:B---3--:R-:W-:-:S04]  /*23ba0*/  FADD.FTZ R6, R96, R7 ;  /* 0x0000000760067221 */ /* 0x008fc80000010000 */
[----:B------:R-:W-:-:S04]  /*23bb0*/  FADD.FTZ R7, R97, R6 ;  /* 0x0000000661077221 */ /* 0x000fc80000010000 */
[----:B------:R-:W-:-:S04]  /*23bc0*/  FADD.FTZ R6, R100, R7 ;  /* 0x0000000764067221 */ /* 0x000fc80000010000 */
[----:B0-----:R-:W-:Y:S01]  /*23bd0*/  FADD.FTZ R7, R101, R6 ;  /* 0x0000000665077221 */ /* 0x001fe20000010000 */
[----:B--2---:R-:W-:-:S01]  /*23be0*/  FADD.FTZ R6, R103, R135 ;  /* 0x0000008767067221 */ /* 0x004fc20000010000 */
[----:B-1----:R-:W-:Y:S06]  /*23bf0*/  @!P1 BRA `(.L_x_1536) ;  /* 0x0000000000049947 */ /* 0x002fec0003800000 */
[----:B------:R-:W-:Y:S01]  /*23c00*/  BPT.TRAP 0x1 ;  /* 0x000000040000795c */ /* 0x000fe20000300000 */
.L_x_1536:
[----:B------:R-:W-:Y:S01]  /*23c10*/  F2FP.SATFINITE.E4M3.F32.PACK_AB_MERGE_C R122, R123, R122, RZ ;  /* 0x0000007a7b7a723e */ /* 0x000fe200048070ff */
[-C--:B------:R-:W-:Y:S01]  /*23c20*/  FMUL.FTZ R24, R24, R8.reuse ;  /* 0x0000000818187220 */ /* 0x080fe20000410000 */
[----:B------:R-:W-:Y:S01]  /*23c30*/  ISETP.GT.AND P1, PT, R4, R5, PT ;  /* 0x000000050400720c */ /* 0x000fe20003f24270 */
[----:B------:R-:W-:Y:S01]  /*23c40*/  FMUL.FTZ R25, R25, R8 ;  /* 0x0000000819197220 */ /* 0x000fe20000410000 */
[----:B------:R-:W-:Y:S01]  /*23c50*/  F2FP.SATFINITE.E4M3.F32.PACK_AB_MERGE_C R177, R11, R10, R122 ;  /* 0x0000000a0bb1723e */ /* 0x000fe2000480707a */
[----:B------:R-:W-:Y:S01]  /*23c60*/  IMAD R10, R190, 0x8, R17 ;  /* 0x00000008be0a7824 */ /* 0x000fe200078e0211 */
[----:B------:R-:W-:Y:S01]  /*23c70*/  F2FP.SATFINITE.E4M3.F32.PACK_AB_MERGE_C R152, R153, R152, RZ ;  /* 0x000000989998723e */ /* 0x000fe200048070ff */
[----:B------:R-:W-:Y:S01]  /*23c80*/  IMAD.U32 R11, RZ, RZ, UR37 ;  /* 0x00000025ff0b7e24 */ /* 0x000fe2000f8e00ff */
        /* <DEDUP_REMOVED lines=104> */
[----:B0-----:R-:W-:Y:S02]  /*24310*/  IMAD.MOV.U32 R10, RZ, RZ, R3 ;  /* 0x000000ffff0a7224 */ /* 0x001fe400078e0003 */
[----:B------:R-:W-:Y:S02]  /*24320*/  IMAD.MOV.U32 R11, RZ, RZ, R189 ;  /* 0x000000ffff0b7224 */ /* 0x000fe400078e00bd */
[----:B------:R-:W-:Y:S01]  /*24330*/  IMAD.MOV.U32 R190, RZ, RZ, R12 ;  /* 0x000000ffffbe7224 */ /* 0x000fe200078e000c */
[----:B------:R-:W-:Y:S06]  /*24340*/  @P1 BRA `(.L_x_1537) ;  /* 0xffffffcc00741947 */ /* 0x000fec000383ffff */
[----:B------:R-:W-:-:S07]  /*24350*/  IMAD.MOV.U32 R190, RZ, RZ, R12 ;  /* 0x000000ffffbe7224 */ /* 0x000fce00078e000c */
.L_x_1525:
[----:B------:R-:W-:-:S13]  /*24360*/  ISETP.GE.AND P1, PT, R4, R209, PT ;  /* 0x000000d10400720c */ /* 0x000fda0003f26270 */
[----:B------:R-:W-:Y:S05]  /*24370*/  @!P1 BRA `(.L_x_1538) ;  /* 0x0000004c00b49947 */ /* 0x000fea0003800000 */
[----:B------:R-:W-:Y:S02]  /*24380*/  IMAD R11, R193, 0x80, R211 ;  /* 0x00000080c10b7824 */ /* 0x000fe400078e02d3 */
[----:B------:R-:W-:Y:S02]  /*24390*/  IMAD.MOV.U32 R5, RZ, RZ, R0 ;  /* 0x000000ffff057224 */ /* 0x000fe400078e0000 */
[----:B------:R-:W-:Y:S02]  /*243a0*/  VIADD R11, R11, 0x8 ;  /* 0x000000080b0b7836 */ /* 0x000fe40000000000 */
[----:B------:R-:W-:Y:S02]  /*243b0*/  IMAD.MOV.U32 R8, RZ, RZ, R3 ;  /* 0x000000ffff087224 */ /* 0x000fe400078e0003 */
[----:B------:R-:W-:Y:S01]  /*243c0*/  IMAD.MOV.U32 R10, RZ, RZ, R189 ;  /* 0x000000ffff0a7224 */ /* 0x000fe200078e00bd */
[----:B------:R-:W-:-:S07]  /*243d0*/  IADD3 R11, R11, R192, -R196 ;  /* 0x000000c00b0b7210 */ /* 0x000fce0007ffe8c4 */
.L_x_1557:
        /* <DEDUP_REMOVED lines=9> */
.L_x_1540:
        /* <DEDUP_REMOVED lines=8> */
.L_x_1541:
[----:B------:R-:W-:Y:S04]  /*244f0*/  BSSY B0, `(.L_x_1539) ;  /* 0x0000004000007945 */ /* 0x000fe80003800000 */
[----:B-1----:R-:W-:Y:S05]  /*24500*/  @P2 BRA `(.L_x_1542) ;  /* 0x0000000000082947 */ /* 0x002fea0003800000 */
[----:B------:R-:W1:Y:S02]  /*24510*/  SYNCS.PHASECHK.TRANS64.TRYWAIT P2, [R0+URZ+0x29830], R3 ;  /* 0x02983003000075a7 */ /* 0x000e64000804017f */
[----:B-1----:R-:W-:Y:S05]  /*24520*/  @!P2 BRA `(.L_x_1543) ;  /* 0x000000f4000ca947 */ /* 0x002fea0003800000 */
.L_x_1542:
[----:B------:R-:W-:Y:S05]  /*24530*/  BSYNC B0 ;  /* 0x0000000000007941 */ /* 0x000fea0003800000 */
.L_x_1539:
        /* <DEDUP_REMOVED lines=268> */
.L_x_1545:
[----:B------:R-:W-:Y:S01]  /*25600*/  SHF.L.U32 R0, R10, 0x1f, RZ ;  /* 0x0000001f0a007819 */ /* 0x000fe200000006ff */
[----:B------:R-:W-:-:S04]  /*25610*/  IMAD R3, R190, 0x8, R17 ;  /* 0x00000008be037824 */ /* 0x000fc800078e0211 */
[----:B------:R0:W1:Y:S01]  /*25620*/  SYNCS.PHASECHK.TRANS64.TRYWAIT P1, [R3+URZ+0x29850], R0 ;  /* 0x02985000030075a7 */ /* 0x000062000802017f */
[----:B------:R-:W-:Y:S05]  /*25630*/  @!P3 BRA `(.L_x_1546) ;  /* 0x000000000004b947 */ /* 0x000fea0003800000 */
[----:B------:R-:W-:Y:S01]  /*25640*/  BPT.TRAP 0x1 ;  /* 0x000000040000795c */ /* 0x000fe20000300000 */
.L_x_1546:
[----:B-1----:R-:W-:Y:S05]  /*25650*/  @P1 BRA `(.L_x_1544) ;  /* 0x0000000000081947 */ /* 0x002fea0003800000 */
[----:B------:R-:W1:Y:S02]  /*25660*/  SYNCS.PHASECHK.TRANS64.TRYWAIT P1, [R3+URZ+0x29850], R0 ;  /* 0x02985000030075a7 */ /* 0x000e64000802017f */
[----:B-1----:R-:W-:Y:S05]  /*25670*/  @!P1 BRA `(.L_x_1547) ;  /* 0x000000e000cc9947 */ /* 0x002fea0003800000 */
.L_x_1544:
[----:B01----:R-:W-:Y:S01]  /*25680*/  VIADD R0, R17, 0x400 ;  /* 0x0000040011007836 */ /* 0x003fe20000000000 */
[----:B------:R-:W-:Y:S05]  /*25690*/  WARPSYNC.ALL ;  /* 0x0000000000007948 */ /* 0x000fea0003800000 */
[----:B------:R-:W-:Y:S01]  /*256a0*/  SHF.R.U32.HI R0, RZ, 0x4, R0 ;  /* 0x00000004ff007819 */ /* 0x000fe20000011600 */
[----:B------:R-:W-:Y:S01]  /*256b0*/  WARPGROUP.ARRIVE ;  /* 0x00000000000079c5 */ /* 0x000fe20000000000 */
[----:B------:R-:W-:-:S05]  /*256c0*/  IMAD.MOV.U32 R21, RZ, RZ, -0x3ffffff0 ;  /* 0xc0000010ff157424 */ /* 0x000fca00078e00ff */
[----:B------:R-:W0:Y:S01]  /*256d0*/  S2R R10, SR_TID.X ;  /* 0x00000000000a7919 */ /* 0x000e220000002100 */
[----:B------:R-:W-:Y:S02]  /*256e0*/  LOP3.LUT R0, R0, 0x3fff, RZ, 0xc0, !PT ;  /* 0x00003fff00007812 */ /* 0x000fe400078ec0ff */
[----:B------:R-:W-:Y:S02]  /*256f0*/  ISETP.GE.AND P1, PT, R13, 0x1, PT ;  /* 0x000000010d00780c */ /* 0x000fe40003f26270 */
[----:B------:R-:W-:Y:S01]  /*25700*/  LOP3.LUT R15, R0, 0x10000, RZ, 0xfc, !PT ;  /* 0x00010000000f7812 */ /* 0x000fe200078efcff */
[----:B------:R-:W-:-:S04]  /*25710*/  @!P0 IMAD R0, R12, 0x8, R17 ;  /* 0x000000080c008824 */ /* 0x000fc800078e0211 */
[----:B------:R-:W-:Y:S02]  /*25720*/  IMAD R14, R190, 0x500, R15 ;  /* 0x00000500be0e7824 */ /* 0x000fe400078e020f */
[----:B------:R-:W-:Y:S02]  /*25730*/  IMAD.MOV.U32 R15, RZ, RZ, -0x3ffffff0 ;  /* 0xc0000010ff0f7424 */ /* 0x000fe400078e00ff */
[C---:B------:R-:W-:Y:S01]  /*25740*/  VIADD R20, R14.reuse, 0x100 ;  /* 0x000001000e147836 */ /* 0x040fe20000000000 */
[----:B------:R-:W-:Y:S01]  /*25750*/  R2UR UR6, R14 ;  /* 0x000000000e0672ca */ /* 0x000fe200000e0000 */
[----:B------:R-:W-:Y:S01]  /*25760*/  @!P0 VIADD R0, R0, 0x29840 ;  /* 0x0002984000008836 */ /* 0x000fe20000000000 */
[----:B------:R-:W-:Y:S01]  /*25770*/  R2UR UR7, R15 ;  /* 0x000000000f0772ca */ /* 0x000fe200000e0000 */
[----:B------:R-:W-:-:S03]  /*25780*/  IMAD.MOV.U32 R15, RZ, RZ, -0x3ffffff0 ;  /* 0xc0000010ff0f7424 */ /* 0x000fc600078e00ff */
[----:B------:R-:W-:-:S09]  /*25790*/  @!P0 PRMT R0, RZ, 0x654, R0 ;  /* 0x00000654ff008816 */ /* 0x000fd20000000000 */
[----:B------:R-:W-:Y:S01]  /*257a0*/  QGMMA.64x128x32.F32.E4M3.E4M3 R24, R184, gdesc[UR4], R24, gsb0 ;  /* 0x01e00004b8187df3 */ /* 0x000fe20008000818 */
[----:B------:R-:W-:Y:S01]  /*257b0*/  R2UR UR6, R20 ;  /* 0x00000000140672ca */ /* 0x000fe200000e0000 */
[----:B------:R-:W-:Y:S01]  /*257c0*/  VIADD R20, R14, 0x200 ;  /* 0x000002000e147836 */ /* 0x000fe20000000000 */
[----:B------:R-:W-:Y:S01]  /*257d0*/  R2UR UR7, R21 ;  /* 0x00000000150772ca */ /* 0x000fe200000e0000 */
[----:B------:R-:W-:Y:S01]  /*257e0*/  IMAD.MOV.U32 R21, RZ, RZ, -0x3ffffff0 ;  /* 0xc0000010ff157424 */ /* 0x000fe200078e00ff */
[----:B0-----:R-:W-:Y:S01]  /*257f0*/  SHF.R.U32.HI R10, RZ, 0x7, R10 ;  /* 0x00000007ff0a7819 */ /* 0x001fe2000001160a */
[----:B------:R-:W-:Y:S02]  /*25800*/  WARPGROUP.DEPBAR.LE gsb0, 0x0 ;  /* 0x00008000000079c5 */ /* 0x000fe40000010000 */
[----:B------:R-:W-:-:S08]  /*25810*/  WARPGROUP.ARRIVE ;  /* 0x00000000000079c5 */ /* 0x000fd00000000000 */
[----:B------:R-:W-:Y:S01]  /*25820*/  QGMMA.64x128x32.F32.E4M3.E4M3 R24, R180, gdesc[UR4], R24, gsb0 ;  /* 0x01e00004b4187df3 */ /* 0x000fe20008000818 */
[----:B------:R-:W-:Y:S01]  /*25830*/  R2UR UR6, R20 ;  /* 0x00000000140672ca */ /* 0x000fe200000e0000 */
[C---:B------:R-:W-:Y:S01]  /*25840*/  VIADD R20, R14.reuse, 0x300 ;  /* 0x000003000e147836 */ /* 0x040fe20000000000 */
[----:B------:R-:W-:Y:S01]  /*25850*/  R2UR UR7, R21 ;  /* 0x00000000150772ca */ /* 0x000fe200000e0000 */
[----:B------:R-:W-:Y:S02]  /*25860*/  IMAD.MOV.U32 R21, RZ, RZ, -0x3ffffff0 ;  /* 0xc0000010ff157424 */ /* 0x000fe400078e00ff */
[----:B------:R-:W-:Y:S01]  /*25870*/  VIADD R14, R14, 0x400 ;  /* 0x000004000e0e7836 */ /* 0x000fe20000000000 */
[----:B------:R-:W-:Y:S02]  /*25880*/  WARPGROUP.DEPBAR.LE gsb0, 0x0 ;  /* 0x00008000000079c5 */ /* 0x000fe40000010000 */
[----:B------:R-:W-:-:S07]  /*25890*/  WARPGROUP.ARRIVE ;  /* 0x00000000000079c5 */ /* 0x000fce0000000000 */
[----:B------:R-:W-:Y:S01]  /*258a0*/  QGMMA.64x128x32.F32.E4M3.E4M3 R24, R176, gdesc[UR4], R24, gsb0 ;  /* 0x01e00004b0187df3 */ /* 0x000fe20008000818 */
[----:B------:R-:W-:Y:S02]  /*258b0*/  R2UR UR6, R20 ;  /* 0x00000000140672ca */ /* 0x000fe400000e0000 */
[----:B------:R-:W-:Y:S01]  /*258c0*/  R2UR UR7, R21 ;  /* 0x00000000150772ca */ /* 0x000fe200000e0000 */
[----:B------:R-:W-:-:S05]  /*258d0*/  IMAD R21, R4, -0xa0, RZ ;  /* 0xffffff6004157824 */ /* 0x000fca00078e02ff */
[----:B------:R-:W-:-:S05]  /*258e0*/  IADD3 R3, R21, 0x1, R192 ;  /* 0x0000000115037810 */ /* 0x000fca0007ffe0c0 */
[----:B------:R-:W-:Y:S01]  /*258f0*/  IMAD.IADD R3, R3, 0x1, -R196 ;  /* 0x0000000103037824 */ /* 0x000fe200078e0ac4 */
[----:B------:R-:W-:Y:S02]  /*25900*/  WARPGROUP.DEPBAR.LE gsb0, 0x0 ;  /* 0x00008000000079c5 */ /* 0x000fe40000010000 */
[----:B------:R-:W-:-:S06]  /*25910*/  WARPGROUP.ARRIVE ;  /* 0x00000000000079c5 */ /* 0x000fcc0000000000 */
[----:B------:R-:W-:Y:S01]  /*25920*/  QGMMA.64x128x32.F32.E4M3.E4M3 R24, R172, gdesc[UR4], R24, gsb0 ;  /* 0x01e00004ac187df3 */ /* 0x000fe20008000818 */
[----:B------:R-:W-:Y:S02]  /*25930*/  R2UR UR6, R14 ;  /* 0x000000000e0672ca */ /* 0x000fe400000e0000 */
[----:B------:R-:W-:Y:S02]  /*25940*/  R2UR UR7, R15 ;  /* 0x000000000f0772ca */ /* 0x000fe400000e0000 */
[----:B------:R-:W-:Y:S01]  /*25950*/  IADD3 R14, -R10, 0xb, RZ ;  /* 0x0000000b0a0e7810 */ /* 0x000fe20007ffe1ff */
[----:B------:R-:W-:Y:S02]  /*25960*/  WARPGROUP.DEPBAR.LE gsb0, 0x0 ;  /* 0x00008000000079c5 */ /* 0x000fe40000010000 */
[----:B------:R-:W-:-:S08]  /*25970*/  WARPGROUP.ARRIVE ;  /* 0x00000000000079c5 */ /* 0x000fd00000000000 */
[----:B------:R-:W-:Y:S01]  /*25980*/  QGMMA.64x128x32.F32.E4M3.E4M3 R24, R168, gdesc[UR4], R24, gsb0 ;  /* 0x01e00004a8187df3 */ /* 0x000fe20008000818 */
[----:B------:R-:W-:Y:S02]  /*25990*/  ULOP3.LUT UR6, URZ, UR58, URZ, 0x33, !UPT ;  /* 0x0000003a3f067292 */ /* 0x000fe4000f8e333f */
[----:B------:R-:W-:Y:S02]  /*259a0*/  WARPGROUP.DEPBAR.LE gsb0, 0x0 ;  /* 0x00008000000079c5 */ /* 0x000fe40000010000 */
[----:B------:R-:W-:Y:S01]  /*259b0*/  IMAD R168, R200, -0x2, R3 ;  /* 0xfffffffec8a87824 */ /* 0x000fe200078e0203 */
[----:B------:R0:W-:Y:S06]  /*259c0*/  BAR.ARV R14, 0x100 ;  /* 0x0004000e0000751d */ /* 0x0001ec0000002000 */
[----:B------:R-:W-:Y:S01]  /*259d0*/  VIADD R170, R168, UR57 ;  /* 0x00000039a8aa7c36 */ /* 0x000fe20008000000 */
[----:B------:R1:W-:Y:S01]  /*259e0*/  @!P0 SYNCS.ARRIVE.TRANS64.RED.A1T0 RZ, [R0+URZ], RZ ;  /* 0x000000ff00ff89a7 */ /* 0x0003e2000810043f */
[----:B------:R-:W-:-:S02]  /*259f0*/  IMAD R3, R193, 0x80, R211 ;  /* 0x00000080c1037824 */ /* 0x000fc400078e02d3 */
[----:B------:R-:W-:Y:S02]  /*25a00*/  VIADD R168, R168, UR6 ;  /* 0x00000006a8a87c36 */ /* 0x000fe40008000000 */
[C---:B------:R-:W-:Y:S02]  /*25a10*/  IMAD.IADD R20, R3.reuse, 0x1, R170 ;  /* 0x0000000103147824 */ /* 0x040fe400078e02aa */
[----:B------:R-:W-:Y:S02]  /*25a20*/  IMAD.IADD R10, R3, 0x1, R168 ;  /* 0x00000001030a7824 */ /* 0x000fe400078e02a8 */
[----:B-1----:R-:W-:Y:S01]  /*25a30*/  IMAD R0, R200, -0x2, R21 ;  /* 0xfffffffec8007824 */ /* 0x002fe200078e0215 */
[----:B0-----:R-:W-:Y:S06]  /*25a40*/  @!P1 BRA `(.L_x_1548) ;  /* 0x0000000000589947 */ /* 0x001fec0003800000 */
[----:B------:R-:W-:Y:S01]  /*25a50*/  IADD3 R169, R3, R192, -R196 ;  /* 0x000000c003a97210 */ /* 0x000fe20007ffe8c4 */
[----:B------:R-:W-:Y:S03]  /*25a60*/  BSSY B0, `(.L_x_1549) ;  /* 0x0000011000007945 */ /* 0x000fe60003800000 */
        /* <DEDUP_REMOVED lines=10> */
.L_x_1550:
[----:B------:R-:W-:Y:S01]  /*25b10*/  IMAD.U32 R171, RZ, RZ, UR54 ;  /* 0x00000036ffab7e24 */ /* 0x000fe2000f8e00ff */
[----:B------:R-:W-:-:S04]  /*25b20*/  IADD3 R169, R3, R192, -R196 ;  /* 0x000000c003a97210 */ /* 0x000fc80007ffe8c4 */
[----:B------:R-:W-:-:S13]  /*25b30*/  ISETP.NE.AND P1, PT, R171, 0x1, PT ;  /* 0x00000001ab00780c */ /* 0x000fda0003f25270 */
[----:B------:R-:W0:Y:S02]  /*25b40*/  @P1 LDC.64 R14, c[0x0][0x9e8] ;  /* 0x00027a00ff0e1b82 */ /* 0x000e240000000a00 */
[----:B0-----:R-:W-:-:S05]  /*25b50*/  @P1 IMAD.HI.U32 R14, R169, R14, RZ ;  /* 0x0000000ea90e1227 */ /* 0x001fca00078e00ff */
[----:B------:R-:W-:-:S07]  /*25b60*/  @P1 SHF.R.U32.HI R169, RZ, R15, R14 ;  /* 0x0000000fffa91219 */ /* 0x000fce000001160e */
.L_x_1551:
[----:B------:R-:W-:Y:S05]  /*25b70*/  BSYNC B0 ;  /* 0x0000000000007941 */ /* 0x000fea0003800000 */
.L_x_1549:
[----:B------:R-:W-:-:S05]  /*25b80*/  IMAD R169, R169, R171, R0 ;  /* 0x000000aba9a97224 */ /* 0x000fca00078e0200 */
[----:B------:R-:W-:Y:S02]  /*25b90*/  VIADDMNMX R20, R169, R171, R20, PT ;  /* 0x000000aba9147246 */ /* 0x000fe40003800114 */
[----:B------:R-:W-:-:S07]  /*25ba0*/  VIMNMX R10, R10, R169, !PT ;  /* 0x000000a90a0a7248 */ /* 0x000fce0007fe0100 */
.L_x_1548:
        /* <DEDUP_REMOVED lines=232> */
[----:B------:R-:W-:-:S13]  /*26a30*/  ISETP.GE.AND P6, PT, R13, 0x1, PT ;  /* 0x000000010d00780c */ /* 0x000fda0003fc6270 */
[----:B------:R-:W-:Y:S05]  /*26a40*/  @!P6 BRA `(.L_x_1552) ;  /* 0x00000000005ce947 */ /* 0x000fea0003800000 */
[----:B------:R-:W-:Y:S01]  /*26a50*/  ISETP.GT.AND P6, PT, R11, -0x1, PT ;  /* 0xffffffff0b00780c */ /* 0x000fe20003fc4270 */
[----:B------:R-:W-:-:S12]  /*26a60*/  BSSY B0, `(.L_x_1553) ;  /* 0x0000012000007945 */ /* 0x000fd80003800000 */
[----:B------:R-:W-:Y:S05]  /*26a70*/  @P6 BRA `(.L_x_1554) ;  /* 0x0000000000286947 */ /* 0x000fea0003800000 */
[----:B------:R-:W-:Y:S02]  /*26a80*/  IMAD.U32 R10, RZ, RZ, UR54 ;  /* 0x00000036ff0a7e24 */ /* 0x000fe4000f8e00ff */
[----:B------:R-:W-:-:S03]  /*26a90*/  VIADD R3, R3, 0x8 ;  /* 0x0000000803037836 */ /* 0x000fc60000000000 */
[----:B------:R-:W-:Y:S02]  /*26aa0*/  ISETP.NE.AND P6, PT, R10, 0x1, PT ;  /* 0x000000010a00780c */ /* 0x000fe40003fc5270 */
[----:B------:R-:W-:-:S04]  /*26ab0*/  IADD3 R3, R3, R192, -R196 ;  /* 0x000000c003037210 */ /* 0x000fc80007ffe8c4 */
[----:B------:R-:W-:-:S07]  /*26ac0*/  LOP3.LUT R3, RZ, R3, RZ, 0x33, !PT ;  /* 0x00000003ff037212 */ /* 0x000fce00078e33ff */
[----:B------:R-:W0:Y:S02]  /*26ad0*/  @P6 LDC.64 R14, c[0x0][0x9e8] ;  /* 0x00027a00ff0e6b82 */ /* 0x000e240000000a00 */
[----:B0-----:R-:W-:-:S05]  /*26ae0*/  @P6 IMAD.HI.U32 R14, R3, R14, RZ ;  /* 0x0000000e030e6227 */ /* 0x001fca00078e00ff */
[----:B------:R-:W-:-:S04]  /*26af0*/  @P6 SHF.R.U32.HI R3, RZ, R15, R14 ;  /* 0x0000000fff036219 */ /* 0x000fc8000001160e */
[----:B------:R-:W-:Y:S01]  /*26b00*/  LOP3.LUT R3, RZ, R3, RZ, 0x33, !PT ;  /* 0x00000003ff037212 */ /* 0x000fe200078e33ff */
[----:B------:R-:W-:Y:S06]  /*26b10*/  BRA `(.L_x_1555) ;  /* 0x0000000000187947 */ /* 0x000fec0003800000 */
.L_x_1554:
[----:B------:R-:W-:Y:S02]  /*26b20*/  IMAD.U32 R10, RZ, RZ, UR54 ;  /* 0x00000036ff0a7e24 */ /* 0x000fe4000f8e00ff */
[----:B------:R-:W-:-:S03]  /*26b30*/  IMAD.MOV.U32 R3, RZ, RZ, R11 ;  /* 0x000000ffff037224 */ /* 0x000fc600078e000b */
[----:B------:R-:W-:-:S13]  /*26b40*/  ISETP.NE.AND P6, PT, R10, 0x1, PT ;  /* 0x000000010a00780c */ /* 0x000fda0003fc5270 */
[----:B------:R-:W0:Y:S02]  /*26b50*/  @P6 LDC.64 R14, c[0x0][0x9e8] ;  /* 0x00027a00ff0e6b82 */ /* 0x000e240000000a00 */
[----:B0-----:R-:W-:-:S05]  /*26b60*/  @P6 IMAD.HI.U32 R14, R11, R14, RZ ;  /* 0x0000000e0b0e6227 */ /* 0x001fca00078e00ff */
[----:B------:R-:W-:-:S07]  /*26b70*/  @P6 SHF.R.U32.HI R3, RZ, R15, R14 ;  /* 0x0000000fff036219 */ /* 0x000fce000001160e */
.L_x_1555:
[----:B------:R-:W-:Y:S05]  /*26b80*/  BSYNC B0 ;  /* 0x0000000000007941 */ /* 0x000fea0003800000 */
.L_x_1553:
[----:B------:R-:W-:-:S05]  /*26b90*/  IMAD R3, R3, R10, R0 ;  /* 0x0000000a03037224 */ /* 0x000fca00078e0200 */
[----:B------:R-:W-:Y:S02]  /*26ba0*/  VIADDMNMX R170, R3, R10, R170, PT ;  /* 0x0000000a03aa7246 */ /* 0x000fe400038001aa */
[----:B------:R-:W-:-:S07]  /*26bb0*/  VIMNMX R168, R168, R3, !PT ;  /* 0x00000003a8a87248 */ /* 0x000fce0007fe0100 */
.L_x_1552:
        /* <DEDUP_REMOVED lines=75> */
[----:B------:R-:W-:Y:S02]  /*27070*/  ISETP.GT.AND P1, PT, R168, 0x49, !P6 ;  /* 0x00000049a800780c */ /* 0x000fe40007724270 */
[----:B------:R-:W-:Y:S02]  /*27080*/  LOP3.LUT P6, RZ, R16, 0x40, RZ, 0xc0, !PT ;  /* 0x0000004010ff7812 */ /* 0x000fe400078cc0ff */
        /* <DEDUP_REMOVED lines=22> */
[----:B------:R-:W-:Y:S01]  /*271f0*/  ISETP.GT.AND P2, PT, R168, 0x89, !P2 ;  /* 0x00000089a800780c */ /* 0x000fe20005744270 */
[----:B------:R-:W0:Y:S01]  /*27200*/  SHFL.BFLY PT, R3, R10, 0x2, 0x1f ;  /* 0x0c401f000a037f89 */ /* 0x000e2200000e0000 */
[----:B------:R-:W-:Y:S02]  /*27210*/  FSEL R134, R134, -INF , !P1 ;  /* 0xff80000086867808 */ /* 0x000fe40004800000 */
[----:B------:R-:W-:-:S02]  /*27220*/  LOP3.LUT P1, RZ, R16, 0x2000, RZ, 0xc0, !PT ;  /* 0x0000200010ff7812 */ /* 0x000fc4000782c0ff */
[----:B------:R-:W-:Y:S02]  /*27230*/  ISETP.LT.OR P2, PT, R170, 0x8a, P2 ;  /* 0x0000008aaa00780c */ /* 0x000fe40001741670 */
[C---:B------:R-:W-:Y:S02]  /*27240*/  ISETP.GT.AND P1, PT, R168.reuse, 0x59, !P1 ;  /* 0x00000059a800780c */ /* 0x040fe40004f24270 */
[----:B------:R-:W-:Y:S02]  /*27250*/  ISETP.GT.AND P3, PT, R168, 0x90, !P3 ;  /* 0x00000090a800780c */ /* 0x000fe40005f64270 */
[----:B------:R-:W-:Y:S02]  /*27260*/  ISETP.LT.OR P1, PT, R170, 0x5a, P1 ;  /* 0x0000005aaa00780c */ /* 0x000fe40000f21670 */
[----:B------:R-:W-:Y:S02]  /*27270*/  FSEL R95, R95, -INF , !P2 ;  /* 0xff8000005f5f7808 */ /* 0x000fe40005000000 */
[----:B------:R-:W-:-:S02]  /*27280*/  FSEL R135, R135, -INF , !P1 ;  /* 0xff80000087877808 */ /* 0x000fc40004800000 */
[----:B------:R-:W-:Y:S02]  /*27290*/  LOP3.LUT P1, RZ, R16, 0x1000, RZ, 0xc0, !PT ;  /* 0x0000100010ff7812 */ /* 0x000fe4000782c0ff */
[----:B------:R-:W-:Y:S02]  /*272a0*/  ISETP.LT.OR P3, PT, R170, 0x91, P3 ;  /* 0x00000091aa00780c */ /* 0x000fe40001f61670 */
[C---:B------:R-:W-:Y:S02]  /*272b0*/  ISETP.GT.AND P1, PT, R168.reuse, 0x60, !P1 ;  /* 0x00000060a800780c */ /* 0x040fe40004f24270 */
[----:B------:R-:W-:Y:S02]  /*272c0*/  ISETP.GT.AND P4, PT, R168, 0x91, !P4 ;  /* 0x00000091a800780c */ /* 0x000fe40006784270 */
[----:B------:R-:W-:Y:S02]  /*272d0*/  ISETP.LT.OR P1, PT, R170, 0x61, P1 ;  /* 0x00000061aa00780c */ /* 0x000fe40000f21670 */
[----:B0-----:R-:W-:-:S02]  /*272e0*/  FMNMX.FTZ R14, R10, R3, !PT ;  /* 0x000000030a0e7209 */ /* 0x001fc40007810000 */
[----:B------:R-:W-:Y:S02]  /*272f0*/  FSEL R106, R106, -INF , !P1 ;  /* 0xff8000006a6a7808 */ /* 0x000fe40004800000 */
[----:B------:R-:W-:Y:S01]  /*27300*/  LOP3.LUT P1, RZ, R16, 0x800, RZ, 0xc0, !PT ;  /* 0x0000080010ff7812 */ /* 0x000fe2000782c0ff */
[----:B------:R-:W0:Y:S01]  /*27310*/  SHFL.BFLY PT, R3, R14, 0x1, 0x1f ;  /* 0x0c201f000e037f89 */ /* 0x000e2200000e0000 */
[----:B------:R-:W-:Y:S02]  /*27320*/  FSEL R98, R98, -INF , !P3 ;  /* 0xff80000062627808 */ /* 0x000fe40005800000 */
[----:B------:R-:W-:Y:S02]  /*27330*/  ISETP.GT.AND P1, PT, R168, 0x61, !P1 ;  /* 0x00000061a800780c */ /* 0x000fe40004f24270 */
[C---:B------:R-:W-:Y:S02]  /*27340*/  ISETP.LT.OR P4, PT, R170.reuse, 0x92, P4 ;  /* 0x00000092aa00780c */ /* 0x040fe40002781670 */
[----:B------:R-:W-:-:S02]  /*27350*/  ISETP.LT.OR P1, PT, R170, 0x62, P1 ;  /* 0x00000062aa00780c */ /* 0x000fc40000f21670 */
[----:B------:R-:W-:Y:S02]  /*27360*/  ISETP.GT.AND P5, PT, R168, 0x98, !P5 ;  /* 0x00000098a800780c */ /* 0x000fe40006fa4270 */
[----:B------:R-:W-:Y:S02]  /*27370*/  FSEL R107, R107, -INF , !P1 ;  /* 0xff8000006b6b7808 */ /* 0x000fe40004800000 */
[----:B------:R-:W-:Y:S02]  /*27380*/  LOP3.LUT P1, RZ, R16, 0x400, RZ, 0xc0, !PT ;  /* 0x0000040010ff7812 */ /* 0x000fe4000782c0ff */
[----:B------:R-:W-:Y:S02]  /*27390*/  FSEL R99, R99, -INF , !P4 ;  /* 0xff80000063637808 */ /* 0x000fe40006000000 */
[----:B------:R-:W-:Y:S02]  /*273a0*/  ISETP.GT.AND P1, PT, R168, 0x68, !P1 ;  /* 0x00000068a800780c */ /* 0x000fe40004f24270 */
[----:B------:R-:W-:-:S02]  /*273b0*/  ISETP.LT.OR P5, PT, R170, 0x99, P5 ;  /* 0x00000099aa00780c */ /* 0x000fc40002fa1670 */
[----:B------:R-:W-:Y:S02]  /*273c0*/  ISETP.LT.OR P1, PT, R170, 0x69, P1 ;  /* 0x00000069aa00780c */ /* 0x000fe40000f21670 */
[----:B------:R-:W-:Y:S02]  /*273d0*/  ISETP.NE.AND P3, PT, R220, 0x3, PT ;  /* 0x00000003dc00780c */ /* 0x000fe40003f65270 */
[----:B------:R-:W-:Y:S02]  /*273e0*/  FSEL R110, R110, -INF , !P1 ;  /* 0xff8000006e6e7808 */ /* 0x000fe40004800000 */
[----:B------:R-:W-:Y:S02]  /*273f0*/  LOP3.LUT P1, RZ, R16, 0x200, RZ, 0xc0, !PT ;  /* 0x0000020010ff7812 */ /* 0x000fe4000782c0ff */
[----:B0-----:R-:W-:Y:S02]  /*27400*/  FMNMX.FTZ R3, R14, R3, !PT ;  /* 0x000000030e037209 */ /* 0x001fe40007810000 */
[----:B------:R-:W-:-:S03]  /*27410*/  ISETP.GT.AND P1, PT, R168, 0x69, !P1 ;  /* 0x00000069a800780c */ /* 0x000fc60004f24270 */
[----:B------:R-:W-:Y:S01]  /*27420*/  FFMA.FTZ R0, R2, R3, -8 ;  /* 0xc100000002007423 */ /* 0x000fe20000010003 */
        /* <DEDUP_REMOVED lines=58> */
[----:B------:R-:W-:Y:S02]  /*277d0*/  ISETP.GT.AND P1, PT, R168, RZ, !P6 ;  /* 0x000000ffa800720c */ /* 0x000fe40007724270 */
[----:B------:R-:W-:Y:S02]  /*277e0*/  LOP3.LUT P6, RZ, R16, 0x8000000, RZ, 0xc0, !PT ;  /* 0x0800000010ff7812 */ /* 0x000fe400078cc0ff */
[----:B------:R-:W-:Y:S02]  /*277f0*/  ISETP.LT.OR P1, PT, R170, 0x1, P1 ;  /* 0x00000001aa00780c */ /* 0x000fe40000f21670 */
[----:B------:R-:W-:Y:S02]  /*27800*/  ISETP.GT.AND P2, PT, R168, 0x99, !P6 ;  /* 0x00000099a800780c */ /* 0x000fe40007744270 */
[----:B------:R-:W-:-:S02]  /*27810*/  FSEL R154, R154, -INF , !P1 ;  /* 0xff8000009a9a7808 */ /* 0x000fc40004800000 */
[----:B------:R-:W-:Y:S02]  /*27820*/  FSETP.NEU.FTZ.AND P1, PT, R3, -INF , PT ;  /* 0xff8000000300780b */ /* 0x000fe40003f3d000 */
[----:B------:R-:W-:Y:S02]  /*27830*/  FMNMX.FTZ R112, R154, R5, !PT ;  /* 0x000000059a707209 */ /* 0x000fe40007810000 */
[----:B------:R-:W-:Y:S02]  /*27840*/  FSEL R0, R0, RZ, P1 ;  /* 0x000000ff00007208 */ /* 0x000fe40000800000 */
[----:B------:R-:W-:-:S03]  /*27850*/  ISETP.LT.OR P2, PT, R170, 0x9a, P2 ;  /* 0x0000009aaa00780c */ /* 0x000fc60001741670 */
[C-C-:B------:R-:W-:Y:S01]  /*27860*/  FFMA.FTZ R14, R2.reuse, R169, -R0.reuse ;  /* 0x000000a9020e7223 */ /* 0x140fe20000010800 */
[----:B------:R-:W-:Y:S01]  /*27870*/  FMNMX.FTZ R169, R155, R112, !PT ;  /* 0x000000709ba97209 */ /* 0x000fe20007810000 */
[C-C-:B------:R-:W-:Y:S01]  /*27880*/  FFMA.FTZ R148, R2.reuse, R109, -R0.reuse ;  /* 0x0000006d02947223 */ /* 0x140fe20000010800 */
[----:B------:R-:W-:Y:S01]  /*27890*/  FSEL R109, R103, -INF , !P2 ;  /* 0xff800000676d7808 */ /* 0x000fe20005000000 */
[--C-:B------:R-:W-:Y:S01]  /*278a0*/  FFMA.FTZ R20, R2, R171, -R0.reuse ;  /* 0x000000ab02147223 */ /* 0x100fe20000010800 */
[----:B------:R-:W-:Y:S01]  /*278b0*/  FMNMX.FTZ R112, R158, R169, !PT ;  /* 0x000000a99e707209 */ /* 0x000fe20007810000 */
[C-C-:B------:R-:W-:Y:S01]  /*278c0*/  FFMA.FTZ R104, R2.reuse, R173, -R0.reuse ;  /* 0x000000ad02687223 */ /* 0x140fe20000010800 */
        /* <DEDUP_REMOVED lines=47> */
[----:B0-----:R-:W-:-:S01]  /*27bc0*/  FFMA.FTZ R148, R2, R101, -R0 ;  /* 0x0000006502947223 */ /* 0x001fc20000010800 */
[----:B------:R-:W-:Y:S01]  /*27bd0*/  FSEL R173, R3, RZ, P1 ;  /* 0x000000ff03ad7208 */ /* 0x000fe20000800000 */
[----:B------:R-:W-:Y:S01]  /*27be0*/  MUFU.EX2 R10, R152 ;  /* 0x00000098000a7308 */ /* 0x000fe20000000800 */
[----:B------:R-:W-:-:S03]  /*27bf0*/  FMNMX.FTZ R169, R151, R128, !PT ;  /* 0x0000008097a97209 */ /* 0x000fc60007810000 */
[----:B------:R-:W-:Y:S01]  /*27c00*/  FADD.FTZ R173, -R173, R8 ;  /* 0x00000008adad7221 */ /* 0x000fe20000010100 */
[----:B------:R-:W-:-:S03]  /*27c10*/  FMNMX.FTZ R132, R122, R169, !PT ;  /* 0x000000a97a847209 */ /* 0x000fc60007810000 */
[----:B------:R-:W-:Y:S01]  /*27c20*/  FMUL.FTZ R101, R2, R173 ;  /* 0x000000ad02657220 */ /* 0x000fe20000410000 */
[----:B------:R-:W-:Y:S01]  /*27c30*/  FMNMX.FTZ R169, R123, R132, !PT ;  /* 0x000000847ba97209 */ /* 0x000fe20007810000 */
[----:B------:R-:W-:Y:S03]  /*27c40*/  MUFU.EX2 R153, R153 ;  /* 0x0000009900997308 */ /* 0x000fe60000000800 */
[----:B------:R-:W-:-:S04]  /*27c50*/  FMNMX.FTZ R132, R126, R169, !PT ;  /* 0x000000a97e847209 */ /* 0x000fc80007810000 */
[----:B------:R-:W-:Y:S01]  /*27c60*/  FMNMX.FTZ R169, R127, R132, !PT ;  /* 0x000000847fa97209 */ /* 0x000fe20007810000 */
[----:B------:R-:W0:Y:S03]  /*27c70*/  MUFU.EX2 R101, R101 ;  /* 0x0000006500657308 */ /* 0x000e260000000800 */
        /* <DEDUP_REMOVED lines=24> */
[----:B------:R-:W-:Y:S02]  /*27e00*/  FMNMX.FTZ R144, R98, R169, !PT ;  /* 0x000000a962907209 */ /* 0x000fe40007810000 */
[----:B------:R-:W-:Y:S01]  /*27e10*/  FSEL R169, R102, -INF , !P5 ;  /* 0xff80000066a97808 */ /* 0x000fe20006800000 */
[----:B------:R-:W-:-:S01]  /*27e20*/  FFMA.FTZ R102, R2, R237, -R0 ;  /* 0x000000ed02667223 */ /* 0x000fc20000010800 */
[----:B------:R-:W-:Y:S01]  /*27e30*/  FMNMX.FTZ R144, R99, R144, !PT ;  /* 0x0000009063907209 */ /* 0x000fe20007810000 */
[----:B------:R-:W-:Y:S03]  /*27e40*/  MUFU.EX2 R112, R177 ;  /* 0x000000b100707308 */ /* 0x000fe60000000800 */
[----:B------:R-:W-:-:S04]  /*27e50*/  FMNMX.FTZ R144, R169, R144, !PT ;  /* 0x00000090a9907209 */ /* 0x000fc80007810000 */
[----:B------:R-:W-:Y:S01]  /*27e60*/  FMNMX.FTZ R144, R109, R144, !PT ;  /* 0x000000906d907209 */ /* 0x000fe20007810000 */
[----:B------:R-:W-:Y:S04]  /*27e70*/  MUFU.EX2 R141, R141 ;  /* 0x0000008d008d7308 */ /* 0x000fe80000000800 */
[----:B------:R-:W1:Y:S04]  /*27e80*/  SHFL.BFLY PT, R171, R144, 0x2, 0x1f ;  /* 0x0c401f0090ab7f89 */ /* 0x000e6800000e0000 */
[----:B------:R-:W-:Y:S08]  /*27e90*/  MUFU.EX2 R120, R179 ;  /* 0x000000b300787308 */ /* 0x000ff00000000800 */
[----:B------:R-:W-:Y:S08]  /*27ea0*/  MUFU.EX2 R145, R145 ;  /* 0x0000009100917308 */ /* 0x000ff00000000800 */
[----:B------:R-:W-:Y:S01]  /*27eb0*/  MUFU.EX2 R124, R181 ;  /* 0x000000b5007c7308 */ /* 0x000fe20000000800 */
[----:B-1----:R-:W-:-:S07]  /*27ec0*/  FMNMX.FTZ R171, R144, R171, !PT ;  /* 0x000000ab90ab7209 */ /* 0x002fce0007810000 */
[----:B------:R-:W-:Y:S01]  /*27ed0*/  MUFU.EX2 R149, R149 ;  /* 0x0000009500957308 */ /* 0x000fe20000000800 */
[----:B------:R-:W1:Y:S07]  /*27ee0*/  SHFL.BFLY PT, R144, R171, 0x1, 0x1f ;  /* 0x0c201f00ab907f89 */ /* 0x000e6e00000e0000 */
[----:B------:R-:W-:Y:S08]  /*27ef0*/  MUFU.EX2 R128, R183 ;  /* 0x000000b700807308 */ /* 0x000ff00000000800 */
[----:B------:R-:W-:Y:S08]  /*27f00*/  MUFU.EX2 R121, R121 ;  /* 0x0000007900797308 */ /* 0x000ff00000000800 */
[----:B------:R-:W-:Y:S01]  /*27f10*/  MUFU.EX2 R132, R185 ;  /* 0x000000b900847308 */ /* 0x000fe20000000800 */
[----:B-1----:R-:W-:-:S04]  /*27f20*/  FMNMX.FTZ R0, R171, R144, !PT ;  /* 0x00000090ab007209 */ /* 0x002fc80007810000 */
[----:B------:R-:W-:Y:S01]  /*27f30*/  FSETP.NEU.FTZ.AND P1, PT, R0, -INF , PT ;  /* 0xff8000000000780b */ /* 0x000fe20003f3d000 */
[----:B------:R-:W-:-:S02]  /*27f40*/  FFMA.FTZ R8, R2, R0, -8 ;  /* 0xc100000002087423 */ /* 0x000fc40000010000 */
[----:B------:R1:W-:Y:S03]  /*27f50*/  MUFU.EX2 R171, R148 ;  /* 0x0000009400ab7308 */ /* 0x0003e60000000800 */
[----:B------:R-:W-:-:S05]  /*27f60*/  FSEL R173, R8, RZ, P1 ;  /* 0x000000ff08ad7208 */ /* 0x000fca0000800000 */
[--C-:B------:R-:W-:Y:S01]  /*27f70*/  FFMA.FTZ R144, R2, R158, -R173.reuse ;  /* 0x0000009e02907223 */ /* 0x100fe200000108ad */
[----:B------:R-:W-:Y:S01]  /*27f80*/  FSEL R158, R0, RZ, P1 ;  /* 0x000000ff009e7208 */ /* 0x000fe20000800000 */
[C-C-:B------:R-:W-:Y:S01]  /*27f90*/  FFMA.FTZ R175, R2.reuse, R154, -R173.reuse ;  /* 0x0000009a02af7223 */ /* 0x140fe200000108ad */
[----:B------:R-:W-:-:S01]  /*27fa0*/  FFMA.FTZ R154, R2, R139, -R173 ;  /* 0x0000008b029a7223 */ /* 0x000fc200000108ad */
[C-C-:B------:R-:W-:Y:S01]  /*27fb0*/  FFMA.FTZ R139, R2.reuse, R146, -R173.reuse ;  /* 0x00000092028b7223 */ /* 0x140fe200000108ad */
[----:B------:R-:W-:-:S01]  /*27fc0*/  FFMA.FTZ R146, R2, R147, -R173 ;  /* 0x0000009302927223 */ /* 0x000fc200000108ad */
[----:B------:R-:W-:Y:S01]  /*27fd0*/  FFMA.FTZ R156, R2, R143, -R173 ;  /* 0x0000008f029c7223 */ /* 0x000fe200000108ad */
[----:B------:R-:W-:-:S01]  /*27fe0*/  FADD.FTZ R147, -R158, R5 ;  /* 0x000000059e937221 */ /* 0x000fc20000010100 */
[C-C-:B------:R-:W-:Y:S01]  /*27ff0*/  FFMA.FTZ R143, R2.reuse, R150, -R173.reuse ;  /* 0x00000096028f7223 */ /* 0x140fe200000108ad */
[----:B------:R-:W-:-:S01]  /*28000*/  FFMA.FTZ R150, R2, R151, -R173 ;  /* 0x0000009702967223 */ /* 0x000fc200000108ad */
[C-C-:B------:R-:W-:Y:S01]  /*28010*/  FFMA.FTZ R151, R2.reuse, R126, -R173.reuse ;  /* 0x0000007e02977223 */ /* 0x140fe200000108ad */
[C---:B------:R-:W-:Y:S01]  /*28020*/  FMUL.FTZ R126, R2.reuse, R147 ;  /* 0x00000093027e7220 */ /* 0x040fe20000410000 */
[C-C-:B------:R-:W-:Y:S01]  /*28030*/  FFMA.FTZ R8, R2.reuse, R155, -R173.reuse ;  /* 0x0000009b02087223 */ /* 0x140fe200000108ad */
[----:B------:R-:W-:Y:S01]  /*28040*/  MUFU.EX2 R175, R175 ;  /* 0x000000af00af7308 */ /* 0x000fe20000000800 */
[----:B------:R-:W-:-:S01]  /*28050*/  FFMA.FTZ R155, R2, R159, -R173 ;  /* 0x0000009f029b7223 */ /* 0x000fc200000108ad */
[C-C-:B-1----:R-:W-:Y:S01]  /*28060*/  FFMA.FTZ R148, R2.reuse, R162, -R173.reuse ;  /* 0x000000a202947223 */ /* 0x142fe200000108ad */
[----:B------:R-:W-:-:S01]  /*28070*/  FFMA.FTZ R158, R2, R127, -R173 ;  /* 0x0000007f029e7223 */ /* 0x000fc200000108ad */
[C-C-:B------:R-:W-:Y:S01]  /*28080*/  FFMA.FTZ R127, R2.reuse, R130, -R173.reuse ;  /* 0x00000082027f7223 */ /* 0x140fe200000108ad */
[----:B------:R-:W-:-:S01]  /*28090*/  FFMA.FTZ R159, R2, R163, -R173 ;  /* 0x000000a3029f7223 */ /* 0x000fc200000108ad */
[C-C-:B------:R-:W-:Y:S01]  /*280a0*/  FFMA.FTZ R130, R2.reuse, R131, -R173.reuse ;  /* 0x0000008302827223 */ /* 0x140fe200000108ad */
[----:B------:R-:W-:-:S01]  /*280b0*/  FFMA.FTZ R131, R2, R134, -R173 ;  /* 0x0000008602837223 */ /* 0x000fc200000108ad */
[----:B------:R-:W1:Y:S01]  /*280c0*/  MUFU.EX2 R126, R126 ;  /* 0x0000007e007e7308 */ /* 0x000e620000000800 */
[----:B0-----:R-:W-:-:S01]  /*280d0*/  FFMA.FTZ R134, R101, R7, R10 ;  /* 0x0000000765867223 */ /* 0x001fc2000001000a */
[C-C-:B------:R-:W-:Y:S01]  /*280e0*/  FFMA.FTZ R152, R2.reuse, R166, -R173.reuse ;  /* 0x000000a602987223 */ /* 0x140fe200000108ad */
[----:B------:R-:W-:-:S01]  /*280f0*/  FFMA.FTZ R163, R2, R167, -R173 ;  /* 0x000000a702a37223 */ /* 0x000fc200000108ad */
[----:B------:R-:W-:Y:S01]  /*28100*/  FFMA.FTZ R15, R2, R15, -R173 ;  /* 0x0000000f020f7223 */ /* 0x000fe200000108ad */
[----:B------:R-:W-:-:S01]  /*28110*/  FADD.FTZ R147, R153, R134 ;  /* 0x0000008699937221 */ /* 0x000fc20000010000 */
        /* <DEDUP_REMOVED lines=11> */
[----:B-1----:R-:W-:-:S01]  /*281d0*/  FFMA.FTZ R7, R126, R6, R175 ;  /* 0x000000067e077223 */ /* 0x002fc200000100af */
[----:B------:R-:W-:Y:S01]  /*281e0*/  FADD.FTZ R6, R14, R147 ;  /* 0x000000930e067221 */ /* 0x000fe20000010000 */
[----:B------:R-:W-:-:S01]  /*281f0*/  FFMA.FTZ R115, R2, R115, -R173 ;  /* 0x0000007302737223 */ /* 0x000fc200000108ad */
[C-C-:B------:R-:W-:Y:S01]  /*28200*/  FFMA.FTZ R118, R2.reuse, R118, -R173.reuse ;  /* 0x0000007602767223 */ /* 0x140fe200000108ad */
[----:B------:R-:W-:-:S01]  /*28210*/  FFMA.FTZ R119, R2, R119, -R173 ;  /* 0x0000007702777223 */ /* 0x000fc200000108ad */
[C-C-:B------:R-:W-:Y:S01]  /*28220*/  FFMA.FTZ R90, R2.reuse, R90, -R173.reuse ;  /* 0x0000005a025a7223 */ /* 0x140fe200000108ad */
[----:B------:R-:W-:-:S01]  /*28230*/  FFMA.FTZ R91, R2, R91, -R173 ;  /* 0x0000005b025b7223 */ /* 0x000fc200000108ad */
[----:B------:R-:W1:Y:S01]  /*28240*/  MUFU.EX2 R155, R155 ;  /* 0x0000009b009b7308 */ /* 0x000e620000000800 */
[----:B0-----:R-:W-:-:S01]  /*28250*/  FADD.FTZ R7, R8, R7 ;  /* 0x0000000708077221 */ /* 0x001fc20000010000 */
[C-C-:B------:R-:W-:Y:S01]  /*28260*/  FFMA.FTZ R94, R2.reuse, R94, -R173.reuse ;  /* 0x0000005e025e7223 */ /* 0x140fe200000108ad */
[----:B------:R-:W-:-:S01]  /*28270*/  FFMA.FTZ R95, R2, R95, -R173 ;  /* 0x0000005f025f7223 */ /* 0x000fc200000108ad */
[C-C-:B------:R-:W-:Y:S01]  /*28280*/  FFMA.FTZ R98, R2.reuse, R98, -R173.reuse ;  /* 0x0000006202627223 */ /* 0x140fe200000108ad */
[----:B------:R-:W-:-:S01]  /*28290*/  FFMA.FTZ R99, R2, R99, -R173 ;  /* 0x0000006302637223 */ /* 0x000fc200000108ad */
[----:B------:R-:W-:-:S02]  /*282a0*/  FFMA.FTZ R109, R2, R109, -R173 ;  /* 0x0000006d026d7223 */ /* 0x000fc400000108ad */
[----:B------:R-:W0:Y:S01]  /*282b0*/  MUFU.EX2 R148, R148 ;  /* 0x0000009400947308 */ /* 0x000e220000000800 */
[----:B--2---:R-:W-:-:S01]  /*282c0*/  FADD.FTZ R160, R144, R7 ;  /* 0x0000000790a07221 */ /* 0x004fc20000010000 */
[----:B------:R-:W-:-:S04]  /*282d0*/  FADD.FTZ R7, R157, R6 ;  /* 0x000000069d077221 */ /* 0x000fc80000010000 */
[----:B------:R-:W-:Y:S02]  /*282e0*/  FADD.FTZ R6, R20, R7 ;  /* 0x0000000714067221 */ /* 0x000fe40000010000 */
[----:B------:R-:W2:Y:S01]  /*282f0*/  MUFU.EX2 R159, R159 ;  /* 0x0000009f009f7308 */ /* 0x000ea20000000800 */
[----:B-1----:R-:W-:-:S01]  /*28300*/  FADD.FTZ R135, R155, R160 ;  /* 0x000000a09b877221 */ /* 0x002fc20000010000 */
[----:B------:R-:W-:-:S04]  /*28310*/  FADD.FTZ R7, R161, R6 ;  /* 0x00000006a1077221 */ /* 0x000fc80000010000 */
[----:B------:R-:W-:Y:S02]  /*28320*/  FADD.FTZ R6, R104, R7 ;  /* 0x0000000768067221 */ /* 0x000fe40000010000 */
[----:B------:R-:W1:Y:S01]  /*28330*/  MUFU.EX2 R152, R152 ;  /* 0x0000009800987308 */ /* 0x000e620000000800 */
[----:B0-----:R-:W-:-:S01]  /*28340*/  FADD.FTZ R160, R148, R135 ;  /* 0x0000008794a07221 */ /* 0x001fc20000010000 */
[----:B------:R-:W-:-:S04]  /*28350*/  FADD.FTZ R7, R165, R6 ;  /* 0x00000006a5077221 */ /* 0x000fc80000010000 */
[----:B------:R-:W-:Y:S02]  /*28360*/  FADD.FTZ R6, R108, R7 ;  /* 0x000000076c067221 */ /* 0x000fe40000010000 */
[----:B------:R-:W0:Y:S01]  /*28370*/  MUFU.EX2 R163, R163 ;  /* 0x000000a300a37308 */ /* 0x000e220000000800 */
[----:B--2---:R-:W-:-:S07]  /*28380*/  FADD.FTZ R135, R159, R160 ;  /* 0x000000a09f877221 */ /* 0x004fce0000010000 */
[----:B------:R-:W2:Y:S01]  /*28390*/  MUFU.EX2 R15, R15 ;  /* 0x0000000f000f7308 */ /* 0x000ea20000000800 */
[----:B-1----:R-:W-:-:S01]  /*283a0*/  FADD.FTZ R160, R152, R135 ;  /* 0x0000008798a07221 */ /* 0x002fc20000010000 */
[----:B------:R-:W-:-:S06]  /*283b0*/  FADD.FTZ R135, R137, R6 ;  /* 0x0000000689877221 */ /* 0x000fcc0000010000 */
[----:B------:R-:W1:Y:S01]  /*283c0*/  MUFU.EX2 R154, R154 ;  /* 0x0000009a009a7308 */ /* 0x000e620000000800 */
[----:B0-----:R-:W-:-:S07]  /*283d0*/  FADD.FTZ R160, R163, R160 ;  /* 0x000000a0a3a07221 */ /* 0x001fce0000010000 */
        /* <DEDUP_REMOVED lines=20> */
[----:B------:R-:W-:-:S06]  /*28520*/  FADD.FTZ R6, R128, R135 ;  /* 0x0000008780067221 */ /* 0x000fcc0000010000 */
[----:B------:R-:W2:Y:S01]  /*28530*/  MUFU.EX2 R123, R123 ;  /* 0x0000007b007b7308 */ /* 0x000ea20000000800 */
[----:B-1----:R-:W-:-:S07]  /*28540*/  FADD.FTZ R7, R150, R7 ;  /* 0x0000000796077221 */ /* 0x002fce0000010000 */
        /* <DEDUP_REMOVED lines=37> */
[----:B-1----:R-:W-:-:S04]  /*287a0*/  FADD.FTZ R6, R142, R7 ;  /* 0x000000078e067221 */ /* 0x002fc80000010000 */
[----:B------:R-:W-:-:S03]  /*287b0*/  FADD.FTZ R7, R103, R6 ;  /* 0x0000000667077221 */ /* 0x000fc60000010000 */
        /* <DEDUP_REMOVED lines=16> */
[----:B------:R-:W-:-:S06]  /*288c0*/  FFMA.FTZ R135, R2, R169, -R173 ;  /* 0x000000a902877223 */ /* 0x000fcc00000108ad */
        /* <DEDUP_REMOVED lines=35> */
.L_x_1556:
[----:B------:R-:W-:Y:S01]  /*28b00*/  F2FP.SATFINITE.E4M3.F32.PACK_AB_MERGE_C R5, R158, R5, RZ ;  /* 0x000000059e05723e */ /* 0x000fe200048070ff */
[-C--:B------:R-:W-:Y:S01]  /*28b10*/  FMUL.FTZ R24, R24, R101.reuse ;  /* 0x0000006518187220 */ /* 0x080fe20000410000 */
[----:B------:R-:W-:Y:S01]  /*28b20*/  F2FP.SATFINITE.E4M3.F32.PACK_AB_MERGE_C R144, R155, R144, RZ ;  /* 0x000000909b90723e */ /* 0x000fe200048070ff */
[----:B------:R-:W-:Y:S01]  /*28b30*/  FMUL.FTZ R25, R25, R101 ;  /* 0x0000006519197220 */ /* 0x000fe20000410000 */
        /* <DEDUP_REMOVED lines=14> */
[----:B------:R-:W-:Y:S01]  /*28c20*/  F2FP.SATFINITE.E4M3.F32.PACK_AB_MERGE_C R112, R141, R112, RZ ;  /* 0x000000708d70723e */ /* 0x000fe200048070ff */
[----:B------:R-:W-:Y:S01]  /*28c30*/  FMUL.FTZ R36, R36, R101 ;  /* 0x0000006524247220 */ /* 0x000fe20000410000 */
[----:B------:R-:W-:Y:S01]  /*28c40*/  F2FP.SATFINITE.E4M3.F32.PACK_AB_MERGE_C R21, R156, R21, RZ ;  /* 0x000000159c15723e */ /* 0x000fe200048070ff */
[----:B------:R0:W-:Y:S01]  /*28c50*/  SYNCS.ARRIVE.TRANS64.RED.A1T0 RZ, [R5+URZ], RZ ;  /* 0x000000ff05ff79a7 */ /* 0x0001e2000810043f */
        /* <DEDUP_REMOVED lines=92> */
[----:B------:R-:W-:Y:S01]  /*29220*/  IMAD.MOV.U32 R190, RZ, RZ, R12 ;  /* 0x000000ffffbe7224 */ /* 0x000fe200078e000c */
[----:B------:R-:W-:Y:S06]  /*29230*/  @P1 BRA `(.L_x_1557) ;  /* 0xffffffb000681947 */ /* 0x000fec000383ffff */
[----:B------:R-:W-:-:S07]  /*29240*/  IMAD.MOV.U32 R190, RZ, RZ, R12 ;  /* 0x000000ffffbe7224 */ /* 0x000fce00078e000c */
.L_x_1538:
[----:B------:R-:W-:Y:S01]  /*29250*/  ISETP.NE.AND P1, PT, R220, 0x3, PT ;  /* 0x00000003dc00780c */ /* 0x000fe20003f25270 */
[----:B------:R-:W-:Y:S05]  /*29260*/  WARPSYNC.ALL ;  /* 0x0000000000007948 */ /* 0x000fea0003800000 */
[----:B------:R-:W-:Y:S07]  /*29270*/  BAR.ARV 0x8, 0x120 ;  /* 0x0204800000007b1d */ /* 0x000fee0000002000 */
[----:B------:R-:W-:Y:S05]  /*29280*/  @!P1 BRA `(.L_x_1558) ;  /* 0x0000000000049947 */ /* 0x000fea0003800000 */
[----:B------:R-:W-:Y:S01]  /*29290*/  BPT.TRAP 0x1 ;  /* 0x000000040000795c */ /* 0x000fe20000300000 */
.L_x_1558:
[----:B------:R-:W-:Y:S01]  /*292a0*/  IMAD R15, R190, 0x8, R17 ;  /* 0x00000008be0f7824 */ /* 0x000fe200078e0211 */
[----:B------:R-:W-:-:S04]  /*292b0*/  SHF.L.U32 R4, R189, 0x1f, RZ ;  /* 0x0000001fbd047819 */ /* 0x000fc800000006ff */
[----:B------:R0:W1:Y:S01]  /*292c0*/  SYNCS.PHASECHK.TRANS64.TRYWAIT P0, [R15+URZ+0x29850], R4 ;  /* 0x029850040f0075a7 */ /* 0x000062000800017f */
[----:B------:R-:W-:Y:S05]  /*292d0*/  @!P1 BRA `(.L_x_1559) ;  /* 0x0000000000049947 */ /* 0x000fea0003800000 */
[----:B------:R-:W-:Y:S01]  /*292e0*/  BPT.TRAP 0x1 ;  /* 0x000000040000795c */ /* 0x000fe20000300000 */
.L_x_1559:
[----:B------:R-:W-:-:S05]  /*292f0*/  VIADD R17, R17, 0x400 ;  /* 0x0000040011117836 */ /* 0x000fca0000000000 */
[----:B------:R-:W-:-:S04]  /*29300*/  SHF.R.U32.HI R17, RZ, 0x4, R17 ;  /* 0x00000004ff117819 */ /* 0x000fc80000011611 */
[----:B------:R-:W-:-:S04]  /*29310*/  LOP3.LUT R17, R17, 0x3fff, RZ, 0xc0, !PT ;  /* 0x00003fff11117812 */ /* 0x000fc800078ec0ff */
[----:B------:R-:W-:Y:S01]  /*29320*/  LOP3.LUT R17, R17, 0x10000, RZ, 0xfc, !PT ;  /* 0x0001000011117812 */ /* 0x000fe200078efcff */
[----:B-1----:R-:W-:Y:S06]  /*29330*/  @P0 BRA `(.L_x_1560) ;  /* 0x0000000000080947 */ /* 0x002fec0003800000 */
[----:B------:R-:W1:Y:S02]  /*29340*/  SYNCS.PHASECHK.TRANS64.TRYWAIT P0, [R15+URZ+0x29850], R4 ;  /* 0x029850040f0075a7 */ /* 0x000e64000800017f */
[----:B-1----:R-:W-:Y:S05]  /*29350*/  @!P0 BRA `(.L_x_1561) ;  /* 0x000000a400a88947 */ /* 0x002fea0003800000 */
.L_x_1560:
[----:B01----:R-:W-:Y:S01]  /*29360*/  IMAD R4, R190, 0x500, R17 ;  /* 0x00000500be047824 */ /* 0x003fe200078e0211 */
        /* <DEDUP_REMOVED lines=9> */
[----:B------:R-:W-:-:S02]  /*29400*/  VIADD R20, R4, 0x200 ;  /* 0x0000020004147836 */ /* 0x000fc40000000000 */
[----:B------:R-:W-:Y:S01]  /*29410*/  IMAD.MOV.U32 R21, RZ, RZ, -0x3ffffff0 ;  /* 0xc0000010ff157424 */ /* 0x000fe200078e00ff */
[----:B------:R-:W-:-:S07]  /*29420*/  ISETP.NE.AND.EX P0, PT, RZ, UR5, PT, P0 ;  /* 0x00000005ff007c0c */ /* 0x000fce000bf05300 */
[----:B------:R-:W-:Y:S01]  /*29430*/  QGMMA.64x128x32.F32.E4M3.E4M3 R24, R184, gdesc[UR4], R24, gsb0 ;  /* 0x01e00004b8187df3 */ /* 0x000fe20008000818 */
[----:B------:R-:W-:Y:S02]  /*29440*/  R2UR UR6, R8 ;  /* 0x00000000080672ca */ /* 0x000fe400000e0000 */
[----:B------:R-:W-:-:S03]  /*29450*/  R2UR UR7, R9 ;  /* 0x00000000090772ca */ /* 0x000fc600000e0000 */
[----:B------:R-:W0:Y:S01]  /*29460*/  @P0 LDC.64 R10, c[0x0][0x9c8] ;  /* 0x00027200ff0a0b82 */ /* 0x000e220000000a00 */
[----:B------:R-:W-:-:S07]  /*29470*/  @P0 SHF.R.S32.HI R5, RZ, 0x1f, R195 ;  /* 0x0000001fff050819 */ /* 0x000fce00000114c3 */
[----:B------:R-:W1:Y:S01]  /*29480*/  @P0 LDC.64 R12, c[0x0][0x9d0] ;  /* 0x00027400ff0c0b82 */ /* 0x000e620000000a00 */
[----:B0-----:R-:W-:Y:S01]  /*29490*/  @P0 IMAD R8, R5, R10, RZ ;  /* 0x0000000a05080224 */ /* 0x001fe200078e02ff */
[----:B------:R-:W-:-:S03]  /*294a0*/  @P0 SHF.R.S32.HI R5, RZ, 0x1f, R219 ;  /* 0x0000001fff050819 */ /* 0x000fc600000114db */
[C---:B------:R-:W-:Y:S02]  /*294b0*/  @P0 IMAD R11, R195.reuse, R11, R8 ;  /* 0x0000000bc30b0224 */ /* 0x040fe400078e0208 */
[----:B------:R-:W-:-:S04]  /*294c0*/  @P0 IMAD.WIDE.U32 R8, R195, R10, RZ ;  /* 0x0000000ac3080225 */ /* 0x000fc800078e00ff */
[-C--:B-1----:R-:W-:Y:S02]  /*294d0*/  @P0 IMAD R10, R5, R12.reuse, RZ ;  /* 0x0000000c050a0224 */ /* 0x082fe400078e02ff */
[----:B------:R-:W-:Y:S02]  /*294e0*/  @P0 IMAD.IADD R9, R9, 0x1, R11 ;  /* 0x0000000109090824 */ /* 0x000fe400078e020b */
[C---:B------:R-:W-:Y:S02]  /*294f0*/  @P0 IMAD R5, R219.reuse, R13, R10 ;  /* 0x0000000ddb050224 */ /* 0x040fe400078e020a */
[----:B------:R-:W-:-:S04]  /*29500*/  @P0 IMAD.WIDE.U32 R8, R219, R12, R8 ;  /* 0x0000000cdb080225 */ /* 0x000fc800078e0008 */
[----:B------:R-:W-:Y:S01]  /*29510*/  @P0 IMAD.IADD R5, R9, 0x1, R5 ;  /* 0x0000000109050824 */ /* 0x000fe200078e0205 */
[----:B------:R-:W-:Y:S01]  /*29520*/  @P0 LEA R10, P1, R8, UR4, 0x2 ;  /* 0x00000004080a0c11 */ /* 0x000fe2000f8210ff */
[----:B------:R-:W-:-:S03]  /*29530*/  IMAD.MOV.U32 R12, RZ, RZ, 0x3f800000 ;  /* 0x3f800000ff0c7424 */ /* 0x000fc600078e00ff */
        /* <DEDUP_REMOVED lines=25> */
[----:B------:R-:W0:Y:S04]  /*296d0*/  SHFL.BFLY PT, R5, R8, 0x1, 0x1f ;  /* 0x0c201f0008057f89 */ /* 0x000e2800000e0000 */
[----:B------:R-:W1:Y:S01]  /*296e0*/  SHFL.BFLY PT, R4, R9, 0x1, 0x1f ;  /* 0x0c201f0009047f89 */ /* 0x000e6200000e0000 */
[----:B0-----:R-:W-:-:S01]  /*296f0*/  FADD.FTZ R10, R8, R5 ;  /* 0x00000005080a7221 */ /* 0x001fc20000010000 */
[----:B-1----:R-:W-:-:S04]  /*29700*/  FADD.FTZ R13, R9, R4 ;  /* 0x00000004090d7221 */ /* 0x002fc80000010000 */
        /* <DEDUP_REMOVED lines=12> */
[----:B------:R-:W0:Y:S01]  /*297d0*/  @P1 MUFU.LG2 R6, R14 ;  /* 0x0000000e00061308 */ /* 0x000e220000000c00 */
[----:B------:R-:W-:-:S07]  /*297e0*/  ISETP.NE.AND P3, PT, R220, 0x3, PT ;  /* 0x00000003dc00780c */ /* 0x000fce0003f65270 */
[----:B------:R-:W1:Y:S08]  /*297f0*/  @P2 MUFU.LG2 R8, R17 ;  /* 0x0000001100082308 */ /* 0x000e700000000c00 */
[----:B------:R-:W3:Y:S01]  /*29800*/  @P0 MUFU.RCP R9, R13 ;  /* 0x0000000d00090308 */ /* 0x000ee20000001000 */
[C---:B------:R-:W-:Y:S01]  /*29810*/  @P1 FMUL.FTZ R4, R2.reuse, 0.69314718246459960938 ;  /* 0x3f31721802041820 */ /* 0x040fe20000410000 */
[----:B------:R-:W-:Y:S01]  /*29820*/  @P2 FMUL.FTZ R2, R2, 0.69314718246459960938 ;  /* 0x3f31721802022820 */ /* 0x000fe20000410000 */
[----:B0-----:R-:W-:Y:S01]  /*29830*/  @P1 FMUL.FTZ R7, R6, 0.69314718246459960938 ;  /* 0x3f31721806071820 */ /* 0x001fe20000410000 */
[----:B------:R-:W-:-:S02]  /*29840*/  IMAD.MOV.U32 R89, RZ, RZ, -0x800000 ;  /* 0xff800000ff597424 */ /* 0x000fc400078e00ff */
[----:B------:R-:W-:Y:S02]  /*29850*/  IMAD.MOV.U32 R88, RZ, RZ, -0x800000 ;  /* 0xff800000ff587424 */ /* 0x000fe400078e00ff */
[----:B-1----:R-:W-:Y:S01]  /*29860*/  @P2 FMUL.FTZ R11, R8, 0.69314718246459960938 ;  /* 0x3f317218080b2820 */ /* 0x002fe20000410000 */
[----:B------:R-:W-:-:S03]  /*29870*/  @P1 FFMA.FTZ R89, R4, R3, R7 ;  /* 0x0000000304591223 */ /* 0x000fc60000010007 */
[----:B------:R-:W-:Y:S01]  /*29880*/  @P2 FFMA.FTZ R88, R2, R0, R11 ;  /* 0x0000000002582223 */ /* 0x000fe2000001000b */
[-C--:B--2---:R-:W-:Y:S01]  /*29890*/  FMUL.FTZ R2, R5, R12.reuse ;  /* 0x0000000c05027220 */ /* 0x084fe20000410000 */
[----:B---3--:R-:W-:Y:S01]  /*298a0*/  FMUL.FTZ R3, R9, R12 ;  /* 0x0000000c09037220 */ /* 0x008fe20000410000 */
[----:B------:R-:W-:Y:S02]  /*298b0*/  WARPGROUP.DEPBAR.LE gsb0, 0x0 ;  /* 0x00008000000079c5 */ /* 0x000fe40000010000 */
[----:B------:R-:W-:Y:S05]  /*298c0*/  @!P3 BRA `(.L_x_1562) ;  /* 0x000000000004b947 */ /* 0x000fea0003800000 */
[----:B------:R-:W-:Y:S01]  /*298d0*/  BPT.TRAP 0x1 ;  /* 0x000000040000795c */ /* 0x000fe20000300000 */
.L_x_1562:
        /* <DEDUP_REMOVED lines=75> */
.L_x_1443:
[----:B------:R-:W-:Y:S05]  /*29d90*/  WARPSYNC.ALL ;  /* 0x0000000000007948 */ /* 0x000fea0003800000 */
[----:B------:R-:W0:Y:S08]  /*29da0*/  S2UR UR37, SR_CgaCtaId ;  /* 0x00000000002579c3 */ /* 0x000e300000008800 */
[----:B------:R-:W-:Y:S06]  /*29db0*/  BAR.SYNC.DEFER_BLOCKING 0x5, 0x180 ;  /* 0x0146000000007b1d */ /* 0x000fec0000010000 */
[----:B------:R-:W-:Y:S01]  /*29dc0*/  UMOV UR4, 0x400 ;  /* 0x0000040000047882 */ /* 0x000fe20000000000 */
[----:B------:R-:W-:Y:S01]  /*29dd0*/  BSSY B0, `(.L_x_1563) ;  /* 0x0000246000007945 */ /* 0x000fe20003800000 */
[----:B0-----:R-:W-:-:S06]  /*29de0*/  ULEA UR4, UR37, UR4, 0x18 ;  /* 0x0000000425047291 */ /* 0x001fcc000f8ec03f */
[----:B------:R-:W-:-:S05]  /*29df0*/  IMAD.U32 R17, RZ, RZ, UR4 ;  /* 0x00000004ff117e24 */ /* 0x000fca000f8e00ff */
        /* <DEDUP_REMOVED lines=18> */
[----:B--2---:R-:W-:Y:S02]  /*29f20*/  LOP3.LUT P0, R2, R50, 0x3, RZ, 0xc0, !PT ;  /* 0x0000000332027812 */ /* 0x004fe4000780c0ff */
        /* <DEDUP_REMOVED lines=13> */
[----:B------:R-:W-:Y:S02]  /*2a000*/  F2FP.BF16.F32.PACK_AB R42, R79, R4 ;  /* 0x000000044f2a723e */ /* 0x000fe400000010ff */
[----:B------:R-:W-:Y:S01]  /*2a010*/  F2FP.BF16.F32.PACK_AB R57, R47, R30 ;  /* 0x0000001e2f39723e */ /* 0x000fe200000010ff */
[----:B------:R-:W-:Y:S01]  /*2a020*/  IMAD.WIDE R4, R231, 0x2, R64 ;  /* 0x00000002e7047825 */ /* 0x000fe200078e0240 */
[----:B------:R-:W-:Y:S02]  /*2a030*/  F2FP.BF16.F32.PACK_AB R59, R55, R26 ;  /* 0x0000001a373b723e */ /* 0x000fe400000010ff */
[----:B------:R-:W-:-:S02]  /*2a040*/  F2FP.BF16.F32.PACK_AB R30, R61, R24 ;  /* 0x000000183d1e723e */ /* 0x000fc400000010ff */
        /* <DEDUP_REMOVED lines=8> */
[----:B------:R-:W-:Y:S01]  /*2a0d0*/  LOP3.LUT R6, R6, R7, RZ, 0x3c, !PT ;  /* 0x0000000706067212 */ /* 0x000fe200078e3cff */
[--C-:B------:R-:W-:Y:S01]  /*2a0e0*/  IMAD.X R7, RZ, RZ, R5.reuse, P5 ;  /* 0x000000ffff077224 */ /* 0x100fe200028e0605 */
[----:B------:R-:W-:Y:S01]  /*2a0f0*/  LOP3.LUT R8, R8, R9, RZ, 0x3c, !PT ;  /* 0x0000000908087212 */ /* 0x000fe200078e3cff */
[----:B------:R-:W-:Y:S01]  /*2a100*/  IMAD.X R9, RZ, RZ, R5, P1 ;  /* 0x000000ffff097224 */ /* 0x000fe200008e0605 */
[----:B------:R-:W-:Y:S02]  /*2a110*/  SHF.R.U64 R14, R14, 0x3, RZ ;  /* 0x000000030e0e7819 */ /* 0x000fe400000012ff */
[----:B------:R-:W-:-:S02]  /*2a120*/  IADD3 R11, P2, R4, 0x4020, RZ ;  /* 0x00004020040b7810 */ /* 0x000fc40007f5e0ff */
[C---:B------:R-:W-:Y:S02]  /*2a130*/  IADD3 R21, P4, R4.reuse, 0x60, RZ ;  /* 0x0000006004157810 */ /* 0x040fe40007f9e0ff */
[C---:B------:R-:W-:Y:S02]  /*2a140*/  IADD3 R25, P5, R4.reuse, 0x40, RZ ;  /* 0x0000004004197810 */ /* 0x040fe40007fbe0ff */
[----:B------:R-:W-:Y:S02]  /*2a150*/  IADD3 R27, P1, R4, 0x20, RZ ;  /* 0x00000020041b7810 */ /* 0x000fe40007f3e0ff */
[----:B------:R-:W-:Y:S02]  /*2a160*/  F2FP.BF16.F32.PACK_AB R63, R63, R20 ;  /* 0x000000143f3f723e */ /* 0x000fe400000010ff */
        /* <DEDUP_REMOVED lines=21> */
[----:B------:R-:W-:-:S02]  /*2a2c0*/  F2FP.BF16.F32.PACK_AB R94, R94, R95 ;  /* 0x0000005f5e5e723e */ /* 0x000fc400000010ff */
[----:B------:R-:W-:Y:S02]  /*2a2d0*/  F2FP.BF16.F32.PACK_AB R93, R92, R93 ;  /* 0x0000005d5c5d723e */ /* 0x000fe400000010ff */
[----:B------:R-:W-:Y:S02]  /*2a2e0*/  ISETP.EQ.OR P0, PT, R2, 0x3, !P0 ;  /* 0x000000030200780c */ /* 0x000fe40004702670 */
        /* <DEDUP_REMOVED lines=8> */
[----:B------:R-:W-:Y:S02]  /*2a370*/  SEL R13, R94, R93, P0 ;  /* 0x0000005d5e0d7207 */ /* 0x000fe40000000000 */
[----:B------:R-:W-:-:S02]  /*2a380*/  SEL R3, R93, R94, P0 ;  /* 0x0000005e5d037207 */ /* 0x000fc40000000000 */
[----:B------:R-:W-:Y:S02]  /*2a390*/  MOV R80, R4 ;  /* 0x0000000400507202 */ /* 0x000fe40000000f00 */
[----:B------:R-:W-:Y:S02]  /*2a3a0*/  MOV R66, R6 ;  /* 0x0000000600427202 */ /* 0x000fe40000000f00 */
[----:B------:R-:W-:Y:S02]  /*2a3b0*/  MOV R68, R8 ;  /* 0x0000000800447202 */ /* 0x000fe40000000f00 */
[----:B------:R-:W-:Y:S02]  /*2a3c0*/  MOV R72, R10 ;  /* 0x0000000a00487202 */ /* 0x000fe40000000f00 */
[----:B------:R-:W-:Y:S02]  /*2a3d0*/  MOV R74, R14 ;  /* 0x0000000e004a7202 */ /* 0x000fe40000000f00 */
[----:B------:R-:W-:-:S02]  /*2a3e0*/  MOV R76, R20 ;  /* 0x00000014004c7202 */ /* 0x000fc40000000f00 */
        /* <DEDUP_REMOVED lines=20> */
[----:B------:R-:W2:Y:S01]  /*2a530*/  SHFL.IDX PT, R7, R7, R2, 0x1c1f ;  /* 0x001c1f0207077589 */ /* 0x000ea200000e0000 */
[----:B------:R-:W-:-:S02]  /*2a540*/  SEL R45, R48, R49, P0 ;  /* 0x00000031302d7207 */ /* 0x000fc40000000000 */
[----:B------:R-:W-:Y:S01]  /*2a550*/  SEL R47, R49, R48, P0 ;  /* 0x00000030312f7207 */ /* 0x000fe20000000000 */
[----:B------:R-:W3:Y:S01]  /*2a560*/  SHFL.IDX PT, R30, R25, R0, 0x1c1f ;  /* 0x001c1f00191e7589 */ /* 0x000ee200000e0000 */
[----:B------:R-:W-:Y:S02]  /*2a570*/  SEL R53, R46, R57, P0 ;  /* 0x000000392e357207 */ /* 0x000fe40000000000 */
[----:B------:R-:W-:Y:S01]  /*2a580*/  SEL R55, R57, R46, P0 ;  /* 0x0000002e39377207 */ /* 0x000fe20000000000 */
[----:B------:R-:W-:Y:S01]  /*2a590*/  SHFL.IDX PT, R34, R29, R0, 0x1c1f ;  /* 0x001c1f001d227589 */ /* 0x000fe200000e0000 */
[----:B------:R-:W-:Y:S02]  /*2a5a0*/  SEL R39, R40, R39, P0 ;  /* 0x0000002728277207 */ /* 0x000fe40000000000 */
[----:B------:R-:W-:Y:S01]  /*2a5b0*/  SEL R41, R43, R44, P0 ;  /* 0x0000002c2b297207 */ /* 0x000fe20000000000 */
[----:B------:R-:W4:Y:S01]  /*2a5c0*/  SHFL.IDX PT, R31, R31, R2, 0x1c1f ;  /* 0x001c1f021f1f7589 */ /* 0x000f2200000e0000 */
[----:B------:R-:W-:-:S02]  /*2a5d0*/  SEL R49, R38, R51, P0 ;  /* 0x0000003326317207 */ /* 0x000fc40000000000 */
[----:B------:R-:W-:Y:S01]  /*2a5e0*/  SEL R57, R54, R59, P0 ;  /* 0x0000003b36397207 */ /* 0x000fe20000000000 */
[----:B------:R-:W-:Y:S01]  /*2a5f0*/  SHFL.IDX PT, R35, R35, R2, 0x1c1f ;  /* 0x001c1f0223237589 */ /* 0x000fe200000e0000 */
[----:B------:R-:W-:Y:S02]  /*2a600*/  SEL R61, R62, R63, P0 ;  /* 0x0000003f3e3d7207 */ /* 0x000fe40000000000 */
[----:B------:R-:W-:Y:S01]  /*2a610*/  SEL R67, R70, R69, P0 ;  /* 0x0000004546437207 */ /* 0x000fe20000000000 */
[----:B------:R-:W0:Y:S01]  /*2a620*/  SHFL.IDX PT, R21, R21, R2, 0x1c1f ;  /* 0x001c1f0215157589 */ /* 0x000e2200000e0000 */
[----:B------:R-:W-:Y:S02]  /*2a630*/  SEL R71, R73, R42, P0 ;  /* 0x0000002a49477207 */ /* 0x000fe40000000000 */
[----:B------:R-:W-:Y:S01]  /*2a640*/  SEL R43, R44, R43, P0 ;  /* 0x0000002b2c2b7207 */ /* 0x000fe20000000000 */
[----:B------:R-:W-:Y:S01]  /*2a650*/  SHFL.IDX PT, R37, R37, R0, 0x1c1f ;  /* 0x001c1f0025257589 */ /* 0x000fe200000e0000 */
[----:B------:R-:W-:-:S02]  /*2a660*/  SEL R51, R51, R38, P0 ;  /* 0x0000002633337207 */ /* 0x000fc40000000000 */
[----:B------:R-:W-:Y:S01]  /*2a670*/  SEL R59, R59, R54, P0 ;  /* 0x000000363b3b7207 */ /* 0x000fe20000000000 */
[----:B------:R-:W1:Y:S01]  /*2a680*/  SHFL.IDX PT, R38, R33, R0, 0x1c1f ;  /* 0x001c1f0021267589 */ /* 0x000e6200000e0000 */
[----:B------:R-:W-:Y:S02]  /*2a690*/  SEL R63, R63, R62, P0 ;  /* 0x0000003e3f3f7207 */ /* 0x000fe40000000000 */
[----:B------:R-:W-:Y:S01]  /*2a6a0*/  SEL R69, R69, R70, P0 ;  /* 0x0000004645457207 */ /* 0x000fe20000000000 */
[----:B------:R-:W1:Y:S01]  /*2a6b0*/  SHFL.IDX PT, R20, R39, R2, 0x1c1f ;  /* 0x001c1f0227147589 */ /* 0x000e6200000e0000 */
[----:B------:R-:W-:Y:S02]  /*2a6c0*/  SEL R73, R42, R73, P0 ;  /* 0x000000492a497207 */ /* 0x000fe40000000000 */
[----:B------:R-:W-:Y:S01]  /*2a6d0*/  SEL R75, R77, R50, P0 ;  /* 0x000000324d4b7207 */ /* 0x000fe20000000000 */
[----:B------:R-:W-:Y:S01]  /*2a6e0*/  SHFL.IDX PT, R41, R41, R0, 0x1c1f ;  /* 0x001c1f0029297589 */ /* 0x000fe200000e0000 */
[----:B------:R-:W-:-:S02]  /*2a6f0*/  SEL R77, R50, R77, P0 ;  /* 0x0000004d324d7207 */ /* 0x000fc40000000000 */
[----:B--2---:R-:W-:Y:S01]  /*2a700*/  SEL R8, R10, R7, P0 ;  /* 0x000000070a087207 */ /* 0x004fe20000000000 */
[----:B------:R-:W2:Y:S01]  /*2a710*/  SHFL.IDX PT, R40, R43, R2, 0x1c1f ;  /* 0x001c1f022b287589 */ /* 0x000ea200000e0000 */
[----:B---3--:R-:W-:Y:S02]  /*2a720*/  SEL R28, R30, R27, P0 ;  /* 0x0000001b1e1c7207 */ /* 0x008fe40000000000 */
[----:B----4-:R-:W-:Y:S01]  /*2a730*/  SEL R32, R34, R31, P0 ;  /* 0x0000001f22207207 */ /* 0x010fe20000000000 */
[----:B------:R-:W-:Y:S01]  /*2a740*/  SHFL.IDX PT, R45, R45, R0, 0x1c1f ;  /* 0x001c1f002d2d7589 */ /* 0x000fe200000e0000 */
[----:B------:R-:W-:Y:S02]  /*2a750*/  SEL R4, R6, R3, P0 ;  /* 0x0000000306047207 */ /* 0x000fe40000000000 */
[----:B------:R-:W-:Y:S01]  /*2a760*/  SEL R10, R7, R10, P0 ;  /* 0x0000000a070a7207 */ /* 0x000fe20000000000 */
[----:B------:R-:W-:Y:S01]  /*2a770*/  SHFL.IDX PT, R49, R49, R0, 0x1c1f ;  /* 0x001c1f0031317589 */ /* 0x000fe200000e0000 */
[----:B0-----:R-:W-:-:S02]  /*2a780*/  SEL R24, R26, R21, P0 ;  /* 0x000000151a187207 */ /* 0x001fc40000000000 */
[----:B------:R-:W-:Y:S01]  /*2a790*/  SEL R30, R27, R30, P0 ;  /* 0x0000001e1b1e7207 */ /* 0x000fe20000000000 */
[----:B------:R-:W-:Y:S01]  /*2a7a0*/  SHFL.IDX PT, R53, R53, R0, 0x1c1f ;  /* 0x001c1f0035357589 */ /* 0x000fe200000e0000 */
[----:B-1----:R-:W-:Y:S02]  /*2a7b0*/  SEL R36, R38, R35, P0 ;  /* 0x0000002326247207 */ /* 0x002fe40000000000 */
        /* <DEDUP_REMOVED lines=9> */
[----:B--2---:R-:W-:Y:S01]  /*2a850*/  SEL R48, R41, R40, P0 ;  /* 0x0000002829307207 */ /* 0x004fe20000000000 */
[----:B------:R-:W-:Y:S01]  /*2a860*/  SHFL.IDX PT, R71, R71, R0, 0x1c1f ;  /* 0x001c1f0047477589 */ /* 0x000fe200000e0000 */
[----:B------:R-:W-:-:S03]  /*2a870*/  SEL R50, R40, R41, P0 ;  /* 0x0000002928327207 */ /* 0x000fc60000000000 */
[----:B------:R0:W1:Y:S04]  /*2a880*/  SHFL.IDX PT, R42, R47, R2, 0x1c1f ;  /* 0x001c1f022f2a7589 */ /* 0x00006800000e0000 */
[----:B------:R-:W2:Y:S04]  /*2a890*/  SHFL.IDX PT, R44, R51, R2, 0x1c1f ;  /* 0x001c1f02332c7589 */ /* 0x000ea800000e0000 */
[----:B------:R-:W3:Y:S01]  /*2a8a0*/  SHFL.IDX PT, R46, R55, R2, 0x1c1f ;  /* 0x001c1f02372e7589 */ /* 0x000ee200000e0000 */
[----:B0-----:R-:W-:-:S03]  /*2a8b0*/  IMAD.MOV.U32 R47, RZ, RZ, RZ ;  /* 0x000000ffff2f7224 */ /* 0x001fc600078e00ff */
[----:B------:R-:W0:Y:S04]  /*2a8c0*/  SHFL.IDX PT, R52, R59, R2, 0x1c1f ;  /* 0x001c1f023b347589 */ /* 0x000e2800000e0000 */
[----:B------:R-:W4:Y:S04]  /*2a8d0*/  SHFL.IDX PT, R54, R63, R2, 0x1c1f ;  /* 0x001c1f023f367589 */ /* 0x000f2800000e0000 */
[----:B------:R-:W4:Y:S04]  /*2a8e0*/  SHFL.IDX PT, R56, R69, R2, 0x1c1f ;  /* 0x001c1f0245387589 */ /* 0x000f2800000e0000 */
[----:B------:R-:W4:Y:S01]  /*2a8f0*/  SHFL.IDX PT, R58, R73, R2, 0x1c1f ;  /* 0x001c1f02493a7589 */ /* 0x000f2200000e0000 */
[----:B-1----:R-:W-:-:S02]  /*2a900*/  SEL R5, R45, R42, P0 ;  /* 0x0000002a2d057207 */ /* 0x002fc40000000000 */
[----:B------:R-:W-:Y:S01]  /*2a910*/  SEL R7, R42, R45, P0 ;  /* 0x0000002d2a077207 */ /* 0x000fe20000000000 */
[----:B------:R1:W1:Y:S01]  /*2a920*/  SHFL.IDX PT, R75, R75, R0, 0x1c1f ;  /* 0x001c1f004b4b7589 */ /* 0x00026200000e0000 */
[----:B--2---:R-:W-:Y:S02]  /*2a930*/  SEL R9, R49, R44, P0 ;  /* 0x0000002c31097207 */ /* 0x004fe40000000000 */
[----:B------:R-:W-:Y:S01]  /*2a940*/  SEL R11, R44, R49, P0 ;  /* 0x000000312c0b7207 */ /* 0x000fe20000000000 */
[----:B------:R2:W1:Y:S01]  /*2a950*/  SHFL.IDX PT, R60, R77, R2, 0x1c1f ;  /* 0x001c1f024d3c7589 */ /* 0x00046200000e0000 */
[----:B---3--:R-:W-:Y:S02]  /*2a960*/  SEL R25, R53, R46, P0 ;  /* 0x0000002e35197207 */ /* 0x008fe40000000000 */
[----:B------:R-:W-:Y:S02]  /*2a970*/  SEL R27, R46, R53, P0 ;  /* 0x000000352e1b7207 */ /* 0x000fe40000000000 */
[----:B0-----:R-:W-:-:S02]  /*2a980*/  SEL R29, R57, R52, P0 ;  /* 0x00000034391d7207 */ /* 0x001fc40000000000 */
[----:B------:R-:W-:Y:S02]  /*2a990*/  SEL R31, R52, R57, P0 ;  /* 0x00000039341f7207 */ /* 0x000fe40000000000 */
[----:B----4-:R-:W-:Y:S02]  /*2a9a0*/  SEL R33, R61, R54, P0 ;  /* 0x000000363d217207 */ /* 0x010fe40000000000 */
[----:B------:R-:W-:Y:S02]  /*2a9b0*/  SEL R35, R54, R61, P0 ;  /* 0x0000003d36237207 */ /* 0x000fe40000000000 */
[----:B------:R-:W-:Y:S02]  /*2a9c0*/  SEL R37, R67, R56, P0 ;  /* 0x0000003843257207 */ /* 0x000fe40000000000 */
[----:B------:R-:W-:Y:S02]  /*2a9d0*/  SEL R39, R56, R67, P0 ;  /* 0x0000004338277207 */ /* 0x000fe40000000000 */
[----:B------:R-:W-:-:S02]  /*2a9e0*/  SEL R13, R71, R58, P0 ;  /* 0x0000003a470d7207 */ /* 0x000fc40000000000 */
[----:B--2---:R-:W-:-:S07]  /*2a9f0*/  SEL R15, R58, R71, P0 ;  /* 0x000000473a0f7207 */ /* 0x004fce0000000000 */
.L_x_1794:
[----:B------:R-:W-:Y:S05]  /*2aa00*/  WARPSYNC.ALL ;  /* 0x0000000000007948 */ /* 0x000fea0003800000 */
[----:B------:R-:W-:Y:S01]  /*2aa10*/  BAR.SYNC.DEFER_BLOCKING 0x1, 0x100 ;  /* 0x0044000000007b1d */ /* 0x000fe20000010000 */
[----:B-1----:R-:W-:Y:S02]  /*2aa20*/  SEL R49, R75, R60, P0 ;  /* 0x0000003c4b317207 */ /* 0x002fe40000000000 */
[----:B------:R-:W-:-:S03]  /*2aa30*/  SEL R51, R60, R75, P0 ;  /* 0x0000004b3c337207 */ /* 0x000fc60000000000 */
[----:B------:R-:W-:Y:S02]  /*2aa40*/  ULDC.64 UR4, c[0x0][0xbd8] ;  /* 0x0002f60000047ab9 */ /* 0x000fe40000000a00 */
[----:B------:R-:W0:Y:S01]  /*2aa50*/  LDC.64 R2, c[0x0][0xbd8] ;  /* 0x0002f600ff027b82 */ /* 0x000e220000000a00 */
[----:B------:R-:W-:-:S04]  /*2aa60*/  ISETP.NE.U32.AND P2, PT, RZ, UR4, PT ;  /* 0x00000004ff007c0c */ /* 0x000fc8000bf45070 */
[----:B------:R-:W-:Y:S01]  /*2aa70*/  ISETP.NE.AND.EX P2, PT, RZ, UR5, PT, P2 ;  /* 0x00000005ff007c0c */ /* 0x000fe2000bf45320 */
[----:B------:R-:W-:Y:S02]  /*2aa80*/  ULDC.64 UR4, c[0x0][0xbe0] ;  /* 0x0002f80000047ab9 */ /* 0x000fe40000000a00 */
[----:B------:R-:W-:-:S04]  /*2aa90*/  ISETP.NE.U32.AND P0, PT, RZ, UR4, PT ;  /* 0x00000004ff007c0c */ /* 0x000fc8000bf05070 */
[----:B------:R-:W-:Y:S01]  /*2aaa0*/  ISETP.NE.AND.EX P0, PT, RZ, UR5, PT, P0 ;  /* 0x00000005ff007c0c */ /* 0x000fe2000bf05300 */
[----:B------:R1:W-:Y:S04]  /*2aab0*/  STSM.16.M88.4 [R80], R4 ;  /* 0x0000000450007844 */ /* 0x0003e80000000200 */
[----:B------:R2:W-:Y:S01]  /*2aac0*/  STSM.16.M88.4 [R79], R8 ;  /* 0x000000084f007844 */ /* 0x0005e20000000200 */
[----:B0-----:R-:W-:-:S03]  /*2aad0*/  IMAD.WIDE R20, R218, 0x4, R2 ;  /* 0x00000004da147825 */ /* 0x001fc600078e0202 */
[----:B------:R2:W-:Y:S04]  /*2aae0*/  STSM.16.M88.4 [R78], R24 ;  /* 0x000000184e007844 */ /* 0x0005e80000000200 */
[----:B------:R-:W0:Y:S01]  /*2aaf0*/  @P0 LDC.64 R2, c[0x0][0xbe0] ;  /* 0x0002f800ff020b82 */ /* 0x000e220000000a00 */
[----:B------:R2:W-:Y:S04]  /*2ab00*/  STSM.16.M88.4 [R76], R28 ;  /* 0x0000001c4c007844 */ /* 0x0005e80000000200 */
[----:B------:R2:W-:Y:S04]  /*2ab10*/  STSM.16.M88.4 [R74], R32 ;  /* 0x000000204a007844 */ /* 0x0005e80000000200 */
[----:B------:R2:W-:Y:S04]  /*2ab20*/  STSM.16.M88.4 [R72], R36 ;  /* 0x0000002448007844 */ /* 0x0005e80000000200 */
[----:B------:R2:W-:Y:S04]  /*2ab30*/  STSM.16.M88.4 [R68], R12 ;  /* 0x0000000c44007844 */ /* 0x0005e80000000200 */
[----:B------:R2:W-:Y:S01]  /*2ab40*/  STSM.16.M88.4 [R66], R48 ;  /* 0x0000003042007844 */ /* 0x0005e20000000200 */
[----:B------:R-:W-:Y:S01]  /*2ab50*/  BAR.SYNC.DEFER_BLOCKING 0x1, 0x100 ;  /* 0x0044000000007b1d */ /* 0x000fe20000010000 */
[----:B0-----:R-:W-:-:S05]  /*2ab60*/  @P0 IMAD.WIDE R2, R218, 0x4, R2 ;  /* 0x00000004da020825 */ /* 0x001fca00078e0202 */
[----:B------:R-:W-:Y:S02]  /*2ab70*/  ULDC UR4, c[0x0][0xa88] ;  /* 0x0002a20000047ab9 */ /* 0x000fe40000000800 */
[----:B------:R-:W-:Y:S01]  /*2ab80*/  IMAD.U32 R0, RZ, RZ, UR4 ;  /* 0x00000004ff007e24 */ /* 0x000fe2000f8e00ff */
[----:B------:R2:W5:Y:S01]  /*2ab90*/  @P2 LDG.E R47, desc[UR60][R20.64] ;  /* 0x0000003c142f2981 */ /* 0x000562000c1e1900 */
[----:B-1----:R-:W-:-:S04]  /*2aba0*/  IMAD R5, R212, 0x40, R210 ;  /* 0x00000040d4057824 */ /* 0x002fc800078e02d2 */
[----:B------:R2:W5:Y:S01]  /*2abb0*/  @P0 LDG.E R0, desc[UR60][R2.64] ;  /* 0x0000003c02000981 */ /* 0x000562000c1e1900 */
[----:B------:R-:W-:Y:S01]  /*2abc0*/  IMAD.WIDE R64, R5, 0x2, R64 ;  /* 0x0000000205407825 */ /* 0x000fe200078e0240 */
[----:B------:R-:W-:Y:S06]  /*2abd0*/  @P0 BRA `(.L_x_1566) ;  /* 0x0000000000100947 */ /* 0x000fec0003800000 */
[----:B------:R-:W-:Y:S05]  /*2abe0*/  @!P2 BRA `(.L_x_1566) ;  /* 0x00000000000ca947 */ /* 0x000fea0003800000 */
[----:B--2---:R-:W2:Y:S04]  /*2abf0*/  LDG.E R3, desc[UR60][R20.64] ;  /* 0x0000003c14037981 */ /* 0x004ea8000c1e1900 */
[----:B-----5:R-:W2:Y:S02]  /*2ac00*/  LDG.E R0, desc[UR60][R20.64+0x4] ;  /* 0x0000043c14007981 */ /* 0x020ea4000c1e1900 */
[----:B--2---:R-:W-:-:S07]  /*2ac10*/  IMAD.IADD R0, R0, 0x1, -R3 ;  /* 0x0000000100007824 */ /* 0x004fce00078e0a03 */
.L_x_1566:
[----:B------:R-:W-:Y:S01]  /*2ac20*/  SHF.R.S32.HI R46, RZ, 0x1f, R217 ;  /* 0x0000001fff2e7819 */ /* 0x000fe200000114d9 */
[----:B------:R-:W-:Y:S01]  /*2ac30*/  ULDC.64 UR4, c[0x0][0xb70] ;  /* 0x0002dc0000047ab9 */ /* 0x000fe20000000a00 */
[--C-:B--2--5:R-:W-:Y:S01]  /*2ac40*/  SHF.R.S32.HI R21, RZ, 0x1f, R47.reuse ;  /* 0x0000001fff157819 */ /* 0x124fe2000001142f */
[----:B------:R-:W-:Y:S01]  /*2ac50*/  IMAD.MOV.U32 R20, RZ, RZ, R47 ;  /* 0x000000ffff147224 */ /* 0x000fe200078e002f */
[----:B------:R-:W-:Y:S01]  /*2ac60*/  SHF.R.S32.HI R48, RZ, 0x1f, R218 ;  /* 0x0000001fff307819 */ /* 0x000fe200000114da */
[----:B------:R-:W-:Y:S01]  /*2ac70*/  IMAD R4, R46, UR4, RZ ;  /* 0x000000042e047c24 */ /* 0x000fe2000f8e02ff */
[----:B------:R-:W-:Y:S01]  /*2ac80*/  SEL R49, R218, RZ, !P2 ;  /* 0x000000ffda317207 */ /* 0x000fe20005000000 */
[C---:B------:R-:W-:Y:S01]  /*2ac90*/  IMAD.WIDE.U32 R2, R217.reuse, UR4, R20 ;  /* 0x00000004d9027c25 */ /* 0x040fe2000f8e0014 */
[----:B------:R-:W-:Y:S02]  /*2aca0*/  SEL R48, R48, RZ, !P2 ;  /* 0x000000ff30307207 */ /* 0x000fe40005000000 */
[C---:B------:R-:W-:Y:S01]  /*2acb0*/  IADD3 R9, P0, R64.reuse, 0x1000, RZ ;  /* 0x0000100040097810 */ /* 0x040fe20007f1e0ff */
[----:B------:R-:W-:Y:S01]  /*2acc0*/  IMAD R5, R217, UR5, R4 ;  /* 0x00000005d9057c24 */ /* 0x000fe2000f8e0204 */
[----:B------:R-:W-:Y:S01]  /*2acd0*/  ULDC.64 UR4, c[0x0][0xb78] ;  /* 0x0002de0000047ab9 */ /* 0x000fe20000000a00 */
[----:B------:R-:W-:Y:S01]  /*2ace0*/  IMAD R7, R223, 0x80, R211 ;  /* 0x00000080df077824 */ /* 0x000fe200078e02d3 */
[----:B------:R-:W-:Y:S01]  /*2acf0*/  IADD3 R25, P2, R64, 0x3000, RZ ;  /* 0x0000300040197810 */ /* 0x000fe20007f5e0ff */
[----:B------:R-:W-:Y:S01]  /*2ad00*/  IMAD.IADD R3, R3, 0x1, R5 ;  /* 0x0000000103037824 */ /* 0x000fe200078e0205 */
[----:B------:R-:W-:Y:S01]  /*2ad10*/  LOP3.LUT R8, R9, 0x380, RZ, 0xc0, !PT ;  /* 0x0000038009087812 */ /* 0x000fe200078ec0ff */
[----:B------:R-:W-:Y:S01]  /*2ad20*/  IMAD R4, R48, UR4, RZ ;  /* 0x0000000430047c24 */ /* 0x000fe2000f8e02ff */
[----:B------:R-:W-:Y:S01]  /*2ad30*/  IADD3 R13, P1, R64, 0x2000, RZ ;  /* 0x00002000400d7810 */ /* 0x000fe20007f3e0ff */
[----:B------:R-:W-:Y:S01]  /*2ad40*/  IMAD.WIDE.U32 R2, R49, UR4, R2 ;  /* 0x0000000431027c25 */ /* 0x000fe2000f8e0002 */
[----:B------:R-:W-:-:S02]  /*2ad50*/  SHF.R.S32.HI R5, RZ, 0x1f, R7 ;  /* 0x0000001fff057819 */ /* 0x000fc40000011407 */
[----:B------:R-:W-:Y:S01]  /*2ad60*/  LOP3.LUT R24, R25, 0x380, RZ, 0xc0, !PT ;  /* 0x0000038019187812 */ /* 0x000fe200078ec0ff */
[----:B------:R-:W-:Y:S01]  /*2ad70*/  IMAD R4, R49, UR5, R4 ;  /* 0x0000000531047c24 */ /* 0x000fe2000f8e0204 */
[----:B------:R-:W-:Y:S01]  /*2ad80*/  IADD3 R2, P3, R7, R2, RZ ;  /* 0x0000000207027210 */ /* 0x000fe20007f7e0ff */
[----:B------:R-:W-:Y:S01]  /*2ad90*/  ULDC.64 UR4, c[0x0][0xb40] ;  /* 0x0002d00000047ab9 */ /* 0x000fe20000000a00 */
[----:B------:R-:W-:Y:S02]  /*2ada0*/  SHF.R.U64 R8, R8, 0x3, RZ ;  /* 0x0000000308087819 */ /* 0x000fe400000012ff */
[----:B------:R-:W-:Y:S02]  /*2adb0*/  LOP3.LUT R12, R13, 0x380, RZ, 0xc0, !PT ;  /* 0x000003800d0c7812 */ /* 0x000fe400078ec0ff */
[----:B------:R-:W-:Y:S01]  /*2adc0*/  IADD3.X R5, R5, R3, R4, P3, !PT ;  /* 0x0000000305057210 */ /* 0x000fe20001ffe404 */
[----:B------:R-:W-:Y:S01]  /*2add0*/  VIADD R3, R7, 0x8 ;  /* 0x0000000807037836 */ /* 0x000fe20000000000 */
[----:B------:R-:W-:-:S02]  /*2ade0*/  SHF.R.U64 R24, R24, 0x3, RZ ;  /* 0x0000000318187819 */ /* 0x000fc400000012ff */
[----:B------:R-:W-:Y:S02]  /*2adf0*/  LEA R44, P3, R2, UR4, 0x2 ;  /* 0x00000004022c7c11 */ /* 0x000fe4000f8610ff */
[----:B------:R-:W-:Y:S01]  /*2ae00*/  LOP3.LUT R8, R8, R9, RZ, 0x3c, !PT ;  /* 0x0000000908087212 */ /* 0x000fe200078e3cff */
[--C-:B------:R-:W-:Y:S01]  /*2ae10*/  IMAD.X R9, RZ, RZ, R65.reuse, P0 ;  /* 0x000000ffff097224 */ /* 0x100fe200000e0641 */
[----:B------:R-:W-:Y:S02]  /*2ae20*/  SHF.R.U64 R12, R12, 0x3, RZ ;  /* 0x000000030c0c7819 */ /* 0x000fe400000012ff */
[----:B------:R-:W-:Y:S02]  /*2ae30*/  LOP3.LUT P0, RZ, R225, 0x3, RZ, 0xc0, !PT ;  /* 0x00000003e1ff7812 */ /* 0x000fe4000780c0ff */
[----:B------:R-:W-:Y:S01]  /*2ae40*/  LOP3.LUT R24, R24, R25, RZ, 0x3c, !PT ;  /* 0x0000001918187212 */ /* 0x000fe200078e3cff */
[----:B------:R-:W-:Y:S01]  /*2ae50*/  IMAD.X R25, RZ, RZ, R65, P2 ;  /* 0x000000ffff197224 */ /* 0x000fe200010e0641 */
[----:B------:R-:W-:Y:S01]  /*2ae60*/  LEA.HI.X R45, R2, UR5, R5, 0x2, P3 ;  /* 0x00000005022d7c11 */ /* 0x000fe200098f1405 */
[----:B------:R-:W-:Y:S01]  /*2ae70*/  ULDC.64 UR4, c[0x0][0xaa0] ;  /* 0x0002a80000047ab9 */ /* 0x000fe20000000a00 */
[----:B------:R-:W-:-:S02]  /*2ae80*/  IADD3 R29, P5, R64, 0x4000, RZ ;  /* 0x00004000401d7810 */ /* 0x000fc40007fbe0ff */
[----:B------:R-:W-:Y:S01]  /*2ae90*/  LOP3.LUT R12, R12, R13, RZ, 0x3c, !PT ;  /* 0x0000000d0c0c7212 */ /* 0x000fe200078e3cff */
[----:B------:R-:W-:Y:S01]  /*2aea0*/  IMAD.X R13, RZ, RZ, R65, P1 ;  /* 0x000000ffff0d7224 */ /* 0x000fe200008e0641 */
[C---:B------:R-:W-:Y:S02]  /*2aeb0*/  IADD3 R33, P4, R64.reuse, 0x5000, RZ ;  /* 0x0000500040217810 */ /* 0x040fe40007f9e0ff */
[C---:B------:R-:W-:Y:S02]  /*2aec0*/  IADD3 R37, P3, R64.reuse, 0x6000, RZ ;  /* 0x0000600040257810 */ /* 0x040fe40007f7e0ff */
[C---:B------:R-:W-:Y:S02]  /*2aed0*/  LOP3.LUT R2, R64.reuse, 0x380, RZ, 0xc0, !PT ;  /* 0x0000038040027812 */ /* 0x040fe400078ec0ff */
[----:B------:R-:W-:Y:S02]  /*2aee0*/  IADD3 R5, P2, R64, 0x7000, RZ ;  /* 0x0000700040057810 */ /* 0x000fe40007f5e0ff */
[----:B------:R-:W-:-:S02]  /*2aef0*/  ISETP.GE.OR P1, PT, R7, R0, P0 ;  /* 0x000000000700720c */ /* 0x000fc40000726670 */
[----:B------:R-:W-:Y:S01]  /*2af00*/  ISETP.GE.OR P0, PT, R3, R0, P0 ;  /* 0x000000000300720c */ /* 0x000fe20000706670 */
[----:B------:R-:W-:Y:S01]  /*2af10*/  IMAD.X R41, RZ, RZ, R65, P2 ;  /* 0x000000ffff297224 */ /* 0x000fe200010e0641 */
[----:B------:R-:W-:Y:S02]  /*2af20*/  LOP3.LUT R28, R29, 0x380, RZ, 0xc0, !PT ;  /* 0x000003801d1c7812 */ /* 0x000fe400078ec0ff */
[----:B------:R-:W-:Y:S02]  /*2af30*/  LOP3.LUT R32, R33, 0x380, RZ, 0xc0, !PT ;  /* 0x0000038021207812 */ /* 0x000fe400078ec0ff */
[----:B------:R-:W-:Y:S02]  /*2af40*/  LOP3.LUT R36, R37, 0x380, RZ, 0xc0, !PT ;  /* 0x0000038025247812 */ /* 0x000fe400078ec0ff */
[----:B------:R-:W-:Y:S02]  /*2af50*/  SHF.R.U64 R3, R2, 0x3, RZ ;  /* 0x0000000302037819 */ /* 0x000fe400000012ff */
[----:B------:R-:W-:Y:S01]  /*2af60*/  LOP3.LUT R2, R5, 0x380, RZ, 0xc0, !PT ;  /* 0x0000038005027812 */ /* 0x000fe200078ec0ff */
[----:B------:R-:W-:Y:S01]  /*2af70*/  @!P1 STG.E desc[UR60][R44.64], R89 ;  /* 0x000000592c009986 */ /* 0x000fe2000c10193c */
[----:B------:R-:W-:-:S02]  /*2af80*/  SHF.R.U64 R28, R28, 0x3, RZ ;  /* 0x000000031c1c7819 */ /* 0x000fc400000012ff */
[----:B------:R-:W-:Y:S01]  /*2af90*/  SHF.R.U64 R32, R32, 0x3, RZ ;  /* 0x0000000320207819 */ /* 0x000fe200000012ff */
[----:B------:R0:W-:Y:S01]  /*2afa0*/  @!P0 STG.E desc[UR60][R44.64+0x20], R88 ;  /* 0x000020582c008986 */ /* 0x0001e2000c10193c */
[----:B------:R-:W-:Y:S02]  /*2afb0*/  SHF.R.U64 R36, R36, 0x3, RZ ;  /* 0x0000000324247819 */ /* 0x000fe400000012ff */
[----:B------:R-:W-:Y:S01]  /*2afc0*/  SHF.R.U64 R2, R2, 0x3, RZ ;  /* 0x0000000302027819 */ /* 0x000fe200000012ff */
[----:B------:R-:W-:Y:S01]  /*2afd0*/  IMAD R20, R21, UR4, RZ ;  /* 0x0000000415147c24 */ /* 0x000fe2000f8e02ff */
[----:B------:R-:W-:Y:S01]  /*2afe0*/  LOP3.LUT R28, R28, R29, RZ, 0x3c, !PT ;  /* 0x0000001d1c1c7212 */ /* 0x000fe200078e3cff */
[--C-:B------:R-:W-:Y:S01]  /*2aff0*/  IMAD.X R29, RZ, RZ, R65.reuse, P5 ;  /* 0x000000ffff1d7224 */ /* 0x100fe200028e0641 */
[----:B------:R-:W-:Y:S01]  /*2b000*/  LOP3.LUT R32, R32, R33, RZ, 0x3c, !PT ;  /* 0x0000002120207212 */ /* 0x000fe200078e3cff */
[--C-:B------:R-:W-:Y:S01]  /*2b010*/  IMAD.X R33, RZ, RZ, R65.reuse, P4 ;  /* 0x000000ffff217224 */ /* 0x100fe200020e0641 */
[----:B------:R-:W-:Y:S01]  /*2b020*/  LOP3.LUT R36, R36, R37, RZ, 0x3c, !PT ;  /* 0x0000002524247212 */ /* 0x000fe200078e3cff */
[----:B------:R-:W-:Y:S01]  /*2b030*/  IMAD.X R37, RZ, RZ, R65, P3 ;  /* 0x000000ffff257224 */ /* 0x000fe200018e0641 */
[----:B------:R-:W-:-:S02]  /*2b040*/  LOP3.LUT R40, R2, R5, RZ, 0x3c, !PT ;  /* 0x0000000502287212 */ /* 0x000fc400078e3cff */
[----:B------:R-:W-:Y:S01]  /*2b050*/  LOP3.LUT R64, R3, R64, RZ, 0x3c, !PT ;  /* 0x0000004003407212 */ /* 0x000fe200078e3cff */
[--C-:B------:R-:W-:Y:S01]  /*2b060*/  IMAD.MOV.U32 R2, RZ, RZ, R210.reuse ;  /* 0x000000ffff027224 */ /* 0x100fe200078e00d2 */
[----:B------:R-:W-:Y:S01]  /*2b070*/  SHF.R.S32.HI R3, RZ, 0x1f, R210 ;  /* 0x0000001fff037819 */ /* 0x000fe200000114d2 */
[----:B------:R-:W5:Y:S04]  /*2b080*/  LD.E.128 R8, desc[UR60][R8.64] ;  /* 0x0000003c08087980 */ /* 0x000f68000c101d00 */
[----:B------:R1:W5:Y:S01]  /*2b090*/  LD.E.128 R4, desc[UR60][R64.64] ;  /* 0x0000003c40047980 */ /* 0x000362000c101d00 */
[----:B------:R-:W-:-:S03]  /*2b0a0*/  IMAD.WIDE.U32 R2, R47, UR4, R2 ;  /* 0x000000042f027c25 */ /* 0x000fc6000f8e0002 */
[----:B------:R-:W5:Y:S01]  /*2b0b0*/  LD.E.128 R12, desc[UR60][R12.64] ;  /* 0x0000003c0c0c7980 */ /* 0x000f62000c101d00 */
[----:B------:R-:W-:Y:S01]  /*2b0c0*/  IMAD R47, R47, UR5, R20 ;  /* 0x000000052f2f7c24 */ /* 0x000fe2000f8e0214 */
[----:B------:R-:W-:Y:S02]  /*2b0d0*/  ULDC.64 UR4, c[0x0][0xae0] ;  /* 0x0002b80000047ab9 */ /* 0x000fe40000000a00 */
[----:B------:R-:W5:Y:S04]  /*2b0e0*/  LD.E.128 R24, desc[UR60][R24.64] ;  /* 0x0000003c18187980 */ /* 0x000f68000c101d00 */
[----:B------:R-:W5:Y:S04]  /*2b0f0*/  LD.E.128 R28, desc[UR60][R28.64] ;  /* 0x0000003c1c1c7980 */ /* 0x000f68000c101d00 */
[----:B------:R-:W5:Y:S04]  /*2b100*/  LD.E.128 R32, desc[UR60][R32.64] ;  /* 0x0000003c20207980 */ /* 0x000f68000c101d00 */
[----:B------:R-:W5:Y:S04]  /*2b110*/  LD.E.128 R36, desc[UR60][R36.64] ;  /* 0x0000003c24247980 */ /* 0x000f68000c101d00 */
[----:B------:R-:W5:Y:S01]  /*2b120*/  LD.E.128 R40, desc[UR60][R40.64] ;  /* 0x0000003c28287980 */ /* 0x000f62000c101d00 */
[----:B------:R-:W-:Y:S01]  /*2b130*/  @!PT LDS RZ, [RZ] ;  /* 0x00000000fffff984 */ /* 0x000fe20000000800 */
[----:B------:R-:W-:Y:S01]  /*2b140*/  @!PT LDS RZ, [RZ] ;  /* 0x00000000fffff984 */ /* 0x000fe20000000800 */
[----:B------:R-:W-:Y:S01]  /*2b150*/  @!PT LDS RZ, [RZ] ;  /* 0x00000000fffff984 */ /* 0x000fe20000000800 */
[----:B------:R-:W-:Y:S01]  /*2b160*/  @!PT LDS RZ, [RZ] ;  /* 0x00000000fffff984 */ /* 0x000fe20000000800 */
[----:B------:R2:W-:Y:S06]  /*2b170*/  MEMBAR.ALL.CTA ;  /* 0x0000000000007992 */ /* 0x0005ec0000008000 */
[----:B--2---:R-:W2:Y:S01]  /*2b180*/  FENCE.VIEW.ASYNC.S ;  /* 0x00000000000073c6 */ /* 0x004ea20000000000 */
[----:B------:R-:W-:-:S02]  /*2b190*/  IMAD.IADD R3, R3, 0x1, R47 ;  /* 0x0000000103037824 */ /* 0x000fc400078e022f */
[----:B------:R-:W-:Y:S02]  /*2b1a0*/  IMAD R47, R223, -0x80, R0 ;  /* 0xffffff80df2f7824 */ /* 0x000fe400078e0200 */
[----:B------:R-:W-:Y:S02]  /*2b1b0*/  VIADD R0, R212, 0x40 ;  /* 0x00000040d4007836 */ /* 0x000fe40000000000 */
[----:B0-----:R-:W-:Y:S01]  /*2b1c0*/  IMAD R44, R46, UR4, RZ ;  /* 0x000000042e2c7c24 */ /* 0x001fe2000f8e02ff */
[CC--:B------:R-:W-:Y:S01]  /*2b1d0*/  ISETP.GE.AND P3, PT, R212.reuse, R47.reuse, PT ;  /* 0x0000002fd400720c */ /* 0x0c0fe20003f66270 */
[----:B------:R-:W-:Y:S01]  /*2b1e0*/  VIADD R20, R212, 0x20 ;  /* 0x00000020d4147836 */ /* 0x000fe20000000000 */
[----:B------:R-:W-:Y:S01]  /*2b1f0*/  ISETP.GE.AND P1, PT, R0, R47, PT ;  /* 0x0000002f0000720c */ /* 0x000fe20003f26270 */
[C---:B------:R-:W-:Y:S02]  /*2b200*/  IMAD R45, R217.reuse, UR5, R44 ;  /* 0x00000005d92d7c24 */ /* 0x040fe4000f8e022c */
[----:B------:R-:W-:Y:S01]  /*2b210*/  IMAD.WIDE.U32 R2, R217, UR4, R2 ;  /* 0x00000004d9027c25 */ /* 0x000fe2000f8e0002 */
[----:B------:R-:W-:-:S03]  /*2b220*/  ULDC.64 UR4, c[0x0][0xae8] ;  /* 0x0002ba0000047ab9 */ /* 0x000fc60000000a00 */
[----:B------:R-:W-:Y:S01]  /*2b230*/  VIADD R0, R17, 0x29820 ;  /* 0x0002982011007836 */ /* 0x000fe20000000000 */
[-C--:B------:R-:W-:Y:S01]  /*2b240*/  ISETP.GE.AND P0, PT, R20, R47.reuse, PT ;  /* 0x0000002f1400720c */ /* 0x080fe20003f06270 */
[----:B------:R-:W-:Y:S02]  /*2b250*/  VIADD R21, R212, 0x60 ;  /* 0x00000060d4157836 */ /* 0x000fe40000000000 */
[----:B------:R-:W-:Y:S01]  /*2b260*/  IMAD.IADD R3, R3, 0x1, R45 ;  /* 0x0000000103037824 */ /* 0x000fe200078e022d */
[----:B------:R-:W-:Y:S01]  /*2b270*/  PRMT R0, RZ, 0x654, R0 ;  /* 0x00000654ff007816 */ /* 0x000fe20000000000 */
[----:B------:R-:W-:Y:S01]  /*2b280*/  IMAD R20, R48, UR4, RZ ;  /* 0x0000000430147c24 */ /* 0x000fe2000f8e02ff */
[----:B------:R-:W-:Y:S01]  /*2b290*/  ISETP.GE.AND P2, PT, R21, R47, PT ;  /* 0x0000002f1500720c */ /* 0x000fe20003f46270 */
[C---:B------:R-:W-:Y:S01]  /*2b2a0*/  IMAD.WIDE.U32 R44, R49.reuse, UR4, R2 ;  /* 0x00000004312c7c25 */ /* 0x040fe2000f8e0002 */
[----:B------:R-:W-:Y:S01]  /*2b2b0*/  SHF.R.S32.HI R213, RZ, 0x1f, R212 ;  /* 0x0000001fffd57819 */ /* 0x000fe200000114d4 */
[----:B--2---:R1:W-:Y:S01]  /*2b2c0*/  SYNCS.ARRIVE.TRANS64.RED.A1T0 RZ, [R0+URZ], RZ ;  /* 0x000000ff00ff79a7 */ /* 0x0043e2000810043f */
[----:B------:R-:W-:Y:S01]  /*2b2d0*/  BSSY B1, `(.L_x_1567) ;  /* 0x0000015000017945 */ /* 0x000fe20003800000 */
[----:B------:R-:W-:-:S02]  /*2b2e0*/  IMAD R47, R49, UR5, R20 ;  /* 0x00000005312f7c24 */ /* 0x000fc4000f8e0214 */
[----:B------:R-:W-:-:S04]  /*2b2f0*/  IMAD.WIDE R20, R223, 0x80, R212 ;  /* 0x00000080df147825 */ /* 0x000fc800078e02d4 */
[----:B------:R-:W-:Y:S01]  /*2b300*/  IMAD.IADD R49, R45, 0x1, R47 ;  /* 0x000000012d317824 */ /* 0x000fe200078e022f */
[----:B-1----:R-:W-:Y:S06]  /*2b310*/  @P3 BRA `(.L_x_1568) ;  /* 0x0000000000403947 */ /* 0x002fec0003800000 */
        /* <DEDUP_REMOVED lines=16> */
.L_x_1568:
[----:B------:R-:W-:Y:S05]  /*2b420*/  BSYNC B1 ;  /* 0x0000000000017941 */ /* 0x000fea0003800000 */
.L_x_1567:
[----:B------:R-:W-:Y:S04]  /*2b430*/  BSSY B1, `(.L_x_1569) ;  /* 0x0000014000017945 */ /* 0x000fe80003800000 */
[----:B------:R-:W-:Y:S05]  /*2b440*/  @P0 BRA `(.L_x_1570) ;  /* 0x0000000000480947 */ /* 0x000fea0003800000 */
[----:B0----5:R-:W-:Y:S01]  /*2b450*/  IADD3 R5, P0, R20, 0x20, RZ ;  /* 0x0000002014057810 */ /* 0x021fe20007f1e0ff */
[----:B------:R-:W-:Y:S01]  /*2b460*/  ULDC.64 UR4, c[0x0][0xad8] ;  /* 0x0002b60000047ab9 */ /* 0x000fe20000000a00 */
[----:B------:R-:W-:Y:S01]  /*2b470*/  IMAD.MOV.U32 R2, RZ, RZ, R44 ;  /* 0x000000ffff027224 */ /* 0x000fe200078e002c */
[----:B------:R-:W-:Y:S01]  /*2b480*/  ULDC.64 UR6, c[0x0][0xa80] ;  /* 0x0002a00000067ab9 */ /* 0x000fe20000000a00 */
[----:B------:R-:W-:Y:S02]  /*2b490*/  IMAD.MOV.U32 R3, RZ, RZ, R49 ;  /* 0x000000ffff037224 */ /* 0x000fe400078e0031 */
[----:B------:R-:W-:Y:S02]  /*2b4a0*/  IMAD.X R0, RZ, RZ, R21, P0 ;  /* 0x000000ffff007224 */ /* 0x000fe400000e0615 */
[----:B------:R-:W-:Y:S02]  /*2b4b0*/  VIADD R4, R210, 0x40 ;  /* 0x00000040d2047836 */ /* 0x000fe40000000000 */
[----:B------:R-:W-:-:S02]  /*2b4c0*/  IMAD R0, R0, UR4, RZ ;  /* 0x0000000400007c24 */ /* 0x000fc4000f8e02ff */
[C---:B------:R-:W-:Y:S01]  /*2b4d0*/  IMAD.WIDE.U32 R2, R5.reuse, UR4, R2 ;  /* 0x0000000405027c25 */ /* 0x040fe2000f8e0002 */
[----:B------:R-:W-:Y:S02]  /*2b4e0*/  ULDC UR4, c[0x0][0xa8c] ;  /* 0x0002a30000047ab9 */ /* 0x000fe40000000800 */
        /* <DEDUP_REMOVED lines=8> */
.L_x_1570:
[----:B------:R-:W-:Y:S05]  /*2b570*/  BSYNC B1 ;  /* 0x0000000000017941 */ /* 0x000fea0003800000 */
.L_x_1569:
[----:B------:R-:W-:Y:S04]  /*2b580*/  BSSY B1, `(.L_x_1571) ;  /* 0x0000014000017945 */ /* 0x000fe80003800000 */
[----:B------:R-:W-:Y:S05]  /*2b590*/  @P1 BRA `(.L_x_1572) ;  /* 0x0000000000481947 */ /* 0x000fea0003800000 */
[----:B01---5:R-:W-:Y:S01]  /*2b5a0*/  IADD3 R5, P0, R20, 0x40, RZ ;  /* 0x0000004014057810 */ /* 0x023fe20007f1e0ff */
        /* <DEDUP_REMOVED lines=17> */
.L_x_1572:
[----:B------:R-:W-:Y:S05]  /*2b6c0*/  BSYNC B1 ;  /* 0x0000000000017941 */ /* 0x000fea0003800000 */
.L_x_1571:
[----:B------:R-:W-:Y:S05]  /*2b6d0*/  @P2 BRA `(.L_x_1573) ;  /* 0x0000000800d42947 */ /* 0x000fea0003800000 */
[----:B012--5:R-:W-:Y:S01]  /*2b6e0*/  IADD3 R5, P0, R20, 0x60, RZ ;  /* 0x0000006014057810 */ /* 0x027fe20007f1e0ff */
        /* <DEDUP_REMOVED lines=19> */
.L_x_1564:
[----:B------:R-:W-:Y:S01]  /*2b820*/  ULDC.64 UR4, c[0x0][0xbd8] ;  /* 0x0002f60000047ab9 */ /* 0x000fe20000000a00 */
[----:B------:R-:W2:Y:S01]  /*2b830*/  LDC.64 R2, c[0x0][0xbd8] ;  /* 0x0002f600ff027b82 */ /* 0x000ea20000000a00 */
[----:B------:R-:W-:Y:S01]  /*2b840*/  ISETP.NE.U32.AND P0, PT, RZ, UR4, PT ;  /* 0x00000004ff007c0c */ /* 0x000fe2000bf05070 */
[----:B------:R-:W-:-:S03]  /*2b850*/  IMAD.MOV.U32 R7, RZ, RZ, RZ ;  /* 0x000000ffff077224 */ /* 0x000fc600078e00ff */
[----:B------:R-:W-:Y:S01]  /*2b860*/  ISETP.NE.AND.EX P0, PT, RZ, UR5, PT, P0 ;  /* 0x00000005ff007c0c */ /* 0x000fe2000bf05300 */
[----:B------:R-:W-:Y:S02]  /*2b870*/  ULDC.64 UR4, c[0x0][0xbe0] ;  /* 0x0002f80000047ab9 */ /* 0x000fe40000000a00 */
[----:B------:R-:W-:-:S04]  /*2b880*/  ISETP.NE.U32.AND P1, PT, RZ, UR4, PT ;  /* 0x00000004ff007c0c */ /* 0x000fc8000bf25070 */
[----:B------:R-:W-:Y:S01]  /*2b890*/  ISETP.NE.AND.EX P1, PT, RZ, UR5, PT, P1 ;  /* 0x00000005ff007c0c */ /* 0x000fe2000bf25310 */
[----:B--2---:R-:W-:-:S12]  /*2b8a0*/  IMAD.WIDE R2, R218, 0x4, R2 ;  /* 0x00000004da027825 */ /* 0x004fd800078e0202 */
[----:B------:R-:W2:Y:S01]  /*2b8b0*/  @P1 LDC.64 R4, c[0x0][0xbe0] ;  /* 0x0002f800ff041b82 */ /* 0x000ea20000000a00 */
[----:B------:R-:W-:Y:S02]  /*2b8c0*/  ULDC UR4, c[0x0][0xa88] ;  /* 0x0002a20000047ab9 */ /* 0x000fe40000000800 */
[----:B------:R-:W-:Y:S01]  /*2b8d0*/  IMAD.U32 R0, RZ, RZ, UR4 ;  /* 0x00000004ff007e24 */ /* 0x000fe2000f8e00ff */
[----:B------:R3:W5:Y:S01]  /*2b8e0*/  @P0 LDG.E R7, desc[UR60][R2.64] ;  /* 0x0000003c02070981 */ /* 0x000762000c1e1900 */
[----:B------:R-:W4:Y:S01]  /*2b8f0*/  S2R R10, SR_TID.X ;  /* 0x00000000000a7919 */ /* 0x000f220000002100 */
[----:B--2---:R-:W-:-:S05]  /*2b900*/  @P1 IMAD.WIDE R4, R218, 0x4, R4 ;  /* 0x00000004da041825 */ /* 0x004fca00078e0204 */
[----:B------:R3:W5:Y:S01]  /*2b910*/  @P1 LDG.E R0, desc[UR60][R4.64] ;  /* 0x0000003c04001981 */ /* 0x000762000c1e1900 */
[----:B----4-:R-:W-:-:S05]  /*2b920*/  VIADD R6, R10, 0xffffff80 ;  /* 0xffffff800a067836 */ /* 0x010fca0000000000 */
[----:B------:R-:W-:Y:S01]  /*2b930*/  ISETP.GT.AND P2, PT, R6, 0x7f, PT ;  /* 0x0000007f0600780c */ /* 0x000fe20003f44270 */
[----:B------:R-:W-:-:S12]  /*2b940*/  @P1 BRA `(.L_x_1574) ;  /* 0x0000000000101947 */ /* 0x000fd80003800000 */
[----:B------:R-:W-:Y:S05]  /*2b950*/  @!P0 BRA `(.L_x_1574) ;  /* 0x00000000000c8947 */ /* 0x000fea0003800000 */
[----:B---3--:R-:W2:Y:S04]  /*2b960*/  LDG.E R5, desc[UR60][R2.64] ;  /* 0x0000003c02057981 */ /* 0x008ea8000c1e1900 */
[----:B-----5:R-:W2:Y:S02]  /*2b970*/  LDG.E R0, desc[UR60][R2.64+0x4] ;  /* 0x0000043c02007981 */ /* 0x020ea4000c1e1900 */
[----:B--2---:R-:W-:-:S07]  /*2b980*/  IMAD.IADD R0, R0, 0x1, -R5 ;  /* 0x0000000100007824 */ /* 0x004fce00078e0a05 */
.L_x_1574:
[----:B---3--:R-:W-:Y:S01]  /*2b990*/  SHF.R.S32.HI R2, RZ, 0x1f, R218 ;  /* 0x0000001fff027819 */ /* 0x008fe200000114da */
[----:B------:R-:W-:Y:S01]  /*2b9a0*/  BSSY B1, `(.L_x_1575) ;  /* 0x000001c000017945 */ /* 0x000fe20003800000 */
[----:B------:R-:W-:Y:S02]  /*2b9b0*/  SHF.R.S32.HI R8, RZ, 0x1f, R217 ;  /* 0x0000001fff087819 */ /* 0x000fe400000114d9 */
[----:B------:R-:W-:Y:S02]  /*2b9c0*/  SHF.R.S32.HI R13, RZ, 0x1f, R210 ;  /* 0x0000001fff0d7819 */ /* 0x000fe400000114d2 */
[----:B------:R-:W-:Y:S02]  /*2b9d0*/  SEL R11, R218, RZ, !P0 ;  /* 0x000000ffda0b7207 */ /* 0x000fe40004000000 */
[----:B------:R-:W-:Y:S02]  /*2b9e0*/  SEL R9, R2, RZ, !P0 ;  /* 0x000000ff02097207 */ /* 0x000fe40004000000 */
[----:B-----5:R-:W-:Y:S01]  /*2b9f0*/  SHF.R.S32.HI R6, RZ, 0x1f, R7 ;  /* 0x0000001fff067819 */ /* 0x020fe20000011407 */
[----:B------:R-:W-:Y:S06]  /*2ba00*/  @P2 BRA `(.L_x_1576) ;  /* 0x0000000000542947 */ /* 0x000fec0003800000 */
[----:B------:R-:W-:-:S04]  /*2ba10*/  IMAD R2, R223, 0x80, R10 ;  /* 0x00000080df027824 */ /* 0x000fc800078e020a */
[----:B------:R-:W-:-:S05]  /*2ba20*/  VIADD R3, R2, 0xffffff80 ;  /* 0xffffff8002037836 */ /* 0x000fca0000000000 */
[----:B------:R-:W-:-:S13]  /*2ba30*/  ISETP.GE.AND P0, PT, R3, R0, PT ;  /* 0x000000000300720c */ /* 0x000fda0003f06270 */
[----:B------:R-:W-:Y:S05]  /*2ba40*/  @P0 BRA `(.L_x_1576) ;  /* 0x0000000000440947 */ /* 0x000fea0003800000 */
[C---:B------:R-:W-:Y:S01]  /*2ba50*/  IADD3 R2, P0, R3.reuse, R7, RZ ;  /* 0x0000000703027210 */ /* 0x040fe20007f1e0ff */
[----:B------:R-:W-:Y:S02]  /*2ba60*/  ULDC.64 UR4, c[0x0][0xb70] ;  /* 0x0002dc0000047ab9 */ /* 0x000fe40000000a00 */
[----:B------:R-:W-:Y:S01]  /*2ba70*/  IMAD R4, R8, UR4, RZ ;  /* 0x0000000408047c24 */ /* 0x000fe2000f8e02ff */
[----:B------:R-:W-:-:S03]  /*2ba80*/  LEA.HI.X.SX32 R3, R3, R6, 0x1, P0 ;  /* 0x0000000603037211 */ /* 0x000fc600000f0eff */
[C---:B------:R-:W-:Y:S02]  /*2ba90*/  IMAD R5, R217.reuse, UR5, R4 ;  /* 0x00000005d9057c24 */ /* 0x040fe4000f8e0204 */
[----:B------:R-:W-:Y:S01]  /*2baa0*/  IMAD.WIDE.U32 R2, R217, UR4, R2 ;  /* 0x00000004d9027c25 */ /* 0x000fe2000f8e0002 */
[----:B------:R-:W-:-:S03]  /*2bab0*/  ULDC.64 UR4, c[0x0][0xb78] ;  /* 0x0002de0000047ab9 */ /* 0x000fc60000000a00 */
[----:B------:R-:W-:Y:S02]  /*2bac0*/  IMAD R4, R9, UR4, RZ ;  /* 0x0000000409047c24 */ /* 0x000fe4000f8e02ff */
[----:B------:R-:W-:Y:S02]  /*2bad0*/  IMAD.IADD R3, R3, 0x1, R5 ;  /* 0x0000000103037824 */ /* 0x000fe400078e0205 */
        /* <DEDUP_REMOVED lines=8> */
.L_x_1576:
[----:B------:R-:W-:Y:S05]  /*2bb60*/  BSYNC B1 ;  /* 0x0000000000017941 */ /* 0x000fea0003800000 */
.L_x_1575:
[----:B------:R-:W-:Y:S01]  /*2bb70*/  ULDC.64 UR4, c[0x0][0xaa0] ;  /* 0x0002a80000047ab9 */ /* 0x000fe20000000a00 */
[----:B------:R-:W-:Y:S01]  /*2bb80*/  IMAD.MOV.U32 R2, RZ, RZ, R210 ;  /* 0x000000ffff027224 */ /* 0x000fe200078e00d2 */
[----:B------:R-:W-:Y:S01]  /*2bb90*/  BSSY B1, `(.L_x_1577) ;  /* 0x000002c000017945 */ /* 0x000fe20003800000 */
[----:B--2---:R-:W-:Y:S02]  /*2bba0*/  IMAD.MOV.U32 R3, RZ, RZ, R13 ;  /* 0x000000ffff037224 */ /* 0x004fe400078e000d */
[----:B------:R-:W-:Y:S02]  /*2bbb0*/  IMAD R4, R6, UR4, RZ ;  /* 0x0000000406047c24 */ /* 0x000fe4000f8e02ff */
[----:B------:R-:W-:-:S04]  /*2bbc0*/  IMAD.WIDE.U32 R2, R7, UR4, R2 ;  /* 0x0000000407027c25 */ /* 0x000fc8000f8e0002 */
[----:B------:R-:W-:Y:S01]  /*2bbd0*/  IMAD R7, R7, UR5, R4 ;  /* 0x0000000507077c24 */ /* 0x000fe2000f8e0204 */
[----:B------:R-:W-:Y:S01]  /*2bbe0*/  ULDC.64 UR4, c[0x0][0xae0] ;  /* 0x0002b80000047ab9 */ /* 0x000fe20000000a00 */
[----:B------:R-:W-:Y:S02]  /*2bbf0*/  VIADD R6, R212, 0x20 ;  /* 0x00000020d4067836 */ /* 0x000fe40000000000 */
[----:B------:R-:W-:Y:S02]  /*2bc00*/  IMAD.IADD R3, R3, 0x1, R7 ;  /* 0x0000000103037824 */ /* 0x000fe400078e0207 */
[----:B------:R-:W-:Y:S02]  /*2bc10*/  IMAD R7, R223, -0x80, R0 ;  /* 0xffffff80df077824 */ /* 0x000fe400078e0200 */
[----:B------:R-:W-:Y:S02]  /*2bc20*/  IMAD R4, R8, UR4, RZ ;  /* 0x0000000408047c24 */ /* 0x000fe4000f8e02ff */
[C---:B------:R-:W-:Y:S01]  /*2bc30*/  VIADD R0, R212.reuse, 0x40 ;  /* 0x00000040d4007836 */ /* 0x040fe20000000000 */
[-C--:B------:R-:W-:Y:S01]  /*2bc40*/  ISETP.GE.AND P3, PT, R212, R7.reuse, PT ;  /* 0x00000007d400720c */ /* 0x080fe20003f66270 */
[C---:B------:R-:W-:Y:S01]  /*2bc50*/  IMAD R5, R217.reuse, UR5, R4 ;  /* 0x00000005d9057c24 */ /* 0x040fe2000f8e0204 */
[-C--:B------:R-:W-:Y:S01]  /*2bc60*/  ISETP.GE.AND P2, PT, R6, R7.reuse, PT ;  /* 0x000000070600720c */ /* 0x080fe20003f46270 */
[----:B------:R-:W-:Y:S01]  /*2bc70*/  IMAD.WIDE.U32 R2, R217, UR4, R2 ;  /* 0x00000004d9027c25 */ /* 0x000fe2000f8e0002 */
[----:B------:R-:W-:Y:S01]  /*2bc80*/  ULDC.64 UR4, c[0x0][0xae8] ;  /* 0x0002ba0000047ab9 */ /* 0x000fe20000000a00 */
[----:B------:R-:W-:-:S02]  /*2bc90*/  ISETP.GE.AND P0, PT, R0, R7, PT ;  /* 0x000000070000720c */ /* 0x000fc40003f06270 */
[----:B------:R-:W-:Y:S02]  /*2bca0*/  VIADD R4, R212, 0x60 ;  /* 0x00000060d4047836 */ /* 0x000fe40000000000 */
[----:B------:R-:W-:Y:S02]  /*2bcb0*/  IMAD.IADD R3, R3, 0x1, R5 ;  /* 0x0000000103037824 */ /* 0x000fe400078e0205 */
[----:B------:R-:W-:Y:S01]  /*2bcc0*/  IMAD R0, R9, UR4, RZ ;  /* 0x0000000409007c24 */ /* 0x000fe2000f8e02ff */
[----:B------:R-:W-:Y:S01]  /*2bcd0*/  ISETP.GE.AND P1, PT, R4, R7, PT ;  /* 0x000000070400720c */ /* 0x000fe20003f26270 */
[----:B------:R-:W-:Y:S01]  /*2bce0*/  IMAD.WIDE.U32 R4, R11, UR4, R2 ;  /* 0x000000040b047c25 */ /* 0x000fe2000f8e0002 */
[----:B------:R-:W-:-:S03]  /*2bcf0*/  SHF.R.S32.HI R7, RZ, 0x1f, R212 ;  /* 0x0000001fff077819 */ /* 0x000fc600000114d4 */
[----:B------:R-:W-:Y:S02]  /*2bd00*/  IMAD R9, R11, UR5, R0 ;  /* 0x000000050b097c24 */ /* 0x000fe4000f8e0200 */
[----:B------:R-:W-:Y:S02]  /*2bd10*/  IMAD.MOV.U32 R6, RZ, RZ, R212 ;  /* 0x000000ffff067224 */ /* 0x000fe400078e00d4 */
[----:B------:R-:W-:Y:S02]  /*2bd20*/  IMAD.IADD R11, R5, 0x1, R9 ;  /* 0x00000001050b7824 */ /* 0x000fe400078e0209 */
        /* <DEDUP_REMOVED lines=18> */
.L_x_1578:
[----:B------:R-:W-:Y:S05]  /*2be50*/  BSYNC B1 ;  /* 0x0000000000017941 */ /* 0x000fea0003800000 */
.L_x_1577:
[----:B------:R-:W-:Y:S04]  /*2be60*/  BSSY B1, `(.L_x_1579) ;  /* 0x0000014000017945 */ /* 0x000fe80003800000 */
[----:B------:R-:W-:Y:S05]  /*2be70*/  @P2 BRA `(.L_x_1580) ;  /* 0x0000000000482947 */ /* 0x000fea0003800000 */
[----:B--2---:R-:W-:Y:S01]  /*2be80*/  IADD3 R9, P2, R6, 0x20, RZ ;  /* 0x0000002006097810 */ /* 0x004fe20007f5e0ff */
        /* <DEDUP_REMOVED lines=17> */
.L_x_1580:
[----:B------:R-:W-:Y:S05]  /*2bfa0*/  BSYNC B1 ;  /* 0x0000000000017941 */ /* 0x000fea0003800000 */
.L_x_1579:
[----:B------:R-:W-:Y:S04]  /*2bfb0*/  BSSY B1, `(.L_x_1581) ;  /* 0x0000014000017945 */ /* 0x000fe80003800000 */
[----:B------:R-:W-:Y:S05]  /*2bfc0*/  @P0 BRA `(.L_x_1582) ;  /* 0x0000000000480947 */ /* 0x000fea0003800000 */
[----:B--23--:R-:W-:Y:S01]  /*2bfd0*/  IADD3 R9, P0, R6, 0x40, RZ ;  /* 0x0000004006097810 */ /* 0x00cfe20007f1e0ff */
        /* <DEDUP_REMOVED lines=17> */
.L_x_1582:
[----:B------:R-:W-:Y:S05]  /*2c0f0*/  BSYNC B1 ;  /* 0x0000000000017941 */ /* 0x000fea0003800000 */
.L_x_1581:
        /* <DEDUP_REMOVED lines=19> */
.L_x_1573:
[----:B------:R-:W-:Y:S05]  /*2c230*/  BSYNC B0 ;  /* 0x0000000000007941 */ /* 0x000fea0003800000 */
.L_x_1563:
[----:B------:R-:W-:Y:S02]  /*2c240*/  ULDC UR4, c[0x0][0xc14] ;  /* 0x0003050000047ab9 */ /* 0x000fe40000000800 */
[----:B-1----:R-:W-:-:S13]  /*2c250*/  ISETP.GE.AND P0, PT, R195, UR4, PT ;  /* 0x00000004c3007c0c */ /* 0x002fda000bf06270 */
[----:B------:R-:W-:Y:S05]  /*2c260*/  @!P0 BRA `(.L_x_1583) ;  /* 0xfffffd5000248947 */ /* 0x000fea000383ffff */
[----:B------:R-:W-:Y:S05]  /*2c270*/  BRA `(.L_x_1317) ;  /* 0x0000006c00707947 */ /* 0x000fea0003800000 */
.L_x_1315:
[----:B------:R-:W-:-:S08]  /*2c280*/  NOP ;  /* 0x0000000000007918 */ /* 0x000fd00000000000 */
[----:B------:R-:W0:-:S00]  /*2c290*/  USETMAXREG.DEALLOC.CTAPOOL 0x18 ;  /* 0x00000018000079c8 */ /* 0x000e0000080e0500 */
[----:B0-----:R-:W-:Y:S01]  /*2c2a0*/  LOP3.LUT R0, R0, 0x3, RZ, 0xc0, !PT ;  /* 0x0000000300007812 */ /* 0x001fe200078ec0ff */
[----:B------:R-:W-:Y:S01]  /*2c2b0*/  IMAD.MOV.U32 R5, RZ, RZ, RZ ;  /* 0x000000ffff057224 */ /* 0x000fe200078e00ff */
[----:B------:R-:W-:-:S04]  /*2c2c0*/  LOP3.LUT R16, R16, 0xfffffffd, RZ, 0xc0, !PT ;  /* 0xfffffffd10107812 */ /* 0x000fc800078ec0ff */
[----:B------:R-:W0:Y:S02]  /*2c2d0*/  SHFL.IDX PT, R0, R0, RZ, 0x1f ;  /* 0x00001fff00007589 */ /* 0x000e2400000e0000 */
[----:B0-----:R-:W-:-:S13]  /*2c2e0*/  ISETP.NE.AND P0, PT, R0, RZ, PT ;  /* 0x000000ff0000720c */ /* 0x001fda0003f05270 */
[----:B------:R-:W-:Y:S01]  /*2c2f0*/  @P0 LOP3.LUT R16, R16, 0x2, RZ, 0xfc, !PT ;  /* 0x0000000210100812 */ /* 0x000fe200078efcff */
[----:B------:R-:W-:Y:S06]  /*2c300*/  @!P0 BRA `(.L_x_1584) ;  /* 0x0000000000248947 */ /* 0x000fec0003800000 */
        /* <DEDUP_REMOVED lines=9> */
.L_x_1584:
[----:B------:R-:W0:Y:S01]  /*2c3a0*/  S2R R0, SR_TID.X ;  /* 0x0000000000007919 */ /* 0x000e220000002100 */
        /* <DEDUP_REMOVED lines=30> */
[----:B------:R-:W-:-:S03]  /*2c590*/  IMAD.MOV.U32 R4, RZ, RZ, RZ ;  /* 0x000000ffff047224 */ /* 0x000fc600078e00ff */
        /* <DEDUP_REMOVED lines=10> */
.L_x_1590:
[----:B------:R-:W-:Y:S01]  /*2c640*/  IMAD.U32 R2, RZ, RZ, UR7 ;  /* 0x00000007ff027e24 */ /* 0x000fe2000f8e00ff */
        /* <DEDUP_REMOVED lines=12> */
.L_x_1589:
[----:B------:R-:W-:Y:S05]  /*2c710*/  BSYNC B0 ;  /* 0x0000000000007941 */ /* 0x000fea0003800000 */
.L_x_1588:
        /* <DEDUP_REMOVED lines=16> */
[----:B0-----:R-:W-:-:S04]  /*2c820*/  IMAD R2, R2, UR5, RZ ;  /* 0x0000000502027c24 */ /* 0x001fc8000f8e02ff */
[----:B------:R-:W-:-:S05]  /*2c830*/  IMAD.IADD R7, R2, 0x1, R7 ;  /* 0x0000000102077824 */ /* 0x000fca00078e0207 */
[----:B------:R-:W-:-:S13]  /*2c840*/  ISETP.GT.AND P6, PT, R7, UR6, PT ;  /* 0x0000000607007c0c */ /* 0x000fda000bfc4270 */
[----:B------:R-:W-:Y:S05]  /*2c850*/  @!P6 BRA `(.L_x_1590) ;  /* 0xfffffffc0078e947 */ /* 0x000fea000383ffff */
[----:B------:R-:W-:-:S07]  /*2c860*/  IMAD.MOV.U32 R6, RZ, RZ, R10 ;  /* 0x000000ffff067224 */ /* 0x000fce00078e000a */
.L_x_1586:
[----:B------:R-:W-:-:S04]  /*2c870*/  IMAD.IADD R7, R7, 0x1, -R2 ;  /* 0x0000000107077824 */ /* 0x000fc800078e0a02 */
[----:B------:R-:W-:-:S05]  /*2c880*/  IMAD R2, R6, UR5, R7 ;  /* 0x0000000506027c24 */ /* 0x000fca000f8e0207 */
[----:B------:R-:W-:Y:S02]  /*2c890*/  ISETP.GT.AND P0, PT, R2, UR6, PT ;  /* 0x0000000602007c0c */ /* 0x000fe4000bf04270 */
[----:B------:R-:W0:Y:S11]  /*2c8a0*/  LDC.64 R2, c[0x0][0xc68] ;  /* 0x00031a00ff027b82 */ /* 0x000e360000000a00 */
[----:B------:R-:W-:-:S04]  /*2c8b0*/  VOTE.ANY R12, PT, !P0 ;  /* 0x00000000000c7806 */ /* 0x000fc800040e0100 */
[----:B------:R-:W1:Y:S02]  /*2c8c0*/  POPC R8, R12 ;  /* 0x0000000c00087309 */ /* 0x000e640000000000 */
[----:B-1----:R-:W-:-:S04]  /*2c8d0*/  VIADD R9, R8, UR4 ;  /* 0x0000000408097c36 */ /* 0x002fc80008000000 */
[----:B0-----:R-:W-:Y:S01]  /*2c8e0*/  IMAD.WIDE R2, R9, 0x4, R2 ;  /* 0x0000000409027825 */ /* 0x001fe200078e0202 */
[----:B------:R-:W0:Y:S04]  /*2c8f0*/  SHFL.IDX PT, R5, R5, R8, 0x1f ;  /* 0x00001f0805057589 */ /* 0x000e2800000e0000 */
[----:B------:R-:W0:Y:S04]  /*2c900*/  LDG.E R10, desc[UR60][R2.64] ;  /* 0x0000003c020a7981 */ /* 0x000e28000c1e1900 */
[----:B------:R0:W-:Y:S01]  /*2c910*/  STL [R1+0xc], R9 ;  /* 0x00000c0901007387 */ /* 0x0001e20000100800 */
[----:B------:R-:W-:Y:S01]  /*2c920*/  ISETP.NE.AND P0, PT, R12, RZ, PT ;  /* 0x000000ff0c00720c */ /* 0x000fe20003f05270 */
[----:B0-----:R-:W-:-:S05]  /*2c930*/  IMAD R9, R5, R10, RZ ;  /* 0x0000000a05097224 */ /* 0x001fca00078e02ff */
[----:B------:R-:W-:-:S04]  /*2c940*/  IABS R11, R9 ;  /* 0x00000009000b7213 */ /* 0x000fc80000000000 */
[----:B------:R-:W0:Y:S08]  /*2c950*/  I2F.RP R13, R11 ;  /* 0x0000000b000d7306 */ /* 0x000e300000209400 */
[----:B0-----:R-:W0:Y:S02]  /*2c960*/  MUFU.RCP R13, R13 ;  /* 0x0000000d000d7308 */ /* 0x001e240000001000 */
[----:B0-----:R-:W-:-:S06]  /*2c970*/  VIADD R14, R13, 0xffffffe ;  /* 0x0ffffffe0d0e7836 */ /* 0x001fcc0000000000 */
[----:B------:R0:W1:Y:S01]  /*2c980*/  F2I.FTZ.U32.TRUNC.NTZ R3, R14 ;  /* 0x0000000e00037305 */ /* 0x000062000021f000 */
[----:B------:R-:W-:Y:S05]  /*2c990*/  @!P0 BRA `(.L_x_1591) ;  /* 0x0000000000088947 */ /* 0x000fea0003800000 */
[----:B------:R-:W-:-:S05]  /*2c9a0*/  VIADD R13, R8, 0xffffffff ;  /* 0xffffffff080d7836 */ /* 0x000fca0000000000 */
[----:B------:R2:W3:Y:S02]  /*2c9b0*/  SHFL.IDX PT, R4, R6, R13, 0x1f ;  /* 0x00001f0d06047589 */ /* 0x0004e400000e0000 */
.L_x_1591:
[----:B-1----:R-:W-:Y:S01]  /*2c9c0*/  IMAD.MOV R2, RZ, RZ, -R3 ;  /* 0x000000ffff027224 */ /* 0x002fe200078e0a03 */
[----:B--2---:R-:W-:Y:S01]  /*2c9d0*/  IABS R6, R9 ;  /* 0x0000000900067213 */ /* 0x004fe20000000000 */
[----:B---3--:R-:W-:Y:S02]  /*2c9e0*/  IMAD R4, R4, UR5, R7 ;  /* 0x0000000504047c24 */ /* 0x008fe4000f8e0207 */
[----:B------:R-:W-:Y:S02]  /*2c9f0*/  IMAD R7, R2, R11, RZ ;  /* 0x0000000b02077224 */ /* 0x000fe400078e02ff */
[----:B------:R-:W-:Y:S01]  /*2ca00*/  IMAD.MOV.U32 R2, RZ, RZ, RZ ;  /* 0x000000ffff027224 */ /* 0x000fe200078e00ff */
[----:B------:R1:W-:Y:S01]  /*2ca10*/  STL [R1], R4 ;  /* 0x0000000401007387 */ /* 0x0003e20000100800 */
[----:B------:R-:W-:Y:S02]  /*2ca20*/  IMAD.MOV R6, RZ, RZ, -R6 ;  /* 0x000000ffff067224 */ /* 0x000fe400078e0a06 */
[----:B------:R-:W-:Y:S01]  /*2ca30*/  IMAD.HI.U32 R3, R3, R7, R2 ;  /* 0x0000000703037227 */ /* 0x000fe200078e0002 */
[----:B------:R-:W-:-:S04]  /*2ca40*/  IADD3 R2, -R4, UR6, RZ ;  /* 0x0000000604027c10 */ /* 0x000fc8000fffe1ff */
[----:B-1----:R-:W-:-:S05]  /*2ca50*/  IABS R4, R2 ;  /* 0x0000000200047213 */ /* 0x002fca0000000000 */
[----:B------:R-:W-:Y:S01]  /*2ca60*/  IMAD.HI.U32 R7, R3, R4, RZ ;  /* 0x0000000403077227 */ /* 0x000fe200078e00ff */
[----:B------:R-:W-:-:S03]  /*2ca70*/  LOP3.LUT R3, R2, R9, RZ, 0x3c, !PT ;  /* 0x0000000902037212 */ /* 0x000fc600078e3cff */
[----:B------:R-:W-:Y:S01]  /*2ca80*/  IMAD R4, R7, R6, R4 ;  /* 0x0000000607047224 */ /* 0x000fe200078e0204 */
[----:B------:R-:W-:-:S04]  /*2ca90*/  ISETP.GE.AND P2, PT, R3, RZ, PT ;  /* 0x000000ff0300720c */ /* 0x000fc80003f46270 */
[----:B------:R-:W-:-:S13]  /*2caa0*/  ISETP.GT.U32.AND P1, PT, R11, R4, PT ;  /* 0x000000040b00720c */ /* 0x000fda0003f24070 */
        /* <DEDUP_REMOVED lines=9> */
[----:B------:R-:W-:Y:S02]  /*2cb40*/  IMAD.MOV R3, RZ, RZ, -R4 ;  /* 0x000000ffff037224 */ /* 0x000fe400078e0a04 */
[----:B------:R-:W-:Y:S02]  /*2cb50*/  IMAD R9, R9, R7, R2 ;  /* 0x0000000709097224 */ /* 0x000fe400078e0202 */
[----:B------:R-:W-:Y:S01]  /*2cb60*/  IMAD.MOV.U32 R2, RZ, RZ, RZ ;  /* 0x000000ffff027224 */ /* 0x000fe200078e00ff */
[----:B------:R-:W-:-:S04]  /*2cb70*/  VIADDMNMX R10, R3, UR5, R10, PT ;  /* 0x00000005030a7c46 */ /* 0x000fc8000b80010a */
[----:B------:R-:W-:-:S04]  /*2cb80*/  IABS R6, R10 ;  /* 0x0000000a00067213 */ /* 0x000fc80000000000 */
[----:B------:R-:W1:Y:S08]  /*2cb90*/  I2F.RP R8, R6 ;  /* 0x0000000600087306 */ /* 0x000e700000209400 */
[----:B-1----:R-:W1:Y:S02]  /*2cba0*/  MUFU.RCP R8, R8 ;  /* 0x0000000800087308 */ /* 0x002e640000001000 */
[----:B-1----:R-:W-:Y:S01]  /*2cbb0*/  VIADD R3, R8, 0xffffffe ;  /* 0x0ffffffe08037836 */ /* 0x002fe20000000000 */
[----:B------:R-:W-:-:S05]  /*2cbc0*/  IABS R8, R10 ;  /* 0x0000000a00087213 */ /* 0x000fca0000000000 */
[----:B------:R-:W1:Y:S02]  /*2cbd0*/  F2I.FTZ.U32.TRUNC.NTZ R3, R3 ;  /* 0x0000000300037305 */ /* 0x000e64000021f000 */
[----:B-1----:R-:W-:-:S04]  /*2cbe0*/  IMAD.MOV R7, RZ, RZ, -R3 ;  /* 0x000000ffff077224 */ /* 0x002fc800078e0a03 */
[----:B------:R-:W-:-:S04]  /*2cbf0*/  IMAD R7, R7, R6, RZ ;  /* 0x0000000607077224 */ /* 0x000fc800078e02ff */
[----:B------:R-:W-:Y:S01]  /*2cc00*/  IMAD.HI.U32 R2, R3, R7, R2 ;  /* 0x0000000703027227 */ /* 0x000fe200078e0002 */
[----:B------:R-:W-:-:S03]  /*2cc10*/  IABS R7, R9 ;  /* 0x0000000900077213 */ /* 0x000fc60000000000 */
        /* <DEDUP_REMOVED lines=8> */
[C---:B------:R-:W-:Y:S01]  /*2cca0*/  LOP3.LUT R3, R9.reuse, R10, RZ, 0x3c, !PT ;  /* 0x0000000a09037212 */ /* 0x040fe200078e3cff */
[----:B------:R-:W-:-:S03]  /*2ccb0*/  IMAD.IADD R9, R9, 0x1, R4 ;  /* 0x0000000109097824 */ /* 0x000fc600078e0204 */
[----:B------:R-:W-:-:S07]  /*2ccc0*/  ISETP.GE.AND P2, PT, R3, RZ, PT ;  /* 0x000000ff0300720c */ /* 0x000fce0003f46270 */
[----:B------:R-:W-:-:S06]  /*2ccd0*/  @P0 VIADD R2, R2, 0x1 ;  /* 0x0000000102020836 */ /* 0x000fcc0000000000 */
[----:B------:R-:W-:Y:S01]  /*2cce0*/  @!P2 IMAD.MOV R2, RZ, RZ, -R2 ;  /* 0x000000ffff02a224 */ /* 0x000fe200078e0a02 */
[----:B------:R-:W-:Y:S01]  /*2ccf0*/  @!P1 LOP3.LUT R2, RZ, R10, RZ, 0x33, !PT ;  /* 0x0000000aff029212 */ /* 0x000fe200078e33ff */
[----:B------:R-:W-:-:S04]  /*2cd00*/  IMAD.MOV R10, RZ, RZ, -R10 ;  /* 0x000000ffff0a7224 */ /* 0x000fc800078e0a0a */
[----:B------:R-:W-:Y:S01]  /*2cd10*/  IMAD R3, R2, R10, R9 ;  /* 0x0000000a02037224 */ /* 0x000fe200078e0209 */
[----:B------:R-:W-:-:S04]  /*2cd20*/  LOP3.LUT R2, RZ, R2, RZ, 0x33, !PT ;  /* 0x00000002ff027212 */ /* 0x000fc800078e33ff */
[----:B------:R1:W-:Y:S01]  /*2cd30*/  STL [R1+0x8], R3 ;  /* 0x0000080301007387 */ /* 0x0003e20000100800 */
[----:B------:R-:W-:-:S05]  /*2cd40*/  IMAD.IADD R2, R5, 0x1, R2 ;  /* 0x0000000105027824 */ /* 0x000fca00078e0202 */
[----:B------:R1:W-:Y:S01]  /*2cd50*/  STL [R1+0x4], R2 ;  /* 0x0000040201007387 */ /* 0x0003e20000100800 */
[----:B------:R-:W-:Y:S05]  /*2cd60*/  BRA `(.L_x_1592) ;  /* 0x0000000000107947 */ /* 0x000fea0003800000 */
.L_x_1587:
[----:B------:R-:W-:Y:S01]  /*2cd70*/  IMAD.U32 R2, RZ, RZ, UR6 ;  /* 0x00000006ff027e24 */ /* 0x000fe2000f8e00ff */
[----:B------:R0:W-:Y:S04]  /*2cd80*/  STL [R1+0x4], RZ ;  /* 0x000004ff01007387 */ /* 0x0001e80000100800 */
[----:B------:R0:W-:Y:S04]  /*2cd90*/  STL [R1+0x8], RZ ;  /* 0x000008ff01007387 */ /* 0x0001e80000100800 */
[----:B------:R0:W-:Y:S02]  /*2cda0*/  STL [R1], R2 ;  /* 0x0000000201007387 */ /* 0x0001e40000100800 */
.L_x_1592:
[----:B------:R-:W2:Y:S04]  /*2cdb0*/  LDL R4, [R1] ;  /* 0x0000000001047983 */ /* 0x000ea80000100800 */
[----:B------:R-:W2:Y:S04]  /*2cdc0*/  LDL R5, [R1+0x4] ;  /* 0x0000040001057983 */ /* 0x000ea80000100800 */
[----:B------:R-:W2:Y:S04]  /*2cdd0*/  LDL R6, [R1+0x8] ;  /* 0x0000080001067983 */ /* 0x000ea80000100800 */
[----:B------:R-:W2:Y:S01]  /*2cde0*/  LDL R7, [R1+0xc] ;  /* 0x00000c0001077983 */ /* 0x000ea20000100800 */
[----:B------:R-:W-:-:S13]  /*2cdf0*/  ISETP.NE.AND P0, PT, R0, RZ, PT ;  /* 0x000000ff0000720c */ /* 0x000fda0003f05270 */
[----:B-1----:R-:W1:Y:S01]  /*2ce00*/  @!P0 S2R R3, SR_CgaCtaId ;  /* 0x0000000000038919 */ /* 0x002e620000008800 */
[----:B------:R-:W-:-:S04]  /*2ce10*/  @!P0 MOV R0, 0x400 ;  /* 0x0000040000008802 */ /* 0x000fc80000000f00 */
[----:B-1----:R-:W-:-:S05]  /*2ce20*/  @!P0 LEA R0, R3, R0, 0x18 ;  /* 0x0000000003008211 */ /* 0x002fca00078ec0ff */
[----:B--2---:R1:W-:Y:S01]  /*2ce30*/  @!P0 STS.128 [R0+0x298d0], R4 ;  /* 0x0298d00400008388 */ /* 0x0043e20000000c00 */
[----:B------:R-:W-:Y:S06]  /*2ce40*/  BAR.ARV 0x5, 0x180 ;  /* 0x0146000000007b1d */ /* 0x000fec0000002000 */
.L_x_1585:
[----:B-1----:R-:W3:Y:S01]  /*2ce50*/  LDL R0, [R1+0xc] ;  /* 0x00000c0001007983 */ /* 0x002ee20000100800 */
[----:B------:R-:W-:Y:S01]  /*2ce60*/  ULDC UR4, c[0x0][0xc14] ;  /* 0x0003050000047ab9 */ /* 0x000fe20000000800 */
[----:B------:R-:W-:Y:S01]  /*2ce70*/  IMAD.MOV.U32 R19, RZ, RZ, RZ ;  /* 0x000000ffff137224 */ /* 0x000fe200078e00ff */
[----:B---3--:R-:W-:Y:S01]  /*2ce80*/  ISETP.GE.AND P0, PT, R0, UR4, PT ;  /* 0x0000000400007c0c */ /* 0x008fe2000bf06270 */
[----:B------:R-:W-:-:S05]  /*2ce90*/  IMAD.MOV.U32 R0, RZ, RZ, 0x1 ;  /* 0x00000001ff007424 */ /* 0x000fca00078e00ff */
[----:B------:R1:W-:Y:S04]  /*2cea0*/  STL [R1+0x14], R0 ;  /* 0x0000140001007387 */ /* 0x0003e80000100800 */
[----:B------:R1:W-:Y:S03]  /*2ceb0*/  STL [R1+0x34], RZ ;  /* 0x000034ff01007387 */ /* 0x0003e60000100800 */
[----:B------:R-:W-:Y:S05]  /*2cec0*/  @P0 BRA `(.L_x_1593) ;  /* 0x0000005c00600947 */ /* 0x000fea0003800000 */
[----:B-1----:R-:W1:Y:S01]  /*2ced0*/  S2R R0, SR_TID.X ;  /* 0x0000000000007919 */ /* 0x002e620000002100 */
[----:B------:R-:W-:Y:S01]  /*2cee0*/  BSSY B7, `(.L_x_1593) ;  /* 0x00005d6000077945 */ /* 0x000fe20003800000 */
[----:B------:R-:W-:Y:S01]  /*2cef0*/  IMAD.MOV.U32 R19, RZ, RZ, RZ ;  /* 0x000000ffff137224 */ /* 0x000fe200078e00ff */
[----:B------:R-:W-:Y:S01]  /*2cf00*/  ULDC.64 UR40, c[0x0][0x198] ;  /* 0x0000660000287ab9 */ /* 0x000fe20000000a00 */
[----:B--2---:R-:W2:Y:S01]  /*2cf10*/  S2R R6, SR_TID.X ;  /* 0x0000000000067919 */ /* 0x004ea20000002100 */
[----:B------:R-:W-:Y:S02]  /*2cf20*/  ULOP3.LUT UR37, UR36, 0x1, URZ, 0xfc, !UPT ;  /* 0x0000000124257892 */ /* 0x000fe4000f8efc3f */
[----:B------:R-:W-:Y:S01]  /*2cf30*/  ULOP3.LUT UR39, UR36, 0x2, URZ, 0xfc, !UPT ;  /* 0x0000000224277892 */ /* 0x000fe2000f8efc3f */
[----:B------:R-:W-:Y:S01]  /*2cf40*/  ULDC UR38, c[0x0][0xc] ;  /* 0x0000030000267ab9 */ /* 0x000fe20000000800 */
[----:B-1----:R-:W-:Y:S01]  /*2cf50*/  LOP3.LUT R0, R0, 0x7f, RZ, 0xc0, !PT ;  /* 0x0000007f00007812 */ /* 0x002fe200078ec0ff */
[C---:B--2---:R-:W-:Y:S01]  /*2cf60*/  IMAD.SHL.U32 R4, R6.reuse, 0x20, RZ ;  /* 0x0000002006047824 */ /* 0x044fe200078e00ff */
        /* <DEDUP_REMOVED lines=10> */
[----:B------:R-:W-:Y:S01]  /*2d010*/  LOP3.LUT R2, R2, 0x30, R3, 0xf8, !PT ;  /* 0x0000003002027812 */ /* 0x000fe200078ef803 */
[----:B------:R-:W-:Y:S01]  /*2d020*/  IMAD.SHL.U32 R3, R6, 0x10, RZ ;  /* 0x0000001006037824 */ /* 0x000fe200078e00ff */
[----:B------:R-:W-:-:S04]  /*2d030*/  LOP3.LUT R4, R4, 0x10, R6, 0xf8, !PT ;  /* 0x0000001004047812 */ /* 0x000fc800078ef806 */
[----:B------:R-:W-:Y:S02]  /*2d040*/  LOP3.LUT R3, R2, 0x70, R3, 0x78, !PT ;  /* 0x0000007002037812 */ /* 0x000fe400078e7803 */
[----:B------:R-:W-:Y:S02]  /*2d050*/  LOP3.LUT R4, R4, 0x10, R7, 0x78, !PT ;  /* 0x0000001004047812 */ /* 0x000fe400078e7807 */
[----:B------:R-:W-:Y:S02]  /*2d060*/  LOP3.LUT R2, R3, 0xc00, R0, 0xf8, !PT ;  /* 0x00000c0003027812 */ /* 0x000fe400078ef800 */
[----:B------:R-:W-:-:S03]  /*2d070*/  LOP3.LUT R0, R5, R4, RZ, 0xfc, !PT ;  /* 0x0000000405007212 */ /* 0x000fc600078efcff */
[----:B------:R-:W-:Y:S04]  /*2d080*/  STL [R1+0x2c], R2 ;  /* 0x00002c0201007387 */ /* 0x000fe80000100800 */
[----:B------:R0:W-:Y:S04]  /*2d090*/  STL [R1+0x28], R0 ;  /* 0x0000280001007387 */ /* 0x0001e80000100800 */
[----:B------:R1:W-:Y:S01]  /*2d0a0*/  STL [R1+0x34], RZ ;  /* 0x000034ff01007387 */ /* 0x0003e20000100800 */
[----:B0-----:R-:W-:-:S05]  /*2d0b0*/  IMAD.MOV.U32 R0, RZ, RZ, 0x40 ;  /* 0x00000040ff007424 */ /* 0x001fca00078e00ff */
[----:B------:R-:W-:Y:S01]  /*2d0c0*/  SEL R2, R0, 0xffffffc0, !P0 ;  /* 0xffffffc000027807 */ /* 0x000fe20004000000 */
[----:B------:R-:W-:-:S05]  /*2d0d0*/  IMAD.MOV.U32 R0, RZ, RZ, 0x1 ;  /* 0x00000001ff007424 */ /* 0x000fca00078e00ff */
[----:B------:R1:W-:Y:S04]  /*2d0e0*/  STL [R1+0x18], R0 ;  /* 0x0000180001007387 */ /* 0x0003e80000100800 */
[----:B------:R1:W-:Y:S04]  /*2d0f0*/  STL [R1+0x10], RZ ;  /* 0x000010ff01007387 */ /* 0x0003e80000100800 */
[----:B------:R1:W-:Y:S02]  /*2d100*/  STL [R1+0x14], R0 ;  /* 0x0000140001007387 */ /* 0x0003e40000100800 */
.L_x_1714:
[----:B------:R-:W2:Y:S01]  /*2d110*/  LDL R14, [R1+0xc] ;  /* 0x00000c00010e7983 */ /* 0x000ea20000100800 */
[----:B------:R-:W-:Y:S05]  /*2d120*/  YIELD ;  /* 0x0000000000007946 */ /* 0x000fea0003800000 */
[----:B------:R-:W-:Y:S01]  /*2d130*/  ULDC.64 UR4, c[0x0][0xa28] ;  /* 0x00028a0000047ab9 */ /* 0x000fe20000000a00 */
[----:B------:R-:W-:Y:S01]  /*2d140*/  IMAD.MOV.U32 R8, RZ, RZ, RZ ;  /* 0x000000ffff087224 */ /* 0x000fe200078e00ff */
[----:B------:R-:W-:Y:S01]  /*2d150*/  ISETP.NE.U32.AND P0, PT, RZ, UR4, PT ;  /* 0x00000004ff007c0c */ /* 0x000fe2000bf05070 */
[----:B0-----:R-:W0:Y:S01]  /*2d160*/  LDC.64 R10, c[0x0][0xa00] ;  /* 0x00028000ff0a7b82 */ /* 0x001e220000000a00 */
[----:B-1----:R-:W-:Y:S01]  /*2d170*/  IMAD.MOV.U32 R0, RZ, RZ, RZ ;  /* 0x000000ffff007224 */ /* 0x002fe200078e00ff */
[----:B------:R-:W-:Y:S01]  /*2d180*/  ULDC.64 UR6, c[0x0][0xa08] ;  /* 0x0002820000067ab9 */ /* 0x000fe20000000a00 */
[----:B------:R-:W-:Y:S01]  /*2d190*/  ISETP.NE.AND.EX P0, PT, RZ, UR5, PT, P0 ;  /* 0x00000005ff007c0c */ /* 0x000fe2000bf05300 */
[----:B------:R-:W-:Y:S01]  /*2d1a0*/  ULDC.64 UR4, c[0x0][0xa18] ;  /* 0x0002860000047ab9 */ /* 0x000fe20000000a00 */
[----:B------:R-:W-:-:S03]  /*2d1b0*/  ULDC.64 UR8, c[0x0][0xa10] ;  /* 0x0002840000087ab9 */ /* 0x000fc60000000a00 */
[----:B------:R-:W1:Y:S08]  /*2d1c0*/  LDC.64 R4, c[0x0][0xa08] ;  /* 0x00028200ff047b82 */ /* 0x000e700000000a00 */
[----:B------:R-:W2:Y:S02]  /*2d1d0*/  @P0 LDC.64 R2, c[0x0][0xa28] ;  /* 0x00028a00ff020b82 */ /* 0x000ea40000000a00 */
[----:B--2---:R-:W-:-:S05]  /*2d1e0*/  @P0 IMAD.WIDE R2, R14, 0x4, R2 ;  /* 0x000000040e020825 */ /* 0x004fca00078e0202 */
[----:B------:R2:W5:Y:S01]  /*2d1f0*/  @P0 LDG.E R8, desc[UR60][R2.64] ;  /* 0x0000003c02080981 */ /* 0x000562000c1e1900 */
[----:B------:R-:W-:Y:S01]  /*2d200*/  ISETP.NE.U32.AND P0, PT, RZ, UR4, PT ;  /* 0x00000004ff007c0c */ /* 0x000fe2000bf05070 */
[----:B0-----:R-:W-:Y:S01]  /*2d210*/  IMAD.WIDE R10, R14, 0x4, R10 ;  /* 0x000000040e0a7825 */ /* 0x001fe200078e020a */
[----:B------:R-:W-:Y:S02]  /*2d220*/  ISETP.NE.U32.AND P2, PT, RZ, UR6, PT ;  /* 0x00000006ff007c0c */ /* 0x000fe4000bf45070 */
[----:B------:R-:W-:Y:S01]  /*2d230*/  ISETP.NE.AND.EX P0, PT, RZ, UR5, PT, P0 ;  /* 0x00000005ff007c0c */ /* 0x000fe2000bf05300 */
[----:B------:R-:W-:Y:S01]  /*2d240*/  ULDC.64 UR4, c[0x0][0xa00] ;  /* 0x0002800000047ab9 */ /* 0x000fe20000000a00 */
[----:B------:R-:W-:Y:S01]  /*2d250*/  ISETP.NE.U32.AND P4, PT, RZ, UR8, PT ;  /* 0x00000008ff007c0c */ /* 0x000fe2000bf85070 */
[----:B------:R-:W-:Y:S01]  /*2d260*/  IMAD.MOV.U32 R7, RZ, RZ, RZ ;  /* 0x000000ffff077224 */ /* 0x000fe200078e00ff */
[----:B------:R-:W-:Y:S01]  /*2d270*/  ISETP.NE.U32.AND P1, PT, RZ, UR4, PT ;  /* 0x00000004ff007c0c */ /* 0x000fe2000bf25070 */
[----:B--2---:R-:W0:Y:S01]  /*2d280*/  LDC.64 R2, c[0x0][0xa10] ;  /* 0x00028400ff027b82 */ /* 0x004e220000000a00 */
[----:B------:R-:W-:-:S02]  /*2d290*/  IMAD.MOV.U32 R18, RZ, RZ, RZ ;  /* 0x000000ffff127224 */ /* 0x000fc400078e00ff */
[----:B------:R-:W-:Y:S01]  /*2d2a0*/  ISETP.NE.AND.EX P3, PT, RZ, UR5, PT, P1 ;  /* 0x00000005ff007c0c */ /* 0x000fe2000bf65310 */
[----:B-1----:R-:W-:Y:S01]  /*2d2b0*/  IMAD.WIDE R4, R14, 0x4, R4 ;  /* 0x000000040e047825 */ /* 0x002fe200078e0204 */
[----:B------:R-:W-:Y:S02]  /*2d2c0*/  ISETP.NE.AND.EX P1, PT, RZ, UR7, PT, P2 ;  /* 0x00000007ff007c0c */ /* 0x000fe4000bf25320 */
[----:B------:R-:W-:Y:S01]  /*2d2d0*/  ISETP.NE.AND.EX P2, PT, RZ, UR9, PT, P4 ;  /* 0x00000009ff007c0c */ /* 0x000fe2000bf45340 */
[----:B------:R-:W1:Y:S08]  /*2d2e0*/  @P0 LDC.64 R12, c[0x0][0xa18] ;  /* 0x00028600ff0c0b82 */ /* 0x000e700000000a00 */
[----:B------:R-:W2:Y:S01]  /*2d2f0*/  @P3 LDG.E R0, desc[UR60][R10.64] ;  /* 0x0000003c0a003981 */ /* 0x000ea2000c1e1900 */
[----:B------:R-:W-:-:S03]  /*2d300*/  ULDC UR4, c[0x0][0x288] ;  /* 0x0000a20000047ab9 */ /* 0x000fc60000000800 */
[----:B------:R3:W5:Y:S01]  /*2d310*/  @P1 LDG.E R7, desc[UR60][R4.64] ;  /* 0x0000003c04071981 */ /* 0x000762000c1e1900 */
[----:B0-----:R-:W-:-:S05]  /*2d320*/  IMAD.WIDE R2, R14, 0x4, R2 ;  /* 0x000000040e027825 */ /* 0x001fca00078e0202 */
[----:B------:R3:W5:Y:S01]  /*2d330*/  @P2 LDG.E R18, desc[UR60][R2.64] ;  /* 0x0000003c02122981 */ /* 0x000762000c1e1900 */
[----:B-1----:R-:W-:-:S03]  /*2d340*/  @P0 IMAD.WIDE R12, R14, 0x4, R12 ;  /* 0x000000040e0c0825 */ /* 0x002fc600078e020c */
[----:B--2---:R0:W-:Y:S02]  /*2d350*/  STL [R1+0x1c], R0 ;  /* 0x00001c0001007387 */ /* 0x0041e40000100800 */
[----:B0-----:R-:W-:Y:S01]  /*2d360*/  IMAD.U32 R0, RZ, RZ, UR4 ;  /* 0x00000004ff007e24 */ /* 0x001fe2000f8e00ff */
[----:B------:R-:W-:-:S05]  /*2d370*/  ULDC.64 UR4, c[0x0][0x3f8] ;  /* 0x0000fe0000047ab9 */ /* 0x000fca0000000a00 */
        /* <DEDUP_REMOVED lines=9> */
[----:B------:R-:W-:Y:S01]  /*2d410*/  IMAD.U32 R6, RZ, RZ, UR4 ;  /* 0x00000004ff067e24 */ /* 0x000fe2000f8e00ff */
[----:B---3--:R-:W-:Y:S06]  /*2d420*/  @P0 BRA `(.L_x_1594) ;  /* 0x0000000000100947 */ /* 0x008fec0003800000 */
[----:B------:R-:W-:Y:S05]  /*2d430*/  @!P3 BRA `(.L_x_1594) ;  /* 0x00000000000cb947 */ /* 0x000fea0003800000 */
[----:B------:R-:W2:Y:S04]  /*2d440*/  LDG.E R12, desc[UR60][R10.64] ;  /* 0x0000003c0a0c7981 */ /* 0x000ea8000c1e1900 */
[----:B-----5:R-:W2:Y:S02]  /*2d450*/  LDG.E R0, desc[UR60][R10.64+0x4] ;  /* 0x0000043c0a007981 */ /* 0x020ea4000c1e1900 */
[----:B--2---:R-:W-:-:S07]  /*2d460*/  IMAD.IADD R0, R0, 0x1, -R12 ;  /* 0x0000000100007824 */ /* 0x004fce00078e0a0c */
.L_x_1594:
[----:B-----5:R-:W-:Y:S01]  /*2d470*/  IMAD.IADD R7, R7, 0x1, R8 ;  /* 0x0000000107077824 */ /* 0x020fe200078e0208 */
[----:B------:R-:W-:Y:S02]  /*2d480*/  ULDC.64 UR4, c[0x0][0xa20] ;  /* 0x0002880000047ab9 */ /* 0x000fe40000000a00 */
[----:B------:R-:W-:Y:S02]  /*2d490*/  ISETP.NE.U32.AND P0, PT, RZ, UR4, PT ;  /* 0x00000004ff007c0c */ /* 0x000fe4000bf05070 */
[----:B------:R0:W-:Y:S02]  /*2d4a0*/  STL [R1+0x24], R7 ;  /* 0x0000240701007387 */ /* 0x0001e40000100800 */
[----:B------:R-:W-:-:S13]  /*2d4b0*/  ISETP.NE.AND.EX P0, PT, RZ, UR5, PT, P0 ;  /* 0x00000005ff007c0c */ /* 0x000fda000bf05300 */
[----:B0-----:R-:W-:Y:S05]  /*2d4c0*/  @!P0 BRA `(.L_x_1595) ;  /* 0x0000000000108947 */ /* 0x001fea0003800000 */
[----:B------:R-:W0:Y:S02]  /*2d4d0*/  LDC.64 R6, c[0x0][0xa20] ;  /* 0x00028800ff067b82 */ /* 0x000e240000000a00 */
[----:B0-----:R-:W-:-:S06]  /*2d4e0*/  IMAD.WIDE R6, R14, 0x4, R6 ;  /* 0x000000040e067825 */ /* 0x001fcc00078e0206 */
[----:B------:R0:W5:Y:S01]  /*2d4f0*/  LDG.E R6, desc[UR60][R6.64] ;  /* 0x0000003c06067981 */ /* 0x000162000c1e1900 */
[----:B------:R-:W-:Y:S05]  /*2d500*/  BRA `(.L_x_1596) ;  /* 0x0000000000107947 */ /* 0x000fea0003800000 */
.L_x_1595:
[----:B------:R-:W-:Y:S05]  /*2d510*/  @!P1 BRA `(.L_x_1596) ;  /* 0x00000000000c9947 */ /* 0x000fea0003800000 */
[----:B------:R-:W2:Y:S04]  /*2d520*/  LDG.E R6, desc[UR60][R4.64] ;  /* 0x0000003c04067981 */ /* 0x000ea8000c1e1900 */
[----:B------:R-:W2:Y:S02]  /*2d530*/  LDG.E R4, desc[UR60][R4.64+0x4] ;  /* 0x0000043c04047981 */ /* 0x000ea4000c1e1900 */
[----:B--2---:R-:W-:-:S07]  /*2d540*/  IMAD.IADD R6, R4, 0x1, -R6 ;  /* 0x0000000104067824 */ /* 0x004fce00078e0a06 */
.L_x_1596:
[----:B------:R-:W2:Y:S04]  /*2d550*/  @P2 LDG.E R4, desc[UR60][R2.64] ;  /* 0x0000003c02042981 */ /* 0x000ea8000c1e1900 */
[----:B------:R-:W3:Y:S04]  /*2d560*/  LDL R10, [R1+0x4] ;  /* 0x00000400010a7983 */ /* 0x000ee80000100800 */
[----:B------:R-:W2:Y:S01]  /*2d570*/  @P2 LDG.E R2, desc[UR60][R2.64+0x4] ;  /* 0x0000043c02022981 */ /* 0x000ea2000c1e1900 */
[----:B-----5:R-:W-:Y:S02]  /*2d580*/  IMAD.IADD R8, R6, 0x1, -R8 ;  /* 0x0000000106087824 */ /* 0x020fe400078e0a08 */
[----:B--2---:R-:W-:-:S04]  /*2d590*/  @P2 IMAD.IADD R9, R2, 0x1, -R4 ;  /* 0x0000000102092824 */ /* 0x004fc800078e0a04 */
[----:B------:R-:W-:-:S04]  /*2d5a0*/  IMAD.IADD R6, R8, 0x1, R9 ;  /* 0x0000000108067824 */ /* 0x000fc800078e0209 */
[----:B------:R-:W-:-:S04]  /*2d5b0*/  VIADD R20, R6, 0x9f ;  /* 0x0000009f06147836 */ /* 0x000fc80000000000 */
[----:B------:R-:W-:-:S05]  /*2d5c0*/  IMAD.HI R20, R20, 0x66666667, RZ ;  /* 0x6666666714147827 */ /* 0x000fca00078e02ff */
[----:B------:R-:W-:-:S04]  /*2d5d0*/  SHF.R.U32.HI R2, RZ, 0x1f, R20 ;  /* 0x0000001fff027819 */ /* 0x000fc80000011614 */
[----:B------:R-:W-:Y:S02]  /*2d5e0*/  LEA.HI.SX32 R20, R20, R2, 0x1a ;  /* 0x0000000214147211 */ /* 0x000fe400078fd2ff */
[----:B------:R-:W1:Y:S01]  /*2d5f0*/  LDC.64 R2, c[0x0][0x9e0] ;  /* 0x00027800ff027b82 */ /* 0x000e620000000a00 */
[----:B---3--:R-:W-:-:S04]  /*2d600*/  LEA R17, R10, 0x80, 0x7 ;  /* 0x000000800a117811 */ /* 0x008fc800078e38ff */
[----:B------:R-:W-:Y:S02]  /*2d610*/  IADD3 R17, R6, R17, -R0 ;  /* 0x0000001106117210 */ /* 0x000fe40007ffe800 */
[----:B-1----:R-:W-:-:S03]  /*2d620*/  ISETP.GE.AND P1, PT, R3, 0x1, PT ;  /* 0x000000010300780c */ /* 0x002fc60003f26270 */
[----:B------:R-:W-:-:S10]  /*2d630*/  IMAD.IADD R2, R17, 0x1, R2 ;  /* 0x0000000111027824 */ /* 0x000fd400078e0202 */
[----:B------:R-:W-:Y:S05]  /*2d640*/  @!P1 BRA `(.L_x_1597) ;  /* 0x0000000000489947 */ /* 0x000fea0003800000 */
[C---:B------:R-:W-:Y:S01]  /*2d650*/  ISETP.GT.AND P0, PT, R17.reuse, RZ, PT ;  /* 0x000000ff1100720c */ /* 0x040fe20003f04270 */
[----:B------:R-:W-:Y:S01]  /*2d660*/  BSSY B0, `(.L_x_1598) ;  /* 0x000000e000007945 */ /* 0x000fe20003800000 */
[----:B0-----:R-:W-:-:S11]  /*2d670*/  VIADD R7, R17, 0xffffffff ;  /* 0xffffffff11077836 */ /* 0x001fd60000000000 */
        /* <DEDUP_REMOVED lines=8> */
.L_x_1599:
[----:B------:R-:W-:-:S13]  /*2d700*/  ISETP.NE.AND P0, PT, R3, 0x1, PT ;  /* 0x000000010300780c */ /* 0x000fda0003f05270 */
[----:B------:R-:W0:Y:S02]  /*2d710*/  @P0 LDC.64 R4, c[0x0][0x9e8] ;  /* 0x00027a00ff040b82 */ /* 0x000e240000000a00 */
[----:B0-----:R-:W-:-:S05]  /*2d720*/  @P0 IMAD.HI.U32 R4, R7, R4, RZ ;  /* 0x0000000407040227 */ /* 0x001fca00078e00ff */
[----:B------:R-:W-:-:S07]  /*2d730*/  @P0 SHF.R.U32.HI R7, RZ, R5, R4 ;  /* 0x00000005ff070219 */ /* 0x000fce0000011604 */
.L_x_1600:
[----:B------:R-:W-:Y:S05]  /*2d740*/  BSYNC B0 ;  /* 0x0000000000007941 */ /* 0x000fea0003800000 */
.L_x_1598:
[----:B------:R-:W-:-:S05]  /*2d750*/  IMAD R7, R7, R3, R3 ;  /* 0x0000000307077224 */ /* 0x000fca00078e0203 */
[----:B------:R-:W-:-:S07]  /*2d760*/  VIMNMX R2, R2, R7, PT ;  /* 0x0000000702027248 */ /* 0x000fce0003fe0100 */
.L_x_1597:
        /* <DEDUP_REMOVED lines=10> */
[----:B0-----:R-:W0:Y:S02]  /*2d810*/  @P0 LDC.64 R6, c[0x0][0x9e8] ;  /* 0x00027a00ff060b82 */ /* 0x001e240000000a00 */
[----:B0-----:R-:W-:-:S05]  /*2d820*/  @P0 IMAD.HI.U32 R6, R5, R6, RZ ;  /* 0x0000000605060227 */ /* 0x001fca00078e00ff */
[----:B------:R-:W-:-:S04]  /*2d830*/  @P0 SHF.R.U32.HI R5, RZ, R7, R6 ;  /* 0x00000007ff050219 */ /* 0x000fc80000011606 */
[----:B------:R-:W-:Y:S01]  /*2d840*/  LOP3.LUT R5, RZ, R5, RZ, 0x33, !PT ;  /* 0x00000005ff057212 */ /* 0x000fe200078e33ff */
[----:B------:R-:W-:Y:S06]  /*2d850*/  BRA `(.L_x_1604) ;  /* 0x0000000000147947 */ /* 0x000fec0003800000 */
.L_x_1603:
[----:B------:R-:W-:Y:S01]  /*2d860*/  ISETP.NE.AND P0, PT, R3, 0x1, PT ;  /* 0x000000010300780c */ /* 0x000fe20003f05270 */
[----:B------:R-:W-:-:S12]  /*2d870*/  IMAD.MOV.U32 R5, RZ, RZ, R4 ;  /* 0x000000ffff057224 */ /* 0x000fd800078e0004 */
[----:B0-----:R-:W0:Y:S02]  /*2d880*/  @P0 LDC.64 R6, c[0x0][0x9e8] ;  /* 0x00027a00ff060b82 */ /* 0x001e240000000a00 */
[----:B0-----:R-:W-:-:S05]  /*2d890*/  @P0 IMAD.HI.U32 R6, R4, R6, RZ ;  /* 0x0000000604060227 */ /* 0x001fca00078e00ff */
[----:B------:R-:W-:-:S07]  /*2d8a0*/  @P0 SHF.R.U32.HI R5, RZ, R7, R6 ;  /* 0x00000007ff050219 */ /* 0x000fce0000011606 */
.L_x_1604:
[----:B------:R-:W-:Y:S05]  /*2d8b0*/  BSYNC B0 ;  /* 0x0000000000007941 */ /* 0x000fea0003800000 */
.L_x_1602:
[----:B------:R-:W-:-:S05]  /*2d8c0*/  IMAD R3, R5, R3, RZ ;  /* 0x0000000305037224 */ /* 0x000fca00078e02ff */
[----:B------:R-:W-:-:S07]  /*2d8d0*/  VIMNMX R0, R0, R3, !PT ;  /* 0x0000000300007248 */ /* 0x000fce0007fe0100 */
.L_x_1601:
[----:B------:R-:W-:Y:S01]  /*2d8e0*/  VIADD R2, R2, 0x9f ;  /* 0x0000009f02027836 */ /* 0x000fe20000000000 */
[----:B------:R-:W-:Y:S01]  /*2d8f0*/  BSSY B0, `(.L_x_1605) ;  /* 0x0000138000007945 */ /* 0x000fe20003800000 */
[----:B------:R-:W-:-:S04]  /*2d900*/  IMAD.HI R0, R0, 0x66666667, RZ ;  /* 0x6666666700007827 */ /* 0x000fc800078e02ff */
[----:B------:R-:W-:-:S05]  /*2d910*/  IMAD.HI R2, R2, 0x66666667, RZ ;  /* 0x6666666702027827 */ /* 0x000fca00078e02ff */
[----:B------:R-:W-:-:S04]  /*2d920*/  SHF.R.U32.HI R3, RZ, 0x1f, R2 ;  /* 0x0000001fff037819 */ /* 0x000fc80000011602 */
[----:B------:R-:W-:Y:S02]  /*2d930*/  LEA.HI.SX32 R3, R2, R3, 0x1a ;  /* 0x0000000302037211 */ /* 0x000fe400078fd2ff */
[----:B------:R-:W-:-:S04]  /*2d940*/  SHF.R.U32.HI R2, RZ, 0x1f, R0 ;  /* 0x0000001fff027819 */ /* 0x000fc80000011600 */
[----:B------:R-:W-:-:S04]  /*2d950*/  LEA.HI.SX32 R0, R0, R2, 0x1a ;  /* 0x0000000200007211 */ /* 0x000fc800078fd2ff */
[----:B------:R-:W-:Y:S02]  /*2d960*/  VIMNMX R2, RZ, R0, !PT ;  /* 0x00000000ff027248 */ /* 0x000fe40007fe0100 */
[----:B------:R-:W-:-:S03]  /*2d970*/  VIMNMX R0, R20, R3, PT ;  /* 0x0000000314007248 */ /* 0x000fc60003fe0100 */
[--C-:B------:R-:W-:Y:S02]  /*2d980*/  IMAD R2, R2, 0xa0, -R8.reuse ;  /* 0x000000a002027824 */ /* 0x100fe400078e0a08 */
[----:B------:R-:W-:-:S03]  /*2d990*/  IMAD R8, R0, 0xa0, -R8 ;  /* 0x000000a000087824 */ /* 0x000fc600078e0a08 */
[----:B------:R-:W-:Y:S02]  /*2d9a0*/  VIMNMX R0, RZ, R2, !PT ;  /* 0x00000002ff007248 */ /* 0x000fe40007fe0100 */
[----:B------:R-:W-:-:S03]  /*2d9b0*/  VIMNMX R9, R8, R9, PT ;  /* 0x0000000908097248 */ /* 0x000fc60003fe0100 */
[----:B------:R-:W-:Y:S01]  /*2d9c0*/  IMAD.WIDE.U32 R2, R0, -0x33333333, RZ ;  /* 0xcccccccd00027825 */ /* 0x000fe200078e00ff */
[----:B------:R-:W-:-:S04]  /*2d9d0*/  ISETP.GT.AND P0, PT, R9, R0, PT ;  /* 0x000000000900720c */ /* 0x000fc80003f04270 */
[----:B------:R-:W-:-:S09]  /*2d9e0*/  SHF.R.U32.HI R3, RZ, 0x7, R3 ;  /* 0x00000007ff037819 */ /* 0x000fd20000011603 */
[----:B------:R-:W-:Y:S02]  /*2d9f0*/  @P0 VIADD R0, R9, 0x9f ;  /* 0x0000009f09000836 */ /* 0x000fe40000000000 */
[----:B------:R-:W-:Y:S02]  /*2da00*/  IMAD.MOV.U32 R9, RZ, RZ, R3 ;  /* 0x000000ffff097224 */ /* 0x000fe400078e0003 */
[----:B------:R-:W-:-:S05]  /*2da10*/  @P0 IMAD.HI R0, R0, 0x66666667, RZ ;  /* 0x6666666700000827 */ /* 0x000fca00078e02ff */
[----:B------:R-:W-:-:S04]  /*2da20*/  @P0 SHF.R.U32.HI R2, RZ, 0x1f, R0 ;  /* 0x0000001fff020819 */ /* 0x000fc80000011600 */
[----:B------:R-:W-:Y:S02]  /*2da30*/  @P0 LEA.HI.SX32 R9, R0, R2, 0x1a ;  /* 0x0000000200090211 */ /* 0x000fe400078fd2ff */
[----:B------:R-:W-:Y:S02]  /*2da40*/  PLOP3.LUT P0, PT, PT, PT, PT, 0x80, 0x0 ;  /* 0x000000000000781c */ /* 0x000fe40003f0f070 */
[----:B------:R-:W-:-:S13]  /*2da50*/  ISETP.GT.AND P1, PT, R9, R3, PT ;  /* 0x000000030900720c */ /* 0x000fda0003f24270 */
[----:B------:R-:W-:Y:S05]  /*2da60*/  @!P1 BRA `(.L_x_1606) ;  /* 0x0000001000809947 */ /* 0x000fea0003800000 */
[----:B------:R-:W2:Y:S01]  /*2da70*/  LDL R6, [R1+0x8] ;  /* 0x0000080001067983 */ /* 0x000ea20000100800 */
[----:B------:R-:W1:Y:S01]  /*2da80*/  LDC R0, c[0x0][0x428] ;  /* 0x00010a00ff007b82 */ /* 0x000e620000000800 */
[----:B------:R-:W-:Y:S01]  /*2da90*/  UMOV UR4, 0xffffffff ;  /* 0xffffffff00047882 */ /* 0x000fe20000000000 */
[----:B-1----:R-:W-:-:S13]  /*2daa0*/  ISETP.NE.AND P0, PT, R0, 0x1, PT ;  /* 0x000000010000780c */ /* 0x002fda0003f05270 */
[----:B------:R-:W2:Y:S08]  /*2dab0*/  @P0 LDC R0, c[0x0][0x42c] ;  /* 0x00010b00ff000b82 */ /* 0x000eb00000000800 */
[----:B------:R-:W1:Y:S01]  /*2dac0*/  @P0 LDC R5, c[0x0][0x430] ;  /* 0x00010c00ff050b82 */ /* 0x000e620000000800 */
[----:B--2---:R-:W-:-:S04]  /*2dad0*/  @P0 IMAD.HI.U32 R0, R6, R0, RZ ;  /* 0x0000000006000227 */ /* 0x004fc800078e00ff */
[----:B------:R-:W-:Y:S01]  /*2dae0*/  IMAD.MOV.U32 R2, RZ, RZ, R6 ;  /* 0x000000ffff027224 */ /* 0x000fe200078e0006 */
[----:B-1----:R-:W-:Y:S02]  /*2daf0*/  @P0 SHF.R.U32.HI R2, RZ, R5, R0 ;  /* 0x00000005ff020219 */ /* 0x002fe40000011600 */
[----:B------:R-:W-:Y:S01]  /*2db00*/  SEL R0, R14, RZ, !P2 ;  /* 0x000000ff0e007207 */ /* 0x000fe20005000000 */
[----:B------:R-:W-:Y:S06]  /*2db10*/  BRA.DIV UR4, `(.L_x_1607) ;  /* 0x0000006e04c87947 */ /* 0x000fec000b800000 */
[----:B------:R-:W1:Y:S02]  /*2db20*/  S2R R5, SR_TID.X ;  /* 0x0000000000057919 */ /* 0x000e640000002100 */
[----:B-1----:R-:W-:-:S04]  /*2db30*/  SHF.R.U32.HI R5, RZ, 0x5, R5 ;  /* 0x00000005ff057819 */ /* 0x002fc80000011605 */
[----:B------:R-:W-:-:S05]  /*2db40*/  LOP3.LUT R5, R5, 0x3, RZ, 0xc0, !PT ;  /* 0x0000000305057812 */ /* 0x000fca00078ec0ff */
[----:B------:R1:W2:Y:S02]  /*2db50*/  SHFL.IDX PT, R14, R5, RZ, 0x1f ;  /* 0x00001fff050e7589 */ /* 0x0002a400000e0000 */
.L_x_1797:
[----:B--2---:R-:W-:Y:S02]  /*2db60*/  ISETP.NE.AND P0, PT, R14, RZ, PT ;  /* 0x000000ff0e00720c */ /* 0x004fe40003f05270 */
[----:B------:R-:W-:-:S11]  /*2db70*/  PLOP3.LUT P6, PT, PT, PT, PT, 0x8, 0x0 ;  /* 0x000000000000781c */ /* 0x000fd60003fce170 */
[----:B------:R-:W-:Y:S05]  /*2db80*/  @P0 BRA `(.L_x_1608) ;  /* 0x00000000000c0947 */ /* 0x000fea0003800000 */
[----:B------:R-:W-:-:S03]  /*2db90*/  UMOV UR4, 0xffffffff ;  /* 0xffffffff00047882 */ /* 0x000fc60000000000 */
[----:B------:R-:W-:Y:S05]  /*2dba0*/  BRA.DIV UR4, `(.L_x_1609) ;  /* 0x0000006e04d87947 */ /* 0x000fea000b800000 */
[----:B------:R-:W-:-:S13]  /*2dbb0*/  ELECT P6, URZ, PT ;  /* 0x00000000003f782f */ /* 0x000fda00038c0000 */
.L_x_1608:
[----:B-1----:R-:W2:Y:S01]  /*2dbc0*/  LDL R5, [R1+0x34] ;  /* 0x0000340001057983 */ /* 0x002ea20000100800 */
        /* <DEDUP_REMOVED lines=11> */
.L_x_1800:
[----:B------:R-:W-:Y:S05]  /*2dc80*/  BSYNC B1 ;  /* 0x0000000000017941 */ /* 0x000fea0003800000 */
.L_x_1610:
[----:B------:R-:W-:Y:S04]  /*2dc90*/  BSSY B1, `(.L_x_1612) ;  /* 0x0000070000017945 */ /* 0x000fe80003800000 */
[----:B------:R-:W-:Y:S05]  /*2dca0*/  @!P6 BRA `(.L_x_1613) ;  /* 0x0000000400b8e947 */ /* 0x000fea0003800000 */
[----:B------:R-:W2:Y:S04]  /*2dcb0*/  LDL R8, [R1+0x10] ;  /* 0x0000100001087983 */ /* 0x000ea80000100800 */
[----:B0-----:R-:W3:Y:S01]  /*2dcc0*/  LDL R7, [R1+0x18] ;  /* 0x0000180001077983 */ /* 0x001ee20000100800 */
[----:B------:R-:W0:Y:S01]  /*2dcd0*/  S2R R6, SR_TID.X ;  /* 0x0000000000067919 */ /* 0x000e220000002100 */
[----:B------:R-:W-:Y:S01]  /*2dce0*/  BSSY B2, `(.L_x_1614) ;  /* 0x0000007000027945 */ /* 0x000fe20003800000 */
[----:B0-----:R-:W-:-:S04]  /*2dcf0*/  LOP3.LUT R6, R6, 0x7f, RZ, 0xc0, !PT ;  /* 0x0000007f06067812 */ /* 0x001fc800078ec0ff */
[----:B------:R-:W-:Y:S01]  /*2dd00*/  ISETP.NE.AND P1, PT, R6, RZ, PT ;  /* 0x000000ff0600720c */ /* 0x000fe20003f25270 */
[----:B--2---:R-:W-:Y:S01]  /*2dd10*/  IMAD R8, R8, 0x8, R12 ;  /* 0x0000000808087824 */ /* 0x004fe200078e020c */
[----:B---3--:R-:W-:-:S04]  /*2dd20*/  SHF.L.U32 R11, R7, 0x1f, RZ ;  /* 0x0000001f070b7819 */ /* 0x008fc800000006ff */
[----:B------:R-:W0:Y:S02]  /*2dd30*/  SYNCS.PHASECHK.TRANS64.TRYWAIT P0, [R8+URZ+0x298a0], R11 ;  /* 0x0298a00b080075a7 */ /* 0x000e24000800017f */
[----:B0-----:R-:W-:Y:S05]  /*2dd40*/  @!P0 BRA `(.L_x_1615) ;  /* 0x0000006c00a48947 */ /* 0x001fea0003800000 */
.L_x_1801:
[----:B------:R-:W-:Y:S05]  /*2dd50*/  BSYNC B2 ;  /* 0x0000000000027941 */ /* 0x000fea0003800000 */
.L_x_1614:
[----:B------:R-:W-:Y:S04]  /*2dd60*/  BSSY B2, `(.L_x_1616) ;  /* 0x0000009000027945 */ /* 0x000fe80003800000 */
[----:B------:R-:W-:Y:S05]  /*2dd70*/  @P1 BRA `(.L_x_1617) ;  /* 0x00000000001c1947 */ /* 0x000fea0003800000 */
[----:B-1----:R-:W1:Y:S02]  /*2dd80*/  S2R R5, SR_TID.X ;  /* 0x0000000000057919 */ /* 0x002e640000002100 */
[----:B-1----:R-:W-:Y:S01]  /*2dd90*/  LOP3.LUT R6, R5, 0x1f, RZ, 0xc0, !PT ;  /* 0x0000001f05067812 */ /* 0x002fe200078ec0ff */
[----:B------:R-:W-:-:S03]  /*2dda0*/  IMAD.MOV.U32 R5, RZ, RZ, 0x7800 ;  /* 0x00007800ff057424 */ /* 0x000fc600078e00ff */
[----:B------:R-:W-:Y:S01]  /*2ddb0*/  ISETP.NE.AND P0, PT, R6, RZ, PT ;  /* 0x000000ff0600720c */ /* 0x000fe20003f05270 */
[----:B------:R2:W-:-:S12]  /*2ddc0*/  SYNCS.ARRIVE.TRANS64 RZ, [R8+URZ+0x29890], R5 ;  /* 0x0298900508ff79a7 */ /* 0x0005d8000800003f */
[----:B--2---:R-:W-:Y:S05]  /*2ddd0*/  @!P0 BRA `(.L_x_1617) ;  /* 0x0000000000048947 */ /* 0x004fea0003800000 */
[----:B------:R-:W-:Y:S01]  /*2dde0*/  BPT.TRAP 0x1 ;  /* 0x000000040000795c */ /* 0x000fe20000300000 */
.L_x_1617:
[----:B------:R-:W-:Y:S05]  /*2ddf0*/  BSYNC B2 ;  /* 0x0000000000027941 */ /* 0x000fea0003800000 */
.L_x_1616:
[----:B-1----:R-:W2:Y:S01]  /*2de00*/  LDL R5, [R1+0x10] ;  /* 0x0000100001057983 */ /* 0x002ea20000100800 */
        /* <DEDUP_REMOVED lines=10> */
[----:B------:R-:W-:Y:S02]  /*2deb0*/  VIADD R5, R8, 0x29890 ;  /* 0x0002989008057836 */ /* 0x000fe40000000000 */
[----:B------:R-:W-:-:S07]  /*2dec0*/  VIADD R7, R10, 0x1a400 ;  /* 0x0001a4000a077836 */ /* 0x000fce0000000000 */
.L_x_1618:
        /* <DEDUP_REMOVED lines=15> */
.L_x_1619:
        /* <DEDUP_REMOVED lines=15> */
.L_x_1620:
        /* <DEDUP_REMOVED lines=13> */
.L_x_1802:
[----:B------:R-:W-:Y:S05]  /*2e180*/  BSYNC B2 ;  /* 0x0000000000027941 */ /* 0x000fea0003800000 */
.L_x_1621:
[----:B------:R-:W-:Y:S01]  /*2e190*/  BSSY B2, `(.L_x_1623) ;  /* 0x000000b000027945 */ /* 0x000fe20003800000 */
[----:B------:R-:W-:Y:S02]  /*2e1a0*/  IMAD.MOV.U32 R10, RZ, RZ, 0x0 ;  /* 0x00000000ff0a7424 */ /* 0x000fe400078e00ff */
[----:B01----:R-:W-:Y:S01]  /*2e1b0*/  IMAD.MOV.U32 R11, RZ, RZ, 0x12f00000 ;  /* 0x12f00000ff0b7424 */ /* 0x003fe200078e00ff */
[----:B------:R-:W-:Y:S06]  /*2e1c0*/  @P1 BRA `(.L_x_1624) ;  /* 0x00000000001c1947 */ /* 0x000fec0003800000 */
[----:B------:R-:W0:Y:S02]  /*2e1d0*/  S2R R5, SR_TID.X ;  /* 0x0000000000057919 */ /* 0x000e240000002100 */
[----:B0-----:R-:W-:Y:S01]  /*2e1e0*/  LOP3.LUT R7, R5, 0x1f, RZ, 0xc0, !PT ;  /* 0x0000001f05077812 */ /* 0x001fe200078ec0ff */
[----:B------:R-:W-:-:S03]  /*2e1f0*/  IMAD.MOV.U32 R5, RZ, RZ, 0x5000 ;  /* 0x00005000ff057424 */ /* 0x000fc600078e00ff */
[----:B------:R-:W-:Y:S01]  /*2e200*/  ISETP.NE.AND P0, PT, R7, RZ, PT ;  /* 0x000000ff0700720c */ /* 0x000fe20003f05270 */
[----:B------:R0:W-:-:S12]  /*2e210*/  SYNCS.ARRIVE.TRANS64 RZ, [R8+URZ+0x298b0], R5 ;  /* 0x0298b00508ff79a7 */ /* 0x0001d8000800003f */
[----:B0-----:R-:W-:Y:S05]  /*2e220*/  @!P0 BRA `(.L_x_1624) ;  /* 0x0000000000048947 */ /* 0x001fea0003800000 */
[----:B------:R-:W-:Y:S01]  /*2e230*/  BPT.TRAP 0x1 ;  /* 0x000000040000795c */ /* 0x000fe20000300000 */
.L_x_1624:
[----:B------:R-:W-:Y:S05]  /*2e240*/  BSYNC B2 ;  /* 0x0000000000027941 */ /* 0x000fea0003800000 */
.L_x_1623:
[----:B------:R-:W2:Y:S01]  /*2e250*/  LDL R5, [R1+0x10] ;  /* 0x0000100001057983 */ /* 0x000ea20000100800 */
        /* <DEDUP_REMOVED lines=9> */
.L_x_1625:
        /* <DEDUP_REMOVED lines=10> */
.L_x_1613:
[----:B------:R-:W-:Y:S05]  /*2e390*/  BSYNC B1 ;  /* 0x0000000000017941 */ /* 0x000fea0003800000 */
.L_x_1612:
[----:B------:R-:W1:Y:S04]  /*2e3a0*/  LDL.LU R10, [R1+0x10] ;  /* 0x00001000010a7983 */ /* 0x000e680000300800 */
[----:B0-----:R-:W2:Y:S01]  /*2e3b0*/  LDL.LU R7, [R1+0x18] ;  /* 0x0000180001077983 */ /* 0x001ea20000300800 */
[----:B------:R-:W-:Y:S01]  /*2e3c0*/  PLOP3.LUT P0, PT, PT, PT, PT, 0x8, 0x0 ;  /* 0x000000000000781c */ /* 0x000fe20003f0e170 */
[----:B-1----:R-:W-:-:S05]  /*2e3d0*/  VIADD R5, R10, 0x1 ;  /* 0x000000010a057836 */ /* 0x002fca0000000000 */
        /* <DEDUP_REMOVED lines=8> */
[----:B-1----:R-:W-:Y:S05]  /*2e460*/  @!P2 BRA `(.L_x_1606) ;  /* 0x000000080000a947 */ /* 0x002fea0003800000 */
[C---:B------:R-:W-:Y:S02]  /*2e470*/  IMAD R18, R9.reuse, 0xa0, R18 ;  /* 0x000000a009127824 */ /* 0x040fe400078e0212 */
[----:B------:R-:W-:Y:S02]  /*2e480*/  VIADD R10, R9, 0xffffffff ;  /* 0xffffffff090a7836 */ /* 0x000fe40000000000 */
[----:B------:R-:W-:-:S07]  /*2e490*/  VIADD R9, R18, 0xfffffec0 ;  /* 0xfffffec012097836 */ /* 0x000fce0000000000 */
.L_x_1640:
[----:B------:R-:W-:Y:S05]  /*2e4a0*/  YIELD ;  /* 0x0000000000007946 */ /* 0x000fea0003800000 */
[----:B------:R-:W-:Y:S04]  /*2e4b0*/  BSSY B1, `(.L_x_1626) ;  /* 0x000006e000017945 */ /* 0x000fe80003800000 */
[----:B-1----:R-:W-:Y:S05]  /*2e4c0*/  @!P6 BRA `(.L_x_1627) ;  /* 0x0000000400b0e947 */ /* 0x002fea0003800000 */
[----:B------:R-:W2:Y:S04]  /*2e4d0*/  LDL R7, [R1+0x10] ;  /* 0x0000100001077983 */ /* 0x000ea80000100800 */
[----:B------:R-:W3:Y:S01]  /*2e4e0*/  LDL R6, [R1+0x18] ;  /* 0x0000180001067983 */ /* 0x000ee20000100800 */
        /* <DEDUP_REMOVED lines=8> */
.L_x_1803:
[----:B------:R-:W-:Y:S05]  /*2e570*/  BSYNC B2 ;  /* 0x0000000000027941 */ /* 0x000fea0003800000 */
.L_x_1628:
        /* <DEDUP_REMOVED lines=9> */
.L_x_1631:
[----:B------:R-:W-:Y:S05]  /*2e610*/  BSYNC B2 ;  /* 0x0000000000027941 */ /* 0x000fea0003800000 */
.L_x_1630:
        /* <DEDUP_REMOVED lines=9> */
[----:B------:R-:W-:-:S02]  /*2e6b0*/  VIADD R5, R8, 0x29890 ;  /* 0x0002989008057836 */ /* 0x000fc40000000000 */
[----:B------:R-:W-:-:S09]  /*2e6c0*/  VIADD R11, R6, 0x1a400 ;  /* 0x0001a400060b7836 */ /* 0x000fd20000000000 */
.L_x_1632:
        /* <DEDUP_REMOVED lines=15> */
.L_x_1633:
        /* <DEDUP_REMOVED lines=15> */
.L_x_1634:
        /* <DEDUP_REMOVED lines=13> */
.L_x_1804:
[----:B------:R-:W-:Y:S05]  /*2e980*/  BSYNC B2 ;  /* 0x0000000000027941 */ /* 0x000fea0003800000 */
.L_x_1635:
        /* <DEDUP_REMOVED lines=11> */
.L_x_1638:
[----:B------:R-:W-:Y:S05]  /*2ea40*/  BSYNC B2 ;  /* 0x0000000000027941 */ /* 0x000fea0003800000 */
.L_x_1637:
        /* <DEDUP_REMOVED lines=10> */
.L_x_1639:
        /* <DEDUP_REMOVED lines=10> */
.L_x_1627:
[----:B------:R-:W-:Y:S05]  /*2eb90*/  BSYNC B1 ;  /* 0x0000000000017941 */ /* 0x000fea0003800000 */
.L_x_1626:
[----:B------:R-:W2:Y:S04]  /*2eba0*/  LDL.LU R6, [R1+0x10] ;  /* 0x0000100001067983 */ /* 0x000ea80000300800 */
[----:B------:R-:W3:Y:S01]  /*2ebb0*/  LDL.LU R7, [R1+0x18] ;  /* 0x0000180001077983 */ /* 0x000ee20000300800 */
[----:B------:R-:W-:Y:S02]  /*2ebc0*/  VIADD R10, R10, 0xffffffff ;  /* 0xffffffff0a0a7836 */ /* 0x000fe40000000000 */
[----:B------:R-:W-:-:S03]  /*2ebd0*/  VIADD R9, R9, 0xffffff60 ;  /* 0xffffff6009097836 */ /* 0x000fc60000000000 */
[----:B------:R-:W-:Y:S01]  /*2ebe0*/  ISETP.GT.AND P2, PT, R10, R3, PT ;  /* 0x000000030a00720c */ /* 0x000fe20003f44270 */
[----:B--2---:R-:W-:-:S05]  /*2ebf0*/  VIADD R5, R6, 0x1 ;  /* 0x0000000106057836 */ /* 0x004fca0000000000 */
[----:B------:R-:W-:-:S04]  /*2ec00*/  ISETP.NE.AND P1, PT, R5, 0x2, PT ;  /* 0x000000020500780c */ /* 0x000fc80003f25270 */
[----:B------:R-:W-:Y:S02]  /*2ec10*/  SEL R6, RZ, 0x1, P1 ;  /* 0x00000001ff067807 */ /* 0x000fe40000800000 */
[----:B------:R-:W-:Y:S02]  /*2ec20*/  SEL R5, R5, RZ, P1 ;  /* 0x000000ff05057207 */ /* 0x000fe40000800000 */
[----:B---3--:R-:W-:-:S03]  /*2ec30*/  LOP3.LUT R7, R7, R6, RZ, 0x3c, !PT ;  /* 0x0000000607077212 */ /* 0x008fc600078e3cff */
[----:B------:R1:W-:Y:S04]  /*2ec40*/  STL [R1+0x10], R5 ;  /* 0x0000100501007387 */ /* 0x0003e80000100800 */
[----:B------:R1:W-:Y:S01]  /*2ec50*/  STL [R1+0x18], R7 ;  /* 0x0000180701007387 */ /* 0x0003e20000100800 */
[----:B------:R-:W-:Y:S05]  /*2ec60*/  @P2 BRA `(.L_x_1640) ;  /* 0xfffffff8000c2947 */ /* 0x000fea000383ffff */
.L_x_1606:
[----:B------:R-:W-:Y:S05]  /*2ec70*/  BSYNC B0 ;  /* 0x0000000000007941 */ /* 0x000fea0003800000 */
.L_x_1605:
[----:B------:R-:W2:Y:S01]  /*2ec80*/  LDC.64 R2, c[0x0][0x9e0] ;  /* 0x00027800ff027b82 */ /* 0x000ea20000000a00 */
[----:B------:R-:W-:Y:S07]  /*2ec90*/  @!P0 WARPSYNC.ALL ;  /* 0x0000000000008948 */ /* 0x000fee0003800000 */
[----:B------:R-:W-:Y:S01]  /*2eca0*/  @!P0 BAR.SYNC.DEFER_BLOCKING 0xc, 0x180 ;  /* 0x0306000000008b1d */ /* 0x000fe20000010000 */
[----:B--2---:R-:W-:Y:S01]  /*2ecb0*/  ISETP.GE.AND P0, PT, R3, 0x1, PT ;  /* 0x000000010300780c */ /* 0x004fe20003f06270 */
[----:B------:R-:W-:-:S12]  /*2ecc0*/  IMAD.IADD R2, R17, 0x1, R2 ;  /* 0x0000000111027824 */ /* 0x000fd800078e0202 */
[----:B------:R-:W-:Y:S05]  /*2ecd0*/  @!P0 BRA `(.L_x_1641) ;  /* 0x0000000000488947 */ /* 0x000fea0003800000 */
[C---:B------:R-:W-:Y:S01]  /*2ece0*/  ISETP.GT.AND P1, PT, R17.reuse, RZ, PT ;  /* 0x000000ff1100720c */ /* 0x040fe20003f24270 */
[----:B------:R-:W-:Y:S01]  /*2ecf0*/  BSSY B0, `(.L_x_1642) ;  /* 0x000000e000007945 */ /* 0x000fe20003800000 */
[----:B------:R-:W-:-:S11]  /*2ed00*/  VIADD R0, R17, 0xffffffff ;  /* 0xffffffff11007836 */ /* 0x000fd60000000000 */
[----:B------:R-:W-:Y:S05]  /*2ed10*/  @P1 BRA `(.L_x_1643) ;  /* 0x00000000001c1947 */ /* 0x000fea0003800000 */
[----:B------:R-:W-:Y:S01]  /*2ed20*/  ISETP.NE.AND P1, PT, R3, 0x1, PT ;  /* 0x000000010300780c */ /* 0x000fe20003f25270 */
[----:B------:R-:W-:-:S12]  /*2ed30*/  IMAD.MOV R0, RZ, RZ, -R17 ;  /* 0x000000ffff007224 */ /* 0x000fd800078e0a11 */
[----:B01----:R-:W0:Y:S02]  /*2ed40*/  @P1 LDC.64 R6, c[0x0][0x9e8] ;  /* 0x00027a00ff061b82 */ /* 0x003e240000000a00 */
[----:B0-----:R-:W-:-:S05]  /*2ed50*/  @P1 IMAD.HI.U32 R6, R0, R6, RZ ;  /* 0x0000000600061227 */ /* 0x001fca00078e00ff */
[----:B------:R-:W-:-:S04]  /*2ed60*/  @P1 SHF.R.U32.HI R0, RZ, R7, R6 ;  /* 0x00000007ff001219 */ /* 0x000fc80000011606 */
[----:B------:R-:W-:Y:S01]  /*2ed70*/  LOP3.LUT R0, RZ, R0, RZ, 0x33, !PT ;  /* 0x00000000ff007212 */ /* 0x000fe200078e33ff */
[----:B------:R-:W-:Y:S06]  /*2ed80*/  BRA `(.L_x_1644) ;  /* 0x0000000000107947 */ /* 0x000fec0003800000 */
.L_x_1643:
[----:B------:R-:W-:-:S13]  /*2ed90*/  ISETP.NE.AND P1, PT, R3, 0x1, PT ;  /* 0x000000010300780c */ /* 0x000fda0003f25270 */
[----:B01----:R-:W0:Y:S02]  /*2eda0*/  @P1 LDC.64 R6, c[0x0][0x9e8] ;  /* 0x00027a00ff061b82 */ /* 0x003e240000000a00 */
[----:B0-----:R-:W-:-:S05]  /*2edb0*/  @P1 IMAD.HI.U32 R6, R0, R6, RZ ;  /* 0x0000000600061227 */ /* 0x001fca00078e00ff */
[----:B------:R-:W-:-:S07]  /*2edc0*/  @P1 SHF.R.U32.HI R0, RZ, R7, R6 ;  /* 0x00000007ff001219 */ /* 0x000fce0000011606 */
.L_x_1644:
[----:B------:R-:W-:Y:S05]  /*2edd0*/  BSYNC B0 ;  /* 0x0000000000007941 */ /* 0x000fea0003800000 */
.L_x_1642:
[----:B------:R-:W-:-:S05]  /*2ede0*/  IMAD R0, R0, R3, R3 ;  /* 0x0000000300007224 */ /* 0x000fca00078e0203 */
[----:B------:R-:W-:-:S07]  /*2edf0*/  VIMNMX R2, R2, R0, PT ;  /* 0x0000000002027248 */ /* 0x000fce0003fe0100 */
.L_x_1641:
[----:B------:R-:W-:Y:S01]  /*2ee00*/  VIADD R0, R2, 0x9f ;  /* 0x0000009f02007836 */ /* 0x000fe20000000000 */
[----:B------:R-:W-:-:S03]  /*2ee10*/  ULDC UR4, c[0x0][0x9dc] ;  /* 0x0002770000047ab9 */ /* 0x000fc60000000800 */
[----:B------:R-:W-:-:S05]  /*2ee20*/  IMAD.HI R0, R0, 0x66666667, RZ ;  /* 0x6666666700007827 */ /* 0x000fca00078e02ff */
        /* <DEDUP_REMOVED lines=10> */
[----:B01----:R-:W0:Y:S02]  /*2eed0*/  @P0 LDC.64 R6, c[0x0][0x9e8] ;  /* 0x00027a00ff060b82 */ /* 0x003e240000000a00 */
[----:B0-----:R-:W-:-:S05]  /*2eee0*/  @P0 IMAD.HI.U32 R6, R4, R6, RZ ;  /* 0x0000000604060227 */ /* 0x001fca00078e00ff */
[----:B------:R-:W-:-:S04]  /*2eef0*/  @P0 SHF.R.U32.HI R4, RZ, R7, R6 ;  /* 0x00000007ff040219 */ /* 0x000fc80000011606 */
[----:B------:R-:W-:Y:S01]  /*2ef00*/  LOP3.LUT R4, RZ, R4, RZ, 0x33, !PT ;  /* 0x00000004ff047212 */ /* 0x000fe200078e33ff */
[----:B------:R-:W-:Y:S06]  /*2ef10*/  BRA `(.L_x_1648) ;  /* 0x0000000000107947 */ /* 0x000fec0003800000 */
.L_x_1647:
[----:B------:R-:W-:-:S13]  /*2ef20*/  ISETP.NE.AND P0, PT, R3, 0x1, PT ;  /* 0x000000010300780c */ /* 0x000fda0003f05270 */
[----:B01----:R-:W0:Y:S02]  /*2ef30*/  @P0 LDC.64 R6, c[0x0][0x9e8] ;  /* 0x00027a00ff060b82 */ /* 0x003e240000000a00 */
[----:B0-----:R-:W-:-:S05]  /*2ef40*/  @P0 IMAD.HI.U32 R6, R4, R6, RZ ;  /* 0x0000000604060227 */ /* 0x001fca00078e00ff */
[----:B------:R-:W-:-:S07]  /*2ef50*/  @P0 SHF.R.U32.HI R4, RZ, R7, R6 ;  /* 0x00000007ff040219 */ /* 0x000fce0000011606 */
.L_x_1648:
[----:B------:R-:W-:Y:S05]  /*2ef60*/  BSYNC B0 ;  /* 0x0000000000007941 */ /* 0x000fea0003800000 */
.L_x_1646:
[----:B------:R-:W-:-:S05]  /*2ef70*/  IMAD R3, R4, R3, RZ ;  /* 0x0000000304037224 */ /* 0x000fca00078e02ff */
[----:B------:R-:W-:-:S07]  /*2ef80*/  VIMNMX R0, R0, R3, !PT ;  /* 0x0000000300007248 */ /* 0x000fce0007fe0100 */
.L_x_1645:
[----:B------:R-:W-:Y:S01]  /*2ef90*/  IMAD.HI R0, R0, 0x66666667, RZ ;  /* 0x6666666700007827 */ /* 0x000fe200078e02ff */
[----:B------:R-:W-:Y:S04]  /*2efa0*/  BSSY B6, `(.L_x_1649) ;  /* 0x00002f4000067945 */ /* 0x000fe80003800000 */
[----:B------:R-:W-:-:S04]  /*2efb0*/  SHF.R.U32.HI R3, RZ, 0x1f, R0 ;  /* 0x0000001fff037819 */ /* 0x000fc80000011600 */
[----:B------:R-:W-:-:S04]  /*2efc0*/  LEA.HI.SX32 R3, R0, R3, 0x1a ;  /* 0x0000000300037211 */ /* 0x000fc800078fd2ff */
[----:B------:R-:W-:-:S04]  /*2efd0*/  VIMNMX R2, RZ, R3, !PT ;  /* 0x00000003ff027248 */ /* 0x000fc80007fe0100 */
[----:B------:R-:W-:Y:S01]  /*2efe0*/  ISETP.GT.AND P0, PT, R17, R2, PT ;  /* 0x000000021100720c */ /* 0x000fe20003f04270 */
[----:B------:R2:W-:-:S12]  /*2eff0*/  STL [R1+0x20], R2 ;  /* 0x0000200201007387 */ /* 0x0005d80000100800 */
[----:B--2---:R-:W-:Y:S05]  /*2f000*/  @P0 BRA `(.L_x_1650) ;  /* 0x0000000000480947 */ /* 0x004fea0003800000 */
[----:B------:R-:W2:Y:S02]  /*2f010*/  S2R R2, SR_TID.X ;  /* 0x0000000000027919 */ /* 0x000ea40000002100 */
[----:B--2---:R-:W-:-:S04]  /*2f020*/  LOP3.LUT R2, R2, 0x7f, RZ, 0xc0, !PT ;  /* 0x0000007f02027812 */ /* 0x004fc800078ec0ff */
[----:B------:R-:W-:-:S13]  /*2f030*/  ISETP.NE.AND P0, PT, R2, RZ, PT ;  /* 0x000000ff0200720c */ /* 0x000fda0003f05270 */
[----:B------:R-:W-:Y:S05]  /*2f040*/  @P0 BRA `(.L_x_1651) ;  /* 0x0000002c00a40947 */ /* 0x000fea0003800000 */
[----:B-1----:R-:W1:Y:S01]  /*2f050*/  S2R R5, SR_LANEID ;  /* 0x0000000000057919 */ /* 0x002e620000000000 */
        /* <DEDUP_REMOVED lines=8> */
[----:B0-----:R-:W0:Y:S01]  /*2f0e0*/  POPC R7, R4 ;  /* 0x0000000400077309 */ /* 0x001e220000000000 */
[----:B--2---:R-:W0:Y:S02]  /*2f0f0*/  SHFL.IDX PT, R0, R3, R0, 0x1f ;  /* 0x00001f0003007589 */ /* 0x004e2400000e0000 */
[----:B0-----:R-:W-:-:S05]  /*2f100*/  IADD3 R0, R0, UR38, R7 ;  /* 0x0000002600007c10 */ /* 0x001fca000fffe007 */
[----:B------:R2:W-:Y:S01]  /*2f110*/  STL [R1], R0 ;  /* 0x0000000001007387 */ /* 0x0005e20000100800 */
[----:B------:R-:W-:Y:S05]  /*2f120*/  BRA `(.L_x_1651) ;  /* 0x0000002c006c7947 */ /* 0x000fea0003800000 */
.L_x_1650:
[----:B------:R-:W2:Y:S01]  /*2f130*/  S2R R0, SR_CgaCtaId ;  /* 0x0000000000007919 */ /* 0x000ea20000008800 */
[----:B------:R-:W-:-:S04]  /*2f140*/  MOV R2, 0x400 ;  /* 0x0000040000027802 */ /* 0x000fc80000000f00 */
[----:B--2---:R-:W-:-:S05]  /*2f150*/  LEA R18, R0, R2, 0x18 ;  /* 0x0000000200127211 */ /* 0x004fca00078ec0ff */
[----:B------:R2:W-:Y:S01]  /*2f160*/  STL [R1+0x30], R18 ;  /* 0x0000301201007387 */ /* 0x0005e20000100800 */
[----:B------:R-:W-:-:S05]  /*2f170*/  VIADD R0, R18, 0x1a400 ;  /* 0x0001a40012007836 */ /* 0x000fca0000000000 */
[----:B------:R-:W-:-:S13]  /*2f180*/  LOP3.LUT P0, RZ, R0, 0x1bf, RZ, 0xc0, !PT ;  /* 0x000001bf00ff7812 */ /* 0x000fda000780c0ff */
[----:B--2---:R-:W-:Y:S05]  /*2f190*/  @!P0 BRA `(.L_x_1652) ;  /* 0x0000000000408947 */ /* 0x004fea0003800000 */
[----:B------:R-:W-:Y:S01]  /*2f1a0*/  MOV R2, 0x0 ;  /* 0x0000000000027802 */ /* 0x000fe20000000f00 */
[----:B------:R-:W-:Y:S01]  /*2f1b0*/  ULDC.64 UR6, c[0x4][0xa0] ;  /* 0x0100280000067ab9 */ /* 0x000fe20000000a00 */
[----:B------:R-:W-:Y:S01]  /*2f1c0*/  ULDC.64 UR8, c[0x4][0xa8] ;  /* 0x01002a0000087ab9 */ /* 0x000fe20000000a00 */
[----:B------:R-:W-:Y:S01]  /*2f1d0*/  ULDC.64 UR4, c[0x4][0x8] ;  /* 0x0100020000047ab9 */ /* 0x000fe20000000a00 */
[----:B------:R-:W-:Y:S02]  /*2f1e0*/  IMAD.U32 R4, RZ, RZ, UR6 ;  /* 0x00000006ff047e24 */ /* 0x000fe4000f8e00ff */
[----:B------:R-:W2:Y:S01]  /*2f1f0*/  LDC.64 R2, c[0x4][R2] ;  /* 0x0100000002027b82 */ /* 0x000ea20000000a00 */
[----:B-1----:R-:W-:Y:S02]  /*2f200*/  IMAD.U32 R5, RZ, RZ, UR7 ;  /* 0x00000007ff057e24 */ /* 0x002fe4000f8e00ff */
[----:B------:R-:W-:Y:S02]  /*2f210*/  IMAD.U32 R6, RZ, RZ, UR8 ;  /* 0x00000008ff067e24 */ /* 0x000fe4000f8e00ff */
[----:B0-----:R-:W-:-:S02]  /*2f220*/  IMAD.U32 R7, RZ, RZ, UR9 ;  /* 0x00000009ff077e24 */ /* 0x001fc4000f8e00ff */
[----:B------:R-:W-:Y:S02]  /*2f230*/  IMAD.U32 R10, RZ, RZ, UR4 ;  /* 0x00000004ff0a7e24 */ /* 0x000fe4000f8e00ff */
[----:B------:R-:W-:Y:S02]  /*2f240*/  IMAD.U32 R11, RZ, RZ, UR5 ;  /* 0x00000005ff0b7e24 */ /* 0x000fe4000f8e00ff */
[----:B------:R-:W-:Y:S02]  /*2f250*/  IMAD.MOV.U32 R8, RZ, RZ, 0x70 ;  /* 0x00000070ff087424 */ /* 0x000fe400078e00ff */
[----:B------:R-:W-:Y:S02]  /*2f260*/  IMAD.MOV.U32 R12, RZ, RZ, 0x1 ;  /* 0x00000001ff0c7424 */ /* 0x000fe400078e00ff */
[----:B------:R-:W-:-:S07]  /*2f270*/  IMAD.MOV.U32 R13, RZ, RZ, RZ ;  /* 0x000000ffff0d7224 */ /* 0x000fce00078e00ff */
[----:B------:R-:W-:-:S07]  /*2f280*/  LEPC R20, `(.L_x_1652) ;  /* 0x000000001014794e */ /* 0x000fce0000000000 */
[----:B--2---:R-:W-:Y:S05]  /*2f290*/  CALL.ABS.NOINC R2 ;  /* 0x0000000002007343 */ /* 0x004fea0003c00000 */
.L_x_1652:
[----:B------:R-:W-:Y:S01]  /*2f2a0*/  VIADD R18, R18, 0xa400 ;  /* 0x0000a40012127836 */ /* 0x000fe20000000000 */
[----:B------:R-:W-:-:S04]  /*2f2b0*/  LOP3.LUT R16, R16, 0xfffffffe, RZ, 0xc0, !PT ;  /* 0xfffffffe10107812 */ /* 0x000fc800078ec0ff */
[----:B------:R-:W-:-:S13]  /*2f2c0*/  LOP3.LUT P0, RZ, R18, 0x3ff, RZ, 0xc0, !PT ;  /* 0x000003ff12ff7812 */ /* 0x000fda000780c0ff */
[----:B------:R-:W-:Y:S01]  /*2f2d0*/  @P0 LOP3.LUT R16, R16, 0x1, RZ, 0xfc, !PT ;  /* 0x0000000110100812 */ /* 0x000fe200078efcff */
[----:B------:R-:W-:Y:S06]  /*2f2e0*/  @!P0 BRA `(.L_x_1653) ;  /* 0x0000000000408947 */ /* 0x000fec0003800000 */
        /* <DEDUP_REMOVED lines=16> */
.L_x_1653:
[----:B------:R-:W2:Y:S02]  /*2f3f0*/  LDL R2, [R1+0x30] ;  /* 0x0000300001027983 */ /* 0x000ea40000100800 */
[----:B--2---:R-:W-:-:S05]  /*2f400*/  VIADD R0, R2, 0x400 ;  /* 0x0000040002007836 */ /* 0x004fca0000000000 */
        /* <DEDUP_REMOVED lines=18> */
.L_x_1654:
        /* <DEDUP_REMOVED lines=18> */
.L_x_1655:
[----:B------:R-:W2:Y:S01]  /*2f650*/  LDL.LU R3, [R1+0x1c] ;  /* 0x00001c0001037983 */ /* 0x000ea20000300800 */
[----:B------:R-:W3:Y:S01]  /*2f660*/  LDC R0, c[0x0][0x428] ;  /* 0x00010a00ff007b82 */ /* 0x000ee20000000800 */
[----:B------:R-:W-:Y:S02]  /*2f670*/  ULDC.64 UR4, c[0x0][0x9f8] ;  /* 0x00027e0000047ab9 */ /* 0x000fe40000000a00 */
[----:B------:R-:W2:Y:S04]  /*2f680*/  LDL.LU R2, [R1+0x4] ;  /* 0x0000040001027983 */ /* 0x000ea80000300800 */
[----:B-1----:R-:W4:Y:S04]  /*2f690*/  LDL R5, [R1+0x8] ;  /* 0x0000080001057983 */ /* 0x002f280000100800 */
[----:B------:R-:W5:Y:S01]  /*2f6a0*/  LDL R18, [R1+0xc] ;  /* 0x00000c0001127983 */ /* 0x000f620000100800 */
[----:B---3--:R-:W-:Y:S01]  /*2f6b0*/  ISETP.NE.AND P0, PT, R0, 0x1, PT ;  /* 0x000000010000780c */ /* 0x008fe20003f05270 */
[----:B--2---:R-:W-:-:S12]  /*2f6c0*/  IMAD R4, R2, 0x80, R3 ;  /* 0x0000008002047824 */ /* 0x004fd800078e0203 */
[----:B------:R-:W1:Y:S01]  /*2f6d0*/  @P0 LDC R3, c[0x0][0x42c] ;  /* 0x00010b00ff030b82 */ /* 0x000e620000000800 */
[----:B----4-:R-:W-:Y:S02]  /*2f6e0*/  IMAD.MOV.U32 R0, RZ, RZ, R5 ;  /* 0x000000ffff007224 */ /* 0x010fe400078e0005 */
[----:B-----5:R-:W-:-:S05]  /*2f6f0*/  IMAD.MOV.U32 R6, RZ, RZ, R18 ;  /* 0x000000ffff067224 */ /* 0x020fca00078e0012 */
[----:B------:R-:W2:Y:S01]  /*2f700*/  @P0 LDC R2, c[0x0][0x430] ;  /* 0x00010c00ff020b82 */ /* 0x000ea20000000800 */
[----:B-1----:R-:W-:Y:S02]  /*2f710*/  @P0 IMAD.HI.U32 R3, R5, R3, RZ ;  /* 0x0000000305030227 */ /* 0x002fe400078e00ff */
[----:B------:R-:W1:Y:S03]  /*2f720*/  S2R R5, SR_TID.X ;  /* 0x0000000000057919 */ /* 0x000e660000002100 */
[----:B--2---:R-:W-:Y:S02]  /*2f730*/  @P0 SHF.R.U32.HI R0, RZ, R2, R3 ;  /* 0x00000002ff000219 */ /* 0x004fe40000011603 */
[----:B------:R-:W-:-:S04]  /*2f740*/  ISETP.NE.U32.AND P0, PT, RZ, UR4, PT ;  /* 0x00000004ff007c0c */ /* 0x000fc8000bf05070 */
[----:B------:R-:W-:Y:S01]  /*2f750*/  ISETP.NE.AND.EX P0, PT, RZ, UR5, PT, P0 ;  /* 0x00000005ff007c0c */ /* 0x000fe2000bf05300 */
[----:B------:R-:W-:-:S12]  /*2f760*/  ULDC.64 UR4, c[0x0][0xa00] ;  /* 0x0002800000047ab9 */ /* 0x000fd80000000a00 */
[----:B------:R-:W2:Y:S01]  /*2f770*/  @P0 LDC.64 R2, c[0x0][0x9f8] ;  /* 0x00027e00ff020b82 */ /* 0x000ea20000000a00 */
[----:B-1----:R-:W-:Y:S01]  /*2f780*/  LOP3.LUT R5, R5, 0x7f, RZ, 0xc0, !PT ;  /* 0x0000007f05057812 */ /* 0x002fe200078ec0ff */
[----:B--2---:R-:W-:-:S05]  /*2f790*/  @P0 IMAD.WIDE R2, R18, 0x4, R2 ;  /* 0x0000000412020825 */ /* 0x004fca00078e0202 */
[----:B------:R1:W2:Y:S01]  /*2f7a0*/  @P0 LDG.E R6, desc[UR60][R2.64] ;  /* 0x0000003c02060981 */ /* 0x0002a2000c1e1900 */
[----:B------:R-:W-:Y:S02]  /*2f7b0*/  ISETP.NE.AND P1, PT, R5, RZ, PT ;  /* 0x000000ff0500720c */ /* 0x000fe40003f25270 */
[----:B------:R-:W-:Y:S02]  /*2f7c0*/  ISETP.NE.U32.AND P0, PT, RZ, UR4, PT ;  /* 0x00000004ff007c0c */ /* 0x000fe4000bf05070 */
[----:B------:R-:W-:Y:S02]  /*2f7d0*/  PLOP3.LUT P3, PT, P1, PT, PT, 0x8, 0x0 ;  /* 0x000000000000781c */ /* 0x000fe40000f6e170 */
[----:B------:R-:W-:-:S04]  /*2f7e0*/  ISETP.NE.AND.EX P2, PT, RZ, UR5, PT, P0 ;  /* 0x00000005ff007c0c */ /* 0x000fc8000bf45300 */
[----:B-1----:R-:W-:-:S03]  /*2f7f0*/  SEL R3, R18, RZ, !P2 ;  /* 0x000000ff12037207 */ /* 0x002fc60005000000 */
[----:B------:R-:W-:-:S05]  /*2f800*/  VOTEU.ALL UP1, P1 ;  /* 0x00000000003f7886 */ /* 0x000fca0000820000 */
[----:B------:R-:W-:-:S04]  /*2f810*/  @!UP1 UIADD3 UR8, UP0, UR40, 0x270, URZ ;  /* 0x0000027028089890 */ /* 0x000fc8000ff1e03f */
[----:B------:R-:W-:-:S03]  /*2f820*/  @!UP1 UIADD3.X UR9, URZ, UR41, URZ, UP0, !UPT ;  /* 0x000000293f099290 */ /* 0x000fc600087fe43f */
[----:B------:R-:W-:Y:S01]  /*2f830*/  VOTEU.ALL UP0, P1 ;  /* 0x00000000003f7886 */ /* 0x000fe20000800000 */
[----:B--2---:R1:W-:Y:S08]  /*2f840*/  STL [R1+0x4], R6 ;  /* 0x0000040601007387 */ /* 0x0043f00000100800 */
.L_x_1656:
        /* <DEDUP_REMOVED lines=10> */
[----:B--2---:R-:W-:Y:S05]  /*2f8f0*/  @P3 BRA.U.ANY `(.L_x_1656) ;  /* 0xfffffffd00d43947 */ /* 0x004fea000393ffff */
[----:B------:R-:W-:Y:S01]  /*2f900*/  PLOP3.LUT P2, PT, P1, PT, PT, 0x8, 0x0 ;  /* 0x000000000000781c */ /* 0x000fe20000f4e170 */
[----:B------:R-:W-:Y:S01]  /*2f910*/  VOTEU.ALL UP0, P1 ;  /* 0x00000000003f7886 */ /* 0x000fe20000800000 */
[----:B------:R-:W-:-:S11]  /*2f920*/  UMOV UR4, 0x40 ;  /* 0x0000004000047882 */ /* 0x000fd60000000000 */
.L_x_1657:
        /* <DEDUP_REMOVED lines=13> */
.L_x_1658:
        /* <DEDUP_REMOVED lines=10> */
[----:B------:R-:W2:Y:S01]  /*2faa0*/  LDL R18, [R1+0x4] ;  /* 0x0000040001127983 */ /* 0x000ea20000100800 */
[----:B01----:R-:W0:Y:S01]  /*2fab0*/  LDC.64 R6, c[0x0][0x3f8] ;  /* 0x0000fe00ff067b82 */ /* 0x003e220000000a00 */
        /* <DEDUP_REMOVED lines=12> */
.L_x_1807:
[----:B--2---:R-:W-:Y:S02]  /*2fb80*/  ISETP.NE.AND P0, PT, R14, RZ, PT ;  /* 0x000000ff0e00720c */ /* 0x004fe40003f05270 */
[----:B------:R-:W-:-:S11]  /*2fb90*/  PLOP3.LUT P6, PT, PT, PT, PT, 0x8, 0x0 ;  /* 0x000000000000781c */ /* 0x000fd60003fce170 */
[----:B------:R-:W-:Y:S05]  /*2fba0*/  @P0 BRA `(.L_x_1660) ;  /* 0x00000008003c0947 */ /* 0x000fea0003800000 */
[----:B------:R-:W-:-:S03]  /*2fbb0*/  UMOV UR4, 0xffffffff ;  /* 0xffffffff00047882 */ /* 0x000fc60000000000 */
[----:B------:R-:W-:Y:S05]  /*2fbc0*/  BRA.DIV UR4, `(.L_x_1661) ;  /* 0x0000005204887947 */ /* 0x000fea000b800000 */
[----:B------:R-:W-:-:S13]  /*2fbd0*/  ELECT P6, URZ, PT ;  /* 0x00000000003f782f */ /* 0x000fda00038c0000 */
.L_x_1810:
[----:B------:R-:W-:Y:S05]  /*2fbe0*/  @!P6 BRA `(.L_x_1662) ;  /* 0x000000040090e947 */ /* 0x000fea0003800000 */
[----:B------:R-:W-:Y:S01]  /*2fbf0*/  ISETP.NE.U32.AND P0, PT, R6, RZ, PT ;  /* 0x000000ff0600720c */ /* 0x000fe20003f05070 */
[----:B-1----:R-:W-:-:S03]  /*2fc00*/  VIADD R8, R17, 0xffffffff ;  /* 0xffffffff11087836 */ /* 0x002fc60000000000 */
[----:B------:R-:W-:-:S13]  /*2fc10*/  ISETP.NE.AND.EX P0, PT, R7, RZ, PT, P0 ;  /* 0x000000ff0700720c */ /* 0x000fda0003f05300 */
[----:B------:R-:W-:Y:S05]  /*2fc20*/  @!P0 BRA `(.L_x_1663) ;  /* 0x00000000004c8947 */ /* 0x000fea0003800000 */
[----:B------:R-:W1:Y:S01]  /*2fc30*/  LDC R9, c[0x0][0x41c] ;  /* 0x00010700ff097b82 */ /* 0x000e620000000800 */
[----:B------:R-:W-:Y:S01]  /*2fc40*/  IMAD.MOV.U32 R2, RZ, RZ, R8 ;  /* 0x000000ffff027224 */ /* 0x000fe200078e0008 */
[----:B------:R-:W-:Y:S01]  /*2fc50*/  ULDC.64 UR4, c[0x0][0x408] ;  /* 0x0001020000047ab9 */ /* 0x000fe20000000a00 */
[----:B------:R-:W-:Y:S01]  /*2fc60*/  IMAD.MOV.U32 R12, RZ, RZ, R5 ;  /* 0x000000ffff0c7224 */ /* 0x000fe200078e0005 */
[----:B-1----:R-:W-:-:S13]  /*2fc70*/  ISETP.NE.AND P0, PT, R9, 0x1, PT ;  /* 0x000000010900780c */ /* 0x002fda0003f05270 */
[----:B------:R-:W1:Y:S02]  /*2fc80*/  @P0 LDC.64 R10, c[0x0][0x420] ;  /* 0x00010800ff0a0b82 */ /* 0x000e640000000a00 */
[----:B-1----:R-:W-:-:S05]  /*2fc90*/  @P0 IMAD.HI.U32 R10, R8, R10, RZ ;  /* 0x0000000a080a0227 */ /* 0x002fca00078e00ff */
[----:B------:R-:W-:-:S04]  /*2fca0*/  @P0 SHF.R.U32.HI R2, RZ, R11, R10 ;  /* 0x0000000bff020219 */ /* 0x000fc8000001160a */
[--C-:B------:R-:W-:Y:S01]  /*2fcb0*/  SHF.R.S32.HI R11, RZ, 0x1f, R2.reuse ;  /* 0x0000001fff0b7819 */ /* 0x100fe20000011402 */
[--C-:B0-----:R-:W-:Y:S02]  /*2fcc0*/  IMAD.MOV R5, RZ, RZ, -R2.reuse ;  /* 0x000000ffff057224 */ /* 0x101fe400078e0a02 */
[----:B------:R-:W-:Y:S02]  /*2fcd0*/  IMAD.MOV.U32 R10, RZ, RZ, R2 ;  /* 0x000000ffff0a7224 */ /* 0x000fe400078e0002 */
        /* <DEDUP_REMOVED lines=8> */
.L_x_1663:
[----:B-1----:R-:W2:Y:S01]  /*2fd60*/  LDL R6, [R1+0x14] ;  /* 0x0000140001067983 */ /* 0x002ea20000100800 */
[----:B0-----:R-:W-:Y:S01]  /*2fd70*/  MOV R5, 0x400 ;  /* 0x0000040000057802 */ /* 0x001fe20000000f00 */
[----:B------:R-:W0:Y:S01]  /*2fd80*/  S2R R9, SR_CgaCtaId ;  /* 0x0000000000097919 */ /* 0x000e220000008800 */
[----:B------:R-:W1:Y:S02]  /*2fd90*/  S2R R7, SR_TID.X ;  /* 0x0000000000077919 */ /* 0x000e640000002100 */
[----:B0-----:R-:W-:-:S05]  /*2fda0*/  LEA R5, R9, R5, 0x18 ;  /* 0x0000000509057211 */ /* 0x001fca00078ec0ff */
[----:B------:R-:W-:Y:S01]  /*2fdb0*/  IMAD R5, R19, 0x8, R5 ;  /* 0x0000000813057824 */ /* 0x000fe200078e0205 */
[----:B-1----:R-:W-:-:S04]  /*2fdc0*/  LOP3.LUT R7, R7, 0x7f, RZ, 0xc0, !PT ;  /* 0x0000007f07077812 */ /* 0x002fc800078ec0ff */
[----:B------:R-:W-:Y:S02]  /*2fdd0*/  ISETP.NE.AND P0, PT, R7, RZ, PT ;  /* 0x000000ff0700720c */ /* 0x000fe40003f05270 */
[----:B--2---:R-:W-:-:S04]  /*2fde0*/  SHF.L.U32 R6, R6, 0x1f, RZ ;  /* 0x0000001f06067819 */ /* 0x004fc800000006ff */
[----:B------:R-:W0:Y:S02]  /*2fdf0*/  SYNCS.PHASECHK.TRANS64.TRYWAIT P2, [R5+URZ+0x29880], R6 ;  /* 0x02988006050075a7 */ /* 0x000e24000804017f */
[----:B0-----:R-:W-:Y:S05]  /*2fe00*/  @!P2 BRA `(.L_x_1664) ;  /* 0x000000500018a947 */ /* 0x001fea0003800000 */
.L_x_1811:
        /* <DEDUP_REMOVED lines=8> */
.L_x_1665:
[----:B------:R-:W2:Y:S01]  /*2fe90*/  LDL R9, [R1+0x24] ;  /* 0x0000240001097983 */ /* 0x000ea20000100800 */
[----:B------:R-:W-:Y:S01]  /*2fea0*/  MOV R7, 0x400 ;  /* 0x0000040000077802 */ /* 0x000fe20000000f00 */
[----:B------:R-:W1:Y:S01]  /*2feb0*/  S2R R10, SR_CgaCtaId ;  /* 0x00000000000a7919 */ /* 0x000e620000008800 */
[----:B------:R-:W-:Y:S01]  /*2fec0*/  R2UR UR9, R5 ;  /* 0x00000000050972ca */ /* 0x000fe200000e0000 */
[----:B------:R-:W-:Y:S01]  /*2fed0*/  UIADD3 UR4, UP0, UR40, 0x470, URZ ;  /* 0x0000047028047890 */ /* 0x000fe2000ff1e03f */
[----:B------:R-:W-:Y:S02]  /*2fee0*/  R2UR UR12, R0 ;  /* 0x00000000000c72ca */ /* 0x000fe400000e0000 */
[----:B-----5:R-:W-:Y:S01]  /*2fef0*/  R2UR UR13, R2 ;  /* 0x00000000020d72ca */ /* 0x020fe200000e0000 */
[----:B------:R-:W-:Y:S01]  /*2ff00*/  UIADD3.X UR5, URZ, UR41, URZ, UP0, !UPT ;  /* 0x000000293f057290 */ /* 0x000fe200087fe43f */
[----:B-1----:R-:W-:-:S05]  /*2ff10*/  LEA R7, R10, R7, 0x18 ;  /* 0x000000070a077211 */ /* 0x002fca00078ec0ff */
[----:B------:R-:W-:-:S05]  /*2ff20*/  IMAD R7, R19, 0x5000, R7 ;  /* 0x0000500013077824 */ /* 0x000fca00078e0207 */
[----:B------:R-:W-:Y:S01]  /*2ff30*/  R2UR UR8, R7 ;  /* 0x00000000070872ca */ /* 0x000fe200000e0000 */
[----:B------:R-:W-:Y:S01]  /*2ff40*/  UIADD3 UR9, UR9, 0x29870, URZ ;  /* 0x0002987009097890 */ /* 0x000fe2000fffe03f */
[----:B------:R-:W-:Y:S01]  /*2ff50*/  UMOV UR6, 0x0 ;  /* 0x0000000000067882 */ /* 0x000fe20000000000 */
[----:B------:R-:W-:Y:S01]  /*2ff60*/  UMOV UR7, 0x14f00000 ;  /* 0x14f0000000077882 */ /* 0x000fe20000000000 */
[----:B------:R-:W-:-:S09]  /*2ff70*/  UMOV UR10, URZ ;  /* 0x0000003f000a7c82 */ /* 0x000fd20008000000 */
[----:B------:R-:W-:Y:S01]  /*2ff80*/  UIADD3 UR8, UR8, 0xa400, URZ ;  /* 0x0000a40008087890 */ /* 0x000fe2000fffe03f */
[----:B--2---:R-:W-:-:S05]  /*2ff90*/  IMAD R8, R8, 0xa0, R9 ;  /* 0x000000a008087824 */ /* 0x004fca00078e0209 */
[----:B------:R-:W-:-:S13]  /*2ffa0*/  R2UR UR11, R8 ;  /* 0x00000000080b72ca */ /* 0x000fda00000e0000 */
[----:B------:R1:W-:Y:S01]  /*2ffb0*/  UTMALDG.4D [UR8], [UR4], desc[UR6] ;  /* 0x00000608040075b4 */ /* 0x0003e20008019000 */
[----:B------:R-:W2:Y:S02]  /*2ffc0*/  SYNCS.PHASECHK.TRANS64.TRYWAIT P2, [R5+URZ+0x29840], R6 ;  /* 0x02984006050075a7 */ /* 0x000ea4000804017f */
[----:B-12---:R-:W-:Y:S05]  /*2ffd0*/  @!P2 BRA `(.L_x_1666) ;  /* 0x0000004c00b8a947 */ /* 0x006fea0003800000 */
.L_x_1812:
        /* <DEDUP_REMOVED lines=8> */
.L_x_1667:
[----:B------:R-:W2:Y:S01]  /*30060*/  S2R R7, SR_CgaCtaId ;  /* 0x0000000000077919 */ /* 0x000ea20000008800 */
[----:B01----:R-:W-:Y:S01]  /*30070*/  MOV R6, 0x400 ;  /* 0x0000040000067802 */ /* 0x003fe20000000f00 */
[----:B------:R-:W-:Y:S01]  /*30080*/  UIADD3 UR4, UP0, UR40, 0x370, URZ ;  /* 0x0000037028047890 */ /* 0x000fe2000ff1e03f */
[----:B------:R-:W-:Y:S01]  /*30090*/  R2UR UR9, R5 ;  /* 0x00000000050972ca */ /* 0x000fe200000e0000 */
[----:B------:R-:W-:Y:S01]  /*300a0*/  UMOV UR10, URZ ;  /* 0x0000003f000a7c82 */ /* 0x000fe20008000000 */
[----:B------:R-:W-:Y:S01]  /*300b0*/  R2UR UR11, R8 ;  /* 0x00000000080b72ca */ /* 0x000fe200000e0000 */
[----:B------:R-:W-:Y:S01]  /*300c0*/  UIADD3.X UR5, URZ, UR41, URZ, UP0, !UPT ;  /* 0x000000293f057290 */ /* 0x000fe200087fe43f */
[----:B------:R-:W-:Y:S01]  /*300d0*/  R2UR UR12, R0 ;  /* 0x00000000000c72ca */ /* 0x000fe200000e0000 */
[----:B------:R-:W-:Y:S01]  /*300e0*/  UMOV UR6, 0x0 ;  /* 0x0000000000067882 */ /* 0x000fe20000000000 */
[----:B------:R-:W-:Y:S01]  /*300f0*/  R2UR UR13, R2 ;  /* 0x00000000020d72ca */ /* 0x000fe200000e0000 */
[----:B------:R-:W-:Y:S01]  /*30100*/  UMOV UR7, 0x14f00000 ;  /* 0x14f0000000077882 */ /* 0x000fe20000000000 */
[----:B------:R-:W-:-:S05]  /*30110*/  UMOV UR17, 0x40 ;  /* 0x0000004000117882 */ /* 0x000fca0000000000 */
[----:B------:R-:W-:Y:S01]  /*30120*/  UIADD3 UR9, UR9, 0x29830, URZ ;  /* 0x0002983009097890 */ /* 0x000fe2000fffe03f */
[----:B--2---:R-:W-:-:S05]  /*30130*/  LEA R6, R7, R6, 0x18 ;  /* 0x0000000607067211 */ /* 0x004fca00078ec0ff */
[----:B------:R-:W-:-:S05]  /*30140*/  IMAD R5, R19, 0x7800, R6 ;  /* 0x0000780013057824 */ /* 0x000fca00078e0206 */
[----:B------:R-:W-:-:S13]  /*30150*/  R2UR UR8, R5 ;  /* 0x00000000050872ca */ /* 0x000fda00000e0000 */
        /* <DEDUP_REMOVED lines=12> */
[----:B--2---:R-:W-:Y:S01]  /*30220*/  NOP ;  /* 0x0000000000007918 */ /* 0x004fe20000000000 */
.L_x_1662:
[----:B------:R-:W2:Y:S01]  /*30230*/  LDL.LU R6, [R1+0x8] ;  /* 0x0000080001067983 */ /* 0x000ea20000300800 */
[----:B------:R-:W-:Y:S01]  /*30240*/  MOV R7, 0x400 ;  /* 0x0000040000077802 */ /* 0x000fe20000000f00 */
[----:B-1----:R-:W1:Y:S01]  /*30250*/  S2R R8, SR_CgaCtaId ;  /* 0x0000000000087919 */ /* 0x002e620000008800 */
[----:B------:R-:W-:Y:S05]  /*30260*/  WARPSYNC.ALL ;  /* 0x0000000000007948 */ /* 0x000fea0003800000 */
[----:B------:R-:W-:-:S13]  /*30270*/  ELECT P0, URZ, PT ;  /* 0x00000000003f782f */ /* 0x000fda0003800000 */
[----:B------:R-:W-:Y:S01]  /*30280*/  @P0 R2UR UR13, R3 ;  /* 0x00000000030d02ca */ /* 0x000fe200000e0000 */
[----:B------:R-:W-:Y:S01]  /*30290*/  UIADD3 UR4, UP0, UR40, 0x270, URZ ;  /* 0x0000027028047890 */ /* 0x000fe2000ff1e03f */
[----:B------:R-:W-:-:S03]  /*302a0*/  @P0 R2UR UR11, R4 ;  /* 0x00000000040b02ca */ /* 0x000fc600000e0000 */
[----:B------:R-:W-:Y:S01]  /*302b0*/  UIADD3.X UR5, URZ, UR41, URZ, UP0, !UPT ;  /* 0x000000293f057290 */ /* 0x000fe200087fe43f */
[----:B-1----:R-:W-:-:S04]  /*302c0*/  LEA R7, R8, R7, 0x18 ;  /* 0x0000000708077211 */ /* 0x002fc800078ec0ff */
[----:B------:R-:W-:Y:S01]  /*302d0*/  R2UR UR24, R7 ;  /* 0x00000000071872ca */ /* 0x000fe200000e0000 */
[----:B0-----:R-:W-:Y:S01]  /*302e0*/  @P0 IMAD.MOV.U32 R5, RZ, RZ, 0x6000 ;  /* 0x00006000ff050424 */ /* 0x001fe200078e00ff */
        /* <DEDUP_REMOVED lines=20> */
[----:B0-----:R-:W-:Y:S02]  /*30430*/  @P0 R2UR UR13, R3 ;  /* 0x00000000030d02ca */ /* 0x001fe400000e0000 */
[----:B------:R-:W-:Y:S02]  /*30440*/  @P0 R2UR UR12, R6 ;  /* 0x00000000060c02ca */ /* 0x000fe400000e0000 */
[----:B------:R-:W-:Y:S01]  /*30450*/  @P0 R2UR UR11, R4 ;  /* 0x00000000040b02ca */ /* 0x000fe200000e0000 */
[----:B------:R-:W-:Y:S01]  /*30460*/  UIADD3 UR8, UR24, 0x18400, URZ ;  /* 0x0001840018087890 */ /* 0x000fe2000fffe03f */
[----:B------:R-:W-:-:S11]  /*30470*/  UMOV UR10, 0x80 ;  /* 0x00000080000a7882 */ /* 0x000fd60000000000 */
[----:B------:R3:W-:Y:S02]  /*30480*/  UTMALDG.4D [UR8], [UR4], desc[UR22] ;  /* 0x00001608040075b4 */ /* 0x0007e40008019000 */
[----:B---3--:R-:W-:Y:S01]  /*30490*/  NOP ;  /* 0x0000000000007918 */ /* 0x008fe20000000000 */
.L_x_1660:
[----:B------:R-:W2:Y:S01]  /*304a0*/  LDL.LU R6, [R1+0x34] ;  /* 0x0000340001067983 */ /* 0x000ea20000300800 */
[----:B------:R-:W-:Y:S01]  /*304b0*/  MOV R4, 0x400 ;  /* 0x0000040000047802 */ /* 0x000fe20000000f00 */
[----:B------:R-:W-:Y:S01]  /*304c0*/  BSSY B0, `(.L_x_1668) ;  /* 0x000000b000007945 */ /* 0x000fe20003800000 */
[----:B0-----:R-:W0:Y:S02]  /*304d0*/  S2R R5, SR_CgaCtaId ;  /* 0x0000000000057919 */ /* 0x001e240000008800 */
[----:B0-----:R-:W-:Y:S01]  /*304e0*/  LEA R4, R5, R4, 0x18 ;  /* 0x0000000405047211 */ /* 0x001fe200078ec0ff */
[----:B--2---:R-:W-:-:S05]  /*304f0*/  VIADD R6, R6, 0x1 ;  /* 0x0000000106067836 */ /* 0x004fca0000000000 */
[----:B------:R-:W-:Y:S01]  /*30500*/  LEA.HI R3, R6, R6, RZ, 0x1 ;  /* 0x0000000606037211 */ /* 0x000fe200078f08ff */
[----:B------:R0:W-:Y:S03]  /*30510*/  STL [R1+0x34], R6 ;  /* 0x0000340601007387 */ /* 0x0001e60000100800 */
[----:B------:R-:W-:-:S05]  /*30520*/  LOP3.LUT R3, R3, 0xfffffffe, RZ, 0xc0, !PT ;  /* 0xfffffffe03037812 */ /* 0x000fca00078ec0ff */
[----:B------:R-:W-:-:S05]  /*30530*/  IMAD.IADD R3, R6, 0x1, -R3 ;  /* 0x0000000106037824 */ /* 0x000fca00078e0a03 */
[----:B------:R-:W-:-:S04]  /*30540*/  SHF.L.U32 R3, R3, 0x1f, RZ ;  /* 0x0000001f03037819 */ /* 0x000fc800000006ff */
[----:B------:R-:W2:Y:S02]  /*30550*/  SYNCS.PHASECHK.TRANS64.TRYWAIT P0, [R4+URZ+0x29820], R3 ;  /* 0x02982003040075a7 */ /* 0x000ea4000800017f */
[----:B0-2---:R-:W-:Y:S05]  /*30560*/  @!P0 BRA `(.L_x_1669) ;  /* 0x0000004800688947 */ /* 0x005fea0003800000 */
.L_x_1813:
[----:B------:R-:W-:Y:S05]  /*30570*/  BSYNC B0 ;  /* 0x0000000000007941 */ /* 0x000fea0003800000 */
.L_x_1668:
[----:B0-----:R-:W2:Y:S01]  /*30580*/  LDL R4, [R1+0x20] ;  /* 0x0000200001047983 */ /* 0x001ea20000100800 */
[----:B------:R-:W-:-:S05]  /*30590*/  VIADD R17, R17, 0xfffffffe ;  /* 0xfffffffe11117836 */ /* 0x000fca0000000000 */
[----:B--2---:R-:W-:-:S13]  /*305a0*/  ISETP.GE.AND P0, PT, R17, R4, PT ;  /* 0x000000041100720c */ /* 0x004fda0003f06270 */
[----:B------:R-:W-:Y:S05]  /*305b0*/  @!P0 BRA `(.L_x_1670) ;  /* 0x00000010002c8947 */ /* 0x000fea0003800000 */
[----:B------:R0:W5:Y:S01]  /*305c0*/  LDL.LU R7, [R1+0x14] ;  /* 0x0000140001077983 */ /* 0x0001620000300800 */
[----:B------:R-:W-:-:S07]  /*305d0*/  IMAD.MOV.U32 R6, RZ, RZ, R19 ;  /* 0x000000ffff067224 */ /* 0x000fce00078e0013 */
.L_x_1692:
[----:B------:R-:W-:Y:S01]  /*305e0*/  VIADD R19, R6, 0x1 ;  /* 0x0000000106137836 */ /* 0x000fe20000000000 */
[----:B------:R-:W-:Y:S05]  /*305f0*/  YIELD ;  /* 0x0000000000007946 */ /* 0x000fea0003800000 */
[----:B------:R-:W-:Y:S01]  /*30600*/  ISETP.NE.AND P0, PT, R19, 0x2, PT ;  /* 0x000000021300780c */ /* 0x000fe20003f05270 */
[----:B------:R-:W-:Y:S03]  /*30610*/  BSSY B0, `(.L_x_1671) ;  /* 0x0000091000007945 */ /* 0x000fe60003800000 */
[----:B------:R-:W-:-:S02]  /*30620*/  SEL R3, RZ, 0x1, P0 ;  /* 0x00000001ff037807 */ /* 0x000fc40000000000 */
[----:B------:R-:W-:Y:S02]  /*30630*/  SEL R19, R19, RZ, P0 ;  /* 0x000000ff13137207 */ /* 0x000fe40000000000 */
[----:B--2--5:R-:W-:-:S05]  /*30640*/  LOP3.LUT R9, R7, R3, RZ, 0x3c, !PT ;  /* 0x0000000307097212 */ /* 0x024fca00078e3cff */
[----:B------:R2:W-:Y:S01]  /*30650*/  STL [R1+0x14], R9 ;  /* 0x0000140901007387 */ /* 0x0005e20000100800 */
[----:B------:R-:W-:Y:S05]  /*30660*/  @!P6 BRA `(.L_x_1672) ;  /* 0x00000008002ce947 */ /* 0x000fea0003800000 */
[----:B------:R-:W-:Y:S01]  /*30670*/  ULDC.64 UR4, c[0x0][0x3f8] ;  /* 0x0000fe0000047ab9 */ /* 0x000fe20000000a00 */
[----:B-1----:R-:W-:Y:S01]  /*30680*/  IMAD.MOV.U32 R8, RZ, RZ, R17 ;  /* 0x000000ffff087224 */ /* 0x002fe200078e0011 */
[----:B------:R-:W-:-:S04]  /*30690*/  ISETP.NE.U32.AND P0, PT, RZ, UR4, PT ;  /* 0x00000004ff007c0c */ /* 0x000fc8000bf05070 */
[----:B------:R-:W-:-:S13]  /*306a0*/  ISETP.NE.AND.EX P0, PT, RZ, UR5, PT, P0 ;  /* 0x00000005ff007c0c */ /* 0x000fda000bf05300 */
[----:B------:R-:W-:Y:S05]  /*306b0*/  @!P0 BRA `(.L_x_1673) ;  /* 0x00000000004c8947 */ /* 0x000fea0003800000 */
[----:B------:R-:W3:Y:S01]  /*306c0*/  LDL R11, [R1+0x1c] ;  /* 0x00001c00010b7983 */ /* 0x000ee20000100800 */
[----:B------:R-:W1:Y:S01]  /*306d0*/  LDC R5, c[0x0][0x41c] ;  /* 0x00010700ff057b82 */ /* 0x000e620000000800 */
[----:B------:R-:W-:Y:S02]  /*306e0*/  ULDC.64 UR6, c[0x0][0x408] ;  /* 0x0001020000067ab9 */ /* 0x000fe40000000a00 */
[----:B------:R-:W4:Y:S01]  /*306f0*/  LDL R10, [R1+0x4] ;  /* 0x00000400010a7983 */ /* 0x000f220000100800 */
        /* <DEDUP_REMOVED lines=8> */
[----:B---3--:R-:W-:-:S04]  /*30780*/  IMAD R4, R11, UR6, RZ ;  /* 0x000000060b047c24 */ /* 0x008fc8000f8e02ff */
[C---:B----4-:R-:W-:Y:S02]  /*30790*/  IMAD R4, R10.reuse, UR7, R4 ;  /* 0x000000070a047c24 */ /* 0x050fe4000f8e0204 */
[----:B------:R-:W-:-:S04]  /*307a0*/  IMAD.WIDE.U32 R2, R10, UR6, R2 ;  /* 0x000000060a027c25 */ /* 0x000fc8000f8e0002 */
[----:B------:R-:W-:Y:S01]  /*307b0*/  IMAD.IADD R3, R4, 0x1, R3 ;  /* 0x0000000104037824 */ /* 0x000fe200078e0203 */
[----:B------:R-:W-:-:S04]  /*307c0*/  LEA R4, P0, R2, UR4, 0x2 ;  /* 0x0000000402047c11 */ /* 0x000fc8000f8010ff */
[----:B------:R-:W-:-:S05]  /*307d0*/  LEA.HI.X R5, R2, UR5, R3, 0x2, P0 ;  /* 0x0000000502057c11 */ /* 0x000fca00080f1403 */
[----:B------:R1:W5:Y:S04]  /*307e0*/  LDG.E R2, desc[UR60][R4.64] ;  /* 0x0000003c04027981 */ /* 0x000368000c1e1900 */
.L_x_1673:
[----:B-1----:R-:W1:Y:S01]  /*307f0*/  S2R R4, SR_CgaCtaId ;  /* 0x0000000000047919 */ /* 0x002e620000008800 */
[----:B------:R-:W-:Y:S01]  /*30800*/  MOV R3, 0x400 ;  /* 0x0000040000037802 */ /* 0x000fe20000000f00 */
[----:B------:R-:W-:Y:S01]  /*30810*/  BSSY B1, `(.L_x_1674) ;  /* 0x0000009000017945 */ /* 0x000fe20003800000 */
[----:B------:R-:W3:Y:S02]  /*30820*/  S2R R5, SR_TID.X ;  /* 0x0000000000057919 */ /* 0x000ee40000002100 */
[----:B-1----:R-:W-:Y:S02]  /*30830*/  LEA R3, R4, R3, 0x18 ;  /* 0x0000000304037211 */ /* 0x002fe400078ec0ff */
[----:B---3--:R-:W-:-:S03]  /*30840*/  LOP3.LUT R5, R5, 0x7f, RZ, 0xc0, !PT ;  /* 0x0000007f05057812 */ /* 0x008fc600078ec0ff */
[----:B------:R-:W-:Y:S01]  /*30850*/  IMAD R4, R19, 0x8, R3 ;  /* 0x0000000813047824 */ /* 0x000fe200078e0203 */
[----:B------:R-:W-:Y:S02]  /*30860*/  SHF.L.U32 R3, R9, 0x1f, RZ ;  /* 0x0000001f09037819 */ /* 0x000fe400000006ff */
[----:B------:R-:W-:Y:S02]  /*30870*/  ISETP.NE.AND P2, PT, R5, RZ, PT ;  /* 0x000000ff0500720c */ /* 0x000fe40003f45270 */
[----:B------:R-:W1:Y:S02]  /*30880*/  SYNCS.PHASECHK.TRANS64.TRYWAIT P0, [R4+URZ+0x29880], R3 ;  /* 0x02988003040075a7 */ /* 0x000e64000800017f */
[----:B-1----:R-:W-:Y:S09]  /*30890*/  @!P0 BRA `(.L_x_1675) ;  /* 0x0000004400bc8947 */ /* 0x002ff20003800000 */
.L_x_1814:
[----:B------:R-:W-:Y:S05]  /*308a0*/  BSYNC B1 ;  /* 0x0000000000017941 */ /* 0x000fea0003800000 */
.L_x_1674:
[----:B------:R-:W-:Y:S04]  /*308b0*/  BSSY B1, `(.L_x_1676) ;  /* 0x0000009000017945 */ /* 0x000fe80003800000 */
[----:B------:R-:W-:Y:S05]  /*308c0*/  @P2 BRA `(.L_x_1677) ;  /* 0x00000000001c2947 */ /* 0x000fea0003800000 */
[----:B------:R-:W2:Y:S02]  /*308d0*/  S2R R5, SR_TID.X ;  /* 0x0000000000057919 */ /* 0x000ea40000002100 */
[----:B--2---:R-:W-:Y:S01]  /*308e0*/  LOP3.LUT R9, R5, 0x1f, RZ, 0xc0, !PT ;  /* 0x0000001f05097812 */ /* 0x004fe200078ec0ff */
[----:B------:R-:W-:-:S03]  /*308f0*/  IMAD.MOV.U32 R5, RZ, RZ, 0x5000 ;  /* 0x00005000ff057424 */ /* 0x000fc600078e00ff */
[----:B------:R-:W-:Y:S01]  /*30900*/  ISETP.NE.AND P0, PT, R9, RZ, PT ;  /* 0x000000ff0900720c */ /* 0x000fe20003f05270 */
[----:B------:R3:W-:-:S12]  /*30910*/  SYNCS.ARRIVE.TRANS64 RZ, [R4+URZ+0x29870], R5 ;  /* 0x0298700504ff79a7 */ /* 0x0007d8000800003f */
[----:B---3--:R-:W-:Y:S05]  /*30920*/  @!P0 BRA `(.L_x_1677) ;  /* 0x0000000000048947 */ /* 0x008fea0003800000 */
[----:B------:R-:W-:Y:S01]  /*30930*/  BPT.TRAP 0x1 ;  /* 0x000000040000795c */ /* 0x000fe20000300000 */
.L_x_1677:
[----:B------:R-:W-:Y:S05]  /*30940*/  BSYNC B1 ;  /* 0x0000000000017941 */ /* 0x000fea0003800000 */
.L_x_1676:
[----:B------:R-:W3:Y:S01]  /*30950*/  LDL R5, [R1+0x24] ;  /* 0x0000240001057983 */ /* 0x000ee20000100800 */
[----:B------:R-:W-:Y:S01]  /*30960*/  IMAD.MOV.U32 R12, RZ, RZ, RZ ;  /* 0x000000ffff0c7224 */ /* 0x000fe200078e00ff */
[----:B--2---:R-:W-:Y:S01]  /*30970*/  MOV R9, 0x400 ;  /* 0x0000040000097802 */ /* 0x004fe20000000f00 */
[----:B------:R-:W-:Y:S01]  /*30980*/  UIADD3 UR4, UP0, UR40, 0x470, URZ ;  /* 0x0000047028047890 */ /* 0x000fe2000ff1e03f */
[----:B------:R-:W2:Y:S01]  /*30990*/  S2R R10, SR_CgaCtaId ;  /* 0x00000000000a7919 */ /* 0x000ea20000008800 */
[----:B------:R-:W-:Y:S01]  /*309a0*/  PLOP3.LUT P0, PT, PT, PT, PT, 0x80, 0x0 ;  /* 0x000000000000781c */ /* 0x000fe20003f0f070 */
[----:B------:R-:W-:Y:S01]  /*309b0*/  UMOV UR6, 0x0 ;  /* 0x0000000000067882 */ /* 0x000fe20000000000 */
[----:B------:R-:W-:Y:S01]  /*309c0*/  R2UR UR10, R12 ;  /* 0x000000000c0a72ca */ /* 0x000fe200000e0000 */
[----:B------:R-:W-:Y:S01]  /*309d0*/  UIADD3.X UR5, URZ, UR41, URZ, UP0, !UPT ;  /* 0x000000293f057290 */ /* 0x000fe200087fe43f */
[----:B------:R-:W-:Y:S01]  /*309e0*/  UMOV UR7, 0x14f00000 ;  /* 0x14f0000000077882 */ /* 0x000fe20000000000 */
[----:B--2---:R-:W-:-:S05]  /*309f0*/  LEA R9, R10, R9, 0x18 ;  /* 0x000000090a097211 */ /* 0x004fca00078ec0ff */
[----:B------:R-:W-:Y:S02]  /*30a00*/  IMAD R9, R19, 0x5000, R9 ;  /* 0x0000500013097824 */ /* 0x000fe400078e0209 */
[----:B---3--:R-:W-:Y:S02]  /*30a10*/  IMAD R5, R8, 0xa0, R5 ;  /* 0x000000a008057824 */ /* 0x008fe400078e0205 */
[----:B------:R-:W-:Y:S02]  /*30a20*/  VIADD R8, R9, 0xa400 ;  /* 0x0000a40009087836 */ /* 0x000fe40000000000 */
[----:B------:R-:W-:-:S07]  /*30a30*/  VIADD R9, R4, 0x29870 ;  /* 0x0002987004097836 */ /* 0x000fce0000000000 */
.L_x_1678:
        /* <DEDUP_REMOVED lines=10> */
[----:B------:R-:W2:Y:S01]  /*30ae0*/  SYNCS.PHASECHK.TRANS64.TRYWAIT P0, [R4+URZ+0x29840], R3 ;  /* 0x02984003040075a7 */ /* 0x000ea2000800017f */
[----:B------:R-:W-:Y:S04]  /*30af0*/  BSSY B1, `(.L_x_1679) ;  /* 0x0000002000017945 */ /* 0x000fe80003800000 */
[----:B--2---:R-:W-:Y:S05]  /*30b00*/  @!P0 BRA `(.L_x_1680) ;  /* 0x0000004400348947 */ /* 0x004fea0003800000 */
.L_x_1815:
[----:B------:R-:W-:Y:S05]  /*30b10*/  BSYNC B1 ;  /* 0x0000000000017941 */ /* 0x000fea0003800000 */
.L_x_1679:
        /* <DEDUP_REMOVED lines=11> */
.L_x_1682:
[----:B------:R-:W-:Y:S05]  /*30bd0*/  BSYNC B1 ;  /* 0x0000000000017941 */ /* 0x000fea0003800000 */
.L_x_1681:
[----:B------:R-:W3:Y:S01]  /*30be0*/  S2R R8, SR_CgaCtaId ;  /* 0x0000000000087919 */ /* 0x000ee20000008800 */
[----:B-12---:R-:W-:Y:S01]  /*30bf0*/  MOV R3, 0x400 ;  /* 0x0000040000037802 */ /* 0x006fe20000000f00 */
[----:B------:R-:W-:Y:S01]  /*30c00*/  UIADD3 UR4, UP0, UR40, 0x370, URZ ;  /* 0x0000037028047890 */ /* 0x000fe2000ff1e03f */
[----:B------:R-:W-:Y:S01]  /*30c10*/  R2UR UR10, R12 ;  /* 0x000000000c0a72ca */ /* 0x000fe200000e0000 */
[----:B------:R-:W-:Y:S01]  /*30c20*/  VIADD R4, R4, 0x29830 ;  /* 0x0002983004047836 */ /* 0x000fe20000000000 */
[----:B------:R-:W-:Y:S01]  /*30c30*/  R2UR UR6, R10 ;  /* 0x000000000a0672ca */ /* 0x000fe200000e0000 */
[----:B------:R-:W-:Y:S01]  /*30c40*/  UIADD3.X UR5, URZ, UR41, URZ, UP0, !UPT ;  /* 0x000000293f057290 */ /* 0x000fe200087fe43f */
[----:B------:R-:W-:Y:S02]  /*30c50*/  R2UR UR7, R11 ;  /* 0x000000000b0772ca */ /* 0x000fe400000e0000 */
[----:B------:R-:W-:Y:S02]  /*30c60*/  PLOP3.LUT P0, PT, PT, PT, PT, 0x80, 0x0 ;  /* 0x000000000000781c */ /* 0x000fe40003f0f070 */
[----:B---3--:R-:W-:-:S05]  /*30c70*/  LEA R3, R8, R3, 0x18 ;  /* 0x0000000308037211 */ /* 0x008fca00078ec0ff */
[----:B------:R-:W-:-:S04]  /*30c80*/  IMAD R3, R19, 0x7800, R3 ;  /* 0x0000780013037824 */ /* 0x000fc800078e0203 */
[----:B------:R-:W-:-:S07]  /*30c90*/  VIADD R8, R3, 0x1a400 ;  /* 0x0001a40003087836 */ /* 0x000fce0000000000 */
.L_x_1683:
        /* <DEDUP_REMOVED lines=15> */
.L_x_1684:
        /* <DEDUP_REMOVED lines=15> */
.L_x_1685:
        /* <DEDUP_REMOVED lines=9> */
[----:B---3--:R-:W-:Y:S05]  /*30f10*/  @P0 BRA.U.ANY `(.L_x_1685) ;  /* 0xfffffffd00d80947 */ /* 0x008fea000393ffff */
.L_x_1672:
[----:B------:R-:W-:Y:S05]  /*30f20*/  BSYNC B0 ;  /* 0x0000000000007941 */ /* 0x000fea0003800000 */
.L_x_1671:
[----:B------:R-:W-:-:S06]  /*30f30*/  UISETP.NE.AND UP0, UPT, UR37, 0x3, UPT ;  /* 0x000000032500788c */ /* 0x000fcc000bf05270 */
[----:B------:R-:W-:-:S13]  /*30f40*/  PLOP3.LUT P0, PT, PT, PT, UP0, 0x80, 0x0 ;  /* 0x000000000000781c */ /* 0x000fda0003f0f008 */
[----:B------:R-:W-:Y:S05]  /*30f50*/  @!P0 BRA `(.L_x_1686) ;  /* 0x0000000000048947 */ /* 0x000fea0003800000 */
[----:B------:R-:W-:Y:S01]  /*30f60*/  BPT.TRAP 0x1 ;  /* 0x000000040000795c */ /* 0x000fe20000300000 */
.L_x_1686:
[----:B------:R-:W3:Y:S01]  /*30f70*/  S2R R5, SR_CgaCtaId ;  /* 0x0000000000057919 */ /* 0x000ee20000008800 */
[----:B------:R-:W-:Y:S01]  /*30f80*/  IMAD.U32 R3, RZ, RZ, UR39 ;  /* 0x00000027ff037e24 */ /* 0x000fe2000f8e00ff */
[----:B------:R-:W-:Y:S01]  /*30f90*/  MOV R4, 0x400 ;  /* 0x0000040000047802 */ /* 0x000fe20000000f00 */
[----:B------:R-:W-:Y:S03]  /*30fa0*/  BSSY B0, `(.L_x_1687) ;  /* 0x0000008000007945 */ /* 0x000fe60003800000 */
[----:B------:R-:W-:Y:S02]  /*30fb0*/  ISETP.NE.AND P0, PT, R3, 0x3, PT ;  /* 0x000000030300780c */ /* 0x000fe40003f05270 */
[----:B------:R-:W-:-:S04]  /*30fc0*/  LOP3.LUT R3, R7, 0x1, RZ, 0x3c, !PT ;  /* 0x0000000107037812 */ /* 0x000fc800078e3cff */
[----:B------:R-:W-:Y:S02]  /*30fd0*/  SHF.L.U32 R3, R3, 0x1f, RZ ;  /* 0x0000001f03037819 */ /* 0x000fe400000006ff */
[----:B---3--:R-:W-:-:S05]  /*30fe0*/  LEA R4, R5, R4, 0x18 ;  /* 0x0000000405047211 */ /* 0x008fca00078ec0ff */
[----:B------:R-:W-:-:S04]  /*30ff0*/  IMAD R20, R6, 0x8, R4 ;  /* 0x0000000806147824 */ /* 0x000fc800078e0204 */
[----:B------:R-:W3:Y:S02]  /*31000*/  SYNCS.PHASECHK.TRANS64.TRYWAIT P2, [R20+URZ+0x29870], R3 ;  /* 0x02987003140075a7 */ /* 0x000ee4000804017f */
[----:B---3--:R-:W-:Y:S05]  /*31010*/  @!P2 BRA `(.L_x_1688) ;  /* 0x000000400004a947 */ /* 0x008fea0003800000 */
.L_x_1816:
[----:B------:R-:W-:Y:S05]  /*31020*/  BSYNC B0 ;  /* 0x0000000000007941 */ /* 0x000fea0003800000 */
.L_x_1687:
[----:B------:R-:W-:Y:S05]  /*31030*/  @!P0 BRA `(.L_x_1689) ;  /* 0x0000000000048947 */ /* 0x000fea0003800000 */
[----:B------:R-:W-:Y:S01]  /*31040*/  BPT.TRAP 0x1 ;  /* 0x000000040000795c */ /* 0x000fe20000300000 */
.L_x_1689:
[----:B---3--:R-:W-:Y:S01]  /*31050*/  SHF.L.U32 R3, R7, 0x1f, RZ ;  /* 0x0000001f07037819 */ /* 0x008fe200000006ff */
[----:B------:R-:W-:-:S03]  /*31060*/  IMAD R12, R6, 0x5000, RZ ;  /* 0x00005000060c7824 */ /* 0x000fc600078e02ff */
[----:B------:R-:W3:Y:S02]  /*31070*/  SYNCS.PHASECHK.TRANS64.TRYWAIT P2, [R20+URZ+0x29860], R3 ;  /* 0x02986003140075a7 */ /* 0x000ee4000804017f */
[----:B---3--:R-:W-:Y:S05]  /*31080*/  @!P2 BRA `(.L_x_1690) ;  /* 0x0000003c00fca947 */ /* 0x008fea0003800000 */
.L_x_1817:
[----:B------:R-:W3:Y:S04]  /*31090*/  LDL R4, [R1+0x2c] ;  /* 0x00002c0001047983 */ /* 0x000ee80000100800 */
[----:B------:R-:W4:Y:S01]  /*310a0*/  LDL R15, [R1+0x28] ;  /* 0x00002800010f7983 */ /* 0x000f220000100800 */
[----:B------:R-:W-:Y:S01]  /*310b0*/  MOV R13, 0x400 ;  /* 0x00000400000d7802 */ /* 0x000fe20000000f00 */
[----:B------:R-:W-:Y:S05]  /*310c0*/  WARPSYNC.ALL ;  /* 0x0000000000007948 */ /* 0x000fea0003800000 */
[----:B------:R-:W5:Y:S01]  /*310d0*/  S2R R14, SR_CgaCtaId ;  /* 0x00000000000e7919 */ /* 0x000f620000008800 */
[----:B------:R-:W-:Y:S01]  /*310e0*/  IMAD.MOV.U32 R18, RZ, RZ, 0x40 ;  /* 0x00000040ff127424 */ /* 0x000fe200078e00ff */
[----:B--2---:R-:W2:Y:S01]  /*310f0*/  S2R R9, SR_TID.X ;  /* 0x0000000000097919 */ /* 0x004ea20000002100 */
[----:B-----5:R-:W-:-:S02]  /*31100*/  LEA R13, R14, R13, 0x18 ;  /* 0x0000000d0e0d7211 */ /* 0x020fc400078ec0ff */
[----:B--2---:R-:W-:-:S04]  /*31110*/  LOP3.LUT P2, RZ, R9, 0x4, RZ, 0xc0, !PT ;  /* 0x0000000409ff7812 */ /* 0x004fc8000784c0ff */
[----:B------:R-:W-:Y:S02]  /*31120*/  SEL R18, R18, 0xffffffc0, !P2 ;  /* 0xffffffc012127807 */ /* 0x000fe40005000000 */
[C---:B---3--:R-:W-:Y:S02]  /*31130*/  LOP3.LUT R3, R12.reuse, R4, RZ, 0xfc, !PT ;  /* 0x000000040c037212 */ /* 0x048fe400078efcff */
[----:B----4-:R-:W-:-:S03]  /*31140*/  LOP3.LUT R21, R12, R15, RZ, 0xfc, !PT ;  /* 0x0000000f0c157212 */ /* 0x010fc600078efcff */
[----:B------:R-:W-:-:S04]  /*31150*/  IMAD.IADD R3, R13, 0x1, R3 ;  /* 0x000000010d037824 */ /* 0x000fc800078e0203 */
[----:B------:R-:W-:Y:S01]  /*31160*/  IMAD.IADD R18, R18, 0x1, R3 ;  /* 0x0000000112127824 */ /* 0x000fe200078e0203 */
[----:B------:R-:W1:Y:S01]  /*31170*/  LDSM.16.MT88.4 R4, [R3+0xa400] ;  /* 0x00a400000304783b */ /* 0x000e620000004200 */
        /* <DEDUP_REMOVED lines=12> */
[----:B------:R-:W1:Y:S02]  /*31240*/  LDSM.16.MT88.4 R4, [R3+0xb400] ;  /* 0x00b400000304783b */ /* 0x000e640000004200 */
        /* <DEDUP_REMOVED lines=55> */
.L_x_1691:
[----:B------:R-:W3:Y:S01]  /*315c0*/  LDL R3, [R1+0x20] ;  /* 0x0000200001037983 */ /* 0x000ee20000100800 */
[----:B-1----:R1:W-:Y:S01]  /*315d0*/  SYNCS.ARRIVE.TRANS64.A1T0 RZ, [R20+URZ+0x29850], RZ ;  /* 0x029850ff14ff79a7 */ /* 0x0023e2000810003f */
[----:B------:R-:W-:Y:S02]  /*315e0*/  IMAD.MOV.U32 R6, RZ, RZ, R19 ;  /* 0x000000ffff067224 */ /* 0x000fe400078e0013 */
[----:B------:R4:W5:Y:S01]  /*315f0*/  LDL R7, [R1+0x14] ;  /* 0x0000140001077983 */ /* 0x0009620000100800 */
[----:B-1----:R-:W-:-:S05]  /*31600*/  @!P1 VIADD R20, R20, 0x29880 ;  /* 0x0002988014149836 */ /* 0x002fca0000000000 */
[----:B------:R-:W-:Y:S01]  /*31610*/  @!P1 PRMT R20, RZ, 0x654, R20 ;  /* 0x00000654ff149816 */ /* 0x000fe20000000014 */
[----:B------:R-:W-:Y:S06]  /*31620*/  BAR.SYNC.DEFER_BLOCKING 0x2, 0x80 ;  /* 0x0082000000007b1d */ /* 0x000fec0000010000 */
[----:B------:R4:W-:Y:S01]  /*31630*/  @!P1 SYNCS.ARRIVE.TRANS64.RED.A1T0 RZ, [R20+URZ], RZ ;  /* 0x000000ff14ff99a7 */ /* 0x0009e2000810043f */
[C---:B---3--:R-:W-:Y:S01]  /*31640*/  ISETP.GT.AND P0, PT, R17.reuse, R3, PT ;  /* 0x000000031100720c */ /* 0x048fe20003f04270 */
[----:B------:R-:W-:-:S12]  /*31650*/  VIADD R17, R17, 0xffffffff ;  /* 0xffffffff11117836 */ /* 0x000fd80000000000 */
[----:B----4-:R-:W-:Y:S05]  /*31660*/  @P0 BRA `(.L_x_1692) ;  /* 0xffffffec00dc0947 */ /* 0x010fea000383ffff */
.L_x_1670:
[----:B------:R-:W-:Y:S04]  /*31670*/  BSSY B0, `(.L_x_1693) ;  /* 0x000000f000007945 */ /* 0x000fe80003800000 */
[----:B------:R-:W-:Y:S05]  /*31680*/  @P1 BRA `(.L_x_1694) ;  /* 0x0000000000341947 */ /* 0x000fea0003800000 */
[----:B------:R-:W3:Y:S01]  /*31690*/  S2R R5, SR_LANEID ;  /* 0x0000000000057919 */ /* 0x000ee20000000000 */
[----:B------:R-:W-:Y:S01]  /*316a0*/  VOTEU.ANY UR4, UPT, PT ;  /* 0x0000000000047886 */ /* 0x000fe200038e0100 */
[----:B------:R-:W4:Y:S01]  /*316b0*/  LDC.64 R2, c[0x0][0xc38] ;  /* 0x00030e00ff027b82 */ /* 0x000f220000000a00 */
[----:B------:R-:W3:Y:S02]  /*316c0*/  FLO.U32 R0, UR4 ;  /* 0x0000000400007d00 */ /* 0x000ee400080e0000 */
[----:B---3--:R-:W-:-:S06]  /*316d0*/  ISETP.EQ.U32.AND P0, PT, R0, R5, PT ;  /* 0x000000050000720c */ /* 0x008fcc0003f02070 */
[----:B------:R-:W4:Y:S07]  /*316e0*/  POPC R5, UR4 ;  /* 0x0000000400057d09 */ /* 0x000f2e0008000000 */
[----:B----4-:R-:W3:Y:S01]  /*316f0*/  @P0 ATOMG.E.ADD.STRONG.GPU PT, R3, desc[UR60][R2.64], R5 ;  /* 0x00000005020309a8 */ /* 0x010ee200081ee1fc */
[----:B------:R-:W4:Y:S02]  /*31700*/  S2R R4, SR_LTMASK ;  /* 0x0000000000047919 */ /* 0x000f240000003900 */
[----:B----4-:R-:W-:-:S04]  /*31710*/  LOP3.LUT R4, R4, UR4, RZ, 0xc0, !PT ;  /* 0x0000000404047c12 */ /* 0x010fc8000f8ec0ff */
[----:B-----5:R-:W4:Y:S01]  /*31720*/  POPC R7, R4 ;  /* 0x0000000400077309 */ /* 0x020f220000000000 */
[----:B---3--:R-:W4:Y:S02]  /*31730*/  SHFL.IDX PT, R0, R3, R0, 0x1f ;  /* 0x00001f0003007589 */ /* 0x008f2400000e0000 */
[----:B----4-:R-:W-:-:S05]  /*31740*/  IADD3 R0, R0, UR38, R7 ;  /* 0x0000002600007c10 */ /* 0x010fca000fffe007 */
[----:B------:R3:W-:Y:S02]  /*31750*/  STL [R1], R0 ;  /* 0x0000000001007387 */ /* 0x0007e40000100800 */
.L_x_1694:
[----:B------:R-:W-:Y:S05]  /*31760*/  BSYNC B0 ;  /* 0x0000000000007941 */ /* 0x000fea0003800000 */
.L_x_1693:
[----:B------:R-:W-:-:S06]  /*31770*/  UISETP.NE.AND UP0, UPT, UR37, 0x3, UPT ;  /* 0x000000032500788c */ /* 0x000fcc000bf05270 */
[----:B------:R-:W-:-:S13]  /*31780*/  PLOP3.LUT P0, PT, PT, PT, UP0, 0x80, 0x0 ;  /* 0x000000000000781c */ /* 0x000fda0003f0f008 */
[----:B------:R-:W-:Y:S05]  /*31790*/  @!P0 BRA `(.L_x_1695) ;  /* 0x0000000000048947 */ /* 0x000fea0003800000 */
[----:B------:R-:W-:Y:S01]  /*317a0*/  BPT.TRAP 0x1 ;  /* 0x000000040000795c */ /* 0x000fe20000300000 */
.L_x_1695:
[----:B---3--:R-:W3:Y:S01]  /*317b0*/  LDL R0, [R1+0x14] ;  /* 0x0000140001007983 */ /* 0x008ee20000100800 */
[----:B------:R-:W-:Y:S01]  /*317c0*/  MOV R2, 0x400 ;  /* 0x0000040000027802 */ /* 0x000fe20000000f00 */
[----:B------:R-:W-:Y:S01]  /*317d0*/  BSSY B0, `(.L_x_1696) ;  /* 0x000000a000007945 */ /* 0x000fe20003800000 */
[----:B------:R-:W4:Y:S02]  /*317e0*/  S2R R3, SR_CgaCtaId ;  /* 0x0000000000037919 */ /* 0x000f240000008800 */
[----:B----4-:R-:W-:-:S05]  /*317f0*/  LEA R2, R3, R2, 0x18 ;  /* 0x0000000203027211 */ /* 0x010fca00078ec0ff */
[----:B------:R-:W-:Y:S02]  /*31800*/  IMAD R17, R19, 0x8, R2 ;  /* 0x0000000813117824 */ /* 0x000fe400078e0202 */
[----:B------:R-:W-:-:S05]  /*31810*/  IMAD.U32 R2, RZ, RZ, UR39 ;  /* 0x00000027ff027e24 */ /* 0x000fca000f8e00ff */
[----:B------:R-:W-:Y:S02]  /*31820*/  ISETP.NE.AND P2, PT, R2, 0x3, PT ;  /* 0x000000030200780c */ /* 0x000fe40003f45270 */
[----:B---3--:R-:W-:-:S04]  /*31830*/  LOP3.LUT R0, R0, 0x1, RZ, 0x3c, !PT ;  /* 0x0000000100007812 */ /* 0x008fc800078e3cff */
[----:B------:R-:W-:-:S04]  /*31840*/  SHF.L.U32 R0, R0, 0x1f, RZ ;  /* 0x0000001f00007819 */ /* 0x000fc800000006ff */
[----:B------:R-:W3:Y:S02]  /*31850*/  SYNCS.PHASECHK.TRANS64.TRYWAIT P0, [R17+URZ+0x29870], R0 ;  /* 0x02987000110075a7 */ /* 0x000ee4000800017f */
[----:B---3--:R-:W-:Y:S05]  /*31860*/  @!P0 BRA `(.L_x_1697) ;  /* 0x0000003800188947 */ /* 0x008fea0003800000 */
.L_x_1818:
[----:B------:R-:W-:Y:S05]  /*31870*/  BSYNC B0 ;  /* 0x0000000000007941 */ /* 0x000fea0003800000 */
.L_x_1696:
[----:B------:R-:W-:Y:S05]  /*31880*/  @!P2 BRA `(.L_x_1698) ;  /* 0x000000000004a947 */ /* 0x000fea0003800000 */
[----:B------:R-:W-:Y:S01]  /*31890*/  BPT.TRAP 0x1 ;  /* 0x000000040000795c */ /* 0x000fe20000300000 */
.L_x_1698:
[----:B---3--:R-:W3:Y:S02]  /*318a0*/  LDL R0, [R1+0x14] ;  /* 0x0000140001007983 */ /* 0x008ee40000100800 */
[----:B---3--:R-:W-:-:S04]  /*318b0*/  SHF.L.U32 R0, R0, 0x1f, RZ ;  /* 0x0000001f00007819 */ /* 0x008fc800000006ff */
[----:B------:R-:W3:Y:S02]  /*318c0*/  SYNCS.PHASECHK.TRANS64.TRYWAIT P0, [R17+URZ+0x29860], R0 ;  /* 0x02986000110075a7 */ /* 0x000ee4000800017f */
[----:B---3--:R-:W-:Y:S05]  /*318d0*/  @!P0 BRA `(.L_x_1699) ;  /* 0x0000003800108947 */ /* 0x008fea0003800000 */
.L_x_1819:
[----:B------:R-:W4:Y:S04]  /*318e0*/  LDL R2, [R1+0x2c] ;  /* 0x00002c0001027983 */ /* 0x000f280000100800 */
[----:B--2---:R-:W2:Y:S01]  /*318f0*/  LDL R10, [R1+0x28] ;  /* 0x00002800010a7983 */ /* 0x004ea20000100800 */
[----:B---3--:R-:W-:Y:S01]  /*31900*/  IMAD R0, R19, 0x5000, RZ ;  /* 0x0000500013007824 */ /* 0x008fe200078e02ff */
[----:B-1----:R-:W-:Y:S01]  /*31910*/  MOV R8, 0x400 ;  /* 0x0000040000087802 */ /* 0x002fe20000000f00 */
[----:B------:R-:W-:Y:S05]  /*31920*/  WARPSYNC.ALL ;  /* 0x0000000000007948 */ /* 0x000fea0003800000 */
[----:B------:R-:W1:Y:S01]  /*31930*/  S2R R9, SR_CgaCtaId ;  /* 0x0000000000097919 */ /* 0x000e620000008800 */
[----:B------:R-:W3:Y:S01]  /*31940*/  S2R R3, SR_TID.X ;  /* 0x0000000000037919 */ /* 0x000ee20000002100 */
[----:B-1----:R-:W-:-:S02]  /*31950*/  LEA R8, R9, R8, 0x18 ;  /* 0x0000000809087211 */ /* 0x002fc400078ec0ff */
[----:B---3--:R-:W-:Y:S01]  /*31960*/  LOP3.LUT P0, RZ, R3, 0x4, RZ, 0xc0, !PT ;  /* 0x0000000403ff7812 */ /* 0x008fe2000780c0ff */
[----:B------:R-:W-:-:S05]  /*31970*/  IMAD.MOV.U32 R3, RZ, RZ, 0x40 ;  /* 0x00000040ff037424 */ /* 0x000fca00078e00ff */
[----:B------:R-:W-:Y:S02]  /*31980*/  SEL R3, R3, 0xffffffc0, !P0 ;  /* 0xffffffc003037807 */ /* 0x000fe40004000000 */
[C---:B----4-:R-:W-:Y:S02]  /*31990*/  LOP3.LUT R2, R0.reuse, R2, RZ, 0xfc, !PT ;  /* 0x0000000200027212 */ /* 0x050fe400078efcff */
[----:B--2---:R-:W-:-:S03]  /*319a0*/  LOP3.LUT R0, R0, R10, RZ, 0xfc, !PT ;  /* 0x0000000a00007212 */ /* 0x004fc600078efcff */
[----:B------:R-:W-:-:S04]  /*319b0*/  IMAD.IADD R2, R8, 0x1, R2 ;  /* 0x0000000108027824 */ /* 0x000fc800078e0202 */
[----:B------:R-:W-:Y:S01]  /*319c0*/  IMAD.IADD R3, R3, 0x1, R2 ;  /* 0x0000000103037824 */ /* 0x000fe200078e0202 */
[----:B-----5:R-:W1:Y:S01]  /*319d0*/  LDSM.16.MT88.4 R4, [R2+0xa400] ;  /* 0x00a400000204783b */ /* 0x020e620000004200 */
        /* <DEDUP_REMOVED lines=68> */
.L_x_1700:
[----:B------:R-:W3:Y:S01]  /*31e20*/  LDL.LU R2, [R1+0x14] ;  /* 0x0000140001027983 */ /* 0x000ee20000300800 */
[----:B-1----:R-:W-:Y:S01]  /*31e30*/  SYNCS.ARRIVE.TRANS64.A1T0 RZ, [R17+URZ+0x29850], RZ ;  /* 0x029850ff11ff79a7 */ /* 0x002fe2000810003f */
[----:B--2---:R-:W-:Y:S02]  /*31e40*/  @!P1 VIADD R0, R17, 0x29880 ;  /* 0x0002988011009836 */ /* 0x004fe40000000000 */
[----:B------:R-:W-:-:S03]  /*31e50*/  VIADD R19, R19, 0x1 ;  /* 0x0000000113137836 */ /* 0x000fc60000000000 */
[----:B------:R-:W-:Y:S01]  /*31e60*/  @!P1 PRMT R0, RZ, 0x654, R0 ;  /* 0x00000654ff009816 */ /* 0x000fe20000000000 */
[----:B------:R-:W-:Y:S01]  /*31e70*/  BAR.SYNC.DEFER_BLOCKING 0x2, 0x80 ;  /* 0x0082000000007b1d */ /* 0x000fe20000010000 */
[----:B------:R-:W-:-:S04]  /*31e80*/  ISETP.NE.AND P0, PT, R19, 0x2, PT ;  /* 0x000000021300780c */ /* 0x000fc80003f05270 */
[----:B------:R-:W-:Y:S01]  /*31e90*/  SEL R19, R19, RZ, P0 ;  /* 0x000000ff13137207 */ /* 0x000fe20000000000 */
[----:B------:R1:W-:Y:S02]  /*31ea0*/  @!P1 SYNCS.ARRIVE.TRANS64.RED.A1T0 RZ, [R0+URZ], RZ ;  /* 0x000000ff00ff99a7 */ /* 0x0003e4000810043f */
[----:B-1----:R-:W-:-:S04]  /*31eb0*/  SEL R0, RZ, 0x1, P0 ;  /* 0x00000001ff007807 */ /* 0x002fc80000000000 */
[----:B---3--:R-:W-:-:S05]  /*31ec0*/  LOP3.LUT R2, R2, R0, RZ, 0x3c, !PT ;  /* 0x0000000002027212 */ /* 0x008fca00078e3cff */
[----:B------:R1:W-:Y:S02]  /*31ed0*/  STL [R1+0x14], R2 ;  /* 0x0000140201007387 */ /* 0x0003e40000100800 */
.L_x_1651:
[----:B------:R-:W-:Y:S05]  /*31ee0*/  BSYNC B6 ;  /* 0x0000000000067941 */ /* 0x000fea0003800000 */
.L_x_1649:
[----:B------:R-:W-:-:S13]  /*31ef0*/  LOP3.LUT P0, RZ, R16, 0x2, RZ, 0xc0, !PT ;  /* 0x0000000210ff7812 */ /* 0x000fda000780c0ff */
[----:B------:R-:W-:Y:S05]  /*31f00*/  @!P0 BRA `(.L_x_1701) ;  /* 0x0000000000288947 */ /* 0x000fea0003800000 */
[----:B------:R-:W-:Y:S05]  /*31f10*/  WARPSYNC.ALL ;  /* 0x0000000000007948 */ /* 0x000fea0003800000 */
[----:B------:R-:W3:Y:S08]  /*31f20*/  S2UR UR5, SR_CgaCtaId ;  /* 0x00000000000579c3 */ /* 0x000ef00000008800 */
[----:B------:R-:W-:Y:S06]  /*31f30*/  BAR.SYNC.DEFER_BLOCKING 0x5, 0x180 ;  /* 0x0146000000007b1d */ /* 0x000fec0000010000 */
[----:B------:R-:W-:-:S02]  /*31f40*/  UMOV UR4, 0x400 ;  /* 0x0000040000047882 */ /* 0x000fc40000000000 */
[----:B---3--:R-:W-:-:S09]  /*31f50*/  ULEA UR4, UR5, UR4, 0x18 ;  /* 0x0000000405047291 */ /* 0x008fd2000f8ec03f */
[----:B01----:R-:W0:Y:S04]  /*31f60*/  LDS.128 R4, [UR4+0x298d0] ;  /* 0x0298d004ff047984 */ /* 0x003e280008000c00 */
[----:B0-----:R0:W-:Y:S04]  /*31f70*/  STL.64 [R1], R4 ;  /* 0x0000000401007387 */ /* 0x0011e80000100a00 */
[----:B------:R0:W-:Y:S01]  /*31f80*/  STL.64 [R1+0x8], R6 ;  /* 0x0000080601007387 */ /* 0x0001e20000100a00 */
[----:B------:R-:W-:Y:S06]  /*31f90*/  BAR.ARV 0x4, 0x180 ;  /* 0x0106000000007b1d */ /* 0x000fec0000002000 */
[----:B------:R-:W-:Y:S05]  /*31fa0*/  BRA `(.L_x_1702) ;  /* 0x0000000c00147947 */ /* 0x000fea0003800000 */
.L_x_1701:
[----:B--2---:R-:W0:Y:S01]  /*31fb0*/  S2R R0, SR_TID.X ;  /* 0x0000000000007919 */ /* 0x004e220000002100 */
[----:B------:R-:W-:Y:S01]  /*31fc0*/  UMOV UR4, 0xffffffff ;  /* 0xffffffff00047882 */ /* 0x000fe20000000000 */
[----:B01----:R-:W-:-:S04]  /*31fd0*/  LOP3.LUT R7, R0, 0x1f, RZ, 0xc0, !PT ;  /* 0x0000001f00077812 */ /* 0x003fc800078ec0ff */
        /* <DEDUP_REMOVED lines=16> */
[----:B0-----:R-:W-:Y:S02]  /*320e0*/  IMAD.MOV.U32 R3, RZ, RZ, RZ ;  /* 0x000000ffff037224 */ /* 0x001fe400078e00ff */
        /* <DEDUP_REMOVED lines=17> */
[----:B------:R0:W1:Y:S02]  /*32200*/  SHFL.IDX PT, R14, R2, 0x1f, 0x1f ;  /* 0x03e01f00020e7f89 */ /* 0x00006400000e0000 */
.L_x_1829:
[----:B------:R-:W-:Y:S02]  /*32210*/  ULDC UR4, c[0x0][0xc10] ;  /* 0x0003040000047ab9 */ /* 0x000fe40000000800 */
[----:B------:R-:W-:-:S04]  /*32220*/  IMAD.U32 R5, RZ, RZ, UR4 ;  /* 0x00000004ff057e24 */ /* 0x000fc8000f8e00ff */
[----:B-1----:R-:W-:-:S04]  /*32230*/  IMAD R7, R14, R5, RZ ;  /* 0x000000050e077224 */ /* 0x002fc800078e02ff */
[----:B------:R-:W-:-:S05]  /*32240*/  IMAD.IADD R4, R4, 0x1, R7 ;  /* 0x0000000104047824 */ /* 0x000fca00078e0207 */
[----:B------:R-:W-:-:S13]  /*32250*/  ISETP.GT.AND P6, PT, R4, R0, PT ;  /* 0x000000000400720c */ /* 0x000fda0003fc4270 */
[----:B------:R-:W-:Y:S05]  /*32260*/  @P6 BRA `(.L_x_1704) ;  /* 0x0000000000a46947 */ /* 0x000fea0003800000 */
.L_x_1709:
        /* <DEDUP_REMOVED lines=16> */
.L_x_1707:
[----:B------:R-:W-:Y:S05]  /*32370*/  BSYNC B0 ;  /* 0x0000000000007941 */ /* 0x000fea0003800000 */
.L_x_1706:
[----:B------:R-:W-:-:S03]  /*32380*/  UMOV UR4, 0xffffffff ;  /* 0xffffffff00047882 */ /* 0x000fc60000000000 */
[----:B------:R-:W-:Y:S05]  /*32390*/  BRA.DIV UR4, `(.L_x_1708) ;  /* 0x0000003204a07947 */ /* 0x000fea000b800000 */
[----:B-----5:R-:W1:Y:S02]  /*323a0*/  SHFL.UP PT, R14, R3, 0x1, RZ ;  /* 0x04200000030e7989 */ /* 0x020e6400000e00ff */
        /* <DEDUP_REMOVED lines=12> */
[----:B0-----:R-:W-:-:S05]  /*32470*/  SEL R2, R14, RZ, P5 ;  /* 0x000000ff0e027207 */ /* 0x001fca0002800000 */
[----:B------:R-:W-:-:S05]  /*32480*/  IMAD.IADD R2, R7, 0x1, R2 ;  /* 0x0000000107027824 */ /* 0x000fca00078e0202 */
[----:B------:R0:W1:Y:S02]  /*32490*/  SHFL.IDX PT, R14, R2, 0x1f, 0x1f ;  /* 0x03e01f00020e7f89 */ /* 0x00006400000e0000 */
.L_x_1837:
[----:B------:R-:W-:Y:S02]  /*324a0*/  ULDC UR4, c[0x0][0xc10] ;  /* 0x0003040000047ab9 */ /* 0x000fe40000000800 */
[----:B------:R-:W-:-:S04]  /*324b0*/  IMAD.U32 R5, RZ, RZ, UR4 ;  /* 0x00000004ff057e24 */ /* 0x000fc8000f8e00ff */
[----:B-1----:R-:W-:-:S04]  /*324c0*/  IMAD R7, R14, R5, RZ ;  /* 0x000000050e077224 */ /* 0x002fc800078e02ff */
[----:B------:R-:W-:-:S05]  /*324d0*/  IMAD.IADD R4, R7, 0x1, R4 ;  /* 0x0000000107047824 */ /* 0x000fca00078e0204 */
[----:B------:R-:W-:-:S13]  /*324e0*/  ISETP.GT.AND P6, PT, R4, R0, PT ;  /* 0x000000000400720c */ /* 0x000fda0003fc4270 */
[----:B------:R-:W-:Y:S05]  /*324f0*/  @!P6 BRA `(.L_x_1709) ;  /* 0xfffffffc005ce947 */ /* 0x000fea000383ffff */
.L_x_1704:
        /* <DEDUP_REMOVED lines=8> */
.L_x_1841:
[----:B------:R-:W-:Y:S01]  /*32580*/  ISETP.NE.AND P0, PT, R6, RZ, PT ;  /* 0x000000ff0600720c */ /* 0x000fe20003f05270 */
[----:B------:R-:W-:-:S12]  /*32590*/  IMAD.MOV.U32 R9, RZ, RZ, RZ ;  /* 0x000000ffff097224 */ /* 0x000fd800078e00ff */
[----:B------:R-:W-:Y:S05]  /*325a0*/  @!P0 BRA `(.L_x_1711) ;  /* 0x0000000000108947 */ /* 0x000fea0003800000 */
[----:B------:R-:W-:Y:S01]  /*325b0*/  UMOV UR4, 0xffffffff ;  /* 0xffffffff00047882 */ /* 0x000fe20000000000 */
[----:B------:R-:W-:Y:S02]  /*325c0*/  VIADD R12, R7, 0xffffffff ;  /* 0xffffffff070c7836 */ /* 0x000fe40000000000 */
[----:B------:R-:W-:Y:S05]  /*325d0*/  BRA.DIV UR4, `(.L_x_1712) ;  /* 0x0000003604147947 */ /* 0x000fea000b800000 */
[----:B------:R3:W4:Y:S02]  /*325e0*/  SHFL.IDX PT, R9, R2, R12, 0x1f ;  /* 0x00001f0c02097589 */ /* 0x00072400000e0000 */
.L_x_1711:
[----:B------:R-:W5:Y:S01]  /*325f0*/  LDL.LU R6, [R1+0xc] ;  /* 0x00000c0001067983 */ /* 0x000f620000300800 */
[----:B01-3--:R-:W0:Y:S01]  /*32600*/  LDC.64 R2, c[0x0][0xc68] ;  /* 0x00031a00ff027b82 */ /* 0x00be220000000a00 */
[----:B-----5:R-:W-:-:S04]  /*32610*/  IMAD.IADD R6, R7, 0x1, R6 ;  /* 0x0000000107067824 */ /* 0x020fc800078e0206 */
[----:B0-----:R-:W-:Y:S01]  /*32620*/  IMAD.WIDE R2, R6, 0x4, R2 ;  /* 0x0000000406027825 */ /* 0x001fe200078e0202 */
[----:B------:R2:W-:Y:S04]  /*32630*/  STL [R1+0xc], R6 ;  /* 0x00000c0601007387 */ /* 0x0005e80000100800 */
[----:B------:R-:W2:Y:S01]  /*32640*/  LDG.E R7, desc[UR60][R2.64] ;  /* 0x0000003c02077981 */ /* 0x000ea2000c1e1900 */
[----:B----4-:R-:W-:-:S04]  /*32650*/  IMAD R9, R9, R5, R8 ;  /* 0x0000000509097224 */ /* 0x010fc800078e0208 */
[----:B------:R-:W-:Y:S01]  /*32660*/  IMAD.IADD R0, R0, 0x1, -R9 ;  /* 0x0000000100007824 */ /* 0x000fe200078e0a09 */
[----:B------:R0:W-:Y:S01]  /*32670*/  STL [R1], R9 ;  /* 0x0000000901007387 */ /* 0x0001e20000100800 */
[----:B--2---:R-:W-:-:S05]  /*32680*/  IMAD R6, R4, R7, RZ ;  /* 0x0000000704067224 */ /* 0x004fca00078e02ff */
[----:B------:R-:W-:-:S04]  /*32690*/  IABS R10, R6 ;  /* 0x00000006000a7213 */ /* 0x000fc80000000000 */
[----:B------:R-:W1:Y:S08]  /*326a0*/  I2F.RP R2, R10 ;  /* 0x0000000a00027306 */ /* 0x000e700000209400 */
[----:B-1----:R-:W1:Y:S02]  /*326b0*/  MUFU.RCP R2, R2 ;  /* 0x0000000200027308 */ /* 0x002e640000001000 */
[----:B-1----:R-:W-:-:S06]  /*326c0*/  VIADD R2, R2, 0xffffffe ;  /* 0x0ffffffe02027836 */ /* 0x002fcc0000000000 */
[----:B------:R-:W1:Y:S02]  /*326d0*/  F2I.FTZ.U32.TRUNC.NTZ R3, R2 ;  /* 0x0000000200037305 */ /* 0x000e64000021f000 */
[----:B-1----:R-:W-:-:S04]  /*326e0*/  IMAD.MOV R2, RZ, RZ, -R3 ;  /* 0x000000ffff027224 */ /* 0x002fc800078e0a03 */
[----:B------:R-:W-:Y:S02]  /*326f0*/  IMAD R8, R2, R10, RZ ;  /* 0x0000000a02087224 */ /* 0x000fe400078e02ff */
[----:B------:R-:W-:-:S04]  /*32700*/  IMAD.MOV.U32 R2, RZ, RZ, RZ ;  /* 0x000000ffff027224 */ /* 0x000fc800078e00ff */
[----:B------:R-:W-:Y:S01]  /*32710*/  IMAD.HI.U32 R2, R3, R8, R2 ;  /* 0x0000000803027227 */ /* 0x000fe200078e0002 */
[----:B------:R-:W-:Y:S02]  /*32720*/  IABS R3, R0 ;  /* 0x0000000000037213 */ /* 0x000fe40000000000 */
[----:B------:R-:W-:-:S03]  /*32730*/  IABS R8, R6 ;  /* 0x0000000600087213 */ /* 0x000fc60000000000 */
[----:B------:R-:W-:-:S04]  /*32740*/  IMAD.HI.U32 R2, R2, R3, RZ ;  /* 0x0000000302027227 */ /* 0x000fc800078e00ff */
[----:B------:R-:W-:-:S04]  /*32750*/  IMAD.MOV R8, RZ, RZ, -R8 ;  /* 0x000000ffff087224 */ /* 0x000fc800078e0a08 */
        /* <DEDUP_REMOVED lines=10> */
[----:B------:R-:W-:-:S05]  /*32800*/  @!P1 LOP3.LUT R2, RZ, R6, RZ, 0x33, !PT ;  /* 0x00000006ff029212 */ /* 0x000fca00078e33ff */
[----:B------:R-:W-:Y:S02]  /*32810*/  IMAD R8, R7, R2, RZ ;  /* 0x0000000207087224 */ /* 0x000fe400078e02ff */
[----:B------:R-:W-:Y:S02]  /*32820*/  IMAD.MOV R2, RZ, RZ, -R2 ;  /* 0x000000ffff027224 */ /* 0x000fe400078e0a02 */
[----:B------:R-:W-:Y:S02]  /*32830*/  IMAD.MOV R3, RZ, RZ, -R8 ;  /* 0x000000ffff037224 */ /* 0x000fe400078e0a08 */
[----:B------:R-:W-:-:S03]  /*32840*/  IMAD R0, R6, R2, R0 ;  /* 0x0000000206007224 */ /* 0x000fc600078e0200 */
[----:B------:R-:W-:-:S04]  /*32850*/  VIADDMNMX R5, R3, R5, R7, PT ;  /* 0x0000000503057246 */ /* 0x000fc80003800107 */
        /* <DEDUP_REMOVED lines=13> */
[----:B------:R-:W-:Y:S01]  /*32930*/  IMAD R6, R2, R6, R3 ;  /* 0x0000000602067224 */ /* 0x000fe200078e0203 */
[----:B------:R-:W-:-:S04]  /*32940*/  LOP3.LUT R3, R0, R5, RZ, 0x3c, !PT ;  /* 0x0000000500037212 */ /* 0x000fc800078e3cff */
[----:B------:R-:W-:Y:S02]  /*32950*/  ISETP.GT.U32.AND P1, PT, R7, R6, PT ;  /* 0x000000060700720c */ /* 0x000fe40003f24070 */
[----:B------:R-:W-:Y:S01]  /*32960*/  ISETP.GE.AND P2, PT, R3, RZ, PT ;  /* 0x000000ff0300720c */ /* 0x000fe20003f46270 */
[----:B------:R-:W-:-:S10]  /*32970*/  IMAD.IADD R3, R0, 0x1, R8 ;  /* 0x0000000100037824 */ /* 0x000fd400078e0208 */
        /* <DEDUP_REMOVED lines=14> */
.L_x_1705:
        /* <DEDUP_REMOVED lines=10> */
.L_x_1713:
[----:B-1----:R-:W2:Y:S04]  /*32b00*/  LDL R3, [R1+0x8] ;  /* 0x0000080001037983 */ /* 0x002ea80000100800 */
[----:B------:R-:W3:Y:S04]  /*32b10*/  LDL R2, [R1+0xc] ;  /* 0x00000c0001027983 */ /* 0x000ee80000100800 */
[----:B------:R-:W4:Y:S04]  /*32b20*/  LDL R4, [R1] ;  /* 0x0000000001047983 */ /* 0x000f280000100800 */
[----:B0-----:R-:W4:Y:S01]  /*32b30*/  LDL R5, [R1+0x4] ;  /* 0x0000040001057983 */ /* 0x001f220000100800 */
[----:B------:R-:W-:Y:S05]  /*32b40*/  WARPSYNC.ALL ;  /* 0x0000000000007948 */ /* 0x000fea0003800000 */
[----:B------:R-:W0:Y:S02]  /*32b50*/  S2R R0, SR_TID.X ;  /* 0x0000000000007919 */ /* 0x000e240000002100 */
[----:B0-----:R-:W-:Y:S01]  /*32b60*/  LOP3.LUT R0, R0, 0x1f, RZ, 0xc0, !PT ;  /* 0x0000001f00007812 */ /* 0x001fe200078ec0ff */
[----:B------:R-:W-:Y:S03]  /*32b70*/  BAR.SYNC.DEFER_BLOCKING 0x4, 0x180 ;  /* 0x0106000000007b1d */ /* 0x000fe60000010000 */
[----:B------:R-:W-:-:S13]  /*32b80*/  ISETP.NE.AND P0, PT, R0, RZ, PT ;  /* 0x000000ff0000720c */ /* 0x000fda0003f05270 */
[----:B------:R-:W-:Y:S01]  /*32b90*/  @!P0 MOV R0, 0x400 ;  /* 0x0000040000008802 */ /* 0x000fe20000000f00 */
[----:B--2---:R-:W-:Y:S02]  /*32ba0*/  IMAD.MOV.U32 R6, RZ, RZ, R3 ;  /* 0x000000ffff067224 */ /* 0x004fe400078e0003 */
[----:B------:R-:W0:Y:S01]  /*32bb0*/  @!P0 S2R R3, SR_CgaCtaId ;  /* 0x0000000000038919 */ /* 0x000e220000008800 */
[----:B---3--:R-:W-:Y:S01]  /*32bc0*/  IMAD.MOV.U32 R7, RZ, RZ, R2 ;  /* 0x000000ffff077224 */ /* 0x008fe200078e0002 */
[----:B0-----:R-:W-:-:S05]  /*32bd0*/  @!P0 LEA R0, R3, R0, 0x18 ;  /* 0x0000000003008211 */ /* 0x001fca00078ec0ff */
[----:B----4-:R1:W-:Y:S01]  /*32be0*/  @!P0 STS.128 [R0+0x298d0], R4 ;  /* 0x0298d00400008388 */ /* 0x0103e20000000c00 */
[----:B------:R-:W-:Y:S06]  /*32bf0*/  BAR.ARV 0x5, 0x180 ;  /* 0x0146000000007b1d */ /* 0x000fec0000002000 */
.L_x_1702:
[----:B-12---:R-:W2:Y:S01]  /*32c00*/  LDL R0, [R1+0xc] ;  /* 0x00000c0001007983 */ /* 0x006ea20000100800 */
[----:B------:R-:W-:Y:S02]  /*32c10*/  ULDC UR4, c[0x0][0xc14] ;  /* 0x0003050000047ab9 */ /* 0x000fe40000000800 */
[----:B--2---:R-:W-:-:S13]  /*32c20*/  ISETP.GE.AND P0, PT, R0, UR4, PT ;  /* 0x0000000400007c0c */ /* 0x004fda000bf06270 */
[----:B------:R-:W-:Y:S05]  /*32c30*/  @!P0 BRA `(.L_x_1714) ;  /* 0xffffffa400348947 */ /* 0x000fea000383ffff */
[----:B------:R-:W-:Y:S05]  /*32c40*/  BSYNC B7 ;  /* 0x0000000000077941 */ /* 0x000fea0003800000 */
.L_x_1593:
[----:B-1----:R-:W3:Y:S01]  /*32c50*/  LDL.LU R0, [R1+0x34] ;  /* 0x0000340001007983 */ /* 0x002ee20000300800 */
[----:B------:R-:W-:Y:S01]  /*32c60*/  BSSY B0, `(.L_x_1715) ;  /* 0x000000b000007945 */ /* 0x000fe20003800000 */
[----:B0-2---:R-:W0:Y:S01]  /*32c70*/  S2R R5, SR_CgaCtaId ;  /* 0x0000000000057919 */ /* 0x005e220000008800 */
[----:B---3--:R-:W-:-:S05]  /*32c80*/  VIADD R0, R0, 0x1 ;  /* 0x0000000100007836 */ /* 0x008fca0000000000 */
        /* <DEDUP_REMOVED lines=8> */
.L_x_1844:
[----:B------:R-:W-:Y:S05]  /*32d10*/  BSYNC B0 ;  /* 0x0000000000007941 */ /* 0x000fea0003800000 */
.L_x_1715:
[----:B------:R-:W-:-:S03]  /*32d20*/  UMOV UR4, 0xffffffff ;  /* 0xffffffff00047882 */ /* 0x000fc60000000000 */
[----:B------:R-:W-:Y:S05]  /*32d30*/  BRA.DIV UR4, `(.L_x_1717) ;  /* 0x0000002e04787947 */ /* 0x000fea000b800000 */
[----:B------:R-:W1:Y:S02]  /*32d40*/  S2R R2, SR_TID.X ;  /* 0x0000000000027919 */ /* 0x000e640000002100 */
[----:B-1----:R-:W-:-:S04]  /*32d50*/  SHF.R.U32.HI R2, RZ, 0x5, R2 ;  /* 0x00000005ff027819 */ /* 0x002fc80000011602 */
[----:B------:R-:W-:-:S05]  /*32d60*/  LOP3.LUT R2, R2, 0x3, RZ, 0xc0, !PT ;  /* 0x0000000302027812 */ /* 0x000fca00078ec0ff */
[----:B------:R1:W2:Y:S02]  /*32d70*/  SHFL.IDX PT, R14, R2, RZ, 0x1f ;  /* 0x00001fff020e7589 */ /* 0x0002a400000e0000 */
.L_x_1847:
[----:B--2---:R-:W-:-:S13]  /*32d80*/  ISETP.NE.AND P0, PT, R14, RZ, PT ;  /* 0x000000ff0e00720c */ /* 0x004fda0003f05270 */
[----:B------:R-:W-:Y:S05]  /*32d90*/  @P0 BRA `(.L_x_1317) ;  /* 0x0000000000a80947 */ /* 0x000fea0003800000 */
[----:B------:R-:W-:-:S03]  /*32da0*/  UMOV UR4, 0xffffffff ;  /* 0xffffffff00047882 */ /* 0x000fc60000000000 */
[----:B------:R-:W-:Y:S05]  /*32db0*/  BRA.DIV UR4, `(.L_x_1718) ;  /* 0x0000002e048c7947 */ /* 0x000fea000b800000 */
[----:B------:R-:W-:-:S13]  /*32dc0*/  ELECT P6, URZ, PT ;  /* 0x00000000003f782f */ /* 0x000fda00038c0000 */
.L_x_1850:
[----:B------:R-:W-:Y:S05]  /*32dd0*/  @!P6 BRA `(.L_x_1317) ;  /* 0x000000000098e947 */ /* 0x000fea0003800000 */
[----:B------:R-:W-:-:S06]  /*32de0*/  ULOP3.LUT UR4, UR36, 0x2, URZ, 0xfc, !UPT ;  /* 0x0000000224047892 */ /* 0x000fcc000f8efc3f */
[----:B-1----:R-:W-:-:S05]  /*32df0*/  IMAD.U32 R2, RZ, RZ, UR4 ;  /* 0x00000004ff027e24 */ /* 0x002fca000f8e00ff */
[----:B------:R-:W-:-:S13]  /*32e00*/  ISETP.NE.AND P0, PT, R2, 0x3, PT ;  /* 0x000000030200780c */ /* 0x000fda0003f05270 */
[----:B------:R-:W-:Y:S05]  /*32e10*/  @!P0 BRA `(.L_x_1719) ;  /* 0x0000000000048947 */ /* 0x000fea0003800000 */
[----:B------:R-:W-:Y:S01]  /*32e20*/  BPT.TRAP 0x1 ;  /* 0x000000040000795c */ /* 0x000fe20000300000 */
.L_x_1719:
[----:B------:R-:W2:Y:S01]  /*32e30*/  LDL.LU R7, [R1+0x14] ;  /* 0x0000140001077983 */ /* 0x000ea20000300800 */
[----:B------:R-:W-:Y:S02]  /*32e40*/  VIADD R2, R0, 0x29840 ;  /* 0x0002984000027836 */ /* 0x000fe40000000000 */
[C---:B0-----:R-:W-:Y:S02]  /*32e50*/  VIADD R3, R19.reuse, 0x1 ;  /* 0x0000000113037836 */ /* 0x041fe40000000000 */
[----:B------:R-:W-:-:S03]  /*32e60*/  IMAD R6, R19, 0x8, R2 ;  /* 0x0000000813067824 */ /* 0x000fc600078e0202 */
[----:B------:R-:W-:-:S04]  /*32e70*/  ISETP.NE.AND P2, PT, R3, 0x2, PT ;  /* 0x000000020300780c */ /* 0x000fc80003f45270 */
[----:B------:R-:W-:Y:S02]  /*32e80*/  SEL R4, RZ, 0x1, P2 ;  /* 0x00000001ff047807 */ /* 0x000fe40001000000 */
[----:B------:R-:W-:Y:S02]  /*32e90*/  SEL R3, R3, RZ, P2 ;  /* 0x000000ff03037207 */ /* 0x000fe40001000000 */
[C---:B--2---:R-:W-:Y:S02]  /*32ea0*/  SHF.L.U32 R5, R7.reuse, 0x1f, RZ ;  /* 0x0000001f07057819 */ /* 0x044fe400000006ff */
[----:B------:R-:W-:Y:S01]  /*32eb0*/  LOP3.LUT R4, R7, R4, RZ, 0x3c, !PT ;  /* 0x0000000407047212 */ /* 0x000fe200078e3cff */
[----:B------:R-:W-:Y:S01]  /*32ec0*/  IMAD R7, R3, 0x8, R2 ;  /* 0x0000000803077824 */ /* 0x000fe200078e0202 */
[----:B------:R-:W0:Y:S02]  /*32ed0*/  SYNCS.PHASECHK.TRANS64.TRYWAIT P1, [R6+URZ], R5 ;  /* 0x00000005060075a7 */ /* 0x000e24000802017f */
[----:B------:R-:W-:Y:S01]  /*32ee0*/  SHF.L.U32 R2, R4, 0x1f, RZ ;  /* 0x0000001f04027819 */ /* 0x000fe200000006ff */
[----:B0-----:R-:W-:Y:S06]  /*32ef0*/  @!P1 BRA `(.L_x_1720) ;  /* 0x0000002c005c9947 */ /* 0x001fec0003800000 */
.L_x_1851:
[----:B------:R-:W1:Y:S02]  /*32f00*/  SYNCS.PHASECHK.TRANS64.TRYWAIT P1, [R7+URZ], R2 ;  /* 0x00000002070075a7 */ /* 0x000e64000802017f */
[----:B-1----:R-:W-:Y:S05]  /*32f10*/  @!P1 BRA `(.L_x_1721) ;  /* 0x0000002c00689947 */ /* 0x002fea0003800000 */
.L_x_1852:
[----:B------:R-:W-:Y:S05]  /*32f20*/  @!P0 BRA `(.L_x_1722) ;  /* 0x0000000000048947 */ /* 0x000fea0003800000 */
[----:B------:R-:W-:Y:S01]  /*32f30*/  BPT.TRAP 0x1 ;  /* 0x000000040000795c */ /* 0x000fe20000300000 */
.L_x_1722:
[----:B------:R-:W-:-:S04]  /*32f40*/  IMAD R4, R19, 0x8, R0 ;  /* 0x0000000813047824 */ /* 0x000fc800078e0200 */
[----:B------:R-:W2:Y:S02]  /*32f50*/  SYNCS.PHASECHK.TRANS64.TRYWAIT P1, [R4+URZ+0x29860], R5 ;  /* 0x02986005040075a7 */ /* 0x000ea4000802017f */
[----:B--2---:R-:W-:Y:S05]  /*32f60*/  @!P1 BRA `(.L_x_1723) ;  /* 0x0000002c00689947 */ /* 0x004fea0003800000 */
.L_x_1853:
[----:B------:R-:W-:Y:S05]  /*32f70*/  @!P0 BRA `(.L_x_1724) ;  /* 0x0000000000048947 */ /* 0x000fea0003800000 */
[----:B------:R-:W-:Y:S01]  /*32f80*/  BPT.TRAP 0x1 ;  /* 0x000000040000795c */ /* 0x000fe20000300000 */
.L_x_1724:
[----:B------:R-:W-:-:S04]  /*32f90*/  IMAD R3, R3, 0x8, R0 ;  /* 0x0000000803037824 */ /* 0x000fc800078e0200 */
[----:B------:R-:W3:Y:S02]  /*32fa0*/  SYNCS.PHASECHK.TRANS64.TRYWAIT P1, [R3+URZ+0x29860], R2 ;  /* 0x02986002030075a7 */ /* 0x000ee4000802017f */
[----:B---3--:R-:W-:Y:S05]  /*32fb0*/  @!P1 BRA `(.L_x_1725) ;  /* 0x0000002c00689947 */ /* 0x008fea0003800000 */
.L_x_1854:
[----:B------:R-:W-:Y:S05]  /*32fc0*/  @!P0 BRA `(.L_x_1726) ;  /* 0x0000000000048947 */ /* 0x000fea0003800000 */
[----:B------:R-:W-:Y:S01]  /*32fd0*/  BPT.TRAP 0x1 ;  /* 0x000000040000795c */ /* 0x000fe20000300000 */
.L_x_1726:
[----:B------:R-:W4:Y:S02]  /*32fe0*/  SYNCS.PHASECHK.TRANS64.TRYWAIT P0, [R4+URZ+0x29880], R5 ;  /* 0x02988005040075a7 */ /* 0x000f24000800017f */
[----:B----4-:R-:W-:Y:S05]  /*32ff0*/  @!P0 BRA `(.L_x_1727) ;  /* 0x0000002c006c8947 */ /* 0x010fea0003800000 */
.L_x_1728:
[----:B------:R0:W0:Y:S02]  /*33000*/  SYNCS.PHASECHK.TRANS64.TRYWAIT P0, [R3+URZ+0x29880], R2 ;  /* 0x02988002030075a7 */ /* 0x000024000800017f */
[----:B0-----:R-:W-:Y:S05]  /*33010*/  @!P0 NANOSLEEP.SYNCS 0x989680 ;  /* 0x009896800000895d */ /* 0x001fea0003900000 */
[----:B------:R-:W0:Y:S02]  /*33020*/  @!P0 SYNCS.PHASECHK.TRANS64 P0, [R3+URZ+0x29880], R2 ;  /* 0x02988002030085a7 */ /* 0x000e24000800007f */
[----:B0-----:R-:W-:Y:S05]  /*33030*/  @!P0 BRA `(.L_x_1728) ;  /* 0xfffffffc00f08947 */ /* 0x001fea000383ffff */
.L_x_1317:
[----:B------:R-:W-:Y:S05]  /*33040*/  BSYNC B8 ;  /* 0x0000000000087941 */ /* 0x000fea0003800000 */
.L_x_1314:
[----:B------:R-:W-:Y:S05]  /*33050*/  EXIT ;  /* 0x000000000000794d */ /* 0x000fea0003800000 */
.L_x_1343:
[----:B-1----:R1:W2:Y:S02]  /*33060*/  SYNCS.PHASECHK.TRANS64.TRYWAIT P5, [R38+URZ+0x29890], R39 ;  /* 0x02989027260075a7 */ /* 0x0022a400080a017f */
[----:B--2---:R-:W-:Y:S05]  /*33070*/  @!P5 NANOSLEEP.SYNCS 0x989680 ;  /* 0x009896800000d95d */ /* 0x004fea0003900000 */
[----:B------:R-:W2:Y:S02]  /*33080*/  @!P5 SYNCS.PHASECHK.TRANS64 P5, [R38+URZ+0x29890], R39 ;  /* 0x029890272600d5a7 */ /* 0x000ea400080a007f */
[----:B--2---:R-:W-:Y:S05]  /*33090*/  @!P5 BRA `(.L_x_1343) ;  /* 0xfffffffc00f0d947 */ /* 0x004fea000383ffff */
[----:B------:R-:W-:Y:S05]  /*330a0*/  BRA `(.L_x_1729) ;  /* 0xfffffd0400ac7947 */ /* 0x000fea000383ffff */
.L_x_1397:
[----:B-1----:R1:W3:Y:S02]  /*330b0*/  SYNCS.PHASECHK.TRANS64.TRYWAIT P5, [R38+URZ+0x29890], R39 ;  /* 0x02989027260075a7 */ /* 0x0022e400080a017f */
[----:B---3--:R-:W-:Y:S05]  /*330c0*/  @!P5 NANOSLEEP.SYNCS 0x989680 ;  /* 0x009896800000d95d */ /* 0x008fea0003900000 */
[----:B------:R-:W3:Y:S02]  /*330d0*/  @!P5 SYNCS.PHASECHK.TRANS64 P5, [R38+URZ+0x29890], R39 ;  /* 0x029890272600d5a7 */ /* 0x000ee400080a007f */
[----:B---3--:R-:W-:Y:S05]  /*330e0*/  @!P5 BRA `(.L_x_1397) ;  /* 0xfffffffc00f0d947 */ /* 0x008fea000383ffff */
[----:B------:R-:W-:Y:S05]  /*330f0*/  BRA `(.L_x_1730) ;  /* 0xfffffd6400107947 */ /* 0x000fea000383ffff */
.L_x_1422:
[----:B0-----:R0:W1:Y:S02]  /*33100*/  SYNCS.PHASECHK.TRANS64.TRYWAIT P2, [R38+URZ+0x29890], R39 ;  /* 0x02989027260075a7 */ /* 0x001064000804017f */
[----:B-1----:R-:W-:Y:S05]  /*33110*/  @!P2 NANOSLEEP.SYNCS 0x989680 ;  /* 0x009896800000a95d */ /* 0x002fea0003900000 */
[----:B------:R-:W1:Y:S02]  /*33120*/  @!P2 SYNCS.PHASECHK.TRANS64 P2, [R38+URZ+0x29890], R39 ;  /* 0x029890272600a5a7 */ /* 0x000e64000804007f */
[----:B-1----:R-:W-:Y:S05]  /*33130*/  @!P2 BRA `(.L_x_1422) ;  /* 0xfffffffc00f0a947 */ /* 0x002fea000383ffff */
[----:B------:R-:W-:Y:S05]  /*33140*/  BRA `(.L_x_1731) ;  /* 0xfffffdc000ac7947 */ /* 0x000fea000383ffff */
.L_x_1428:
[----:B0-----:R0:W1:Y:S02]  /*33150*/  SYNCS.PHASECHK.TRANS64.TRYWAIT P1, [R38+URZ+0x298b0], R39 ;  /* 0x0298b027260075a7 */ /* 0x001064000802017f */
[----:B-1----:R-:W-:Y:S05]  /*33160*/  @!P1 NANOSLEEP.SYNCS 0x989680 ;  /* 0x009896800000995d */ /* 0x002fea0003900000 */
[----:B------:R-:W1:Y:S02]  /*33170*/  @!P1 SYNCS.PHASECHK.TRANS64 P1, [R38+URZ+0x298b0], R39 ;  /* 0x0298b027260095a7 */ /* 0x000e64000802007f */
[----:B-1----:R-:W-:Y:S05]  /*33180*/  @!P1 BRA `(.L_x_1428) ;  /* 0xfffffffc00f09947 */ /* 0x002fea000383ffff */
[----:B------:R-:W-:Y:S05]  /*33190*/  BRA `(.L_x_1732) ;  /* 0xfffffdc400ac7947 */ /* 0x000fea000383ffff */
.L_x_1444:
[----:B------:R-:W-:Y:S01]  /*331a0*/  BSSY B0, `(.L_x_1733) ;  /* 0x0000008000007945 */ /* 0x000fe20003800000 */
[----:B------:R-:W-:Y:S02]  /*331b0*/  IMAD.MOV.U32 R13, RZ, RZ, R229 ;  /* 0x000000ffff0d7224 */ /* 0x000fe400078e00e5 */
[----:B------:R-:W-:Y:S02]  /*331c0*/  IMAD.MOV.U32 R12, RZ, RZ, RZ ;  /* 0x000000ffff0c7224 */ /* 0x000fe400078e00ff */
[----:B------:R-:W-:Y:S02]  /*331d0*/  IMAD.MOV.U32 R11, RZ, RZ, 0x1f ;  /* 0x0000001fff0b7424 */ /* 0x000fe400078e00ff */
[----:B------:R-:W-:-:S07]  /*331e0*/  IMAD.MOV.U32 R15, RZ, RZ, -0x1 ;  /* 0xffffffffff0f7424 */ /* 0x000fce00078e00ff */
[----:B-----5:R-:W-:Y:S05]  /*331f0*/  WARPSYNC.COLLECTIVE R15, `(.L_x_1734) ;  /* 0x000000000f087348 */ /* 0x020fea0003c00000 */
[----:B------:R0:W1:Y:S02]  /*33200*/  SHFL.IDX P6, R14, R13, R12, R11 ;  /* 0x0000000c0d0e7389 */ /* 0x00006400000c000b */
[----:B01---5:R-:W-:Y:S01]  /*33210*/  ENDCOLLECTIVE ;  /* 0x000000000000791b */ /* 0x023fe20003800000 */
.L_x_1734:
[----:B------:R-:W-:Y:S05]  /*33220*/  BSYNC B0 ;  /* 0x0000000000007941 */ /* 0x000fea0003800000 */
.L_x_1733:
[----:B------:R-:W-:Y:S01]  /*33230*/  IMAD.MOV.U32 R194, RZ, RZ, R14 ;  /* 0x000000ffffc27224 */ /* 0x000fe200078e000e */
[----:B------:R-:W-:Y:S06]  /*33240*/  BRA `(.L_x_1735) ;  /* 0xfffffdd400147947 */ /* 0x000fec000383ffff */
.L_x_1456:
[----:B------:R-:W-:Y:S01]  /*33250*/  BSSY B1, `(.L_x_1736) ;  /* 0x0000007000017945 */ /* 0x000fe20003800000 */
[----:B------:R-:W-:Y:S02]  /*33260*/  IMAD.MOV.U32 R12, RZ, RZ, RZ ;  /* 0x000000ffff0c7224 */ /* 0x000fe400078e00ff */
[----:B------:R-:W-:Y:S02]  /*33270*/  IMAD.MOV.U32 R11, RZ, RZ, 0x1e1f ;  /* 0x00001e1fff0b7424 */ /* 0x000fe400078e00ff */
[----:B-1----:R-:W-:-:S07]  /*33280*/  IMAD.MOV.U32 R15, RZ, RZ, -0x1 ;  /* 0xffffffffff0f7424 */ /* 0x002fce00078e00ff */
[----:B0----5:R-:W-:Y:S05]  /*33290*/  WARPSYNC.COLLECTIVE R15, `(.L_x_1737) ;  /* 0x000000000f087348 */ /* 0x021fea0003c00000 */
[----:B------:R1:W2:Y:S02]  /*332a0*/  SHFL.IDX P6, R14, R13, R12, R11 ;  /* 0x0000000c0d0e7389 */ /* 0x0002a400000c000b */
[----:B012--5:R-:W-:Y:S01]  /*332b0*/  ENDCOLLECTIVE ;  /* 0x000000000000791b */ /* 0x027fe20003800000 */
.L_x_1737:
[----:B------:R-:W-:Y:S05]  /*332c0*/  BSYNC B1 ;  /* 0x0000000000017941 */ /* 0x000fea0003800000 */
.L_x_1736:
[----:B------:R-:W-:Y:S05]  /*332d0*/  BRA `(.L_x_1738) ;  /* 0xfffffddc00fc7947 */ /* 0x000fea000383ffff */
.L_x_1457:
[----:B------:R-:W-:Y:S01]  /*332e0*/  BSSY B1, `(.L_x_1739) ;  /* 0x0000008000017945 */ /* 0x000fe20003800000 */
[----:B------:R-:W-:Y:S02]  /*332f0*/  IMAD.MOV.U32 R13, RZ, RZ, R4 ;  /* 0x000000ffff0d7224 */ /* 0x000fe400078e0004 */
[----:B------:R-:W-:Y:S02]  /*33300*/  IMAD.MOV.U32 R12, RZ, RZ, RZ ;  /* 0x000000ffff0c7224 */ /* 0x000fe400078e00ff */
[----:B------:R-:W-:Y:S02]  /*33310*/  IMAD.MOV.U32 R11, RZ, RZ, 0x1e1f ;  /* 0x00001e1fff0b7424 */ /* 0x000fe400078e00ff */
[----:B-1----:R-:W-:-:S07]  /*33320*/  IMAD.MOV.U32 R15, RZ, RZ, -0x1 ;  /* 0xffffffffff0f7424 */ /* 0x002fce00078e00ff */
[----:B0----5:R-:W-:Y:S05]  /*33330*/  WARPSYNC.COLLECTIVE R15, `(.L_x_1740) ;  /* 0x000000000f087348 */ /* 0x021fea0003c00000 */
[----:B------:R1:W2:Y:S02]  /*33340*/  SHFL.IDX P6, R14, R13, R12, R11 ;  /* 0x0000000c0d0e7389 */ /* 0x0002a400000c000b */
[----:B012--5:R-:W-:Y:S01]  /*33350*/  ENDCOLLECTIVE ;  /* 0x000000000000791b */ /* 0x027fe20003800000 */
.L_x_1740:
[----:B------:R-:W-:Y:S05]  /*33360*/  BSYNC B1 ;  /* 0x0000000000017941 */ /* 0x000fea0003800000 */
.L_x_1739:
[----:B------:R-:W-:Y:S05]  /*33370*/  BRA `(.L_x_1741) ;  /* 0xfffffddc00dc7947 */ /* 0x000fea000383ffff */
.L_x_1458:
        /* <DEDUP_REMOVED lines=8> */
.L_x_1743:
[----:B------:R-:W-:Y:S05]  /*33400*/  BSYNC B1 ;  /* 0x0000000000017941 */ /* 0x000fea0003800000 */
.L_x_1742:
[----:B------:R-:W-:Y:S05]  /*33410*/  BRA `(.L_x_1744) ;  /* 0xfffffddc00bc7947 */ /* 0x000fea000383ffff */
.L_x_1459:
        /* <DEDUP_REMOVED lines=8> */
.L_x_1746:
[----:B------:R-:W-:Y:S05]  /*334a0*/  BSYNC B1 ;  /* 0x0000000000017941 */ /* 0x000fea0003800000 */
.L_x_1745:
[----:B------:R-:W-:Y:S05]  /*334b0*/  BRA `(.L_x_1747) ;  /* 0xfffffddc009c7947 */ /* 0x000fea000383ffff */
.L_x_1461:
[----:B--2---:R2:W3:Y:S02]  /*334c0*/  SYNCS.PHASECHK.TRANS64.TRYWAIT P1, [R17+URZ+0x29800], R0 ;  /* 0x02980000110075a7 */ /* 0x0044e4000802017f */
[----:B---3--:R-:W-:Y:S05]  /*334d0*/  @!P1 NANOSLEEP.SYNCS 0x989680 ;  /* 0x009896800000995d */ /* 0x008fea0003900000 */
[----:B------:R-:W3:Y:S02]  /*334e0*/  @!P1 SYNCS.PHASECHK.TRANS64 P1, [R17+URZ+0x29800], R0 ;  /* 0x02980000110095a7 */ /* 0x000ee4000802007f */
[----:B---3--:R-:W-:Y:S05]  /*334f0*/  @!P1 BRA `(.L_x_1461) ;  /* 0xfffffffc00f09947 */ /* 0x008fea000383ffff */
[----:B------:R-:W-:Y:S05]  /*33500*/  BRA `(.L_x_1748) ;  /* 0xfffffddc00a87947 */ /* 0x000fea000383ffff */
.L_x_1475:
[----:B------:R-:W-:Y:S01]  /*33510*/  BSSY B1, `(.L_x_1749) ;  /* 0x0000007000017945 */ /* 0x000fe20003800000 */
[----:B------:R-:W-:Y:S02]  /*33520*/  IMAD.MOV.U32 R12, RZ, RZ, RZ ;  /* 0x000000ffff0c7224 */ /* 0x000fe400078e00ff */
[----:B------:R-:W-:Y:S02]  /*33530*/  IMAD.MOV.U32 R11, RZ, RZ, 0x1e1f ;  /* 0x00001e1fff0b7424 */ /* 0x000fe400078e00ff */
[----:B------:R-:W-:-:S07]  /*33540*/  IMAD.MOV.U32 R15, RZ, RZ, -0x1 ;  /* 0xffffffffff0f7424 */ /* 0x000fce00078e00ff */
[----:B0----5:R-:W-:Y:S05]  /*33550*/  WARPSYNC.COLLECTIVE R15, `(.L_x_1750) ;  /* 0x000000000f087348 */ /* 0x021fea0003c00000 */
[----:B------:R1:W2:Y:S02]  /*33560*/  SHFL.IDX P6, R14, R13, R12, R11 ;  /* 0x0000000c0d0e7389 */ /* 0x0002a400000c000b */
[----:B012--5:R-:W-:Y:S01]  /*33570*/  ENDCOLLECTIVE ;  /* 0x000000000000791b */ /* 0x027fe20003800000 */
.L_x_1750:
[----:B------:R-:W-:Y:S05]  /*33580*/  BSYNC B1 ;  /* 0x0000000000017941 */ /* 0x000fea0003800000 */
.L_x_1749:
[----:B------:R-:W-:Y:S05]  /*33590*/  BRA `(.L_x_1751) ;  /* 0xfffffe1000907947 */ /* 0x000fea000383ffff */
.L_x_1476:
[----:B------:R-:W-:Y:S01]  /*335a0*/  BSSY B1, `(.L_x_1752) ;  /* 0x0000008000017945 */ /* 0x000fe20003800000 */
[----:B------:R-:W-:Y:S02]  /*335b0*/  IMAD.MOV.U32 R13, RZ, RZ, R8 ;  /* 0x000000ffff0d7224 */ /* 0x000fe400078e0008 */
[----:B------:R-:W-:Y:S02]  /*335c0*/  IMAD.MOV.U32 R12, RZ, RZ, RZ ;  /* 0x000000ffff0c7224 */ /* 0x000fe400078e00ff */
[----:B------:R-:W-:Y:S02]  /*335d0*/  IMAD.MOV.U32 R11, RZ, RZ, 0x1e1f ;  /* 0x00001e1fff0b7424 */ /* 0x000fe400078e00ff */
[----:B------:R-:W-:-:S07]  /*335e0*/  IMAD.MOV.U32 R15, RZ, RZ, -0x1 ;  /* 0xffffffffff0f7424 */ /* 0x000fce00078e00ff */
[----:B0----5:R-:W-:Y:S05]  /*335f0*/  WARPSYNC.COLLECTIVE R15, `(.L_x_1753) ;  /* 0x000000000f087348 */ /* 0x021fea0003c00000 */
[----:B------:R1:W2:Y:S02]  /*33600*/  SHFL.IDX P6, R14, R13, R12, R11 ;  /* 0x0000000c0d0e7389 */ /* 0x0002a400000c000b */
[----:B012--5:R-:W-:Y:S01]  /*33610*/  ENDCOLLECTIVE ;  /* 0x000000000000791b */ /* 0x027fe20003800000 */
.L_x_1753:
[----:B------:R-:W-:Y:S05]  /*33620*/  BSYNC B1 ;  /* 0x0000000000017941 */ /* 0x000fea0003800000 */
.L_x_1752:
[----:B------:R-:W-:Y:S05]  /*33630*/  BRA `(.L_x_1754) ;  /* 0xfffffe1000707947 */ /* 0x000fea000383ffff */
.L_x_1477:
        /* <DEDUP_REMOVED lines=8> */
.L_x_1756:
[----:B------:R-:W-:Y:S05]  /*336c0*/  BSYNC B1 ;  /* 0x0000000000017941 */ /* 0x000fea0003800000 */
.L_x_1755:
[----:B------:R-:W-:Y:S05]  /*336d0*/  BRA `(.L_x_1757) ;  /* 0xfffffe1000507947 */ /* 0x000fea000383ffff */
.L_x_1478:
        /* <DEDUP_REMOVED lines=8> */
.L_x_1759:
[----:B------:R-:W-:Y:S05]  /*33760*/  BSYNC B1 ;  /* 0x0000000000017941 */ /* 0x000fea0003800000 */
.L_x_1758:
[----:B------:R-:W-:Y:S05]  /*33770*/  BRA `(.L_x_1760) ;  /* 0xfffffe1000307947 */ /* 0x000fea000383ffff */
.L_x_1480:
[----:B-1----:R1:W2:Y:S02]  /*33780*/  SYNCS.PHASECHK.TRANS64.TRYWAIT P1, [R17+URZ+0x29800], R0 ;  /* 0x02980000110075a7 */ /* 0x0022a4000802017f */
[----:B--2---:R-:W-:Y:S05]  /*33790*/  @!P1 NANOSLEEP.SYNCS 0x989680 ;  /* 0x009896800000995d */ /* 0x004fea0003900000 */
[----:B------:R-:W2:Y:S02]  /*337a0*/  @!P1 SYNCS.PHASECHK.TRANS64 P1, [R17+URZ+0x29800], R0 ;  /* 0x02980000110095a7 */ /* 0x000ea4000802007f */
[----:B--2---:R-:W-:Y:S05]  /*337b0*/  @!P1 BRA `(.L_x_1480) ;  /* 0xfffffffc00f09947 */ /* 0x004fea000383ffff */
[----:B------:R-:W-:Y:S05]  /*337c0*/  BRA `(.L_x_1761) ;  /* 0xfffffe10003c7947 */ /* 0x000fea000383ffff */
.L_x_1488:
[----:B--2---:R2:W3:Y:S02]  /*337d0*/  SYNCS.PHASECHK.TRANS64.TRYWAIT P1, [R3+URZ+0x29830], R0 ;  /* 0x02983000030075a7 */ /* 0x0044e4000802017f */
[----:B---3--:R-:W-:Y:S05]  /*337e0*/  @!P1 NANOSLEEP.SYNCS 0x989680 ;  /* 0x009896800000995d */ /* 0x008fea0003900000 */
[----:B------:R-:W3:Y:S02]  /*337f0*/  @!P1 SYNCS.PHASECHK.TRANS64 P1, [R3+URZ+0x29830], R0 ;  /* 0x02983000030095a7 */ /* 0x000ee4000802007f */
[----:B---3--:R-:W-:Y:S05]  /*33800*/  @!P1 BRA `(.L_x_1488) ;  /* 0xfffffffc00f09947 */ /* 0x008fea000383ffff */
[----:B------:R-:W-:Y:S05]  /*33810*/  BRA `(.L_x_1487) ;  /* 0xfffffe4000847947 */ /* 0x000fea000383ffff */
.L_x_1506:
[----:B-1----:R1:W2:Y:S02]  /*33820*/  SYNCS.PHASECHK.TRANS64.TRYWAIT P2, [R21+URZ+0x29830], R8 ;  /* 0x02983008150075a7 */ /* 0x0022a4000804017f */
[----:B--2---:R-:W-:Y:S05]  /*33830*/  @!P2 NANOSLEEP.SYNCS 0x989680 ;  /* 0x009896800000a95d */ /* 0x004fea0003900000 */
[----:B------:R-:W2:Y:S02]  /*33840*/  @!P2 SYNCS.PHASECHK.TRANS64 P2, [R21+URZ+0x29830], R8 ;  /* 0x029830081500a5a7 */ /* 0x000ea4000804007f */
[----:B--2---:R-:W-:Y:S05]  /*33850*/  @!P2 BRA `(.L_x_1506) ;  /* 0xfffffffc00f0a947 */ /* 0x004fea000383ffff */
[----:B------:R-:W-:Y:S05]  /*33860*/  BRA `(.L_x_1505) ;  /* 0xfffffe88006c7947 */ /* 0x000fea000383ffff */
.L_x_1510:
[----:B-1----:R1:W2:Y:S02]  /*33870*/  SYNCS.PHASECHK.TRANS64.TRYWAIT P1, [R21+URZ+0x29850], R8 ;  /* 0x02985008150075a7 */ /* 0x0022a4000802017f */
[----:B--2---:R-:W-:Y:S05]  /*33880*/  @!P1 NANOSLEEP.SYNCS 0x989680 ;  /* 0x009896800000995d */ /* 0x004fea0003900000 */
[----:B------:R-:W2:Y:S02]  /*33890*/  @!P1 SYNCS.PHASECHK.TRANS64 P1, [R21+URZ+0x29850], R8 ;  /* 0x02985008150095a7 */ /* 0x000ea4000802007f */
[----:B--2---:R-:W-:Y:S05]  /*338a0*/  @!P1 BRA `(.L_x_1510) ;  /* 0xfffffffc00f09947 */ /* 0x004fea000383ffff */
[----:B------:R-:W-:Y:S05]  /*338b0*/  BRA `(.L_x_1507) ;  /* 0xfffffe9800987947 */ /* 0x000fea000383ffff */
.L_x_1530:
[----:B-1----:R1:W2:Y:S02]  /*338c0*/  SYNCS.PHASECHK.TRANS64.TRYWAIT P2, [R0+URZ+0x29830], R3 ;  /* 0x02983003000075a7 */ /* 0x0022a4000804017f */
[----:B--2---:R-:W-:Y:S05]  /*338d0*/  @!P2 NANOSLEEP.SYNCS 0x989680 ;  /* 0x009896800000a95d */ /* 0x004fea0003900000 */
[----:B------:R-:W2:Y:S02]  /*338e0*/  @!P2 SYNCS.PHASECHK.TRANS64 P2, [R0+URZ+0x29830], R3 ;  /* 0x029830030000a5a7 */ /* 0x000ea4000804007f */
[----:B--2---:R-:W-:Y:S05]  /*338f0*/  @!P2 BRA `(.L_x_1530) ;  /* 0xfffffffc00f0a947 */ /* 0x004fea000383ffff */
[----:B------:R-:W-:Y:S05]  /*33900*/  BRA `(.L_x_1529) ;  /* 0xfffffed800587947 */ /* 0x000fea000383ffff */
.L_x_1535:
[----:B-1----:R1:W2:Y:S02]  /*33910*/  SYNCS.PHASECHK.TRANS64.TRYWAIT P1, [R3+URZ+0x29850], R0 ;  /* 0x02985000030075a7 */ /* 0x0022a4000802017f */
[----:B--2---:R-:W-:Y:S05]  /*33920*/  @!P1 NANOSLEEP.SYNCS 0x989680 ;  /* 0x009896800000995d */ /* 0x004fea0003900000 */
[----:B------:R-:W2:Y:S02]  /*33930*/  @!P1 SYNCS.PHASECHK.TRANS64 P1, [R3+URZ+0x29850], R0 ;  /* 0x02985000030095a7 */ /* 0x000ea4000802007f */
[----:B--2---:R-:W-:Y:S05]  /*33940*/  @!P1 BRA `(.L_x_1535) ;  /* 0xfffffffc00f09947 */ /* 0x004fea000383ffff */
[----:B------:R-:W-:Y:S05]  /*33950*/  BRA `(.L_x_1534) ;  /* 0xfffffee8009c7947 */ /* 0x000fea000383ffff */
.L_x_1543:
[----:B-1----:R1:W2:Y:S02]  /*33960*/  SYNCS.PHASECHK.TRANS64.TRYWAIT P2, [R0+URZ+0x29830], R3 ;  /* 0x02983003000075a7 */ /* 0x0022a4000804017f */
[----:B--2---:R-:W-:Y:S05]  /*33970*/  @!P2 NANOSLEEP.SYNCS 0x989680 ;  /* 0x009896800000a95d */ /* 0x004fea0003900000 */
[----:B------:R-:W2:Y:S02]  /*33980*/  @!P2 SYNCS.PHASECHK.TRANS64 P2, [R0+URZ+0x29830], R3 ;  /* 0x029830030000a5a7 */ /* 0x000ea4000804007f */
[----:B--2---:R-:W-:Y:S05]  /*33990*/  @!P2 BRA `(.L_x_1543) ;  /* 0xfffffffc00f0a947 */ /* 0x004fea000383ffff */
[----:B------:R-:W-:Y:S05]  /*339a0*/  BRA `(.L_x_1542) ;  /* 0xffffff0800e07947 */ /* 0x000fea000383ffff */
.L_x_1547:
[----:B-1----:R1:W2:Y:S02]  /*339b0*/  SYNCS.PHASECHK.TRANS64.TRYWAIT P1, [R3+URZ+0x29850], R0 ;  /* 0x02985000030075a7 */ /* 0x0022a4000802017f */
[----:B--2---:R-:W-:Y:S05]  /*339c0*/  @!P1 NANOSLEEP.SYNCS 0x989680 ;  /* 0x009896800000995d */ /* 0x004fea0003900000 */
[----:B------:R-:W2:Y:S02]  /*339d0*/  @!P1 SYNCS.PHASECHK.TRANS64 P1, [R3+URZ+0x29850], R0 ;  /* 0x02985000030095a7 */ /* 0x000ea4000802007f */
[----:B--2---:R-:W-:Y:S05]  /*339e0*/  @!P1 BRA `(.L_x_1547) ;  /* 0xfffffffc00f09947 */ /* 0x004fea000383ffff */
[----:B------:R-:W-:Y:S05]  /*339f0*/  BRA `(.L_x_1544) ;  /* 0xffffff1c00207947 */ /* 0x000fea000383ffff */
.L_x_1561:
[----:B-1----:R1:W2:Y:S02]  /*33a00*/  SYNCS.PHASECHK.TRANS64.TRYWAIT P0, [R15+URZ+0x29850], R4 ;  /* 0x029850040f0075a7 */ /* 0x0022a4000800017f */
[----:B--2---:R-:W-:Y:S05]  /*33a10*/  @!P0 NANOSLEEP.SYNCS 0x989680 ;  /* 0x009896800000895d */ /* 0x004fea0003900000 */
[----:B------:R-:W2:Y:S02]  /*33a20*/  @!P0 SYNCS.PHASECHK.TRANS64 P0, [R15+URZ+0x29850], R4 ;  /* 0x029850040f0085a7 */ /* 0x000ea4000800007f */
[----:B--2---:R-:W-:Y:S05]  /*33a30*/  @!P0 BRA `(.L_x_1561) ;  /* 0xfffffffc00f08947 */ /* 0x004fea000383ffff */
[----:B------:R-:W-:Y:S05]  /*33a40*/  BRA `(.L_x_1560) ;  /* 0xffffff5800447947 */ /* 0x000fea000383ffff */
.L_x_1565:
[----:B------:R-:W-:Y:S01]  /*33a50*/  IMAD.MOV.U32 R12, RZ, RZ, R0 ;  /* 0x000000ffff0c7224 */ /* 0x000fe200078e0000 */
[----:B------:R-:W-:Y:S01]  /*33a60*/  SEL R5, R36, R37, P0 ;  /* 0x0000002524057207 */ /* 0x000fe20000000000 */
        /* <DEDUP_REMOVED lines=8> */
.L_x_1762:
        /* <DEDUP_REMOVED lines=8> */
[----:B------:R-:W-:Y:S01]  /*33b70*/  SEL R47, R49, R48, P0 ;  /* 0x00000030312f7207 */ /* 0x000fe20000000000 */
[----:B------:R-:W-:Y:S01]  /*33b80*/  IMAD.MOV.U32 R12, RZ, RZ, R2 ;  /* 0x000000ffff0c7224 */ /* 0x000fe200078e0002 */
        /* <DEDUP_REMOVED lines=9> */
.L_x_1763:
        /* <DEDUP_REMOVED lines=19> */
.L_x_1764:
        /* <DEDUP_REMOVED lines=8> */
.L_x_1765:
[----:B------:R-:W-:Y:S02]  /*33dd0*/  IMAD.MOV.U32 R13, RZ, RZ, R9 ;  /* 0x000000ffff0d7224 */ /* 0x000fe400078e0009 */
[----:B------:R-:W-:Y:S02]  /*33de0*/  IMAD.MOV.U32 R12, RZ, RZ, R0 ;  /* 0x000000ffff0c7224 */ /* 0x000fe400078e0000 */
[----:B------:R-:W-:-:S07]  /*33df0*/  IMAD.MOV.U32 R7, RZ, RZ, R14 ;  /* 0x000000ffff077224 */ /* 0x000fce00078e000e */
[----:B------:R-:W-:Y:S05]  /*33e00*/  WARPSYNC.COLLECTIVE R15, `(.L_x_1766) ;  /* 0x000000000f087348 */ /* 0x000fea0003c00000 */
[----:B------:R0:W1:Y:S02]  /*33e10*/  SHFL.IDX P6, R14, R13, R12, R11 ;  /* 0x0000000c0d0e7389 */ /* 0x00006400000c000b */
[----:B01----:R-:W-:Y:S01]  /*33e20*/  ENDCOLLECTIVE ;  /* 0x000000000000791b */ /* 0x003fe20003800000 */
.L_x_1766:
        /* <DEDUP_REMOVED lines=8> */
.L_x_1767:
[----:B------:R-:W-:Y:S02]  /*33eb0*/  IMAD.MOV.U32 R13, RZ, RZ, R25 ;  /* 0x000000ffff0d7224 */ /* 0x000fe400078e0019 */
[----:B------:R-:W-:Y:S02]  /*33ec0*/  IMAD.MOV.U32 R12, RZ, RZ, R0 ;  /* 0x000000ffff0c7224 */ /* 0x000fe400078e0000 */
[----:B------:R-:W-:-:S07]  /*33ed0*/  IMAD.MOV.U32 R21, RZ, RZ, R14 ;  /* 0x000000ffff157224 */ /* 0x000fce00078e000e */
[----:B------:R-:W-:Y:S05]  /*33ee0*/  WARPSYNC.COLLECTIVE R15, `(.L_x_1768) ;  /* 0x000000000f087348 */ /* 0x000fea0003c00000 */
[----:B------:R0:W1:Y:S02]  /*33ef0*/  SHFL.IDX P6, R14, R13, R12, R11 ;  /* 0x0000000c0d0e7389 */ /* 0x00006400000c000b */
[----:B01----:R-:W-:Y:S01]  /*33f00*/  ENDCOLLECTIVE ;  /* 0x000000000000791b */ /* 0x003fe20003800000 */
.L_x_1768:
        /* <DEDUP_REMOVED lines=8> */
.L_x_1769:
[----:B------:R-:W-:Y:S02]  /*33f90*/  IMAD.MOV.U32 R13, RZ, RZ, R29 ;  /* 0x000000ffff0d7224 */ /* 0x000fe400078e001d */
[----:B------:R-:W-:Y:S02]  /*33fa0*/  IMAD.MOV.U32 R12, RZ, RZ, R0 ;  /* 0x000000ffff0c7224 */ /* 0x000fe400078e0000 */
[----:B------:R-:W-:-:S07]  /*33fb0*/  IMAD.MOV.U32 R27, RZ, RZ, R14 ;  /* 0x000000ffff1b7224 */ /* 0x000fce00078e000e */
[----:B------:R-:W-:Y:S05]  /*33fc0*/  WARPSYNC.COLLECTIVE R15, `(.L_x_1770) ;  /* 0x000000000f087348 */ /* 0x000fea0003c00000 */
[----:B------:R0:W1:Y:S02]  /*33fd0*/  SHFL.IDX P6, R14, R13, R12, R11 ;  /* 0x0000000c0d0e7389 */ /* 0x00006400000c000b */
[----:B01----:R-:W-:Y:S01]  /*33fe0*/  ENDCOLLECTIVE ;  /* 0x000000000000791b */ /* 0x003fe20003800000 */
.L_x_1770:
        /* <DEDUP_REMOVED lines=8> */
.L_x_1771:
[----:B------:R-:W-:Y:S02]  /*34070*/  IMAD.MOV.U32 R13, RZ, RZ, R33 ;  /* 0x000000ffff0d7224 */ /* 0x000fe400078e0021 */
[----:B------:R-:W-:Y:S02]  /*34080*/  IMAD.MOV.U32 R12, RZ, RZ, R0 ;  /* 0x000000ffff0c7224 */ /* 0x000fe400078e0000 */
[----:B------:R-:W-:-:S07]  /*34090*/  IMAD.MOV.U32 R31, RZ, RZ, R14 ;  /* 0x000000ffff1f7224 */ /* 0x000fce00078e000e */
[----:B------:R-:W-:Y:S05]  /*340a0*/  WARPSYNC.COLLECTIVE R15, `(.L_x_1772) ;  /* 0x000000000f087348 */ /* 0x000fea0003c00000 */
[----:B------:R0:W1:Y:S02]  /*340b0*/  SHFL.IDX P6, R14, R13, R12, R11 ;  /* 0x0000000c0d0e7389 */ /* 0x00006400000c000b */
[----:B01----:R-:W-:Y:S01]  /*340c0*/  ENDCOLLECTIVE ;  /* 0x000000000000791b */ /* 0x003fe20003800000 */
.L_x_1772:
        /* <DEDUP_REMOVED lines=8> */
.L_x_1773:
[----:B------:R-:W-:Y:S02]  /*34150*/  IMAD.MOV.U32 R13, RZ, RZ, R37 ;  /* 0x000000ffff0d7224 */ /* 0x000fe400078e0025 */
[----:B------:R-:W-:Y:S02]  /*34160*/  IMAD.MOV.U32 R12, RZ, RZ, R0 ;  /* 0x000000ffff0c7224 */ /* 0x000fe400078e0000 */
[----:B------:R-:W-:-:S07]  /*34170*/  IMAD.MOV.U32 R35, RZ, RZ, R14 ;  /* 0x000000ffff237224 */ /* 0x000fce00078e000e */
[----:B------:R-:W-:Y:S05]  /*34180*/  WARPSYNC.COLLECTIVE R15, `(.L_x_1774) ;  /* 0x000000000f087348 */ /* 0x000fea0003c00000 */
[----:B------:R0:W1:Y:S02]  /*34190*/  SHFL.IDX P6, R14, R13, R12, R11 ;  /* 0x0000000c0d0e7389 */ /* 0x00006400000c000b */
[----:B01----:R-:W-:Y:S01]  /*341a0*/  ENDCOLLECTIVE ;  /* 0x000000000000791b */ /* 0x003fe20003800000 */
.L_x_1774:
        /* <DEDUP_REMOVED lines=8> */
.L_x_1775:
[----:B------:R-:W-:Y:S02]  /*34230*/  IMAD.MOV.U32 R13, RZ, RZ, R41 ;  /* 0x000000ffff0d7224 */ /* 0x000fe400078e0029 */
[----:B------:R-:W-:Y:S02]  /*34240*/  IMAD.MOV.U32 R12, RZ, RZ, R0 ;  /* 0x000000ffff0c7224 */ /* 0x000fe400078e0000 */
[----:B------:R-:W-:-:S07]  /*34250*/  IMAD.MOV.U32 R20, RZ, RZ, R14 ;  /* 0x000000ffff147224 */ /* 0x000fce00078e000e */
[----:B------:R-:W-:Y:S05]  /*34260*/  WARPSYNC.COLLECTIVE R15, `(.L_x_1776) ;  /* 0x000000000f087348 */ /* 0x000fea0003c00000 */
[----:B------:R0:W1:Y:S02]  /*34270*/  SHFL.IDX P6, R14, R13, R12, R11 ;  /* 0x0000000c0d0e7389 */ /* 0x00006400000c000b */
[----:B01----:R-:W-:Y:S01]  /*34280*/  ENDCOLLECTIVE ;  /* 0x000000000000791b */ /* 0x003fe20003800000 */
.L_x_1776:
[----:B------:R-:W-:Y:S02]  /*34290*/  IMAD.MOV.U32 R13, RZ, RZ, R43 ;  /* 0x000000ffff0d7224 */ /* 0x000fe400078e002b */
[----:B------:R-:W-:Y:S02]  /*342a0*/  IMAD.MOV.U32 R12, RZ, RZ, R2 ;  /* 0x000000ffff0c7224 */ /* 0x000fe400078e0002 */
[----:B------:R-:W-:-:S07]  /*342b0*/  IMAD.MOV.U32 R41, RZ, RZ, R14 ;  /* 0x000000ffff297224 */ /* 0x000fce00078e000e */
[----:B------:R-:W-:Y:S05]  /*342c0*/  WARPSYNC.COLLECTIVE R15, `(.L_x_1777) ;  /* 0x000000000f087348 */ /* 0x000fea0003c00000 */
[----:B------:R0:W1:Y:S02]  /*342d0*/  SHFL.IDX P6, R14, R13, R12, R11 ;  /* 0x0000000c0d0e7389 */ /* 0x00006400000c000b */
[----:B01----:R-:W-:Y:S01]  /*342e0*/  ENDCOLLECTIVE ;  /* 0x000000000000791b */ /* 0x003fe20003800000 */
.L_x_1777:
[----:B------:R-:W-:Y:S02]  /*342f0*/  IMAD.MOV.U32 R13, RZ, RZ, R45 ;  /* 0x000000ffff0d7224 */ /* 0x000fe400078e002d */
[----:B------:R-:W-:Y:S02]  /*34300*/  IMAD.MOV.U32 R12, RZ, RZ, R0 ;  /* 0x000000ffff0c7224 */ /* 0x000fe400078e0000 */
[----:B------:R-:W-:-:S07]  /*34310*/  IMAD.MOV.U32 R40, RZ, RZ, R14 ;  /* 0x000000ffff287224 */ /* 0x000fce00078e000e */
[----:B------:R-:W-:Y:S05]  /*34320*/  WARPSYNC.COLLECTIVE R15, `(.L_x_1778) ;  /* 0x000000000f087348 */ /* 0x000fea0003c00000 */
[----:B------:R0:W1:Y:S02]  /*34330*/  SHFL.IDX P6, R14, R13, R12, R11 ;  /* 0x0000000c0d0e7389 */ /* 0x00006400000c000b */
[----:B01----:R-:W-:Y:S01]  /*34340*/  ENDCOLLECTIVE ;  /* 0x000000000000791b */ /* 0x003fe20003800000 */
.L_x_1778:
[----:B------:R-:W-:Y:S02]  /*34350*/  SEL R48, R41, R40, P0 ;  /* 0x0000002829307207 */ /* 0x000fe40000000000 */
[----:B------:R-:W-:Y:S01]  /*34360*/  SEL R50, R40, R41, P0 ;  /* 0x0000002928327207 */ /* 0x000fe20000000000 */
[----:B------:R-:W-:Y:S02]  /*34370*/  IMAD.MOV.U32 R13, RZ, RZ, R47 ;  /* 0x000000ffff0d7224 */ /* 0x000fe400078e002f */
[----:B------:R-:W-:Y:S02]  /*34380*/  IMAD.MOV.U32 R12, RZ, RZ, R2 ;  /* 0x000000ffff0c7224 */ /* 0x000fe400078e0002 */
[----:B------:R-:W-:Y:S02]  /*34390*/  IMAD.MOV.U32 R47, RZ, RZ, RZ ;  /* 0x000000ffff2f7224 */ /* 0x000fe400078e00ff */
[----:B------:R-:W-:-:S07]  /*343a0*/  IMAD.MOV.U32 R45, RZ, RZ, R14 ;  /* 0x000000ffff2d7224 */ /* 0x000fce00078e000e */
[----:B------:R-:W-:Y:S05]  /*343b0*/  WARPSYNC.COLLECTIVE R15, `(.L_x_1779) ;  /* 0x000000000f087348 */ /* 0x000fea0003c00000 */
[----:B------:R0:W1:Y:S02]  /*343c0*/  SHFL.IDX P6, R14, R13, R12, R11 ;  /* 0x0000000c0d0e7389 */ /* 0x00006400000c000b */
[----:B01----:R-:W-:Y:S01]  /*343d0*/  ENDCOLLECTIVE ;  /* 0x000000000000791b */ /* 0x003fe20003800000 */
.L_x_1779:
[----:B------:R-:W-:Y:S02]  /*343e0*/  IMAD.MOV.U32 R13, RZ, RZ, R49 ;  /* 0x000000ffff0d7224 */ /* 0x000fe400078e0031 */
[----:B------:R-:W-:Y:S02]  /*343f0*/  IMAD.MOV.U32 R12, RZ, RZ, R0 ;  /* 0x000000ffff0c7224 */ /* 0x000fe400078e0000 */
[----:B------:R-:W-:-:S07]  /*34400*/  IMAD.MOV.U32 R42, RZ, RZ, R14 ;  /* 0x000000ffff2a7224 */ /* 0x000fce00078e000e */
[----:B------:R-:W-:Y:S05]  /*34410*/  WARPSYNC.COLLECTIVE R15, `(.L_x_1780) ;  /* 0x000000000f087348 */ /* 0x000fea0003c00000 */
[----:B------:R0:W1:Y:S02]  /*34420*/  SHFL.IDX P6, R14, R13, R12, R11 ;  /* 0x0000000c0d0e7389 */ /* 0x00006400000c000b */
[----:B01----:R-:W-:Y:S01]  /*34430*/  ENDCOLLECTIVE ;  /* 0x000000000000791b */ /* 0x003fe20003800000 */
.L_x_1780:
        /* <DEDUP_REMOVED lines=8> */
.L_x_1781:
[----:B------:R-:W-:Y:S02]  /*344c0*/  IMAD.MOV.U32 R13, RZ, RZ, R53 ;  /* 0x000000ffff0d7224 */ /* 0x000fe400078e0035 */
[----:B------:R-:W-:Y:S02]  /*344d0*/  IMAD.MOV.U32 R12, RZ, RZ, R0 ;  /* 0x000000ffff0c7224 */ /* 0x000fe400078e0000 */
[----:B------:R-:W-:-:S07]  /*344e0*/  IMAD.MOV.U32 R44, RZ, RZ, R14 ;  /* 0x000000ffff2c7224 */ /* 0x000fce00078e000e */
[----:B------:R-:W-:Y:S05]  /*344f0*/  WARPSYNC.COLLECTIVE R15, `(.L_x_1782) ;  /* 0x000000000f087348 */ /* 0x000fea0003c00000 */
[----:B------:R0:W1:Y:S02]  /*34500*/  SHFL.IDX P6, R14, R13, R12, R11 ;  /* 0x0000000c0d0e7389 */ /* 0x00006400000c000b */
[----:B01----:R-:W-:Y:S01]  /*34510*/  ENDCOLLECTIVE ;  /* 0x000000000000791b */ /* 0x003fe20003800000 */
.L_x_1782:
[----:B------:R-:W-:Y:S01]  /*34520*/  SEL R9, R49, R44, P0 ;  /* 0x0000002c31097207 */ /* 0x000fe20000000000 */
[----:B------:R-:W-:Y:S02]  /*34530*/  IMAD.MOV.U32 R13, RZ, RZ, R55 ;  /* 0x000000ffff0d7224 */ /* 0x000fe400078e0037 */
[----:B------:R-:W-:Y:S02]  /*34540*/  IMAD.MOV.U32 R12, RZ, RZ, R2 ;  /* 0x000000ffff0c7224 */ /* 0x000fe400078e0002 */
[----:B------:R-:W-:-:S07]  /*34550*/  IMAD.MOV.U32 R53, RZ, RZ, R14 ;  /* 0x000000ffff357224 */ /* 0x000fce00078e000e */
[----:B------:R-:W-:Y:S05]  /*34560*/  WARPSYNC.COLLECTIVE R15, `(.L_x_1783) ;  /* 0x000000000f087348 */ /* 0x000fea0003c00000 */
[----:B------:R0:W1:Y:S02]  /*34570*/  SHFL.IDX P6, R14, R13, R12, R11 ;  /* 0x0000000c0d0e7389 */ /* 0x00006400000c000b */
[----:B01----:R-:W-:Y:S01]  /*34580*/  ENDCOLLECTIVE ;  /* 0x000000000000791b */ /* 0x003fe20003800000 */
.L_x_1783:
[----:B------:R-:W-:Y:S02]  /*34590*/  IMAD.MOV.U32 R13, RZ, RZ, R57 ;  /* 0x000000ffff0d7224 */ /* 0x000fe400078e0039 */
[----:B------:R-:W-:Y:S02]  /*345a0*/  IMAD.MOV.U32 R12, RZ, RZ, R0 ;  /* 0x000000ffff0c7224 */ /* 0x000fe400078e0000 */
[----:B------:R-:W-:-:S07]  /*345b0*/  IMAD.MOV.U32 R46, RZ, RZ, R14 ;  /* 0x000000ffff2e7224 */ /* 0x000fce00078e000e */
[----:B------:R-:W-:Y:S05]  /*345c0*/  WARPSYNC.COLLECTIVE R15, `(.L_x_1784) ;  /* 0x000000000f087348 */ /* 0x000fea0003c00000 */
[----:B------:R0:W1:Y:S02]  /*345d0*/  SHFL.IDX P6, R14, R13, R12, R11 ;  /* 0x0000000c0d0e7389 */ /* 0x00006400000c000b */
[----:B01----:R-:W-:Y:S01]  /*345e0*/  ENDCOLLECTIVE ;  /* 0x000000000000791b */ /* 0x003fe20003800000 */
.L_x_1784:
        /* <DEDUP_REMOVED lines=8> */
.L_x_1785:
[----:B------:R-:W-:Y:S02]  /*34670*/  IMAD.MOV.U32 R13, RZ, RZ, R61 ;  /* 0x000000ffff0d7224 */ /* 0x000fe400078e003d */
[----:B------:R-:W-:Y:S02]  /*34680*/  IMAD.MOV.U32 R12, RZ, RZ, R0 ;  /* 0x000000ffff0c7224 */ /* 0x000fe400078e0000 */
[----:B------:R-:W-:-:S07]  /*34690*/  IMAD.MOV.U32 R52, RZ, RZ, R14 ;  /* 0x000000ffff347224 */ /* 0x000fce00078e000e */
[----:B------:R-:W-:Y:S05]  /*346a0*/  WARPSYNC.COLLECTIVE R15, `(.L_x_1786) ;  /* 0x000000000f087348 */ /* 0x000fea0003c00000 */
[----:B------:R0:W1:Y:S02]  /*346b0*/  SHFL.IDX P6, R14, R13, R12, R11 ;  /* 0x0000000c0d0e7389 */ /* 0x00006400000c000b */
[----:B01----:R-:W-:Y:S01]  /*346c0*/  ENDCOLLECTIVE ;  /* 0x000000000000791b */ /* 0x003fe20003800000 */
.L_x_1786:
        /* <DEDUP_REMOVED lines=8> */
.L_x_1787:
[----:B------:R-:W-:Y:S02]  /*34750*/  IMAD.MOV.U32 R13, RZ, RZ, R67 ;  /* 0x000000ffff0d7224 */ /* 0x000fe400078e0043 */
[----:B------:R-:W-:Y:S02]  /*34760*/  IMAD.MOV.U32 R12, RZ, RZ, R0 ;  /* 0x000000ffff0c7224 */ /* 0x000fe400078e0000 */
[----:B------:R-:W-:-:S07]  /*34770*/  IMAD.MOV.U32 R54, RZ, RZ, R14 ;  /* 0x000000ffff367224 */ /* 0x000fce00078e000e */
[----:B------:R-:W-:Y:S05]  /*34780*/  WARPSYNC.COLLECTIVE R15, `(.L_x_1788) ;  /* 0x000000000f087348 */ /* 0x000fea0003c00000 */
[----:B------:R0:W1:Y:S02]  /*34790*/  SHFL.IDX P6, R14, R13, R12, R11 ;  /* 0x0000000c0d0e7389 */ /* 0x00006400000c000b */
[----:B01----:R-:W-:Y:S01]  /*347a0*/  ENDCOLLECTIVE ;  /* 0x000000000000791b */ /* 0x003fe20003800000 */
.L_x_1788:
        /* <DEDUP_REMOVED lines=8> */
.L_x_1789:
[----:B------:R-:W-:Y:S02]  /*34830*/  IMAD.MOV.U32 R13, RZ, RZ, R71 ;  /* 0x000000ffff0d7224 */ /* 0x000fe400078e0047 */
[----:B------:R-:W-:Y:S02]  /*34840*/  IMAD.MOV.U32 R12, RZ, RZ, R0 ;  /* 0x000000ffff0c7224 */ /* 0x000fe400078e0000 */
[----:B------:R-:W-:-:S07]  /*34850*/  IMAD.MOV.U32 R56, RZ, RZ, R14 ;  /* 0x000000ffff387224 */ /* 0x000fce00078e000e */
[----:B------:R-:W-:Y:S05]  /*34860*/  WARPSYNC.COLLECTIVE R15, `(.L_x_1790) ;  /* 0x000000000f087348 */ /* 0x000fea0003c00000 */
[----:B------:R0:W1:Y:S02]  /*34870*/  SHFL.IDX P6, R14, R13, R12, R11 ;  /* 0x0000000c0d0e7389 */ /* 0x00006400000c000b */
[----:B01----:R-:W-:Y:S01]  /*34880*/  ENDCOLLECTIVE ;  /* 0x000000000000791b */ /* 0x003fe20003800000 */
.L_x_1790:
[----:B------:R-:W-:Y:S01]  /*34890*/  SEL R39, R56, R67, P0 ;  /* 0x0000004338277207 */ /* 0x000fe20000000000 */
[----:B------:R-:W-:Y:S02]  /*348a0*/  IMAD.MOV.U32 R13, RZ, RZ, R73 ;  /* 0x000000ffff0d7224 */ /* 0x000fe400078e0049 */
[----:B------:R-:W-:Y:S02]  /*348b0*/  IMAD.MOV.U32 R12, RZ, RZ, R2 ;  /* 0x000000ffff0c7224 */ /* 0x000fe400078e0002 */
[----:B------:R-:W-:-:S07]  /*348c0*/  IMAD.MOV.U32 R71, RZ, RZ, R14 ;  /* 0x000000ffff477224 */ /* 0x000fce00078e000e */
[----:B------:R-:W-:Y:S05]  /*348d0*/  WARPSYNC.COLLECTIVE R15, `(.L_x_1791) ;  /* 0x000000000f087348 */ /* 0x000fea0003c00000 */
[----:B------:R0:W1:Y:S02]  /*348e0*/  SHFL.IDX P6, R14, R13, R12, R11 ;  /* 0x0000000c0d0e7389 */ /* 0x00006400000c000b */
[----:B01----:R-:W-:Y:S01]  /*348f0*/  ENDCOLLECTIVE ;  /* 0x000000000000791b */ /* 0x003fe20003800000 */
.L_x_1791:
[----:B------:R-:W-:Y:S02]  /*34900*/  IMAD.MOV.U32 R13, RZ, RZ, R75 ;  /* 0x000000ffff0d7224 */ /* 0x000fe400078e004b */
[----:B------:R-:W-:Y:S02]  /*34910*/  IMAD.MOV.U32 R12, RZ, RZ, R0 ;  /* 0x000000ffff0c7224 */ /* 0x000fe400078e0000 */
[----:B------:R-:W-:-:S07]  /*34920*/  IMAD.MOV.U32 R58, RZ, RZ, R14 ;  /* 0x000000ffff3a7224 */ /* 0x000fce00078e000e */
[----:B------:R-:W-:Y:S05]  /*34930*/  WARPSYNC.COLLECTIVE R15, `(.L_x_1792) ;  /* 0x000000000f087348 */ /* 0x000fea0003c00000 */
[----:B------:R0:W1:Y:S02]  /*34940*/  SHFL.IDX P6, R14, R13, R12, R11 ;  /* 0x0000000c0d0e7389 */ /* 0x00006400000c000b */
[----:B01----:R-:W-:Y:S01]  /*34950*/  ENDCOLLECTIVE ;  /* 0x000000000000791b */ /* 0x003fe20003800000 */
.L_x_1792:
[----:B------:R-:W-:Y:S02]  /*34960*/  IMAD.MOV.U32 R13, RZ, RZ, R77 ;  /* 0x000000ffff0d7224 */ /* 0x000fe400078e004d */
[----:B------:R-:W-:Y:S02]  /*34970*/  IMAD.MOV.U32 R12, RZ, RZ, R2 ;  /* 0x000000ffff0c7224 */ /* 0x000fe400078e0002 */
[----:B------:R-:W-:-:S07]  /*34980*/  IMAD.MOV.U32 R75, RZ, RZ, R14 ;  /* 0x000000ffff4b7224 */ /* 0x000fce00078e000e */
[----:B------:R-:W-:Y:S05]  /*34990*/  WARPSYNC.COLLECTIVE R15, `(.L_x_1793) ;  /* 0x000000000f087348 */ /* 0x000fea0003c00000 */
[----:B------:R0:W1:Y:S02]  /*349a0*/  SHFL.IDX P6, R14, R13, R12, R11 ;  /* 0x0000000c0d0e7389 */ /* 0x00006400000c000b */
[----:B01----:R-:W-:Y:S01]  /*349b0*/  ENDCOLLECTIVE ;  /* 0x000000000000791b */ /* 0x003fe20003800000 */
.L_x_1793:
[----:B------:R-:W-:Y:S02]  /*349c0*/  SEL R12, R37, R20, P0 ;  /* 0x00000014250c7207 */ /* 0x000fe40000000000 */
[----:B------:R-:W-:Y:S02]  /*349d0*/  SEL R11, R44, R49, P0 ;  /* 0x000000312c0b7207 */ /* 0x000fe40000000000 */
[----:B------:R-:W-:Y:S02]  /*349e0*/  SEL R13, R71, R58, P0 ;  /* 0x0000003a470d7207 */ /* 0x000fe40000000000 */
[----:B------:R-:W-:Y:S01]  /*349f0*/  SEL R15, R58, R71, P0 ;  /* 0x000000473a0f7207 */ /* 0x000fe20000000000 */
[----:B------:R-:W-:Y:S01]  /*34a00*/  IMAD.MOV.U32 R60, RZ, RZ, R14 ;  /* 0x000000ffff3c7224 */ /* 0x000fe200078e000e */
[----:B------:R-:W-:Y:S02]  /*34a10*/  SEL R14, R20, R37, P0 ;  /* 0x00000025140e7207 */ /* 0x000fe40000000000 */
[----:B------:R-:W-:Y:S01]  /*34a20*/  SEL R37, R67, R56, P0 ;  /* 0x0000003843257207 */ /* 0x000fe20000000000 */
[----:B------:R-:W-:Y:S06]  /*34a30*/  BRA `(.L_x_1794) ;  /* 0xffffff5c00f07947 */ /* 0x000fec000383ffff */
.L_x_1607:
        /* <DEDUP_REMOVED lines=11> */
.L_x_1796:
[----:B------:R-:W-:Y:S05]  /*34af0*/  BSYNC B1 ;  /* 0x0000000000017941 */ /* 0x000fea0003800000 */
.L_x_1795:
[----:B------:R-:W-:Y:S05]  /*34b00*/  BRA `(.L_x_1797) ;  /* 0xffffff9000147947 */ /* 0x000fea000383ffff */
.L_x_1609:
[----:B------:R-:W-:Y:S01]  /*34b10*/  BSSY B1, `(.L_x_1798) ;  /* 0x0000006000017945 */ /* 0x000fe20003800000 */
[----:B------:R-:W-:-:S07]  /*34b20*/  IMAD.MOV.U32 R15, RZ, RZ, -0x1 ;  /* 0xffffffffff0f7424 */ /* 0x000fce00078e00ff */
[----:B01----:R-:W-:Y:S05]  /*34b30*/  WARPSYNC.COLLECTIVE R15, `(.L_x_1799) ;  /* 0x000000000f0c7348 */ /* 0x003fea0003c00000 */
[----:B------:R-:W-:Y:S02]  /*34b40*/  ELECT P6, UR62, PT ;  /* 0x00000000003e782f */ /* 0x000fe400038c0000 */
[----:B------:R-:W-:Y:S01]  /*34b50*/  MOV R14, UR62 ;  /* 0x0000003e000e7c02 */ /* 0x000fe20008000f00 */
[----:B01----:R-:W-:Y:S10]  /*34b60*/  ENDCOLLECTIVE ;  /* 0x000000000000791b */ /* 0x003ff40003800000 */
.L_x_1799:
[----:B------:R-:W-:Y:S05]  /*34b70*/  BSYNC B1 ;  /* 0x0000000000017941 */ /* 0x000fea0003800000 */
.L_x_1798:
[----:B------:R-:W-:Y:S05]  /*34b80*/  BRA `(.L_x_1608) ;  /* 0xffffff90000c7947 */ /* 0x000fea000383ffff */
.L_x_1611:
[----:B-1----:R1:W2:Y:S02]  /*34b90*/  SYNCS.PHASECHK.TRANS64.TRYWAIT P0, [R12+URZ+0x29820], R5 ;  /* 0x029820050c0075a7 */ /* 0x0022a4000800017f */
[----:B--2---:R-:W-:Y:S05]  /*34ba0*/  @!P0 NANOSLEEP.SYNCS 0x989680 ;  /* 0x009896800000895d */ /* 0x004fea0003900000 */
[----:B------:R-:W2:Y:S02]  /*34bb0*/  @!P0 SYNCS.PHASECHK.TRANS64 P0, [R12+URZ+0x29820], R5 ;  /* 0x029820050c0085a7 */ /* 0x000ea4000800007f */
[----:B--2---:R-:W-:Y:S05]  /*34bc0*/  @!P0 BRA `(.L_x_1611) ;  /* 0xfffffffc00f08947 */ /* 0x004fea000383ffff */
[----:B------:R-:W-:Y:S05]  /*34bd0*/  BRA `(.L_x_1800) ;  /* 0xffffff9000287947 */ /* 0x000fea000383ffff */
.L_x_1615:
[----:B0-----:R0:W2:Y:S02]  /*34be0*/  SYNCS.PHASECHK.TRANS64.TRYWAIT P0, [R8+URZ+0x298a0], R11 ;  /* 0x0298a00b080075a7 */ /* 0x0010a4000800017f */
[----:B--2---:R-:W-:Y:S05]  /*34bf0*/  @!P0 NANOSLEEP.SYNCS 0x989680 ;  /* 0x009896800000895d */ /* 0x004fea0003900000 */
[----:B------:R-:W2:Y:S02]  /*34c00*/  @!P0 SYNCS.PHASECHK.TRANS64 P0, [R8+URZ+0x298a0], R11 ;  /* 0x0298a00b080085a7 */ /* 0x000ea4000800007f */
[----:B--2---:R-:W-:Y:S05]  /*34c10*/  @!P0 BRA `(.L_x_1615) ;  /* 0xfffffffc00f08947 */ /* 0x004fea000383ffff */
[----:B------:R-:W-:Y:S05]  /*34c20*/  BRA `(.L_x_1801) ;  /* 0xffffff9000487947 */ /* 0x000fea000383ffff */
.L_x_1622:
[----:B-1----:R1:W2:Y:S02]  /*34c30*/  SYNCS.PHASECHK.TRANS64.TRYWAIT P0, [R8+URZ+0x298c0], R11 ;  /* 0x0298c00b080075a7 */ /* 0x0022a4000800017f */
[----:B--2---:R-:W-:Y:S05]  /*34c40*/  @!P0 NANOSLEEP.SYNCS 0x989680 ;  /* 0x009896800000895d */ /* 0x004fea0003900000 */
[----:B------:R-:W2:Y:S02]  /*34c50*/  @!P0 SYNCS.PHASECHK.TRANS64 P0, [R8+URZ+0x298c0], R11 ;  /* 0x0298c00b080085a7 */ /* 0x000ea4000800007f */
[----:B--2---:R-:W-:Y:S05]  /*34c60*/  @!P0 BRA `(.L_x_1622) ;  /* 0xfffffffc00f08947 */ /* 0x004fea000383ffff */
[----:B------:R-:W-:Y:S05]  /*34c70*/  BRA `(.L_x_1802) ;  /* 0xffffff9400407947 */ /* 0x000fea000383ffff */
.L_x_1629:
[----:B0-----:R0:W1:Y:S02]  /*34c80*/  SYNCS.PHASECHK.TRANS64.TRYWAIT P1, [R8+URZ+0x298a0], R7 ;  /* 0x0298a007080075a7 */ /* 0x001064000802017f */
[----:B-1----:R-:W-:Y:S05]  /*34c90*/  @!P1 NANOSLEEP.SYNCS 0x989680 ;  /* 0x009896800000995d */ /* 0x002fea0003900000 */
[----:B------:R-:W1:Y:S02]  /*34ca0*/  @!P1 SYNCS.PHASECHK.TRANS64 P1, [R8+URZ+0x298a0], R7 ;  /* 0x0298a007080095a7 */ /* 0x000e64000802007f */
[----:B-1----:R-:W-:Y:S05]  /*34cb0*/  @!P1 BRA `(.L_x_1629) ;  /* 0xfffffffc00f09947 */ /* 0x002fea000383ffff */
[----:B------:R-:W-:Y:S05]  /*34cc0*/  BRA `(.L_x_1803) ;  /* 0xffffff9800287947 */ /* 0x000fea000383ffff */
.L_x_1636:
[----:B-1----:R1:W2:Y:S02]  /*34cd0*/  SYNCS.PHASECHK.TRANS64.TRYWAIT P1, [R8+URZ+0x298c0], R7 ;  /* 0x0298c007080075a7 */ /* 0x0022a4000802017f */
[----:B--2---:R-:W-:Y:S05]  /*34ce0*/  @!P1 NANOSLEEP.SYNCS 0x989680 ;  /* 0x009896800000995d */ /* 0x004fea0003900000 */
[----:B------:R-:W2:Y:S02]  /*34cf0*/  @!P1 SYNCS.PHASECHK.TRANS64 P1, [R8+URZ+0x298c0], R7 ;  /* 0x0298c007080095a7 */ /* 0x000ea4000802007f */
[----:B--2---:R-:W-:Y:S05]  /*34d00*/  @!P1 BRA `(.L_x_1636) ;  /* 0xfffffffc00f09947 */ /* 0x004fea000383ffff */
[----:B------:R-:W-:Y:S05]  /*34d10*/  BRA `(.L_x_1804) ;  /* 0xffffff9c00187947 */ /* 0x000fea000383ffff */
.L_x_1659:
        /* <DEDUP_REMOVED lines=11> */
.L_x_1806:
[----:B------:R-:W-:Y:S05]  /*34dd0*/  BSYNC B0 ;  /* 0x0000000000007941 */ /* 0x000fea0003800000 */
.L_x_1805:
[----:B------:R-:W-:Y:S05]  /*34de0*/  BRA `(.L_x_1807) ;  /* 0xffffffac00647947 */ /* 0x000fea000383ffff */
.L_x_1661:
[----:B------:R-:W-:Y:S01]  /*34df0*/  BSSY B0, `(.L_x_1808) ;  /* 0x0000006000007945 */ /* 0x000fe20003800000 */
[----:B------:R-:W-:-:S07]  /*34e00*/  IMAD.MOV.U32 R15, RZ, RZ, -0x1 ;  /* 0xffffffffff0f7424 */ /* 0x000fce00078e00ff */
[----:B01----:R-:W-:Y:S05]  /*34e10*/  WARPSYNC.COLLECTIVE R15, `(.L_x_1809) ;  /* 0x000000000f0c7348 */ /* 0x003fea0003c00000 */
[----:B------:R-:W-:Y:S02]  /*34e20*/  ELECT P6, UR62, PT ;  /* 0x00000000003e782f */ /* 0x000fe400038c0000 */
[----:B------:R-:W-:Y:S01]  /*34e30*/  MOV R14, UR62 ;  /* 0x0000003e000e7c02 */ /* 0x000fe20008000f00 */
[----:B01----:R-:W-:Y:S10]  /*34e40*/  ENDCOLLECTIVE ;  /* 0x000000000000791b */ /* 0x003ff40003800000 */
.L_x_1809:
[----:B------:R-:W-:Y:S05]  /*34e50*/  BSYNC B0 ;  /* 0x0000000000007941 */ /* 0x000fea0003800000 */
.L_x_1808:
[----:B------:R-:W-:Y:S05]  /*34e60*/  BRA `(.L_x_1810) ;  /* 0xffffffac005c7947 */ /* 0x000fea000383ffff */
.L_x_1664:
[----:B0-----:R0:W1:Y:S02]  /*34e70*/  SYNCS.PHASECHK.TRANS64.TRYWAIT P2, [R5+URZ+0x29880], R6 ;  /* 0x02988006050075a7 */ /* 0x001064000804017f */
[----:B-1----:R-:W-:Y:S05]  /*34e80*/  @!P2 NANOSLEEP.SYNCS 0x989680 ;  /* 0x009896800000a95d */ /* 0x002fea0003900000 */
[----:B------:R-:W1:Y:S02]  /*34e90*/  @!P2 SYNCS.PHASECHK.TRANS64 P2, [R5+URZ+0x29880], R6 ;  /* 0x029880060500a5a7 */ /* 0x000e64000804007f */
[----:B-1----:R-:W-:Y:S05]  /*34ea0*/  @!P2 BRA `(.L_x_1664) ;  /* 0xfffffffc00f0a947 */ /* 0x002fea000383ffff */
[----:B------:R-:W-:Y:S05]  /*34eb0*/  BRA `(.L_x_1811) ;  /* 0xffffffac00d47947 */ /* 0x000fea000383ffff */
.L_x_1666:
[----:B-1----:R1:W2:Y:S02]  /*34ec0*/  SYNCS.PHASECHK.TRANS64.TRYWAIT P2, [R5+URZ+0x29840], R6 ;  /* 0x02984006050075a7 */ /* 0x0022a4000804017f */
[----:B--2---:R-:W-:Y:S05]  /*34ed0*/  @!P2 NANOSLEEP.SYNCS 0x989680 ;  /* 0x009896800000a95d */ /* 0x004fea0003900000 */
[----:B------:R-:W2:Y:S02]  /*34ee0*/  @!P2 SYNCS.PHASECHK.TRANS64 P2, [R5+URZ+0x29840], R6 ;  /* 0x029840060500a5a7 */ /* 0x000ea4000804007f */
[----:B--2---:R-:W-:Y:S05]  /*34ef0*/  @!P2 BRA `(.L_x_1666) ;  /* 0xfffffffc00f0a947 */ /* 0x004fea000383ffff */
[----:B------:R-:W-:Y:S05]  /*34f00*/  BRA `(.L_x_1812) ;  /* 0xffffffb000347947 */ /* 0x000fea000383ffff */
.L_x_1669:
[----:B0-----:R-:W0:Y:S01]  /*34f10*/  S2R R5, SR_CgaCtaId ;  /* 0x0000000000057919 */ /* 0x001e220000008800 */
[----:B------:R-:W-:-:S04]  /*34f20*/  MOV R4, 0x400 ;  /* 0x0000040000047802 */ /* 0x000fc80000000f00 */
[----:B0-----:R-:W-:-:S04]  /*34f30*/  LEA R4, R5, R4, 0x18 ;  /* 0x0000000405047211 */ /* 0x001fc800078ec0ff */
[----:B------:R0:W2:Y:S03]  /*34f40*/  SYNCS.PHASECHK.TRANS64.TRYWAIT P0, [R4+URZ+0x29820], R3 ;  /* 0x02982003040075a7 */ /* 0x0000a6000800017f */
[----:B--2---:R-:W-:Y:S05]  /*34f50*/  @!P0 NANOSLEEP.SYNCS 0x989680 ;  /* 0x009896800000895d */ /* 0x004fea0003900000 */
[----:B------:R-:W2:Y:S02]  /*34f60*/  @!P0 SYNCS.PHASECHK.TRANS64 P0, [R4+URZ+0x29820], R3 ;  /* 0x02982003040085a7 */ /* 0x000ea4000800007f */
[----:B--2---:R-:W-:Y:S05]  /*34f70*/  @!P0 BRA `(.L_x_1669) ;  /* 0xfffffffc00e48947 */ /* 0x004fea000383ffff */
[----:B------:R-:W-:Y:S05]  /*34f80*/  BRA `(.L_x_1813) ;  /* 0xffffffb400787947 */ /* 0x000fea000383ffff */
.L_x_1675:
[----:B-1----:R1:W3:Y:S02]  /*34f90*/  SYNCS.PHASECHK.TRANS64.TRYWAIT P0, [R4+URZ+0x29880], R3 ;  /* 0x02988003040075a7 */ /* 0x0022e4000800017f */
[----:B---3--:R-:W-:Y:S05]  /*34fa0*/  @!P0 NANOSLEEP.SYNCS 0x989680 ;  /* 0x009896800000895d */ /* 0x008fea0003900000 */
[----:B------:R-:W3:Y:S02]  /*34fb0*/  @!P0 SYNCS.PHASECHK.TRANS64 P0, [R4+URZ+0x29880], R3 ;  /* 0x02988003040085a7 */ /* 0x000ee4000800007f */
[----:B---3--:R-:W-:Y:S05]  /*34fc0*/  @!P0 BRA `(.L_x_1675) ;  /* 0xfffffffc00f08947 */ /* 0x008fea000383ffff */
[----:B------:R-:W-:Y:S05]  /*34fd0*/  BRA `(.L_x_1814) ;  /* 0xffffffb800307947 */ /* 0x000fea000383ffff */
.L_x_1680:
[----:B--2---:R2:W3:Y:S02]  /*34fe0*/  SYNCS.PHASECHK.TRANS64.TRYWAIT P0, [R4+URZ+0x29840], R3 ;  /* 0x02984003040075a7 */ /* 0x0044e4000800017f */
[----:B---3--:R-:W-:Y:S05]  /*34ff0*/  @!P0 NANOSLEEP.SYNCS 0x989680 ;  /* 0x009896800000895d */ /* 0x008fea0003900000 */
[----:B------:R-:W3:Y:S02]  /*35000*/  @!P0 SYNCS.PHASECHK.TRANS64 P0, [R4+URZ+0x29840], R3 ;  /* 0x02984003040085a7 */ /* 0x000ee4000800007f */
[----:B---3--:R-:W-:Y:S05]  /*35010*/  @!P0 BRA `(.L_x_1680) ;  /* 0xfffffffc00f08947 */ /* 0x008fea000383ffff */
[----:B------:R-:W-:Y:S05]  /*35020*/  BRA `(.L_x_1815) ;  /* 0xffffffb800b87947 */ /* 0x000fea000383ffff */
.L_x_1688:
[----:B---3--:R3:W4:Y:S02]  /*35030*/  SYNCS.PHASECHK.TRANS64.TRYWAIT P2, [R20+URZ+0x29870], R3 ;  /* 0x02987003140075a7 */ /* 0x008724000804017f */
[----:B----4-:R-:W-:Y:S05]  /*35040*/  @!P2 NANOSLEEP.SYNCS 0x989680 ;  /* 0x009896800000a95d */ /* 0x010fea0003900000 */
[----:B------:R-:W4:Y:S02]  /*35050*/  @!P2 SYNCS.PHASECHK.TRANS64 P2, [R20+URZ+0x29870], R3 ;  /* 0x029870031400a5a7 */ /* 0x000f24000804007f */
[----:B----4-:R-:W-:Y:S05]  /*35060*/  @!P2 BRA `(.L_x_1688) ;  /* 0xfffffffc00f0a947 */ /* 0x010fea000383ffff */
[----:B------:R-:W-:Y:S05]  /*35070*/  BRA `(.L_x_1816) ;  /* 0xffffffbc00e87947 */ /* 0x000fea000383ffff */
.L_x_1690:
[----:B---3--:R3:W4:Y:S02]  /*35080*/  SYNCS.PHASECHK.TRANS64.TRYWAIT P2, [R20+URZ+0x29860], R3 ;  /* 0x02986003140075a7 */ /* 0x008724000804017f */
[----:B----4-:R-:W-:Y:S05]  /*35090*/  @!P2 NANOSLEEP.SYNCS 0x989680 ;  /* 0x009896800000a95d */ /* 0x010fea0003900000 */
[----:B------:R-:W4:Y:S02]  /*350a0*/  @!P2 SYNCS.PHASECHK.TRANS64 P2, [R20+URZ+0x29860], R3 ;  /* 0x029860031400a5a7 */ /* 0x000f24000804007f */
[----:B----4-:R-:W-:Y:S05]  /*350b0*/  @!P2 BRA `(.L_x_1690) ;  /* 0xfffffffc00f0a947 */ /* 0x010fea000383ffff */
[----:B------:R-:W-:Y:S05]  /*350c0*/  BRA `(.L_x_1817) ;  /* 0xffffffbc00f07947 */ /* 0x000fea000383ffff */
.L_x_1697:
[----:B---3--:R3:W4:Y:S02]  /*350d0*/  SYNCS.PHASECHK.TRANS64.TRYWAIT P0, [R17+URZ+0x29870], R0 ;  /* 0x02987000110075a7 */ /* 0x008724000800017f */
[----:B----4-:R-:W-:Y:S05]  /*350e0*/  @!P0 NANOSLEEP.SYNCS 0x989680 ;  /* 0x009896800000895d */ /* 0x010fea0003900000 */
[----:B------:R-:W4:Y:S02]  /*350f0*/  @!P0 SYNCS.PHASECHK.TRANS64 P0, [R17+URZ+0x29870], R0 ;  /* 0x02987000110085a7 */ /* 0x000f24000800007f */
[----:B----4-:R-:W-:Y:S05]  /*35100*/  @!P0 BRA `(.L_x_1697) ;  /* 0xfffffffc00f08947 */ /* 0x010fea000383ffff */
[----:B------:R-:W-:Y:S05]  /*35110*/  BRA `(.L_x_1818) ;  /* 0xffffffc400d47947 */ /* 0x000fea000383ffff */
.L_x_1699:
[----:B---3--:R3:W4:Y:S02]  /*35120*/  SYNCS.PHASECHK.TRANS64.TRYWAIT P0, [R17+URZ+0x29860], R0 ;  /* 0x02986000110075a7 */ /* 0x008724000800017f */
[----:B----4-:R-:W-:Y:S05]  /*35130*/  @!P0 NANOSLEEP.SYNCS 0x989680 ;  /* 0x009896800000895d */ /* 0x010fea0003900000 */
[----:B------:R-:W4:Y:S02]  /*35140*/  @!P0 SYNCS.PHASECHK.TRANS64 P0, [R17+URZ+0x29860], R0 ;  /* 0x02986000110085a7 */ /* 0x000f24000800007f */
[----:B----4-:R-:W-:Y:S05]  /*35150*/  @!P0 BRA `(.L_x_1699) ;  /* 0xfffffffc00f08947 */ /* 0x010fea000383ffff */
[----:B------:R-:W-:Y:S05]  /*35160*/  BRA `(.L_x_1819) ;  /* 0xffffffc400dc7947 */ /* 0x000fea000383ffff */
.L_x_1703:
[----:B------:R-:W2:Y:S01]  /*35170*/  LDL R3, [R1] ;  /* 0x0000000001037983 */ /* 0x000ea20000100800 */
[----:B------:R-:W-:Y:S01]  /*35180*/  BSSY B0, `(.L_x_1820) ;  /* 0x0000008000007945 */ /* 0x000fe20003800000 */
[----:B------:R-:W-:Y:S02]  /*35190*/  IMAD.MOV.U32 R12, RZ, RZ, RZ ;  /* 0x000000ffff0c7224 */ /* 0x000fe400078e00ff */
[----:B------:R-:W-:Y:S02]  /*351a0*/  IMAD.MOV.U32 R11, RZ, RZ, 0x1f ;  /* 0x0000001fff0b7424 */ /* 0x000fe400078e00ff */
[----:B------:R-:W-:Y:S02]  /*351b0*/  IMAD.MOV.U32 R15, RZ, RZ, -0x1 ;  /* 0xffffffffff0f7424 */ /* 0x000fe400078e00ff */
[----:B--2---:R-:W-:-:S07]  /*351c0*/  IMAD.MOV.U32 R13, RZ, RZ, R3 ;  /* 0x000000ffff0d7224 */ /* 0x004fce00078e0003 */
[----:B------:R-:W-:Y:S05]  /*351d0*/  WARPSYNC.COLLECTIVE R15, `(.L_x_1821) ;  /* 0x000000000f087348 */ /* 0x000fea0003c00000 */
[----:B------:R0:W1:Y:S02]  /*351e0*/  SHFL.IDX P6, R14, R13, R12, R11 ;  /* 0x0000000c0d0e7389 */ /* 0x00006400000c000b */
[----:B01----:R-:W-:Y:S01]  /*351f0*/  ENDCOLLECTIVE ;  /* 0x000000000000791b */ /* 0x003fe20003800000 */
.L_x_1821:
[----:B------:R-:W-:Y:S05]  /*35200*/  BSYNC B0 ;  /* 0x0000000000007941 */ /* 0x000fea0003800000 */
.L_x_1820:
[----:B------:R0:W5:Y:S01]  /*35210*/  LDL R2, [R1+0xc] ;  /* 0x00000c0001027983 */ /* 0x0001620000100800 */
[----:B------:R-:W-:Y:S02]  /*35220*/  IMAD.MOV.U32 R13, RZ, RZ, R3 ;  /* 0x000000ffff0d7224 */ /* 0x000fe400078e0003 */
[----:B------:R-:W-:Y:S02]  /*35230*/  IMAD.MOV.U32 R12, RZ, RZ, 0x1 ;  /* 0x00000001ff0c7424 */ /* 0x000fe400078e00ff */
[----:B------:R-:W-:Y:S02]  /*35240*/  IMAD.MOV.U32 R11, RZ, RZ, 0x1f ;  /* 0x0000001fff0b7424 */ /* 0x000fe400078e00ff */
[----:B------:R-:W-:Y:S02]  /*35250*/  IMAD.MOV.U32 R15, RZ, RZ, -0x1 ;  /* 0xffffffffff0f7424 */ /* 0x000fe400078e00ff */
[----:B0-----:R-:W-:-:S07]  /*35260*/  IMAD.MOV.U32 R0, RZ, RZ, R14 ;  /* 0x000000ffff007224 */ /* 0x001fce00078e000e */
[----:B-----5:R-:W-:Y:S05]  /*35270*/  WARPSYNC.COLLECTIVE R15, `(.L_x_1822) ;  /* 0x000000000f087348 */ /* 0x020fea0003c00000 */
[----:B------:R0:W1:Y:S02]  /*35280*/  SHFL.IDX P6, R14, R13, R12, R11 ;  /* 0x0000000c0d0e7389 */ /* 0x00006400000c000b */
[----:B01---5:R-:W-:Y:S01]  /*35290*/  ENDCOLLECTIVE ;  /* 0x000000000000791b */ /* 0x023fe20003800000 */
.L_x_1822:
        /* <DEDUP_REMOVED lines=12> */
[----:B0-----:R-:W-:Y:S02]  /*35360*/  IMAD.MOV.U32 R3, RZ, RZ, RZ ;  /* 0x000000ffff037224 */ /* 0x001fe400078e00ff */
[----:B--2---:R-:W-:Y:S01]  /*35370*/  @!P1 IMAD.MOV.U32 R3, RZ, RZ, R2 ;  /* 0x000000ffff039224 */ /* 0x004fe200078e0002 */
[----:B------:R-:W-:-:S03]  /*35380*/  ISETP.NE.AND P1, PT, R7, RZ, PT ;  /* 0x000000ff0700720c */ /* 0x000fc60003f25270 */
[----:B------:R-:W-:-:S10]  /*35390*/  IMAD.MOV.U32 R13, RZ, RZ, R3 ;  /* 0x000000ffff0d7224 */ /* 0x000fd400078e0003 */
[----:B------:R-:W-:Y:S05]  /*353a0*/  WARPSYNC.COLLECTIVE R15, `(.L_x_1823) ;  /* 0x000000000f087348 */ /* 0x000fea0003c00000 */
[----:B------:R0:W1:Y:S02]  /*353b0*/  SHFL.UP P6, R14, R13, R12, R11 ;  /* 0x0400000c0d0e7389 */ /* 0x00006400000c000b */
[----:B01----:R-:W-:Y:S01]  /*353c0*/  ENDCOLLECTIVE ;  /* 0x000000000000791b */ /* 0x003fe20003800000 */
.L_x_1823:
[----:B------:R-:W-:Y:S01]  /*353d0*/  IMAD.MOV.U32 R12, RZ, RZ, 0x2 ;  /* 0x00000002ff0c7424 */ /* 0x000fe200078e00ff */
[----:B------:R-:W-:-:S05]  /*353e0*/  SEL R14, R14, RZ, P1 ;  /* 0x000000ff0e0e7207 */ /* 0x000fca0000800000 */
[----:B------:R-:W-:-:S04]  /*353f0*/  IMAD.IADD R2, R3, 0x1, R14 ;  /* 0x0000000103027824 */ /* 0x000fc800078e020e */
[----:B------:R-:W-:-:S07]  /*35400*/  IMAD.MOV.U32 R13, RZ, RZ, R2 ;  /* 0x000000ffff0d7224 */ /* 0x000fce00078e0002 */
[----:B------:R-:W-:Y:S05]  /*35410*/  WARPSYNC.COLLECTIVE R15, `(.L_x_1824) ;  /* 0x000000000f087348 */ /* 0x000fea0003c00000 */
[----:B------:R0:W1:Y:S02]  /*35420*/  SHFL.UP P6, R14, R13, R12, R11 ;  /* 0x0400000c0d0e7389 */ /* 0x00006400000c000b */
[----:B01----:R-:W-:Y:S01]  /*35430*/  ENDCOLLECTIVE ;  /* 0x000000000000791b */ /* 0x003fe20003800000 */
.L_x_1824:
[----:B------:R-:W-:Y:S01]  /*35440*/  IMAD.MOV.U32 R12, RZ, RZ, 0x4 ;  /* 0x00000004ff0c7424 */ /* 0x000fe200078e00ff */
[----:B------:R-:W-:-:S05]  /*35450*/  SEL R5, R14, RZ, P2 ;  /* 0x000000ff0e057207 */ /* 0x000fca0001000000 */
[----:B------:R-:W-:-:S04]  /*35460*/  IMAD.IADD R2, R2, 0x1, R5 ;  /* 0x0000000102027824 */ /* 0x000fc800078e0205 */
[----:B------:R-:W-:-:S07]  /*35470*/  IMAD.MOV.U32 R13, RZ, RZ, R2 ;  /* 0x000000ffff0d7224 */ /* 0x000fce00078e0002 */
[----:B------:R-:W-:Y:S05]  /*35480*/  WARPSYNC.COLLECTIVE R15, `(.L_x_1825) ;  /* 0x000000000f087348 */ /* 0x000fea0003c00000 */
[----:B------:R0:W1:Y:S02]  /*35490*/  SHFL.UP P6, R14, R13, R12, R11 ;  /* 0x0400000c0d0e7389 */ /* 0x00006400000c000b */
[----:B01----:R-:W-:Y:S01]  /*354a0*/  ENDCOLLECTIVE ;  /* 0x000000000000791b */ /* 0x003fe20003800000 */
.L_x_1825:
[----:B------:R-:W-:Y:S01]  /*354b0*/  IMAD.MOV.U32 R12, RZ, RZ, 0x8 ;  /* 0x00000008ff0c7424 */ /* 0x000fe200078e00ff */
[----:B------:R-:W-:-:S05]  /*354c0*/  SEL R5, R14, RZ, P3 ;  /* 0x000000ff0e057207 */ /* 0x000fca0001800000 */
[----:B------:R-:W-:-:S04]  /*354d0*/  IMAD.IADD R2, R2, 0x1, R5 ;  /* 0x0000000102027824 */ /* 0x000fc800078e0205 */
[----:B------:R-:W-:-:S07]  /*354e0*/  IMAD.MOV.U32 R13, RZ, RZ, R2 ;  /* 0x000000ffff0d7224 */ /* 0x000fce00078e0002 */
[----:B------:R-:W-:Y:S05]  /*354f0*/  WARPSYNC.COLLECTIVE R15, `(.L_x_1826) ;  /* 0x000000000f087348 */ /* 0x000fea0003c00000 */
[----:B------:R0:W1:Y:S02]  /*35500*/  SHFL.UP P6, R14, R13, R12, R11 ;  /* 0x0400000c0d0e7389 */ /* 0x00006400000c000b */
[----:B01----:R-:W-:Y:S01]  /*35510*/  ENDCOLLECTIVE ;  /* 0x000000000000791b */ /* 0x003fe20003800000 */
.L_x_1826:
[----:B------:R-:W-:Y:S01]  /*35520*/  IMAD.MOV.U32 R12, RZ, RZ, 0x10 ;  /* 0x00000010ff0c7424 */ /* 0x000fe200078e00ff */
[----:B------:R-:W-:-:S05]  /*35530*/  SEL R5, R14, RZ, P4 ;  /* 0x000000ff0e057207 */ /* 0x000fca0002000000 */
[----:B------:R-:W-:-:S04]  /*35540*/  IMAD.IADD R2, R2, 0x1, R5 ;  /* 0x0000000102027824 */ /* 0x000fc800078e0205 */
[----:B------:R-:W-:-:S07]  /*35550*/  IMAD.MOV.U32 R13, RZ, RZ, R2 ;  /* 0x000000ffff0d7224 */ /* 0x000fce00078e0002 */
[----:B------:R-:W-:Y:S05]  /*35560*/  WARPSYNC.COLLECTIVE R15, `(.L_x_1827) ;  /* 0x000000000f087348 */ /* 0x000fea0003c00000 */
[----:B------:R0:W1:Y:S02]  /*35570*/  SHFL.UP P6, R14, R13, R12, R11 ;  /* 0x0400000c0d0e7389 */ /* 0x00006400000c000b */
[----:B01----:R-:W-:Y:S01]  /*35580*/  ENDCOLLECTIVE ;  /* 0x000000000000791b */ /* 0x003fe20003800000 */
.L_x_1827:
[----:B------:R-:W-:Y:S02]  /*35590*/  IMAD.MOV.U32 R12, RZ, RZ, 0x1f ;  /* 0x0000001fff0c7424 */ /* 0x000fe400078e00ff */
[----:B------:R-:W-:Y:S01]  /*355a0*/  IMAD.MOV.U32 R11, RZ, RZ, 0x1f ;  /* 0x0000001fff0b7424 */ /* 0x000fe200078e00ff */
[----:B------:R-:W-:-:S05]  /*355b0*/  SEL R5, R14, RZ, P5 ;  /* 0x000000ff0e057207 */ /* 0x000fca0002800000 */
[----:B------:R-:W-:-:S04]  /*355c0*/  IMAD.IADD R2, R2, 0x1, R5 ;  /* 0x0000000102027824 */ /* 0x000fc800078e0205 */
[----:B------:R-:W-:-:S07]  /*355d0*/  IMAD.MOV.U32 R13, RZ, RZ, R2 ;  /* 0x000000ffff0d7224 */ /* 0x000fce00078e0002 */
[----:B------:R-:W-:Y:S05]  /*355e0*/  WARPSYNC.COLLECTIVE R15, `(.L_x_1828) ;  /* 0x000000000f087348 */ /* 0x000fea0003c00000 */
[----:B------:R0:W1:Y:S02]  /*355f0*/  SHFL.IDX P6, R14, R13, R12, R11 ;  /* 0x0000000c0d0e7389 */ /* 0x00006400000c000b */
[----:B01----:R-:W-:Y:S01]  /*35600*/  ENDCOLLECTIVE ;  /* 0x000000000000791b */ /* 0x003fe20003800000 */
.L_x_1828:
[----:B------:R-:W-:Y:S05]  /*35610*/  BRA `(.L_x_1829) ;  /* 0xffffffc800fc7947 */ /* 0x000fea000383ffff */
.L_x_1708:
[----:B------:R-:W-:Y:S01]  /*35620*/  BSSY B0, `(.L_x_1830) ;  /* 0x0000008000007945 */ /* 0x000fe20003800000 */
[----:B-----5:R-:W-:Y:S02]  /*35630*/  IMAD.MOV.U32 R13, RZ, RZ, R3 ;  /* 0x000000ffff0d7224 */ /* 0x020fe400078e0003 */
[----:B------:R-:W-:Y:S02]  /*35640*/  IMAD.MOV.U32 R12, RZ, RZ, 0x1 ;  /* 0x00000001ff0c7424 */ /* 0x000fe400078e00ff */
[----:B------:R-:W-:Y:S02]  /*35650*/  IMAD.MOV.U32 R11, RZ, RZ, RZ ;  /* 0x000000ffff0b7224 */ /* 0x000fe400078e00ff */
[----:B------:R-:W-:-:S07]  /*35660*/  IMAD.MOV.U32 R15, RZ, RZ, -0x1 ;  /* 0xffffffffff0f7424 */ /* 0x000fce00078e00ff */
[----:B0-----:R-:W-:Y:S05]  /*35670*/  WARPSYNC.COLLECTIVE R15, `(.L_x_1831) ;  /* 0x000000000f087348 */ /* 0x001fea0003c00000 */
[----:B------:R1:W2:Y:S02]  /*35680*/  SHFL.UP P6, R14, R13, R12, R11 ;  /* 0x0400000c0d0e7389 */ /* 0x0002a400000c000b */
[----:B012---:R-:W-:Y:S01]  /*35690*/  ENDCOLLECTIVE ;  /* 0x000000000000791b */ /* 0x007fe20003800000 */
.L_x_1831:
[----:B------:R-:W-:Y:S05]  /*356a0*/  BSYNC B0 ;  /* 0x0000000000007941 */ /* 0x000fea0003800000 */
.L_x_1830:
[----:B------:R-:W-:Y:S01]  /*356b0*/  SEL R14, R14, RZ, P1 ;  /* 0x000000ff0e0e7207 */ /* 0x000fe20000800000 */
[----:B------:R-:W-:Y:S02]  /*356c0*/  IMAD.MOV.U32 R12, RZ, RZ, 0x2 ;  /* 0x00000002ff0c7424 */ /* 0x000fe400078e00ff */
[----:B------:R-:W-:Y:S02]  /*356d0*/  IMAD.MOV.U32 R11, RZ, RZ, RZ ;  /* 0x000000ffff0b7224 */ /* 0x000fe400078e00ff */
[----:B------:R-:W-:Y:S02]  /*356e0*/  IMAD.IADD R13, R3, 0x1, R14 ;  /* 0x00000001030d7824 */ /* 0x000fe400078e020e */
[----:B------:R-:W-:-:S07]  /*356f0*/  IMAD.MOV.U32 R15, RZ, RZ, -0x1 ;  /* 0xffffffffff0f7424 */ /* 0x000fce00078e00ff */
[----:B------:R-:W-:Y:S05]  /*35700*/  WARPSYNC.COLLECTIVE R15, `(.L_x_1832) ;  /* 0x000000000f087348 */ /* 0x000fea0003c00000 */
[----:B------:R0:W1:Y:S02]  /*35710*/  SHFL.UP P6, R14, R13, R12, R11 ;  /* 0x0400000c0d0e7389 */ /* 0x00006400000c000b */
[----:B01----:R-:W-:Y:S01]  /*35720*/  ENDCOLLECTIVE ;  /* 0x000000000000791b */ /* 0x003fe20003800000 */
.L_x_1832:
[----:B------:R-:W-:Y:S01]  /*35730*/  IMAD.MOV.U32 R12, RZ, RZ, 0x4 ;  /* 0x00000004ff0c7424 */ /* 0x000fe200078e00ff */
[----:B------:R-:W-:-:S05]  /*35740*/  SEL R14, R14, RZ, P2 ;  /* 0x000000ff0e0e7207 */ /* 0x000fca0001000000 */
[----:B------:R-:W-:-:S04]  /*35750*/  IMAD.IADD R5, R13, 0x1, R14 ;  /* 0x000000010d057824 */ /* 0x000fc800078e020e */
[----:B------:R-:W-:-:S07]  /*35760*/  IMAD.MOV.U32 R13, RZ, RZ, R5 ;  /* 0x000000ffff0d7224 */ /* 0x000fce00078e0005 */
[----:B------:R-:W-:Y:S05]  /*35770*/  WARPSYNC.COLLECTIVE R15, `(.L_x_1833) ;  /* 0x000000000f087348 */ /* 0x000fea0003c00000 */
[----:B------:R0:W1:Y:S02]  /*35780*/  SHFL.UP P6, R14, R13, R12, R11 ;  /* 0x0400000c0d0e7389 */ /* 0x00006400000c000b */
[----:B01----:R-:W-:Y:S01]  /*35790*/  ENDCOLLECTIVE ;  /* 0x000000000000791b */ /* 0x003fe20003800000 */
.L_x_1833:
[----:B------:R-:W-:Y:S01]  /*357a0*/  IMAD.MOV.U32 R12, RZ, RZ, 0x8 ;  /* 0x00000008ff0c7424 */ /* 0x000fe200078e00ff */
[----:B------:R-:W-:-:S05]  /*357b0*/  SEL R6, R14, RZ, P3 ;  /* 0x000000ff0e067207 */ /* 0x000fca0001800000 */
[----:B------:R-:W-:-:S04]  /*357c0*/  IMAD.IADD R6, R5, 0x1, R6 ;  /* 0x0000000105067824 */ /* 0x000fc800078e0206 */
[----:B------:R-:W-:-:S07]  /*357d0*/  IMAD.MOV.U32 R13, RZ, RZ, R6 ;  /* 0x000000ffff0d7224 */ /* 0x000fce00078e0006 */
[----:B------:R-:W-:Y:S05]  /*357e0*/  WARPSYNC.COLLECTIVE R15, `(.L_x_1834) ;  /* 0x000000000f087348 */ /* 0x000fea0003c00000 */
[----:B------:R0:W1:Y:S02]  /*357f0*/  SHFL.UP P6, R14, R13, R12, R11 ;  /* 0x0400000c0d0e7389 */ /* 0x00006400000c000b */
[----:B01----:R-:W-:Y:S01]  /*35800*/  ENDCOLLECTIVE ;  /* 0x000000000000791b */ /* 0x003fe20003800000 */
.L_x_1834:
[----:B------:R-:W-:Y:S01]  /*35810*/  IMAD.MOV.U32 R12, RZ, RZ, 0x10 ;  /* 0x00000010ff0c7424 */ /* 0x000fe200078e00ff */
[----:B------:R-:W-:-:S05]  /*35820*/  SEL R7, R14, RZ, P4 ;  /* 0x000000ff0e077207 */ /* 0x000fca0002000000 */
[----:B------:R-:W-:-:S04]  /*35830*/  IMAD.IADD R7, R6, 0x1, R7 ;  /* 0x0000000106077824 */ /* 0x000fc800078e0207 */
[----:B------:R-:W-:-:S07]  /*35840*/  IMAD.MOV.U32 R13, RZ, RZ, R7 ;  /* 0x000000ffff0d7224 */ /* 0x000fce00078e0007 */
[----:B------:R-:W-:Y:S05]  /*35850*/  WARPSYNC.COLLECTIVE R15, `(.L_x_1835) ;  /* 0x000000000f087348 */ /* 0x000fea0003c00000 */
[----:B------:R0:W1:Y:S02]  /*35860*/  SHFL.UP P6, R14, R13, R12, R11 ;  /* 0x0400000c0d0e7389 */ /* 0x00006400000c000b */
[----:B01----:R-:W-:Y:S01]  /*35870*/  ENDCOLLECTIVE ;  /* 0x000000000000791b */ /* 0x003fe20003800000 */
.L_x_1835:
        /* <DEDUP_REMOVED lines=8> */
.L_x_1836:
[----:B------:R-:W-:Y:S05]  /*35900*/  BRA `(.L_x_1837) ;  /* 0xffffffc800e47947 */ /* 0x000fea000383ffff */
.L_x_1710:
[----:B------:R-:W-:Y:S01]  /*35910*/  BSSY B0, `(.L_x_1838) ;  /* 0x0000006000007945 */ /* 0x000fe20003800000 */
[----:B------:R-:W-:Y:S01]  /*35920*/  PLOP3.LUT P6, PT, P6, PT, PT, 0x8, 0x0 ;  /* 0x000000000000781c */ /* 0x000fe200037ce170 */
[----:B------:R-:W-:-:S12]  /*35930*/  IMAD.MOV.U32 R15, RZ, RZ, -0x1 ;  /* 0xffffffffff0f7424 */ /* 0x000fd800078e00ff */
[----:B0-----:R-:W-:Y:S05]  /*35940*/  WARPSYNC.COLLECTIVE R15, `(.L_x_1839) ;  /* 0x000000000f087348 */ /* 0x001fea0003c00000 */
[----:B------:R-:W-:Y:S01]  /*35950*/  VOTE.ANY R14, PT, P6 ;  /* 0x00000000000e7806 */ /* 0x000fe200030e0100 */
[----:B0-----:R-:W-:Y:S06]  /*35960*/  ENDCOLLECTIVE ;  /* 0x000000000000791b */ /* 0x001fec0003800000 */
.L_x_1839:
[----:B------:R-:W-:Y:S05]  /*35970*/  BSYNC B0 ;  /* 0x0000000000007941 */ /* 0x000fea0003800000 */
.L_x_1838:
[----:B------:R-:W-:Y:S02]  /*35980*/  IMAD.MOV.U32 R6, RZ, RZ, R14 ;  /* 0x000000ffff067224 */ /* 0x000fe400078e000e */
[----:B------:R-:W-:Y:S02]  /*35990*/  IMAD.MOV.U32 R13, RZ, RZ, R3 ;  /* 0x000000ffff0d7224 */ /* 0x000fe400078e0003 */
[----:B------:R-:W0:Y:S01]  /*359a0*/  POPC R7, R6 ;  /* 0x0000000600077309 */ /* 0x000e220000000000 */
[----:B------:R-:W-:Y:S02]  /*359b0*/  IMAD.MOV.U32 R11, RZ, RZ, 0x1f ;  /* 0x0000001fff0b7424 */ /* 0x000fe400078e00ff */
[----:B------:R-:W-:Y:S02]  /*359c0*/  IMAD.MOV.U32 R15, RZ, RZ, -0x1 ;  /* 0xffffffffff0f7424 */ /* 0x000fe400078e00ff */
[----:B0-----:R-:W-:-:S07]  /*359d0*/  IMAD.MOV.U32 R12, RZ, RZ, R7 ;  /* 0x000000ffff0c7224 */ /* 0x001fce00078e0007 */
[----:B------:R-:W-:Y:S05]  /*359e0*/  WARPSYNC.COLLECTIVE R15, `(.L_x_1840) ;  /* 0x000000000f087348 */ /* 0x000fea0003c00000 */
[----:B------:R0:W1:Y:S02]  /*359f0*/  SHFL.IDX P6, R14, R13, R12, R11 ;  /* 0x0000000c0d0e7389 */ /* 0x00006400000c000b */
[----:B01----:R-:W-:Y:S01]  /*35a00*/  ENDCOLLECTIVE ;  /* 0x000000000000791b */ /* 0x003fe20003800000 */
.L_x_1840:
[----:B------:R-:W-:Y:S01]  /*35a10*/  IMAD.MOV.U32 R4, RZ, RZ, R14 ;  /* 0x000000ffff047224 */ /* 0x000fe200078e000e */
[----:B------:R-:W-:Y:S06]  /*35a20*/  BRA `(.L_x_1841) ;  /* 0xffffffc800d47947 */ /* 0x000fec000383ffff */
.L_x_1712:
[----:B------:R-:W-:Y:S01]  /*35a30*/  BSSY B0, `(.L_x_1842) ;  /* 0x0000007000007945 */ /* 0x000fe20003800000 */
[----:B------:R-:W-:Y:S02]  /*35a40*/  IMAD.MOV.U32 R13, RZ, RZ, R2 ;  /* 0x000000ffff0d7224 */ /* 0x000fe400078e0002 */
[----:B------:R-:W-:Y:S02]  /*35a50*/  IMAD.MOV.U32 R11, RZ, RZ, 0x1f ;  /* 0x0000001fff0b7424 */ /* 0x000fe400078e00ff */
[----:B------:R-:W-:-:S07]  /*35a60*/  IMAD.MOV.U32 R15, RZ, RZ, -0x1 ;  /* 0xffffffffff0f7424 */ /* 0x000fce00078e00ff */
[----:B012---:R-:W-:Y:S05]  /*35a70*/  WARPSYNC.COLLECTIVE R15, `(.L_x_1843) ;  /* 0x000000000f087348 */ /* 0x007fea0003c00000 */
[----:B------:R3:W4:Y:S02]  /*35a80*/  SHFL.IDX P6, R14, R13, R12, R11 ;  /* 0x0000000c0d0e7389 */ /* 0x00072400000c000b */
[----:B01234-:R-:W-:Y:S01]  /*35a90*/  ENDCOLLECTIVE ;  /* 0x000000000000791b */ /* 0x01ffe20003800000 */
.L_x_1843:
[----:B------:R-:W-:Y:S05]  /*35aa0*/  BSYNC B0 ;  /* 0x0000000000007941 */ /* 0x000fea0003800000 */
.L_x_1842:
[----:B------:R-:W-:Y:S01]  /*35ab0*/  IMAD.MOV.U32 R9, RZ, RZ, R14 ;  /* 0x000000ffff097224 */ /* 0x000fe200078e000e */
[----:B------:R-:W-:Y:S06]  /*35ac0*/  BRA `(.L_x_1711) ;  /* 0xffffffc800c87947 */ /* 0x000fec000383ffff */
.L_x_1716:
[----:B0-----:R0:W1:Y:S02]  /*35ad0*/  SYNCS.PHASECHK.TRANS64.TRYWAIT P0, [R0+URZ+0x29820], R3 ;  /* 0x02982003000075a7 */ /* 0x001064000800017f */
[----:B-1----:R-:W-:Y:S05]  /*35ae0*/  @!P0 NANOSLEEP.SYNCS 0x989680 ;  /* 0x009896800000895d */ /* 0x002fea0003900000 */
[----:B------:R-:W1:Y:S02]  /*35af0*/  @!P0 SYNCS.PHASECHK.TRANS64 P0, [R0+URZ+0x29820], R3 ;  /* 0x02982003000085a7 */ /* 0x000e64000800007f */
[----:B-1----:R-:W-:Y:S05]  /*35b00*/  @!P0 BRA `(.L_x_1716) ;  /* 0xfffffffc00f08947 */ /* 0x002fea000383ffff */
[----:B------:R-:W-:Y:S05]  /*35b10*/  BRA `(.L_x_1844) ;  /* 0xffffffd0007c7947 */ /* 0x000fea000383ffff */
.L_x_1717:
        /* <DEDUP_REMOVED lines=11> */
.L_x_1846:
[----:B------:R-:W-:Y:S05]  /*35bd0*/  BSYNC B0 ;  /* 0x0000000000007941 */ /* 0x000fea0003800000 */
.L_x_1845:
[----:B------:R-:W-:Y:S05]  /*35be0*/  BRA `(.L_x_1847) ;  /* 0xffffffd000647947 */ /* 0x000fea000383ffff */
.L_x_1718:
[----:B------:R-:W-:Y:S01]  /*35bf0*/  BSSY B0, `(.L_x_1848) ;  /* 0x0000006000007945 */ /* 0x000fe20003800000 */
[----:B------:R-:W-:-:S07]  /*35c00*/  IMAD.MOV.U32 R15, RZ, RZ, -0x1 ;  /* 0xffffffffff0f7424 */ /* 0x000fce00078e00ff */
[----:B01----:R-:W-:Y:S05]  /*35c10*/  WARPSYNC.COLLECTIVE R15, `(.L_x_1849) ;  /* 0x000000000f0c7348 */ /* 0x003fea0003c00000 */
[----:B------:R-:W-:Y:S02]  /*35c20*/  ELECT P6, UR62, PT ;  /* 0x00000000003e782f */ /* 0x000fe400038c0000 */
[----:B------:R-:W-:Y:S01]  /*35c30*/  MOV R14, UR62 ;  /* 0x0000003e000e7c02 */ /* 0x000fe20008000f00 */
[----:B01----:R-:W-:Y:S10]  /*35c40*/  ENDCOLLECTIVE ;  /* 0x000000000000791b */ /* 0x003ff40003800000 */
.L_x_1849:
[----:B------:R-:W-:Y:S05]  /*35c50*/  BSYNC B0 ;  /* 0x0000000000007941 */ /* 0x000fea0003800000 */
.L_x_1848:
[----:B------:R-:W-:Y:S05]  /*35c60*/  BRA `(.L_x_1850) ;  /* 0xffffffd000587947 */ /* 0x000fea000383ffff */
.L_x_1720:
[----:B0-----:R0:W1:Y:S02]  /*35c70*/  SYNCS.PHASECHK.TRANS64.TRYWAIT P1, [R6+URZ], R5 ;  /* 0x00000005060075a7 */ /* 0x001064000802017f */
[----:B-1----:R-:W-:Y:S05]  /*35c80*/  @!P1 NANOSLEEP.SYNCS 0x989680 ;  /* 0x009896800000995d */ /* 0x002fea0003900000 */
[----:B------:R-:W1:Y:S02]  /*35c90*/  @!P1 SYNCS.PHASECHK.TRANS64 P1, [R6+URZ], R5 ;  /* 0x00000005060095a7 */ /* 0x000e64000802007f */
[----:B-1----:R-:W-:Y:S05]  /*35ca0*/  @!P1 BRA `(.L_x_1720) ;  /* 0xfffffffc00f09947 */ /* 0x002fea000383ffff */
[----:B------:R-:W-:Y:S05]  /*35cb0*/  BRA `(.L_x_1851) ;  /* 0xffffffd000907947 */ /* 0x000fea000383ffff */
.L_x_1721:
[----:B-1----:R1:W2:Y:S02]  /*35cc0*/  SYNCS.PHASECHK.TRANS64.TRYWAIT P1, [R7+URZ], R2 ;  /* 0x00000002070075a7 */ /* 0x0022a4000802017f */
[----:B--2---:R-:W-:Y:S05]  /*35cd0*/  @!P1 NANOSLEEP.SYNCS 0x989680 ;  /* 0x009896800000995d */ /* 0x004fea0003900000 */
[----:B------:R-:W2:Y:S02]  /*35ce0*/  @!P1 SYNCS.PHASECHK.TRANS64 P1, [R7+URZ], R2 ;  /* 0x00000002070095a7 */ /* 0x000ea4000802007f */
[----:B--2---:R-:W-:Y:S05]  /*35cf0*/  @!P1 BRA `(.L_x_1721) ;  /* 0xfffffffc00f09947 */ /* 0x004fea000383ffff */
[----:B------:R-:W-:Y:S05]  /*35d00*/  BRA `(.L_x_1852) ;  /* 0xffffffd000847947 */ /* 0x000fea000383ffff */
.L_x_1723:
[----:B--2---:R2:W3:Y:S02]  /*35d10*/  SYNCS.PHASECHK.TRANS64.TRYWAIT P1, [R4+URZ+0x29860], R5 ;  /* 0x02986005040075a7 */ /* 0x0044e4000802017f */
[----:B---3--:R-:W-:Y:S05]  /*35d20*/  @!P1 NANOSLEEP.SYNCS 0x989680 ;  /* 0x009896800000995d */ /* 0x008fea0003900000 */
[----:B------:R-:W3:Y:S02]  /*35d30*/  @!P1 SYNCS.PHASECHK.TRANS64 P1, [R4+URZ+0x29860], R5 ;  /* 0x02986005040095a7 */ /* 0x000ee4000802007f */
[----:B---3--:R-:W-:Y:S05]  /*35d40*/  @!P1 BRA `(.L_x_1723) ;  /* 0xfffffffc00f09947 */ /* 0x008fea000383ffff */
[----:B------:R-:W-:Y:S05]  /*35d50*/  BRA `(.L_x_1853) ;  /* 0xffffffd000847947 */ /* 0x000fea000383ffff */
.L_x_1725:
[----:B---3--:R3:W4:Y:S02]  /*35d60*/  SYNCS.PHASECHK.TRANS64.TRYWAIT P1, [R3+URZ+0x29860], R2 ;  /* 0x02986002030075a7 */ /* 0x008724000802017f */
[----:B----4-:R-:W-:Y:S05]  /*35d70*/  @!P1 NANOSLEEP.SYNCS 0x989680 ;  /* 0x009896800000995d */ /* 0x010fea0003900000 */
[----:B------:R-:W4:Y:S02]  /*35d80*/  @!P1 SYNCS.PHASECHK.TRANS64 P1, [R3+URZ+0x29860], R2 ;  /* 0x02986002030095a7 */ /* 0x000f24000802007f */
[----:B----4-:R-:W-:Y:S05]  /*35d90*/  @!P1 BRA `(.L_x_1725) ;  /* 0xfffffffc00f09947 */ /* 0x010fea000383ffff */
[----:B------:R-:W-:Y:S05]  /*35da0*/  BRA `(.L_x_1854) ;  /* 0xffffffd000847947 */ /* 0x000fea000383ffff */
.L_x_1727:
[----:B----4-:R4:W0:Y:S02]  /*35db0*/  SYNCS.PHASECHK.TRANS64.TRYWAIT P0, [R4+URZ+0x29880], R5 ;  /* 0x02988005040075a7 */ /* 0x010824000800017f */
[----:B0-----:R-:W-:Y:S05]  /*35dc0*/  @!P0 NANOSLEEP.SYNCS 0x989680 ;  /* 0x009896800000895d */ /* 0x001fea0003900000 */
[----:B------:R-:W0:Y:S02]  /*35dd0*/  @!P0 SYNCS.PHASECHK.TRANS64 P0, [R4+URZ+0x29880], R5 ;  /* 0x02988005040085a7 */ /* 0x000e24000800007f */
[----:B0-----:R-:W-:Y:S05]  /*35de0*/  @!P0 BRA `(.L_x_1727) ;  /* 0xfffffffc00f08947 */ /* 0x001fea000383ffff */
[----:B------:R-:W-:Y:S05]  /*35df0*/  BRA `(.L_x_1728) ;  /* 0xffffffd000807947 */ /* 0x000fea000383ffff */
.L_x_1855:
        /* <DEDUP_REMOVED lines=16> */
.L_x_2673:


//--------------------- .text._ZN7cutlass13device_kernelIN5flash11enable_sm90INS1_16FlashAttnFwdSm90INS1_25CollectiveMainloopFwdSm90ILi2EN4cute5tupleIJNS5_1CILi1EEES8_S8_EEENS6_IJNS7_ILi128EEENS7_ILi160EEENS7_ILi192EEEEEELi128ENS_12float_e4m3_tEfNS_4arch4Sm90ELb1ELb0ELb0ELb0ELb0ELb0ELb0ELb1ELb1ELb0ELb0ELb0EEENS1_21CollectiveEpilogueFwdINS6_IJSA_SA_SB_EEES9_NS_10bfloat16_tESG_Li256ELb0ELb0ELb0ELb1EEENS1_30DynamicPersistentTileSchedulerILi256ELi128ELb0ELb0ELb1EEEEEEEEEvNT_6ParamsE --------------------------
	.section	.text._ZN7cutlass13device_kernelIN5flash11enable_sm90INS1_16FlashAttnFwdSm90INS1_25CollectiveMainloopFwdSm90ILi2EN4cute5tupleIJNS5_1CILi1EEES8_S8_EEENS6_IJNS7_ILi128EEENS7_ILi160EEENS7_ILi192EEEEEELi128ENS_12float_e4m3_tEfNS_4arch4Sm90ELb1ELb0ELb0ELb0ELb0ELb0ELb0ELb1ELb1ELb0ELb0ELb0EEENS1_21CollectiveEpilogueFwdINS6_IJSA_SA_SB_EEES9_NS_10bfloat16_tESG_Li256ELb0ELb0ELb0ELb1EEENS1_30DynamicPersistentTileSchedulerILi256ELi128ELb0ELb0ELb1EEEEEEEEEvNT_6ParamsE,"ax",@progbits
	.align	128
.text._ZN7cutlass13device_kernelIN5flash11enable_sm90INS1_16FlashAttnFwdSm90INS1_25CollectiveMainloopFwdSm90ILi2EN4cute5tupleIJNS5_1CILi1EEES8_S8_EEENS6_IJNS7_ILi128EEENS7_ILi160EEENS7_ILi192EEEEEELi128ENS_12float_e4m3_tEfNS_4arch4Sm90ELb1ELb0ELb0ELb0ELb0ELb0ELb0ELb1ELb1ELb0ELb0ELb0EEENS1_21CollectiveEpilogueFwdINS6_IJSA_SA_SB_EEES9_NS_10bfloat16_tESG_Li256ELb0ELb0ELb0ELb1EEENS1_30DynamicPersistentTileSchedulerILi256ELi128ELb0ELb0ELb1EEEEEEEEEvNT_6ParamsE:
        .type           _ZN7cutlass13device_kernelIN5flash11enable_sm90INS1_16FlashAttnFwdSm90INS1_25CollectiveMainloopFwdSm90ILi2EN4cute5tupleIJNS5_1CILi1EEES8_S8_EEENS6_IJNS7_ILi128EEENS7_ILi160EEENS7_ILi192EEEEEELi128ENS_12float_e4m3_tEfNS_4arch4Sm90ELb1ELb0ELb0ELb0ELb0ELb0ELb0ELb1ELb1ELb0ELb0ELb0EEENS1_21CollectiveEpilogueFwdINS6_IJSA_SA_SB_EEES9_NS_10bfloat16_tESG_Li256ELb0ELb0ELb0ELb1EEENS1_30DynamicPersistentTileSchedulerILi256ELi128ELb0ELb0ELb1EEEEEEEEEvNT_6ParamsE,@function
        .size           _ZN7cutlass13device_kernelIN5flash11enable_sm90INS1_16FlashAttnFwdSm90INS1_25CollectiveMainloopFwdSm90ILi2EN4cute5tupleIJNS5_1CILi1EEES8_S8_EEENS6_IJNS7_ILi128EEENS7_ILi160EEENS7_ILi192EEEEEELi128ENS_12float_e4m3_tEfNS_4arch4Sm90ELb1ELb0ELb0ELb0ELb0ELb0ELb0ELb1ELb1ELb0ELb0ELb0EEENS1_21CollectiveEpilogueFwdINS6_IJSA_SA_SB_EEES9_NS_10bfloat16_tESG_Li256ELb0ELb0ELb0ELb1EEENS1_30DynamicPersistentTileSchedulerILi256ELi128ELb0ELb0ELb1EEEEEEEEEvNT_6ParamsE,(.L_x_2674 - _ZN7cutlass13device_kernelIN5flash11enable_sm90INS1_16FlashAttnFwdSm90INS1_25CollectiveMainloopFwdSm90ILi2EN4cute5tupleIJNS5_1CILi1EEES8_S8_EEENS6_IJNS7_ILi128EEENS7_ILi160EEENS7_ILi192EEEEEELi128ENS_12float_e4m3_tEfNS_4arch4Sm90ELb1ELb0ELb0ELb0ELb0ELb0ELb0ELb1ELb1ELb0ELb0ELb0EEENS1_21CollectiveEpilogueFwdINS6_IJSA_SA_SB_EEES9_NS_10bfloat16_tESG_Li256ELb0ELb0ELb0ELb1EEENS1_30DynamicPersistentTileSchedulerILi256ELi128ELb0ELb0ELb1EEEEEEEEEvNT_6ParamsE)
        .other          _ZN7cutlass13device_kernelIN5flash11enable_sm90INS1_16FlashAttnFwdSm90INS1_25CollectiveMainloopFwdSm90ILi2EN4cute5tupleIJNS5_1CILi1EEES8_S8_EEENS6_IJNS7_ILi128EEENS7_ILi160EEENS7_ILi192EEEEEELi128ENS_12float_e4m3_tEfNS_4arch4Sm90ELb1ELb0ELb0ELb0ELb0ELb0ELb0ELb1ELb1ELb0ELb0ELb0EEENS1_21CollectiveEpilogueFwdINS6_IJSA_SA_SB_EEES9_NS_10bfloat16_tESG_Li256ELb0ELb0ELb0ELb1EEENS1_30DynamicPersistentTileSchedulerILi256ELi128ELb0ELb0ELb1EEEEEEEEEvNT_6ParamsE,@"STO_CUDA_ENTRY STV_DEFAULT"
_ZN7cutlass13device_kernelIN5flash11enable_sm90INS1_16FlashAttnFwdSm90INS1_25CollectiveMainloopFwdSm90ILi2EN4cute5tupleIJNS5_1CILi1EEES8_S8_EEENS6_IJNS7_ILi128EEENS7_ILi160EEENS7_ILi192EEEEEELi128ENS_12float_e4m3_tEfNS_4arch4Sm90ELb1ELb0ELb0ELb0ELb0ELb0ELb0ELb1ELb1ELb0ELb0ELb0EEENS1_21CollectiveEpilogueFwdINS6_IJSA_SA_SB_EEES9_NS_10bfloat16_tESG_Li256ELb0ELb0ELb0ELb1EEENS1_30DynamicPersistentTileSchedulerILi256ELi128ELb0ELb0ELb1EEEEEEEEEvNT_6ParamsE:
        /* <DEDUP_REMOVED lines=24> */
.L_x_1857:
[----:B------:R-:W-:Y:S05]  /*0180*/  BSYNC B0 ;  /* 0x0000000000007941 */ /* 0x000fea0003800000 */
.L_x_1856:
        /* <DEDUP_REMOVED lines=37> */
.L_x_1858:
        /* <DEDUP_REMOVED lines=22> */
.L_x_1859:
        /* <DEDUP_REMOVED lines=18> */
.L_x_1860:
        /* <DEDUP_REMOVED lines=22> */
.L_x_1861:
        /* <DEDUP_REMOVED lines=22> */
.L_x_1862:
[----:B------:R-:W-:Y:S01]  /*0920*/  PLOP3.LUT P0, PT, PT, PT, UP0, 0x80, 0x0 ;  /* 0x000000000000781c */ /* 0x000fe20003f0f008 */
[----:B------:R-:W-:Y:S01]  /*0930*/  UMOV UR61, 0x1 ;  /* 0x00000001003d7882 */ /* 0x000fe20000000000 */
[----:B------:R-:W-:Y:S01]  /*0940*/  NOP ;  /* 0x0000000000007918 */ /* 0x000fe20000000000 */
[----:B------:R-:W-:Y:S01]  /*0950*/  USEL UR61, UR61, 0x2, !UP0 ;  /* 0x000000023d3d7887 */ /* 0x000fe2000c000000 */
[----:B------:R-:W-:Y:S01]  /*0960*/  ULDC.64 UR54, c[0x0][0x208] ;  /* 0x0000820000367ab9 */ /* 0x000fe20000000a00 */
[----:B-123--:R-:W-:Y:S08]  /*0970*/  BAR.SYNC.DEFER_BLOCKING 0x0 ;  /* 0x0000000000007b1d */ /* 0x00eff00000010000 */
[----:B------:R-:W-:Y:S05]  /*0980*/  @!P0 BRA `(.L_x_1863) ;  /* 0x000000cc00e08947 */ /* 0x000fea0003800000 */
.L_x_1864:
        /* <DEDUP_REMOVED lines=28> */
[----:B------:R-:W-:Y:S01]  /*0b50*/  LEA.HI R192, R0, R193, RZ, 0x5 ;  /* 0x000000c100c07211 */ /* 0x000fe200078f28ff */
[----:B------:R-:W-:Y:S01]  /*0b60*/  IMAD.IADD R190, R193, 0x1, -R190 ;  /* 0x00000001c1be7824 */ /* 0x000fe200078e0abe */
[----:B------:R-:W-:Y:S02]  /*0b70*/  LOP3.LUT R5, R5, 0x1ffffffe, RZ, 0xc0, !PT ;  /* 0x1ffffffe05057812 */ /* 0x000fe400078ec0ff */
[----:B------:R-:W-:-:S02]  /*0b80*/  SHF.R.S32.HI R192, RZ, 0x5, R192 ;  /* 0x00000005ffc07819 */ /* 0x000fc400000114c0 */
[----:B------:R-:W-:Y:S01]  /*0b90*/  SHF.R.S32.HI R7, RZ, 0x1f, R190 ;  /* 0x0000001fff077819 */ /* 0x000fe200000114be */
[----:B------:R-:W-:Y:S01]  /*0ba0*/  IMAD.IADD R5, R4, 0x1, -R5 ;  /* 0x0000000104057824 */ /* 0x000fe200078e0a05 */
[----:B------:R-:W-:Y:S01]  /*0bb0*/  LOP3.LUT R4, R3, 0x3fffff0, RZ, 0xc0, !PT ;  /* 0x03fffff003047812 */ /* 0x000fe200078ec0ff */
[----:B-1----:R-:W-:Y:S01]  /*0bc0*/  ULEA UR38, UR52, UR38, 0x18 ;  /* 0x0000002634267291 */ /* 0x002fe2000f8ec03f */
[----:B------:R-:W-:Y:S02]  /*0bd0*/  LEA.HI R6, R7, R190, RZ, 0x2 ;  /* 0x000000be07067211 */ /* 0x000fe400078f10ff */
[----:B------:R-:W-:Y:S01]  /*0be0*/  SHF.R.S32.HI R191, RZ, 0x7, R2 ;  /* 0x00000007ffbf7819 */ /* 0x000fe20000011402 */
[----:B------:R-:W-:Y:S01]  /*0bf0*/  IMAD.IADD R3, R193, 0x1, -R4 ;  /* 0x00000001c1037824 */ /* 0x000fe200078e0a04 */
[--C-:B------:R-:W-:Y:S02]  /*0c00*/  SHF.R.S32.HI R4, RZ, 0x2, R6.reuse ;  /* 0x00000002ff047819 */ /* 0x100fe40000011406 */
[----:B------:R-:W-:Y:S01]  /*0c10*/  SHF.R.S32.HI R9, RZ, 0x1f, R6 ;  /* 0x0000001fff097819 */ /* 0x000fe20000011406 */
[----:B------:R-:W-:Y:S01]  /*0c20*/  IMAD R8, R192, 0x10, R3 ;  /* 0x00000010c0087824 */ /* 0x000fe200078e0203 */
[----:B------:R-:W-:Y:S01]  /*0c30*/  LEA.HI R2, R2, R191, RZ, 0x1 ;  /* 0x000000bf02027211 */ /* 0x000fe200078f08ff */
[----:B------:R-:W-:Y:S01]  /*0c40*/  UMOV UR4, UR38 ;  /* 0x0000002600047c82 */ /* 0x000fe20008000000 */
[----:B--2---:R-:W-:Y:S01]  /*0c50*/  UMOV UR5, UR6 ;  /* 0x0000000600057c82 */ /* 0x004fe20008000000 */
[----:B------:R-:W-:Y:S01]  /*0c60*/  LEA.HI R9, R9, R4, RZ, 0x3 ;  /* 0x0000000409097211 */ /* 0x000fe200078f18ff */
[----:B------:R-:W-:Y:S01]  /*0c70*/  IMAD R3, R8, 0x8, R5 ;  /* 0x0000000808037824 */ /* 0x000fe200078e0205 */
[----:B------:R-:W-:Y:S01]  /*0c80*/  LOP3.LUT R2, R2, 0x3fffffe, RZ, 0xc0, !PT ;  /* 0x03fffffe02027812 */ /* 0x000fe200078ec0ff */
[----:B------:R-:W-:Y:S01]  /*0c90*/  IMAD.U32 R16, RZ, RZ, UR4 ;  /* 0x00000004ff107e24 */ /* 0x000fe2000f8e00ff */
[----:B------:R-:W-:Y:S01]  /*0ca0*/  LOP3.LUT R9, R9, 0xfffffff8, RZ, 0xc0, !PT ;  /* 0xfffffff809097812 */ /* 0x000fe200078ec0ff */
[----:B------:R-:W-:Y:S01]  /*0cb0*/  IMAD.U32 R17, RZ, RZ, UR5 ;  /* 0x00000005ff117e24 */ /* 0x000fe2000f8e00ff */
[----:B------:R-:W-:Y:S01]  /*0cc0*/  LEA.HI R7, R7, R190, RZ, 0x5 ;  /* 0x000000be07077211 */ /* 0x000fe200078f28ff */
[----:B------:R-:W-:Y:S01]  /*0cd0*/  IMAD.SHL.U32 R3, R3, 0x8, RZ ;  /* 0x0000000803037824 */ /* 0x000fe200078e00ff */
[----:B------:R-:W-:Y:S01]  /*0ce0*/  LEA.HI R0, R0, R193, RZ, 0x3 ;  /* 0x000000c100007211 */ /* 0x000fe200078f18ff */
[----:B------:R-:W-:Y:S01]  /*0cf0*/  IMAD.IADD R23, R191, 0x1, -R2 ;  /* 0x00000001bf177824 */ /* 0x000fe200078e0a02 */
[----:B------:R-:W-:Y:S01]  /*0d00*/  SHF.R.S32.HI R7, RZ, 0x5, R7 ;  /* 0x00000005ff077819 */ /* 0x000fe20000011407 */
[----:B------:R-:W-:Y:S01]  /*0d10*/  IMAD.IADD R4, R4, 0x1, -R9 ;  /* 0x0000000104047824 */ /* 0x000fe200078e0a09 */
[----:B------:R-:W-:Y:S01]  /*0d20*/  LOP3.LUT R2, R0, 0x1ffffff8, RZ, 0xc0, !PT ;  /* 0x1ffffff800027812 */ /* 0x000fe200078ec0ff */
[----:B------:R-:W-:Y:S01]  /*0d30*/  IMAD.WIDE R16, R3, 0x2, R16 ;  /* 0x0000000203107825 */ /* 0x000fe200078e0210 */
[----:B------:R-:W-:Y:S01]  /*0d40*/  LOP3.LUT R3, R6, 0x7ffffffc, RZ, 0xc0, !PT ;  /* 0x7ffffffc06037812 */ /* 0x000fe200078ec0ff */
[----:B------:R-:W-:Y:S01]  /*0d50*/  UMOV UR4, UR7 ;  /* 0x0000000700047c82 */ /* 0x000fe20008000000 */
[----:B------:R-:W-:Y:S01]  /*0d60*/  SHF.R.S32.HI R188, RZ, 0x3, R0 ;  /* 0x00000003ffbc7819 */ /* 0x000fe20000011400 */
[----:B------:R-:W-:-:S02]  /*0d70*/  IMAD R4, R7, 0x10, R4 ;  /* 0x0000001007047824 */ /* 0x000fc400078e0204 */
[----:B------:R-:W-:Y:S02]  /*0d80*/  IMAD.IADD R2, R193, 0x1, -R2 ;  /* 0x00000001c1027824 */ /* 0x000fe400078e0a02 */
[----:B------:R-:W-:Y:S02]  /*0d90*/  IMAD R23, R23, 0x40, R4 ;  /* 0x0000004017177824 */ /* 0x000fe400078e0204 */
[----:B------:R-:W-:Y:S02]  /*0da0*/  IMAD.SHL.U32 R18, R2, 0x8, RZ ;  /* 0x0000000802127824 */ /* 0x000fe400078e00ff */
[----:B------:R-:W-:-:S07]  /*0db0*/  IMAD.IADD R22, R190, 0x1, -R3 ;  /* 0x00000001be167824 */ /* 0x000fce00078e0a03 */
.L_x_1914:
        /* <DEDUP_REMOVED lines=20> */
.L_x_1865:
[----:B------:R-:W-:Y:S01]  /*0f00*/  ULDC UR6, c[0x0][0xdc4] ;  /* 0x0003710000067ab9 */ /* 0x000fe20000000800 */
[----:B------:R-:W-:Y:S01]  /*0f10*/  UMOV UR53, UR7 ;  /* 0x0000000700357c82 */ /* 0x000fe20008000000 */
[----:B------:R-:W-:-:S11]  /*0f20*/  UISETP.NE.AND UP0, UPT, UR6, 0x1, UPT ;  /* 0x000000010600788c */ /* 0x000fd6000bf05270 */
[----:B------:R-:W-:Y:S02]  /*0f30*/  @UP0 ULDC.64 UR10, c[0x0][0xdc8] ;  /* 0x00037200000a0ab9 */ /* 0x000fe40000000a00 */
[----:B------:R-:W-:-:S04]  /*0f40*/  UIMAD.WIDE.U32 UR4, UR7, UR10, URZ ;  /* 0x0000000a070472a5 */ /* 0x000fc8000f8e003f */
[----:B------:R-:W-:-:S04]  /*0f50*/  @UP0 USHF.R.U32.HI UR53, URZ, UR11, UR5 ;  /* 0x0000000b3f350299 */ /* 0x000fc80008011605 */
[----:B------:R-:W-:-:S12]  /*0f60*/  UIMAD UR4, UR53, UR6, URZ ;  /* 0x00000006350472a4 */ /* 0x000fd8000f8e023f */
.L_x_1866:
[----:B------:R-:W-:Y:S01]  /*0f70*/  ULDC UR43, c[0x0][0xdb8] ;  /* 0x00036e00002b7ab9 */ /* 0x000fe20000000800 */
[----:B------:R-:W-:Y:S01]  /*0f80*/  UIADD3 UR6, UR7, -UR4, URZ ;  /* 0x8000000407067290 */ /* 0x000fe2000fffe03f */
[----:B------:R-:W-:Y:S01]  /*0f90*/  IMAD.MOV.U32 R7, RZ, RZ, 0x3f800000 ;  /* 0x3f800000ff077424 */ /* 0x000fe200078e00ff */
[----:B------:R-:W-:Y:S01]  /*0fa0*/  UISETP.NE.AND UP1, UPT, UR43, 0x1, UPT ;  /* 0x000000012b00788c */ /* 0x000fe2000bf25270 */
[----:B------:R-:W-:Y:S01]  /*0fb0*/  IMAD.MOV.U32 R0, RZ, RZ, 0x3f800000 ;  /* 0x3f800000ff007424 */ /* 0x000fe200078e00ff */
[----:B------:R-:W-:Y:S01]  /*0fc0*/  ULDC UR12, c[0x0][0xdc4] ;  /* 0x00037100000c7ab9 */ /* 0x000fe20000000800 */
[----:B------:R-:W-:Y:S01]  /*0fd0*/  ULDC.64 UR4, c[0x0][0x990] ;  /* 0x0002640000047ab9 */ /* 0x000fe20000000a00 */
[----:B------:R-:W-:Y:S02]  /*0fe0*/  UIMAD UR12, UR8, UR12, UR6 ;  /* 0x0000000c080c72a4 */ /* 0x000fe4000f8e0206 */
[----:B------:R-:W-:Y:S01]  /*0ff0*/  UISETP.NE.U32.AND UP0, UPT, UR4, URZ, UPT ;  /* 0x0000003f0400728c */ /* 0x000fe2000bf05070 */
[----:B------:R-:W-:Y:S01]  /*1000*/  ULDC.64 UR6, c[0x0][0x998] ;  /* 0x0002660000067ab9 */ /* 0x000fe20000000a00 */
[----:B------:R-:W-:-:S02]  /*1010*/  ULDC UR11, c[0x0][0x428] ;  /* 0x00010a00000b7ab9 */ /* 0x000fc40000000800 */
[----:B------:R-:W-:Y:S01]  /*1020*/  UISETP.NE.AND.EX UP0, UPT, UR5, URZ, UPT, UP0 ;  /* 0x0000003f0500728c */ /* 0x000fe2000bf05300 */
[----:B------:R-:W-:Y:S01]  /*1030*/  @UP1 ULDC UR8, c[0x0][0xdbc] ;  /* 0x00036f0000081ab9 */ /* 0x000fe20000000800 */
[----:B------:R-:W-:Y:S01]  /*1040*/  @UP1 ULDC UR10, c[0x0][0xdc0] ;  /* 0x00037000000a1ab9 */ /* 0x000fe20000000800 */
[----:B------:R-:W-:Y:S02]  /*1050*/  UIMAD.WIDE.U32 UR8, UR12, UR8, URZ ;  /* 0x000000080c0872a5 */ /* 0x000fe4000f8e003f */
[----:B------:R-:W-:Y:S01]  /*1060*/  UMOV UR44, UR12 ;  /* 0x0000000c002c7c82 */ /* 0x000fe20008000000 */
[----:B------:R-:W-:Y:S01]  /*1070*/  UISETP.NE.AND UP2, UPT, UR11, 0x1, UPT ;  /* 0x000000010b00788c */ /* 0x000fe2000bf45270 */
[----:B------:R-:W-:Y:S01]  /*1080*/  PLOP3.LUT P0, PT, PT, PT, UP0, 0x80, 0x0 ;  /* 0x000000000000781c */ /* 0x000fe20003f0f008 */
[----:B------:R-:W-:Y:S02]  /*1090*/  @UP1 USHF.R.U32.HI UR44, URZ, UR10, UR9 ;  /* 0x0000000a3f2c1299 */ /* 0x000fe40008011609 */
[----:B------:R-:W-:-:S02]  /*10a0*/  UISETP.NE.U32.AND UP1, UPT, UR6, URZ, UPT ;  /* 0x0000003f0600728c */ /* 0x000fc4000bf25070 */
[----:B------:R-:W-:Y:S02]  /*10b0*/  @UP0 USHF.R.S32.HI UR8, URZ, 0x1f, UR44 ;  /* 0x0000001f3f080899 */ /* 0x000fe4000801142c */
[----:B------:R-:W-:Y:S01]  /*10c0*/  UISETP.NE.AND.EX UP1, UPT, UR7, URZ, UPT, UP1 ;  /* 0x0000003f0700728c */ /* 0x000fe2000bf25310 */
[----:B------:R-:W-:Y:S01]  /*10d0*/  @UP0 ULDC.64 UR14, c[0x0][0x9a8] ;  /* 0x00026a00000e0ab9 */ /* 0x000fe20000000a00 */
[----:B------:R-:W-:Y:S02]  /*10e0*/  UIADD3 UR11, -UR44, URZ, URZ ;  /* 0x0000003f2c0b7290 */ /* 0x000fe4000fffe13f */
[----:B------:R-:W-:Y:S02]  /*10f0*/  @UP0 UIMAD UR10, UR8, UR14, URZ ;  /* 0x0000000e080a02a4 */ /* 0x000fe4000f8e023f */
[----:B------:R-:W-:Y:S01]  /*1100*/  PLOP3.LUT P1, PT, PT, PT, UP1, 0x80, 0x0 ;  /* 0x000000000000781c */ /* 0x000fe20003f2f018 */
[----:B------:R-:W-:Y:S02]  /*1110*/  @UP0 UIMAD.WIDE.U32 UR8, UR44, UR14, URZ ;  /* 0x0000000e2c0802a5 */ /* 0x000fe4000f8e003f */
        /* <DEDUP_REMOVED lines=33> */
[----:B------:R-:W-:Y:S01]  /*1330*/  ULDC UR40, c[0x0][0x404] ;  /* 0x0001010000287ab9 */ /* 0x000fe20000000800 */
[----:B------:R-:W-:Y:S01]  /*1340*/  IMAD.U32 R3, RZ, RZ, UR5 ;  /* 0x00000005ff037e24 */ /* 0x000fe2000f8e00ff */
[----:B------:R-:W-:Y:S01]  /*1350*/  ULDC UR5, c[0x0][0xdac] ;  /* 0x00036b0000057ab9 */ /* 0x000fe20000000800 */
[----:B------:R-:W-:Y:S01]  /*1360*/  IMAD.U32 R5, RZ, RZ, UR7 ;  /* 0x00000007ff057e24 */ /* 0x000fe2000f8e00ff */
[----:B------:R-:W-:-:S02]  /*1370*/  ULDC.64 UR6, c[0x0][0x3f8] ;  /* 0x0000fe0000067ab9 */ /* 0x000fc40000000a00 */
[----:B------:R1:W2:Y:S04]  /*1380*/  @P0 LDG.E R7, desc[UR54][R2.64] ;  /* 0x0000003602070981 */ /* 0x0002a8000c1e1900 */
[----:B------:R-:W2:Y:S01]  /*1390*/  @P1 LDG.E R0, desc[UR54][R4.64] ;  /* 0x0000003604001981 */ /* 0x000ea2000c1e1900 */
[----:B------:R-:W-:Y:S01]  /*13a0*/  UISETP.NE.U32.AND UP0, UPT, UR6, URZ, UPT ;  /* 0x0000003f0600728c */ /* 0x000fe2000bf05070 */
[----:B------:R-:W-:Y:S01]  /*13b0*/  PLOP3.LUT P0, PT, PT, PT, PT, 0x80, 0x0 ;  /* 0x000000000000781c */ /* 0x000fe20003f0f070 */
[----:B------:R-:W-:Y:S01]  /*13c0*/  UMOV UR58, UR43 ;  /* 0x0000002b003a7c82 */ /* 0x000fe20008000000 */
[----:B------:R-:W-:Y:S01]  /*13d0*/  ULDC UR6, c[0x0][0x2e0] ;  /* 0x0000b80000067ab9 */ /* 0x000fe20000000800 */
[----:B------:R-:W-:Y:S01]  /*13e0*/  UISETP.NE.AND.EX UP0, UPT, UR7, URZ, UPT, UP0 ;  /* 0x0000003f0700728c */ /* 0x000fe2000bf05300 */
[----:B-1----:R-:W-:Y:S01]  /*13f0*/  CS2R R2, SRZ ;  /* 0x0000000000027805 */ /* 0x002fe2000001ff00 */
[----:B------:R-:W-:Y:S01]  /*1400*/  IMAD.MOV.U32 R87, RZ, RZ, RZ ;  /* 0x000000ffff577224 */ /* 0x000fe200078e00ff */
[----:B------:R-:W-:Y:S01]  /*1410*/  ULDC UR7, c[0x0][0x288] ;  /* 0x0000a20000077ab9 */ /* 0x000fe20000000800 */
[----:B------:R-:W-:Y:S01]  /*1420*/  USEL UR40, UR40, 0x1, UP0 ;  /* 0x0000000128287887 */ /* 0x000fe20008000000 */
[----:B------:R-:W-:-:S02]  /*1430*/  CS2R R8, SRZ ;  /* 0x0000000000087805 */ /* 0x000fc4000001ff00 */
[----:B------:R-:W-:Y:S02]  /*1440*/  CS2R R10, SRZ ;  /* 0x00000000000a7805 */ /* 0x000fe4000001ff00 */
[----:B------:R-:W-:Y:S01]  /*1450*/  CS2R R12, SRZ ;  /* 0x00000000000c7805 */ /* 0x000fe2000001ff00 */
[----:B------:R-:W-:Y:S01]  /*1460*/  UIMAD UR40, UR40, UR6, URZ ;  /* 0x00000006282872a4 */ /* 0x000fe2000f8e023f */
        /* <DEDUP_REMOVED lines=26> */
[----:B------:R-:W-:Y:S02]  /*1610*/  IMAD.MOV.U32 R72, RZ, RZ, RZ ;  /* 0x000000ffff487224 */ /* 0x000fe400078e00ff */
[----:B------:R-:W-:Y:S02]  /*1620*/  IMAD.MOV.U32 R101, RZ, RZ, RZ ;  /* 0x000000ffff657224 */ /* 0x000fe400078e00ff */
[----:B--2---:R-:W-:Y:S01]  /*1630*/  FMUL.FTZ R0, R7, R0 ;  /* 0x0000000007007220 */ /* 0x004fe20000410000 */
[----:B------:R-:W-:-:S03]  /*1640*/  CS2R R6, SRZ ;  /* 0x0000000000067805 */ /* 0x000fc6000001ff00 */
[----:B------:R-:W-:Y:S01]  /*1650*/  FMUL.FTZ R0, R0, UR4 ;  /* 0x0000000400007c20 */ /* 0x000fe20008410000 */
[----:B------:R-:W-:-:S04]  /*1660*/  ULOP3.LUT UR4, URZ, UR53, URZ, 0x33, !UPT ;  /* 0x000000353f047292 */ /* 0x000fc8000f8e333f */
[----:B------:R-:W-:Y:S01]  /*1670*/  UIADD3 UR4, UR4, UR5, URZ ;  /* 0x0000000504047290 */ /* 0x000fe2000fffe03f */
[----:B------:R-:W-:Y:S01]  /*1680*/  R2UR UR37, R0 ;  /* 0x00000000002572ca */ /* 0x000fe200000e0000 */
[----:B------:R-:W-:Y:S01]  /*1690*/  UIADD3 UR5, UR40, 0x11f, -UR7 ;  /* 0x0000011f28057890 */ /* 0x000fe2000fffe807 */
[----:B------:R-:W-:Y:S01]  /*16a0*/  IMAD.MOV.U32 R0, RZ, RZ, RZ ;  /* 0x000000ffff007224 */ /* 0x000fe200078e00ff */
[----:B------:R-:W-:Y:S02]  /*16b0*/  USHF.L.U32 UR42, UR4, 0x7, URZ ;  /* 0x00000007042a7899 */ /* 0x000fe4000800063f */
[----:B------:R-:W-:Y:S02]  /*16c0*/  UIADD3 UR4, UR40, 0x9f, URZ ;  /* 0x0000009f28047890 */ /* 0x000fe4000fffe03f */
[----:B------:R-:W-:Y:S02]  /*16d0*/  UIADD3 UR6, UR5, UR42, URZ ;  /* 0x0000002a05067290 */ /* 0x000fe4000fffe03f */
[----:B------:R-:W-:-:S02]  /*16e0*/  UIMAD.WIDE UR4, UR4, 0x66666667, URZ ;  /* 0x66666667040478a5 */ /* 0x000fc4000f8e023f */
[----:B------:R-:W-:Y:S02]  /*16f0*/  UIMAD.WIDE UR6, UR6, 0x66666667, URZ ;  /* 0x66666667060678a5 */ /* 0x000fe4000f8e023f */
[----:B------:R-:W-:Y:S02]  /*1700*/  USHF.R.U32.HI UR4, URZ, 0x1f, UR5 ;  /* 0x0000001f3f047899 */ /* 0x000fe40008011605 */
[----:B------:R-:W-:Y:S02]  /*1710*/  USHF.R.U32.HI UR6, URZ, 0x1f, UR7 ;  /* 0x0000001f3f067899 */ /* 0x000fe40008011607 */
[----:B------:R-:W-:Y:S02]  /*1720*/  ULEA.HI.SX32 UR4, UR5, UR4, 0x1a ;  /* 0x0000000405047291 */ /* 0x000fe4000f8fd23f */
[----:B------:R-:W-:Y:S01]  /*1730*/  ULEA.HI.SX32 UR6, UR7, UR6, 0x1a ;  /* 0x0000000607067291 */ /* 0x000fe2000f8fd23f */
[----:B------:R-:W-:-:S03]  /*1740*/  @UP2 ULDC UR5, c[0x0][0x42c] ;  /* 0x00010b0000052ab9 */ /* 0x000fc60000000800 */
[----:B------:R-:W-:-:S04]  /*1750*/  UISETP.LT.AND UP0, UPT, UR4, UR6, UPT ;  /* 0x000000060400728c */ /* 0x000fc8000bf01270 */
[----:B------:R-:W-:Y:S02]  /*1760*/  USEL UR41, UR4, UR6, UP0 ;  /* 0x0000000604297287 */ /* 0x000fe40008000000 */
[----:B------:R-:W-:Y:S02]  /*1770*/  UIMAD.WIDE.U32 UR4, UR43, UR5, URZ ;  /* 0x000000052b0472a5 */ /* 0x000fe4000f8e003f */
[----:B------:R-:W-:Y:S01]  /*1780*/  UISETP.GE.AND UP0, UPT, UR41, 0x1, UPT ;  /* 0x000000012900788c */ /* 0x000fe2000bf06270 */
[----:B------:R-:W-:Y:S02]  /*1790*/  @UP2 ULDC UR6, c[0x0][0x430] ;  /* 0x00010c0000062ab9 */ /* 0x000fe40000000800 */
[----:B------:R-:W-:-:S03]  /*17a0*/  @UP2 USHF.R.U32.HI UR58, URZ, UR6, UR5 ;  /* 0x000000063f3a2299 */ /* 0x000fc60008011605 */
[----:B------:R-:W-:-:S13]  /*17b0*/  PLOP3.LUT P1, PT, PT, PT, UP0, 0x80, 0x0 ;  /* 0x000000000000781c */ /* 0x000fda0003f2f008 */
[----:B------:R-:W-:Y:S05]  /*17c0*/  @!P1 BRA `(.L_x_1867) ;  /* 0x000000a800189947 */ /* 0x000fea0003800000 */
        /* <DEDUP_REMOVED lines=28> */
.L_x_1868:
        /* <DEDUP_REMOVED lines=9> */
.L_x_1986:
[----:B------:R-:W-:Y:S05]  /*1a20*/  @!P0 BRA `(.L_x_1870) ;  /* 0x0000000000048947 */ /* 0x000fea0003800000 */
[----:B------:R-:W-:Y:S01]  /*1a30*/  BPT.TRAP 0x1 ;  /* 0x000000040000795c */ /* 0x000fe20000300000 */
.L_x_1870:
[----:B------:R-:W-:Y:S02]  /*1a40*/  IMAD.U32 R2, RZ, RZ, UR36 ;  /* 0x00000024ff027e24 */ /* 0x000fe4000f8e00ff */
[----:B-1----:R-:W-:-:S03]  /*1a50*/  IMAD.U32 R3, RZ, RZ, UR39 ;  /* 0x00000027ff037e24 */ /* 0x002fc6000f8e00ff */
[----:B------:R-:W-:Y:S02]  /*1a60*/  LEA R2, R2, UR38, 0x3 ;  /* 0x0000002602027c11 */ /* 0x000fe4000f8e18ff */
[----:B------:R-:W-:-:S04]  /*1a70*/  SHF.L.U32 R3, R3, 0x1f, RZ ;  /* 0x0000001f03037819 */ /* 0x000fc800000006ff */
[----:B------:R1:W2:Y:S01]  /*1a80*/  SYNCS.PHASECHK.TRANS64.TRYWAIT P2, [R2+URZ+0x29830], R3 ;  /* 0x02983003020075a7 */ /* 0x0002a2000804017f */
[----:B------:R-:W-:Y:S05]  /*1a90*/  @!P0 BRA `(.L_x_1871) ;  /* 0x0000000000048947 */ /* 0x000fea0003800000 */
[----:B------:R-:W-:Y:S01]  /*1aa0*/  BPT.TRAP 0x1 ;  /* 0x000000040000795c */ /* 0x000fe20000300000 */
.L_x_1871:
[----:B------:R-:W3:Y:S01]  /*1ab0*/  S2R R0, SR_TID.X ;  /* 0x0000000000007919 */ /* 0x000ee20000002100 */
[----:B------:R-:W-:Y:S01]  /*1ac0*/  IMAD.MOV.U32 R87, RZ, RZ, RZ ;  /* 0x000000ffff577224 */ /* 0x000fe200078e00ff */
[----:B---3--:R-:W-:Y:S01]  /*1ad0*/  LOP3.LUT P1, RZ, R0, 0x7f, RZ, 0xc0, !PT ;  /* 0x0000007f00ff7812 */ /* 0x008fe2000782c0ff */
[----:B--2---:R-:W-:-:S12]  /*1ae0*/  @P2 BRA `(.L_x_1872) ;  /* 0x0000000000082947 */ /* 0x004fd80003800000 */
[----:B------:R-:W2:Y:S02]  /*1af0*/  SYNCS.PHASECHK.TRANS64.TRYWAIT P2, [R2+URZ+0x29830], R3 ;  /* 0x02983003020075a7 */ /* 0x000ea4000804017f */
[----:B--2---:R-:W-:Y:S05]  /*1b00*/  @!P2 BRA `(.L_x_1873) ;  /* 0x000000f4008ca947 */ /* 0x004fea0003800000 */
.L_x_1872:
        /* <DEDUP_REMOVED lines=10> */
[----:B-12---:R-:W-:Y:S01]  /*1bb0*/  @!P1 VIADD R2, R2, 0x29840 ;  /* 0x0002984002029836 */ /* 0x006fe20000000000 */
[----:B------:R-:W-:Y:S01]  /*1bc0*/  UMOV UR28, UR6 ;  /* 0x00000006001c7c82 */ /* 0x000fe20008000000 */
[----:B------:R-:W-:Y:S01]  /*1bd0*/  UMOV UR9, UR29 ;  /* 0x0000001d00097c82 */ /* 0x000fe20008000000 */
[----:B------:R-:W-:Y:S01]  /*1be0*/  ULOP3.LUT UR4, UR4, 0x10000, URZ, 0xfc, !UPT ;  /* 0x0001000004047892 */ /* 0x000fe2000f8efc3f */
[--C-:B------:R-:W-:Y:S01]  /*1bf0*/  IMAD.MOV.U32 R86, RZ, RZ, R87.reuse ;  /* 0x000000ffff567224 */ /* 0x100fe200078e0057 */
[----:B------:R-:W-:Y:S01]  /*1c00*/  UMOV UR8, UR28 ;  /* 0x0000001c00087c82 */ /* 0x000fe20008000000 */
[----:B------:R-:W-:Y:S01]  /*1c10*/  UMOV UR11, 0x80000020 ;  /* 0x80000020000b7882 */ /* 0x000fe20000000000 */
[----:B------:R-:W-:Y:S01]  /*1c20*/  UIMAD UR5, UR36, 0x780, UR4 ;  /* 0x00000780240578a4 */ /* 0x000fe2000f8e0204 */
[----:B------:R-:W-:Y:S01]  /*1c30*/  @!P1 PRMT R2, RZ, 0x654, R2 ;  /* 0x00000654ff029816 */ /* 0x000fe20000000002 */
[----:B------:R-:W-:Y:S01]  /*1c40*/  UMOV UR12, UR28 ;  /* 0x0000001c000c7c82 */ /* 0x000fe20008000000 */
[----:B------:R-:W-:Y:S01]  /*1c50*/  UMOV UR13, UR29 ;  /* 0x0000001d000d7c82 */ /* 0x000fe20008000000 */
[----:B------:R-:W-:Y:S01]  /*1c60*/  UIADD3 UR10, UR5, 0x80, URZ ;  /* 0x00000080050a7890 */ /* 0x000fe2000fffe03f */
[--C-:B------:R-:W-:Y:S01]  /*1c70*/  IMAD.MOV.U32 R85, RZ, RZ, R87.reuse ;  /* 0x000000ffff557224 */ /* 0x100fe200078e0057 */
[----:B------:R-:W-:Y:S01]  /*1c80*/  UIADD3 UR14, UR5, 0x180, URZ ;  /* 0x00000180050e7890 */ /* 0x000fe2000fffe03f */
[--C-:B------:R-:W-:Y:S01]  /*1c90*/  IMAD.MOV.U32 R84, RZ, RZ, R87.reuse ;  /* 0x000000ffff547224 */ /* 0x100fe200078e0057 */
[----:B------:R-:W-:Y:S01]  /*1ca0*/  UMOV UR30, UR5 ;  /* 0x00000005001e7c82 */ /* 0x000fe20008000000 */
[----:B------:R-:W-:Y:S01]  /*1cb0*/  UMOV UR15, 0x80000020 ;  /* 0x80000020000f7882 */ /* 0x000fe20000000000 */
[----:B------:R-:W-:Y:S01]  /*1cc0*/  QGMMA.64x32x32.F32.E4M3.E4M3 R104, gdesc[UR28], RZ, !UPT, gsb0 ;  /* 0x006000001c6879f3 */ /* 0x000fe2000c0008ff */
[----:B------:R-:W-:Y:S01]  /*1cd0*/  UIADD3 UR7, UR5, 0x200, URZ ;  /* 0x0000020005077890 */ /* 0x000fe2000fffe03f */
[----:B------:R-:W-:Y:S01]  /*1ce0*/  IMAD.MOV.U32 R82, RZ, RZ, R87 ;  /* 0x000000ffff527224 */ /* 0x000fe200078e0057 */
[----:B------:R-:W-:-:S02]  /*1cf0*/  UIADD3 UR16, UR6, 0x2, URZ ;  /* 0x0000000206107890 */ /* 0x000fc4000fffe03f */
[----:B------:R-:W-:Y:S02]  /*1d00*/  UIADD3 UR17, UR5, 0x2, URZ ;  /* 0x0000000205117890 */ /* 0x000fe4000fffe03f */
[----:B------:R-:W-:Y:S01]  /*1d10*/  UIADD3 UR18, UR5, 0x400, URZ ;  /* 0x0000040005127890 */ /* 0x000fe2000fffe03f */
[----:B------:R-:W-:Y:S01]  /*1d20*/  UMOV UR19, 0x80000020 ;  /* 0x8000002000137882 */ /* 0x000fe20000000000 */
[----:B------:R-:W-:Y:S01]  /*1d30*/  UIADD3 UR22, UR5, 0x402, URZ ;  /* 0x0000040205167890 */ /* 0x000fe2000fffe03f */
[----:B------:R-:W-:Y:S01]  /*1d40*/  UMOV UR23, 0x80000020 ;  /* 0x8000002000177882 */ /* 0x000fe20000000000 */
        /* <DEDUP_REMOVED lines=29> */
[----:B------:R-:W-:Y:S01]  /*1f20*/  UMOV UR12, UR8 ;  /* 0x00000008000c7c82 */ /* 0x000fe20008000000 */
[----:B------:R-:W-:Y:S01]  /*1f30*/  UMOV UR13, UR9 ;  /* 0x00000009000d7c82 */ /* 0x000fe20008000000 */
[----:B------:R-:W-:Y:S02]  /*1f40*/  UIADD3 UR16, UR6, 0x200, URZ ;  /* 0x0000020006107890 */ /* 0x000fe4000fffe03f */
[----:B------:R-:W-:Y:S01]  /*1f50*/  UIADD3 UR17, UR5, 0x280, URZ ;  /* 0x0000028005117890 */ /* 0x000fe2000fffe03f */
[----:B------:R-:W-:-:S02]  /*1f60*/  WARPGROUP.DEPBAR.LE gsb0, 0x0 ;  /* 0x00008000000079c5 */ /* 0x000fc40000010000 */
        /* <DEDUP_REMOVED lines=104> */
[----:B------:R-:W-:Y:S01]  /*25f0*/  UIMAD UR6, UR41, -0xa0, UR40 ;  /* 0xffffff60290678a4 */ /* 0x000fe2000f8e0228 */
[----:B------:R-:W-:Y:S02]  /*2600*/  WARPGROUP.DEPBAR.LE gsb0, 0x0 ;  /* 0x00008000000079c5 */ /* 0x000fe40000010000 */
[----:B------:R-:W-:-:S06]  /*2610*/  WARPGROUP.ARRIVE ;  /* 0x00000000000079c5 */ /* 0x000fcc0000000000 */
[----:B------:R-:W-:Y:S01]  /*2620*/  QGMMA.64x32x32.F32.E4M3.E4M3 R40, gdesc[UR24], R40, gsb0 ;  /* 0x00600000182879f3 */ /* 0x000fe20008000828 */
[----:B------:R-:W-:Y:S01]  /*2630*/  UMOV UR24, UR7 ;  /* 0x0000000700187c82 */ /* 0x000fe20008000000 */
[----:B------:R-:W-:Y:S01]  /*2640*/  UMOV UR25, 0x80000020 ;  /* 0x8000002000197882 */ /* 0x000fe20000000000 */
[----:B------:R-:W-:Y:S01]  /*2650*/  UMOV UR26, UR10 ;  /* 0x0000000a001a7c82 */ /* 0x000fe20008000000 */
[----:B------:R-:W-:Y:S01]  /*2660*/  UMOV UR27, 0x80000020 ;  /* 0x80000020001b7882 */ /* 0x000fe20000000000 */
[----:B------:R-:W-:Y:S01]  /*2670*/  ULDC UR10, c[0x0][0x288] ;  /* 0x0000a200000a7ab9 */ /* 0x000fe20000000800 */
[----:B------:R-:W-:Y:S02]  /*2680*/  UIADD3 UR7, UR6, 0xa0, URZ ;  /* 0x000000a006077890 */ /* 0x000fe4000fffe03f */
[----:B------:R-:W-:Y:S02]  /*2690*/  UIADD3 UR6, -UR10, 0xa1, UR6 ;  /* 0x000000a10a067890 */ /* 0x000fe4000fffe106 */
[----:B------:R-:W-:-:S02]  /*26a0*/  UIADD3 UR10, UR42, -UR10, UR40 ;  /* 0x8000000a2a0a7290 */ /* 0x000fc4000fffe028 */
[----:B------:R-:W-:Y:S01]  /*26b0*/  IMAD.U32 R3, RZ, RZ, UR7 ;  /* 0x00000007ff037e24 */ /* 0x000fe2000f8e00ff */
[----:B------:R-:W-:Y:S01]  /*26c0*/  UIADD3 UR7, UR41, -0x2, URZ ;  /* 0xfffffffe29077890 */ /* 0x000fe2000fffe03f */
[----:B------:R-:W-:Y:S01]  /*26d0*/  IMAD.U32 R9, RZ, RZ, UR6 ;  /* 0x00000006ff097e24 */ /* 0x000fe2000f8e00ff */
[----:B------:R-:W-:Y:S01]  /*26e0*/  UIMAD.WIDE UR10, UR10, 0x66666667, URZ ;  /* 0x666666670a0a78a5 */ /* 0x000fe2000f8e023f */
[C---:B------:R-:W-:Y:S02]  /*26f0*/  IMAD R6, R22.reuse, -0x2, R3 ;  /* 0xfffffffe16067824 */ /* 0x040fe400078e0203 */
[----:B------:R-:W-:-:S05]  /*2700*/  IMAD R9, R22, -0x2, R9 ;  /* 0xfffffffe16097824 */ /* 0x000fca00078e0209 */
[----:B------:R-:W-:-:S04]  /*2710*/  VIADDMNMX R4, R12, R9, R6, PT ;  /* 0x000000090c047246 */ /* 0x000fc80003800106 */
[C---:B------:R-:W-:Y:S02]  /*2720*/  ISETP.GT.AND P2, PT, R4.reuse, RZ, PT ;  /* 0x000000ff0400720c */ /* 0x040fe40003f44270 */
[C---:B------:R-:W-:Y:S02]  /*2730*/  ISETP.GT.AND P3, PT, R4.reuse, 0x1, PT ;  /* 0x000000010400780c */ /* 0x040fe40003f64270 */
[----:B------:R-:W-:Y:S01]  /*2740*/  ISETP.GT.AND P4, PT, R4, 0x8, PT ;  /* 0x000000080400780c */ /* 0x000fe20003f84270 */
        /* <DEDUP_REMOVED lines=12> */
[----:B------:R-:W-:Y:S01]  /*2810*/  ISETP.GT.AND P2, PT, R4, 0x9, PT ;  /* 0x000000090400780c */ /* 0x000fe20003f44270 */
[----:B------:R-:W-:Y:S01]  /*2820*/  QGMMA.64x32x32.F32.E4M3.E4M3 R88, gdesc[UR24], R88, gsb0 ;  /* 0x00600000185879f3 */ /* 0x000fe20008000858 */
[----:B------:R-:W-:Y:S01]  /*2830*/  UIADD3 UR26, UR5, 0x602, URZ ;  /* 0x00000602051a7890 */ /* 0x000fe2000fffe03f */
[----:B------:R-:W-:Y:S01]  /*2840*/  FSEL R7, R108, -INF , P4 ;  /* 0xff8000006c077808 */ /* 0x000fe20002000000 */
[----:B------:R-:W-:Y:S01]  /*2850*/  UMOV UR27, 0x80000020 ;  /* 0x80000020001b7882 */ /* 0x000fe20000000000 */
[----:B------:R-:W-:-:S02]  /*2860*/  FMNMX.FTZ R0, R3, R105, !PT ;  /* 0x0000006903007209 */ /* 0x000fc40007810000 */
[C---:B------:R-:W-:Y:S02]  /*2870*/  ISETP.GT.AND P3, PT, R4.reuse, 0x10, PT ;  /* 0x000000100400780c */ /* 0x040fe40003f64270 */
[----:B------:R-:W-:Y:S02]  /*2880*/  FSEL R109, R109, -INF , P2 ;  /* 0xff8000006d6d7808 */ /* 0x000fe40001000000 */
[----:B------:R-:W-:Y:S02]  /*2890*/  FMNMX.FTZ R0, R7, R0, !PT ;  /* 0x0000000007007209 */ /* 0x000fe40007810000 */
[----:B------:R-:W-:Y:S02]  /*28a0*/  ISETP.GT.AND P2, PT, R4, 0x11, PT ;  /* 0x000000110400780c */ /* 0x000fe40003f44270 */
[----:B------:R-:W-:Y:S02]  /*28b0*/  FSEL R11, R112, -INF , P3 ;  /* 0xff800000700b7808 */ /* 0x000fe40001800000 */
        /* <DEDUP_REMOVED lines=10> */
[C---:B------:R-:W-:Y:S02]  /*2960*/  ISETP.GT.AND P2, PT, R4.reuse, 0x21, PT ;  /* 0x000000210400780c */ /* 0x040fe40003f44270 */
[----:B------:R-:W-:Y:S02]  /*2970*/  FMNMX.FTZ R0, R117, R0, !PT ;  /* 0x0000000075007209 */ /* 0x000fe40007810000 */
[----:B------:R-:W-:Y:S01]  /*2980*/  ISETP.GT.AND P4, PT, R4, 0x28, PT ;  /* 0x000000280400780c */ /* 0x000fe20003f84270 */
[----:B------:R-:W-:-:S02]  /*2990*/  WARPGROUP.DEPBAR.LE gsb0, 0x0 ;  /* 0x00008000000079c5 */ /* 0x000fc40000010000 */
[----:B------:R-:W-:Y:S01]  /*29a0*/  WARPGROUP.ARRIVE ;  /* 0x00000000000079c5 */ /* 0x000fe20000000000 */
[----:B------:R-:W-:Y:S02]  /*29b0*/  FSEL R15, R88, -INF , P3 ;  /* 0xff800000580f7808 */ /* 0x000fe40001800000 */
[----:B------:R-:W-:Y:S02]  /*29c0*/  FSEL R89, R89, -INF , P2 ;  /* 0xff80000059597808 */ /* 0x000fe40001000000 */
[----:B------:R-:W-:Y:S01]  /*29d0*/  FMNMX.FTZ R0, R15, R0, !PT ;  /* 0x000000000f007209 */ /* 0x000fe20007810000 */
[----:B------:R-:W-:Y:S01]  /*29e0*/  QGMMA.64x32x32.F32.E4M3.E4M3 R56, gdesc[UR24], R56, gsb0 ;  /* 0x00600000183879f3 */ /* 0x000fe20008000838 */
[----:B------:R-:W-:Y:S01]  /*29f0*/  UIADD3 UR26, UR5, 0x682, URZ ;  /* 0x00000682051a7890 */ /* 0x000fe2000fffe03f */
[----:B------:R-:W-:Y:S01]  /*2a00*/  ISETP.GT.AND P2, PT, R4, 0x29, PT ;  /* 0x000000290400780c */ /* 0x000fe20003f44270 */
[----:B------:R-:W-:Y:S01]  /*2a10*/  UMOV UR27, 0x80000020 ;  /* 0x80000020001b7882 */ /* 0x000fe20000000000 */
[----:B------:R-:W-:-:S02]  /*2a20*/  FSEL R21, R92, -INF , P4 ;  /* 0xff8000005c157808 */ /* 0x000fc40002000000 */
[----:B------:R-:W-:Y:S02]  /*2a30*/  FMNMX.FTZ R0, R89, R0, !PT ;  /* 0x0000000059007209 */ /* 0x000fe40007810000 */
[C---:B------:R-:W-:Y:S02]  /*2a40*/  ISETP.GT.AND P3, PT, R4.reuse, 0x30, PT ;  /* 0x000000300400780c */ /* 0x040fe40003f64270 */
[----:B------:R-:W-:Y:S02]  /*2a50*/  FSEL R93, R93, -INF , P2 ;  /* 0xff8000005d5d7808 */ /* 0x000fe40001000000 */
[----:B------:R-:W-:Y:S02]  /*2a60*/  FMNMX.FTZ R0, R21, R0, !PT ;  /* 0x0000000015007209 */ /* 0x000fe40007810000 */
[----:B------:R-:W-:Y:S02]  /*2a70*/  ISETP.GT.AND P2, PT, R4, 0x31, PT ;  /* 0x000000310400780c */ /* 0x000fe40003f44270 */
        /* <DEDUP_REMOVED lines=12> */
[----:B------:R-:W-:-:S02]  /*2b40*/  FMNMX.FTZ R0, R101, R0, !PT ;  /* 0x0000000065007209 */ /* 0x000fc40007810000 */
        /* <DEDUP_REMOVED lines=10> */
[----:B------:R-:W-:Y:S01]  /*2bf0*/  FSEL R73, R60, -INF , P4 ;  /* 0xff8000003c497808 */ /* 0x000fe20002000000 */
[----:B------:R-:W-:Y:S01]  /*2c00*/  USHF.R.U32.HI UR5, URZ, 0x1f, UR11 ;  /* 0x0000001f3f057899 */ /* 0x000fe2000801160b */
[----:B------:R-:W-:-:S02]  /*2c10*/  FMNMX.FTZ R0, R81, R0, !PT ;  /* 0x0000000051007209 */ /* 0x000fc40007810000 */
[C---:B------:R-:W-:Y:S01]  /*2c20*/  ISETP.GT.AND P3, PT, R4.reuse, 0x50, PT ;  /* 0x000000500400780c */ /* 0x040fe20003f64270 */
[----:B------:R-:W-:Y:S01]  /*2c30*/  ULEA.HI.SX32 UR5, UR11, UR5, 0x1a ;  /* 0x000000050b057291 */ /* 0x000fe2000f8fd23f */
[----:B------:R-:W-:Y:S02]  /*2c40*/  FSEL R61, R61, -INF , P2 ;  /* 0xff8000003d3d7808 */ /* 0x000fe40001000000 */
[----:B------:R-:W-:Y:S01]  /*2c50*/  FMNMX.FTZ R0, R73, R0, !PT ;  /* 0x0000000049007209 */ /* 0x000fe20007810000 */
[----:B------:R-:W-:Y:S01]  /*2c60*/  UISETP.LT.AND UP0, UPT, URZ, UR5, UPT ;  /* 0x000000053f00728c */ /* 0x000fe2000bf01270 */
[----:B------:R-:W-:Y:S02]  /*2c70*/  ISETP.GT.AND P2, PT, R4, 0x51, PT ;  /* 0x000000510400780c */ /* 0x000fe40003f44270 */
[----:B------:R-:W-:Y:S01]  /*2c80*/  FSEL R5, R64, -INF , P3 ;  /* 0xff80000040057808 */ /* 0x000fe20001800000 */
[----:B------:R-:W-:Y:S01]  /*2c90*/  USEL UR46, URZ, UR5, !UP0 ;  /* 0x000000053f2e7287 */ /* 0x000fe2000c000000 */
[----:B------:R-:W-:-:S02]  /*2ca0*/  FMNMX.FTZ R0, R61, R0, !PT ;  /* 0x000000003d007209 */ /* 0x000fc40007810000 */
[C---:B------:R-:W-:Y:S01]  /*2cb0*/  ISETP.GT.AND P3, PT, R4.reuse, 0x58, PT ;  /* 0x000000580400780c */ /* 0x040fe20003f64270 */
[----:B------:R-:W-:Y:S01]  /*2cc0*/  UISETP.GE.AND UP0, UPT, UR7, UR46, UPT ;  /* 0x0000002e0700728c */ /* 0x000fe2000bf06270 */
[----:B------:R-:W-:Y:S02]  /*2cd0*/  FSEL R65, R65, -INF , P2 ;  /* 0xff80000041417808 */ /* 0x000fe40001000000 */
[----:B------:R-:W-:Y:S02]  /*2ce0*/  FMNMX.FTZ R0, R5, R0, !PT ;  /* 0x0000000005007209 */ /* 0x000fe40007810000 */
[----:B------:R-:W-:Y:S02]  /*2cf0*/  ISETP.GT.AND P2, PT, R4, 0x59, PT ;  /* 0x000000590400780c */ /* 0x000fe40003f44270 */
[----:B------:R-:W-:Y:S02]  /*2d00*/  FSEL R68, R68, -INF , P3 ;  /* 0xff80000044447808 */ /* 0x000fe40001800000 */
[----:B------:R-:W-:-:S02]  /*2d10*/  FMNMX.FTZ R57, R65, R0, !PT ;  /* 0x0000000041397209 */ /* 0x000fc40007810000 */
[----:B------:R-:W-:Y:S02]  /*2d20*/  ISETP.GT.AND P3, PT, R4, 0x60, PT ;  /* 0x000000600400780c */ /* 0x000fe40003f64270 */
[----:B------:R-:W-:Y:S02]  /*2d30*/  FSEL R69, R69, -INF , P2 ;  /* 0xff80000045457808 */ /* 0x000fe40001000000 */
[----:B------:R-:W-:Y:S02]  /*2d40*/  FMNMX.FTZ R0, R68, R57, !PT ;  /* 0x0000003944007209 */ /* 0x000fe40007810000 */
[----:B------:R-:W-:Y:S02]  /*2d50*/  ISETP.GT.AND P2, PT, R4, 0x61, PT ;  /* 0x000000610400780c */ /* 0x000fe40003f44270 */
[----:B------:R-:W-:Y:S01]  /*2d60*/  FMNMX.FTZ R57, R69, R0, !PT ;  /* 0x0000000045397209 */ /* 0x000fe20007810000 */
[----:B------:R-:W-:Y:S02]  /*2d70*/  WARPGROUP.DEPBAR.LE gsb0, 0x0 ;  /* 0x00008000000079c5 */ /* 0x000fe40000010000 */
[----:B------:R-:W-:Y:S01]  /*2d80*/  WARPGROUP.ARRIVE ;  /* 0x00000000000079c5 */ /* 0x000fe20000000000 */
[----:B------:R-:W-:-:S02]  /*2d90*/  FSEL R40, R40, -INF , P3 ;  /* 0xff80000028287808 */ /* 0x000fc40001800000 */
[----:B------:R-:W-:Y:S02]  /*2da0*/  ISETP.GT.AND P3, PT, R4, 0x68, PT ;  /* 0x000000680400780c */ /* 0x000fe40003f64270 */
[----:B------:R-:W-:Y:S01]  /*2db0*/  FSEL R41, R41, -INF , P2 ;  /* 0xff80000029297808 */ /* 0x000fe20001000000 */
[----:B------:R-:W-:Y:S01]  /*2dc0*/  QGMMA.64x32x32.F32.E4M3.E4M3 R24, gdesc[UR24], R24, gsb0 ;  /* 0x00600000181879f3 */ /* 0x000fe20008000818 */
        /* <DEDUP_REMOVED lines=22> */
[----:B------:R-:W-:Y:S01]  /*2f30*/  FSEL R24, R24, -INF , P3 ;  /* 0xff80000018187808 */ /* 0x000fe20001800000 */
[----:B------:R1:W-:Y:S01]  /*2f40*/  @!P1 SYNCS.ARRIVE.TRANS64.RED.A1T0 RZ, [R2+URZ], RZ ;  /* 0x000000ff02ff99a7 */ /* 0x0003e2000810043f */
[----:B------:R-:W-:-:S02]  /*2f50*/  ISETP.GT.AND P3, PT, R4, 0x88, PT ;  /* 0x000000880400780c */ /* 0x000fc40003f64270 */
[----:B------:R-:W-:Y:S02]  /*2f60*/  FSEL R25, R25, -INF , P2 ;  /* 0xff80000019197808 */ /* 0x000fe40001000000 */
[----:B------:R-:W-:Y:S02]  /*2f70*/  FMNMX.FTZ R0, R24, R57, !PT ;  /* 0x0000003918007209 */ /* 0x000fe40007810000 */
[----:B------:R-:W-:Y:S02]  /*2f80*/  ISETP.GT.AND P2, PT, R4, 0x89, PT ;  /* 0x000000890400780c */ /* 0x000fe40003f44270 */
[----:B------:R-:W-:Y:S02]  /*2f90*/  FSEL R28, R28, -INF , P3 ;  /* 0xff8000001c1c7808 */ /* 0x000fe40001800000 */
[----:B------:R-:W-:Y:S02]  /*2fa0*/  FMNMX.FTZ R57, R25, R0, !PT ;  /* 0x0000000019397209 */ /* 0x000fe40007810000 */
        /* <DEDUP_REMOVED lines=12> */
[----:B------:R-:W-:-:S02]  /*3070*/  FSEL R37, R37, -INF , P2 ;  /* 0xff80000025257808 */ /* 0x000fc40001000000 */
[----:B------:R-:W-:-:S04]  /*3080*/  FMNMX.FTZ R0, R36, R57, !PT ;  /* 0x0000003924007209 */ /* 0x000fc80007810000 */
[----:B------:R-:W-:-:S05]  /*3090*/  FMNMX.FTZ R8, R37, R0, !PT ;  /* 0x0000000025087209 */ /* 0x000fca0007810000 */
[----:B------:R-:W2:Y:S02]  /*30a0*/  SHFL.BFLY PT, R57, R8, 0x2, 0x1f ;  /* 0x0c401f0008397f89 */ /* 0x000ea400000e0000 */
[----:B--2---:R-:W-:-:S05]  /*30b0*/  FMNMX.FTZ R57, R8, R57, !PT ;  /* 0x0000003908397209 */ /* 0x004fca0007810000 */
[----:B------:R-:W2:Y:S02]  /*30c0*/  SHFL.BFLY PT, R0, R57, 0x1, 0x1f ;  /* 0x0c201f0039007f89 */ /* 0x000ea400000e0000 */
[----:B--2---:R-:W-:-:S04]  /*30d0*/  FMNMX.FTZ R0, R57, R0, !PT ;  /* 0x0000000039007209 */ /* 0x004fc80007810000 */
[C---:B------:R-:W-:Y:S01]  /*30e0*/  FSETP.NEU.FTZ.AND P2, PT, R0.reuse, -INF , PT ;  /* 0xff8000000000780b */ /* 0x040fe20003f5d000 */
[----:B------:R-:W-:-:S01]  /*30f0*/  FFMA.FTZ R4, R0, R83, -8 ;  /* 0xc100000000047423 */ /* 0x000fc20000010053 */
[----:B------:R-:W-:-:S04]  /*3100*/  IMAD.MOV.U32 R83, RZ, RZ, R87 ;  /* 0x000000ffff537224 */ /* 0x000fc800078e0057 */
[----:B------:R-:W-:-:S05]  /*3110*/  FSEL R4, R4, RZ, P2 ;  /* 0x000000ff04047208 */ /* 0x000fca0001000000 */
[----:B------:R-:W-:Y:S01]  /*3120*/  FFMA.FTZ R14, R11, UR37, -R4 ;  /* 0x000000250b0e7c23 */ /* 0x000fe20008010804 */
[----:B------:R-:W-:Y:S01]  /*3130*/  IADD3 R11, R9, 0x8, R12 ;  /* 0x00000008090b7810 */ /* 0x000fe20007ffe00c */
[--C-:B------:R-:W-:Y:S01]  /*3140*/  FFMA.FTZ R57, R15, UR37, -R4.reuse ;  /* 0x000000250f397c23 */ /* 0x100fe20008010804 */
[----:B------:R-:W-:-:S01]  /*3150*/  FFMA.FTZ R75, R75, UR37, -R4 ;  /* 0x000000254b4b7c23 */ /* 0x000fc20008010804 */
[--C-:B------:R-:W-:Y:S01]  /*3160*/  FFMA.FTZ R76, R77, UR37, -R4.reuse ;  /* 0x000000254d4c7c23 */ /* 0x100fe20008010804 */
[----:B------:R-:W-:Y:S01]  /*3170*/  VIMNMX R6, R6, R11, PT ;  /* 0x0000000b06067248 */ /* 0x000fe20003fe0100 */
[--C-:B------:R-:W-:Y:S01]  /*3180*/  FFMA.FTZ R11, R13, UR37, -R4.reuse ;  /* 0x000000250d0b7c23 */ /* 0x100fe20008010804 */
[----:B------:R-:W-:-:S01]  /*3190*/  FFMA.FTZ R40, R40, UR37, -R4 ;  /* 0x0000002528287c23 */ /* 0x000fc20008010804 */
[--C-:B------:R-:W-:Y:S01]  /*31a0*/  FFMA.FTZ R45, R45, UR37, -R4.reuse ;  /* 0x000000252d2d7c23 */ /* 0x100fe20008010804 */
[C---:B------:R-:W-:Y:S01]  /*31b0*/  ISETP.GT.AND P2, PT, R6.reuse, RZ, PT ;  /* 0x000000ff0600720c */ /* 0x040fe20003f44270 */
[--C-:B------:R-:W-:Y:S01]  /*31c0*/  FFMA.FTZ R41, R41, UR37, -R4.reuse ;  /* 0x0000002529297c23 */ /* 0x100fe20008010804 */
[C---:B------:R-:W-:Y:S01]  /*31d0*/  ISETP.GT.AND P3, PT, R6.reuse, 0x1, PT ;  /* 0x000000010600780c */ /* 0x040fe20003f64270 */
[----:B------:R2:W-:Y:S01]  /*31e0*/  MUFU.EX2 R9, R14 ;  /* 0x0000000e00097308 */ /* 0x0005e20000000800 */
[----:B------:R-:W-:Y:S01]  /*31f0*/  ISETP.GT.AND P4, PT, R6, 0x8, PT ;  /* 0x000000080600780c */ /* 0x000fe20003f84270 */
[--C-:B------:R-:W-:Y:S01]  /*3200*/  FFMA.FTZ R3, R3, UR37, -R4.reuse ;  /* 0x0000002503037c23 */ /* 0x100fe20008010804 */
[----:B------:R-:W-:Y:S01]  /*3210*/  FSEL R106, R106, -INF , P2 ;  /* 0xff8000006a6a7808 */ /* 0x000fe20001000000 */
[--C-:B------:R-:W-:Y:S01]  /*3220*/  FFMA.FTZ R105, R105, UR37, -R4.reuse ;  /* 0x0000002569697c23 */ /* 0x100fe20008010804 */
[----:B------:R-:W-:Y:S01]  /*3230*/  FSEL R107, R107, -INF , P3 ;  /* 0xff8000006b6b7808 */ /* 0x000fe20001800000 */
[--C-:B------:R-:W-:Y:S01]  /*3240*/  FFMA.FTZ R7, R7, UR37, -R4.reuse ;  /* 0x0000002507077c23 */ /* 0x100fe20008010804 */
[----:B------:R-:W-:Y:S01]  /*3250*/  ISETP.GT.AND P2, PT, R6, 0x9, PT ;  /* 0x000000090600780c */ /* 0x000fe20003f44270 */
[--C-:B------:R-:W-:Y:S01]  /*3260*/  FFMA.FTZ R10, R109, UR37, -R4.reuse ;  /* 0x000000256d0a7c23 */ /* 0x100fe20008010804 */
[----:B------:R-:W-:Y:S01]  /*3270*/  FSEL R110, R110, -INF , P4 ;  /* 0xff8000006e6e7808 */ /* 0x000fe20002000000 */
[--C-:B------:R-:W-:Y:S01]  /*3280*/  FFMA.FTZ R12, R113, UR37, -R4.reuse ;  /* 0x00000025710c7c23 */ /* 0x100fe20008010804 */
[----:B------:R-:W-:Y:S01]  /*3290*/  FMNMX.FTZ R13, R106, R107, !PT ;  /* 0x0000006b6a0d7209 */ /* 0x000fe20007810000 */
[--C-:B--2---:R-:W-:Y:S01]  /*32a0*/  FFMA.FTZ R14, R117, UR37, -R4.reuse ;  /* 0x00000025750e7c23 */ /* 0x104fe20008010804 */
[----:B------:R-:W-:Y:S01]  /*32b0*/  ISETP.GT.AND P3, PT, R6, 0x10, PT ;  /* 0x000000100600780c */ /* 0x000fe20003f64270 */
[--C-:B------:R-:W-:Y:S01]  /*32c0*/  FFMA.FTZ R97, R97, UR37, -R4.reuse ;  /* 0x0000002561617c23 */ /* 0x100fe20008010804 */
[----:B------:R-:W-:Y:S01]  /*32d0*/  FSEL R111, R111, -INF , P2 ;  /* 0xff8000006f6f7808 */ /* 0x000fe20001000000 */
[--C-:B------:R-:W-:Y:S01]  /*32e0*/  FFMA.FTZ R5, R5, UR37, -R4.reuse ;  /* 0x0000002505057c23 */ /* 0x100fe20008010804 */
[----:B------:R-:W-:Y:S01]  /*32f0*/  FMNMX.FTZ R20, R110, R13, !PT ;  /* 0x0000000d6e147209 */ /* 0x000fe20007810000 */
[--C-:B------:R-:W-:Y:S01]  /*3300*/  FFMA.FTZ R24, R24, UR37, -R4.reuse ;  /* 0x0000002518187c23 */ /* 0x100fe20008010804 */
        /* <DEDUP_REMOVED lines=13> */
[----:B------:R2:W-:Y:S01]  /*33e0*/  MUFU.EX2 R13, R57 ;  /* 0x00000039000d7308 */ /* 0x0005e20000000800 */
[----:B------:R-:W-:Y:S01]  /*33f0*/  FSEL R118, R118, -INF , P3 ;  /* 0xff80000076767808 */ /* 0x000fe20001800000 */
[--C-:B------:R-:W-:Y:S01]  /*3400*/  FFMA.FTZ R37, R37, UR37, -R4.reuse ;  /* 0x0000002525257c23 */ /* 0x100fe20008010804 */
[----:B------:R-:W-:Y:S01]  /*3410*/  FMNMX.FTZ R15, R115, R20, !PT ;  /* 0x00000014730f7209 */ /* 0x000fe20007810000 */
[----:B------:R-:W-:Y:S01]  /*3420*/  FFMA.FTZ R20, R89, UR37, -R4 ;  /* 0x0000002559147c23 */ /* 0x000fe20008010804 */
[----:B------:R-:W-:-:S02]  /*3430*/  FSEL R119, R119, -INF , P2 ;  /* 0xff80000077777808 */ /* 0x000fc40001000000 */
[----:B------:R-:W-:Y:S01]  /*3440*/  ISETP.GT.AND P2, PT, R6, 0x20, PT ;  /* 0x000000200600780c */ /* 0x000fe20003f44270 */
[----:B------:R-:W-:Y:S01]  /*3450*/  MUFU.EX2 R3, R3 ;  /* 0x0000000300037308 */ /* 0x000fe20000000800 */
[----:B------:R-:W-:Y:S01]  /*3460*/  FMNMX.FTZ R56, R118, R15, !PT ;  /* 0x0000000f76387209 */ /* 0x000fe20007810000 */
[----:B--2---:R-:W-:Y:S01]  /*3470*/  FFMA.FTZ R57, R21, UR37, -R4 ;  /* 0x0000002515397c23 */ /* 0x004fe20008010804 */
[----:B------:R-:W-:Y:S02]  /*3480*/  ISETP.GT.AND P3, PT, R6, 0x21, PT ;  /* 0x000000210600780c */ /* 0x000fe40003f64270 */
[----:B------:R-:W-:Y:S02]  /*3490*/  FSEL R90, R90, -INF , P2 ;  /* 0xff8000005a5a7808 */ /* 0x000fe40001000000 */
[----:B------:R-:W-:Y:S01]  /*34a0*/  FMNMX.FTZ R15, R119, R56, !PT ;  /* 0x00000038770f7209 */ /* 0x000fe20007810000 */
[----:B------:R-:W2:Y:S01]  /*34b0*/  MUFU.EX2 R8, R105 ;  /* 0x0000006900087308 */ /* 0x000ea20000000800 */
[----:B------:R-:W-:-:S02]  /*34c0*/  ISETP.GT.AND P2, PT, R6, 0x28, PT ;  /* 0x000000280600780c */ /* 0x000fc40003f44270 */
[----:B------:R-:W-:Y:S02]  /*34d0*/  FSEL R91, R91, -INF , P3 ;  /* 0xff8000005b5b7808 */ /* 0x000fe40001800000 */
[----:B------:R-:W-:Y:S02]  /*34e0*/  FMNMX.FTZ R56, R90, R15, !PT ;  /* 0x0000000f5a387209 */ /* 0x000fe40007810000 */
[----:B------:R-:W-:Y:S01]  /*34f0*/  ISETP.GT.AND P3, PT, R6, 0x29, PT ;  /* 0x000000290600780c */ /* 0x000fe20003f64270 */
[----:B------:R3:W-:Y:S01]  /*3500*/  MUFU.EX2 R15, R57 ;  /* 0x00000039000f7308 */ /* 0x0007e20000000800 */
[----:B------:R-:W-:Y:S02]  /*3510*/  FSEL R94, R94, -INF , P2 ;  /* 0xff8000005e5e7808 */ /* 0x000fe40001000000 */
[----:B------:R-:W-:Y:S01]  /*3520*/  FMNMX.FTZ R21, R91, R56, !PT ;  /* 0x000000385b157209 */ /* 0x000fe20007810000 */
[----:B------:R-:W-:-:S01]  /*3530*/  FFMA.FTZ R56, R93, UR37, -R4 ;  /* 0x000000255d387c23 */ /* 0x000fc20008010804 */
[----:B------:R-:W-:-:S02]  /*3540*/  ISETP.GT.AND P2, PT, R6, 0x30, PT ;  /* 0x000000300600780c */ /* 0x000fc40003f44270 */
[----:B------:R-:W-:Y:S01]  /*3550*/  FSEL R95, R95, -INF , P3 ;  /* 0xff8000005f5f7808 */ /* 0x000fe20001800000 */
[----:B------:R-:W4:Y:S01]  /*3560*/  MUFU.EX2 R7, R7 ;  /* 0x0000000700077308 */ /* 0x000f220000000800 */
[----:B------:R-:W-:Y:S01]  /*3570*/  FMNMX.FTZ R60, R94, R21, !PT ;  /* 0x000000155e3c7209 */ /* 0x000fe20007810000 */
[----:B--2---:R-:W-:Y:S01]  /*3580*/  FADD.FTZ R80, R3, R8 ;  /* 0x0000000803507221 */ /* 0x004fe20000010000 */
        /* <DEDUP_REMOVED lines=10> */
[----:B---3--:R-:W-:Y:S02]  /*3630*/  FMNMX.FTZ R57, R99, R60, !PT ;  /* 0x0000003c63397209 */ /* 0x008fe40007810000 */
[----:B------:R-:W-:-:S02]  /*3640*/  FSEL R103, R103, -INF , P3 ;  /* 0xff80000067677808 */ /* 0x000fc40001800000 */
[----:B------:R-:W-:Y:S01]  /*3650*/  ISETP.GT.AND P2, PT, R6, 0x40, PT ;  /* 0x000000400600780c */ /* 0x000fe20003f44270 */
[----:B------:R-:W-:Y:S01]  /*3660*/  MUFU.EX2 R12, R12 ;  /* 0x0000000c000c7308 */ /* 0x000fe20000000800 */
[----:B------:R-:W-:Y:S02]  /*3670*/  FMNMX.FTZ R60, R102, R57, !PT ;  /* 0x00000039663c7209 */ /* 0x000fe40007810000 */
[----:B------:R-:W-:Y:S02]  /*3680*/  ISETP.GT.AND P3, PT, R6, 0x41, PT ;  /* 0x000000410600780c */ /* 0x000fe40003f64270 */
[----:B------:R-:W-:Y:S02]  /*3690*/  FSEL R57, R58, -INF , P2 ;  /* 0xff8000003a397808 */ /* 0x000fe40001000000 */
[----:B------:R-:W-:Y:S01]  /*36a0*/  FMNMX.FTZ R60, R103, R60, !PT ;  /* 0x0000003c673c7209 */ /* 0x000fe20007810000 */
[----:B------:R-:W-:Y:S01]  /*36b0*/  MUFU.EX2 R11, R11 ;  /* 0x0000000b000b7308 */ /* 0x000fe20000000800 */
[----:B------:R-:W-:-:S02]  /*36c0*/  ISETP.GT.AND P2, PT, R6, 0x48, PT ;  /* 0x000000480600780c */ /* 0x000fc40003f44270 */
[----:B------:R-:W-:Y:S02]  /*36d0*/  FSEL R59, R59, -INF , P3 ;  /* 0xff8000003b3b7808 */ /* 0x000fe40001800000 */
[----:B------:R-:W-:Y:S02]  /*36e0*/  FMNMX.FTZ R64, R57, R60, !PT ;  /* 0x0000003c39407209 */ /* 0x000fe40007810000 */
[----:B------:R-:W-:Y:S01]  /*36f0*/  ISETP.GT.AND P3, PT, R6, 0x49, PT ;  /* 0x000000490600780c */ /* 0x000fe20003f64270 */
[----:B------:R3:W-:Y:S01]  /*3700*/  MUFU.EX2 R60, R76 ;  /* 0x0000004c003c7308 */ /* 0x0007e20000000800 */
[----:B------:R-:W-:Y:S02]  /*3710*/  FSEL R72, R62, -INF , P2 ;  /* 0xff8000003e487808 */ /* 0x000fe40001000000 */
[----:B-----5:R-:W-:Y:S02]  /*3720*/  FMNMX.FTZ R75, R59, R64, !PT ;  /* 0x000000403b4b7209 */ /* 0x020fe40007810000 */
[----:B------:R-:W-:-:S02]  /*3730*/  ISETP.GT.AND P2, PT, R6, 0x50, PT ;  /* 0x000000500600780c */ /* 0x000fc40003f44270 */
[----:B------:R-:W-:Y:S01]  /*3740*/  FSEL R74, R63, -INF , P3 ;  /* 0xff8000003f4a7808 */ /* 0x000fe20001800000 */
[----:B------:R-:W-:-:S01]  /*3750*/  FFMA.FTZ R63, R101, UR37, -R4 ;  /* 0x00000025653f7c23 */ /* 0x000fc20008010804 */
[----:B------:R-:W-:Y:S01]  /*3760*/  FMNMX.FTZ R77, R72, R75, !PT ;  /* 0x0000004b484d7209 */ /* 0x000fe20007810000 */
[----:B------:R-:W-:Y:S01]  /*3770*/  MUFU.EX2 R14, R14 ;  /* 0x0000000e000e7308 */ /* 0x000fe20000000800 */
[----:B------:R-:W-:Y:S02]  /*3780*/  ISETP.GT.AND P3, PT, R6, 0x51, PT ;  /* 0x000000510600780c */ /* 0x000fe40003f64270 */
[----:B------:R-:W-:Y:S01]  /*3790*/  FSEL R75, R66, -INF , P2 ;  /* 0xff800000424b7808 */ /* 0x000fe20001000000 */
[----:B------:R-:W-:-:S01]  /*37a0*/  FFMA.FTZ R66, R79, UR37, -R4 ;  /* 0x000000254f427c23 */ /* 0x000fc20008010804 */
[----:B------:R-:W-:Y:S02]  /*37b0*/  FMNMX.FTZ R62, R74, R77, !PT ;  /* 0x0000004d4a3e7209 */ /* 0x000fe40007810000 */
[----:B---3--:R-:W-:Y:S01]  /*37c0*/  FSEL R76, R67, -INF , P3 ;  /* 0xff800000434c7808 */ /* 0x008fe20001800000 */
[----:B------:R-:W-:Y:S01]  /*37d0*/  MUFU.EX2 R20, R20 ;  /* 0x0000001400147308 */ /* 0x000fe20000000800 */
[----:B------:R-:W-:-:S02]  /*37e0*/  ISETP.GT.AND P2, PT, R6, 0x58, PT ;  /* 0x000000580600780c */ /* 0x000fc40003f44270 */
[----:B------:R-:W-:Y:S02]  /*37f0*/  FMNMX.FTZ R67, R75, R62, !PT ;  /* 0x0000003e4b437209 */ /* 0x000fe40007810000 */
[----:B------:R-:W-:Y:S02]  /*3800*/  ISETP.GT.AND P3, PT, R6, 0x59, PT ;  /* 0x000000590600780c */ /* 0x000fe40003f64270 */
[----:B------:R-:W-:Y:S01]  /*3810*/  FSEL R77, R70, -INF , P2 ;  /* 0xff800000464d7808 */ /* 0x000fe20001000000 */
[----:B------:R3:W-:Y:S01]  /*3820*/  MUFU.EX2 R62, R66 ;  /* 0x00000042003e7308 */ /* 0x0007e20000000800 */
[----:B------:R-:W-:Y:S01]  /*3830*/  FMNMX.FTZ R64, R76, R67, !PT ;  /* 0x000000434c407209 */ /* 0x000fe20007810000 */
[----:B------:R-:W-:Y:S01]  /*3840*/  FFMA.FTZ R67, R81, UR37, -R4 ;  /* 0x0000002551437c23 */ /* 0x000fe20008010804 */
[----:B------:R-:W-:Y:S02]  /*3850*/  FSEL R71, R71, -INF , P3 ;  /* 0xff80000047477808 */ /* 0x000fe40001800000 */
[----:B------:R-:W-:-:S02]  /*3860*/  ISETP.GT.AND P2, PT, R6, 0x60, PT ;  /* 0x000000600600780c */ /* 0x000fc40003f44270 */
[----:B------:R-:W-:Y:S01]  /*3870*/  FMNMX.FTZ R64, R77, R64, !PT ;  /* 0x000000404d407209 */ /* 0x000fe20007810000 */
[----:B------:R-:W-:Y:S01]  /*3880*/  MUFU.EX2 R56, R56 ;  /* 0x0000003800387308 */ /* 0x000fe20000000800 */
[----:B------:R-:W-:Y:S02]  /*3890*/  ISETP.GT.AND P3, PT, R6, 0x61, PT ;  /* 0x000000610600780c */ /* 0x000fe40003f64270 */
[----:B------:R-:W-:Y:S01]  /*38a0*/  FSEL R78, R42, -INF , P2 ;  /* 0xff8000002a4e7808 */ /* 0x000fe20001000000 */
[----:B------:R-:W-:-:S01]  /*38b0*/  FFMA.FTZ R42, R73, UR37, -R4 ;  /* 0x00000025492a7c23 */ /* 0x000fc20008010804 */
[----:B------:R-:W-:Y:S01]  /*38c0*/  FMNMX.FTZ R79, R71, R64, !PT ;  /* 0x00000040474f7209 */ /* 0x000fe20007810000 */
[----:B------:R-:W-:-:S01]  /*38d0*/  FFMA.FTZ R73, R65, UR37, -R4 ;  /* 0x0000002541497c23 */ /* 0x000fc20008010804 */
[----:B------:R-:W-:Y:S01]  /*38e0*/  ISETP.GT.AND P2, PT, R6, 0x68, PT ;  /* 0x000000680600780c */ /* 0x000fe20003f44270 */
[----:B------:R-:W-:Y:S01]  /*38f0*/  MUFU.EX2 R58, R97 ;  /* 0x00000061003a7308 */ /* 0x000fe20000000800 */
[----:B------:R-:W-:Y:S01]  /*3900*/  FSEL R64, R43, -INF , P3 ;  /* 0xff8000002b407808 */ /* 0x000fe20001800000 */
[----:B------:R-:W-:Y:S01]  /*3910*/  FFMA.FTZ R43, R61, UR37, -R4 ;  /* 0x000000253d2b7c23 */ /* 0x000fe20008010804 */
[----:B------:R-:W-:-:S02]  /*3920*/  FMNMX.FTZ R79, R78, R79, !PT ;  /* 0x0000004f4e4f7209 */ /* 0x000fc40007810000 */
[----:B------:R-:W-:Y:S02]  /*3930*/  ISETP.GT.AND P3, PT, R6, 0x69, PT ;  /* 0x000000690600780c */ /* 0x000fe40003f64270 */
[----:B------:R-:W-:Y:S01]  /*3940*/  FSEL R46, R46, -INF , P2 ;  /* 0xff8000002e2e7808 */ /* 0x000fe20001000000 */
[----:B------:R-:W-:Y:S01]  /*3950*/  MUFU.EX2 R63, R63 ;  /* 0x0000003f003f7308 */ /* 0x000fe20000000800 */
[----:B------:R-:W-:Y:S02]  /*3960*/  FMNMX.FTZ R79, R64, R79, !PT ;  /* 0x0000004f404f7209 */ /* 0x000fe40007810000 */
[----:B------:R-:W-:Y:S02]  /*3970*/  ISETP.GT.AND P2, PT, R6, 0x70, PT ;  /* 0x000000700600780c */ /* 0x000fe40003f44270 */
[----:B------:R-:W-:Y:S02]  /*3980*/  FSEL R47, R47, -INF , P3 ;  /* 0xff8000002f2f7808 */ /* 0x000fe40001800000 */
[----:B---3--:R-:W-:Y:S01]  /*3990*/  FMNMX.FTZ R66, R46, R79, !PT ;  /* 0x0000004f2e427209 */ /* 0x008fe20007810000 */
[----:B------:R-:W-:Y:S01]  /*39a0*/  MUFU.EX2 R67, R67 ;  /* 0x0000004300437308 */ /* 0x000fe20000000800 */
[----:B------:R-:W-:-:S02]  /*39b0*/  ISETP.GT.AND P3, PT, R6, 0x71, PT ;  /* 0x000000710600780c */ /* 0x000fc40003f64270 */
[----:B------:R-:W-:Y:S02]  /*39c0*/  FSEL R50, R50, -INF , P2 ;  /* 0xff80000032327808 */ /* 0x000fe40001000000 */
[----:B------:R-:W-:Y:S02]  /*39d0*/  FMNMX.FTZ R61, R47, R66, !PT ;  /* 0x000000422f3d7209 */ /* 0x000fe40007810000 */
[----:B------:R-:W-:Y:S01]  /*39e0*/  ISETP.GT.AND P2, PT, R6, 0x78, PT ;  /* 0x000000780600780c */ /* 0x000fe20003f44270 */
[----:B------:R-:W-:Y:S01]  /*39f0*/  MUFU.EX2 R42, R42 ;  /* 0x0000002a002a7308 */ /* 0x000fe20000000800 */
[----:B------:R-:W-:Y:S02]  /*3a00*/  FSEL R51, R51, -INF , P3 ;  /* 0xff80000033337808 */ /* 0x000fe40001800000 */
[----:B------:R-:W-:Y:S02]  /*3a10*/  FMNMX.FTZ R66, R50, R61, !PT ;  /* 0x0000003d32427209 */ /* 0x000fe40007810000 */
[----:B------:R-:W-:-:S02]  /*3a20*/  ISETP.GT.AND P3, PT, R6, 0x79, PT ;  /* 0x000000790600780c */ /* 0x000fc40003f64270 */
[----:B------:R-:W-:Y:S01]  /*3a30*/  FSEL R54, R54, -INF , P2 ;  /* 0xff80000036367808 */ /* 0x000fe20001000000 */
[----:B------:R-:W-:Y:S01]  /*3a40*/  MUFU.EX2 R43, R43 ;  /* 0x0000002b002b7308 */ /* 0x000fe20000000800 */
[----:B------:R-:W-:Y:S02]  /*3a50*/  FMNMX.FTZ R61, R51, R66, !PT ;  /* 0x00000042333d7209 */ /* 0x000fe40007810000 */
[----:B------:R-:W-:Y:S02]  /*3a60*/  FSEL R55, R55, -INF , P3 ;  /* 0xff80000037377808 */ /* 0x000fe40001800000 */
[----:B------:R-:W-:Y:S02]  /*3a70*/  ISETP.GT.AND P2, PT, R6, 0x80, PT ;  /* 0x000000800600780c */ /* 0x000fe40003f44270 */
[----:B------:R-:W-:Y:S01]  /*3a80*/  FMNMX.FTZ R66, R54, R61, !PT ;  /* 0x0000003d36427209 */ /* 0x000fe20007810000 */
[----:B------:R-:W-:Y:S01]  /*3a90*/  MUFU.EX2 R5, R5 ;  /* 0x0000000500057308 */ /* 0x000fe20000000800 */
[----:B------:R-:W-:-:S02]  /*3aa0*/  ISETP.GT.AND P3, PT, R6, 0x81, PT ;  /* 0x000000810600780c */ /* 0x000fc40003f64270 */
[----:B------:R-:W-:Y:S02]  /*3ab0*/  FSEL R70, R26, -INF , P2 ;  /* 0xff8000001a467808 */ /* 0x000fe40001000000 */
[----:B------:R-:W-:Y:S02]  /*3ac0*/  FMNMX.FTZ R65, R55, R66, !PT ;  /* 0x0000004237417209 */ /* 0x000fe40007810000 */
[----:B------:R-:W-:Y:S01]  /*3ad0*/  ISETP.GT.AND P2, PT, R6, 0x88, PT ;  /* 0x000000880600780c */ /* 0x000fe20003f44270 */
[----:B------:R3:W-:Y:S01]  /*3ae0*/  MUFU.EX2 R26, R73 ;  /* 0x00000049001a7308 */ /* 0x0007e20000000800 */
[----:B------:R-:W-:Y:S01]  /*3af0*/  FSEL R61, R27, -INF , P3 ;  /* 0xff8000001b3d7808 */ /* 0x000fe20001800000 */
[----:B------:R-:W-:Y:S01]  /*3b00*/  FFMA.FTZ R27, R68, UR37, -R4 ;  /* 0x00000025441b7c23 */ /* 0x000fe20008010804 */
[----:B------:R-:W-:Y:S02]  /*3b10*/  FMNMX.FTZ R66, R70, R65, !PT ;  /* 0x0000004146427209 */ /* 0x000fe40007810000 */
[----:B------:R-:W-:-:S02]  /*3b20*/  ISETP.GT.AND P3, PT, R6, 0x89, PT ;  /* 0x000000890600780c */ /* 0x000fc40003f64270 */
[----:B------:R-:W-:Y:S01]  /*3b30*/  FSEL R65, R30, -INF , P2 ;  /* 0xff8000001e417808 */ /* 0x000fe20001000000 */
[----:B------:R-:W-:Y:S01]  /*3b40*/  FFMA.FTZ R30, R69, UR37, -R4 ;  /* 0x00000025451e7c23 */ /* 0x000fe20008010804 */
[----:B------:R-:W-:Y:S01]  /*3b50*/  FMNMX.FTZ R66, R61, R66, !PT ;  /* 0x000000423d427209 */ /* 0x000fe20007810000 */
[----:B------:R-:W-:Y:S01]  /*3b60*/  MUFU.EX2 R27, R27 ;  /* 0x0000001b001b7308 */ /* 0x000fe20000000800 */
[----:B------:R-:W-:Y:S02]  /*3b70*/  FSEL R68, R31, -INF , P3 ;  /* 0xff8000001f447808 */ /* 0x000fe40001800000 */
[C---:B------:R-:W-:Y:S02]  /*3b80*/  ISETP.GT.AND P2, PT, R6.reuse, 0x90, PT ;  /* 0x000000900600780c */ /* 0x040fe40003f44270 */
[----:B------:R-:W-:Y:S02]  /*3b90*/  FMNMX.FTZ R31, R65, R66, !PT ;  /* 0x00000042411f7209 */ /* 0x000fe40007810000 */
[----:B------:R-:W-:Y:S01]  /*3ba0*/  ISETP.GT.AND P3, PT, R6, 0x91, PT ;  /* 0x000000910600780c */ /* 0x000fe20003f64270 */
[----:B------:R-:W-:Y:S01]  /*3bb0*/  MUFU.EX2 R30, R30 ;  /* 0x0000001e001e7308 */ /* 0x000fe20000000800 */
[----:B------:R-:W-:-:S02]  /*3bc0*/  FSEL R66, R34, -INF , P2 ;  /* 0xff80000022427808 */ /* 0x000fc40001000000 */
[----:B------:R-:W-:Y:S02]  /*3bd0*/  FMNMX.FTZ R31, R68, R31, !PT ;  /* 0x0000001f441f7209 */ /* 0x000fe40007810000 */
[----:B------:R-:W-:Y:S02]  /*3be0*/  ISETP.GT.AND P2, PT, R6, 0x98, PT ;  /* 0x000000980600780c */ /* 0x000fe40003f44270 */
[----:B------:R-:W-:Y:S01]  /*3bf0*/  FSEL R69, R35, -INF , P3 ;  /* 0xff80000023457808 */ /* 0x000fe20001800000 */
[----:B------:R-:W-:-:S01]  /*3c00*/  FFMA.FTZ R35, R44, UR37, -R4 ;  /* 0x000000252c237c23 */ /* 0x000fc20008010804 */
[----:B------:R-:W-:Y:S01]  /*3c10*/  FMNMX.FTZ R34, R66, R31, !PT ;  /* 0x0000001f42227209 */ /* 0x000fe20007810000 */
[----:B------:R-:W-:-:S01]  /*3c20*/  FFMA.FTZ R44, R53, UR37, -R4 ;  /* 0x00000025352c7c23 */ /* 0x000fc20008010804 */
[----:B------:R-:W-:Y:S01]  /*3c30*/  ISETP.GT.AND P3, PT, R6, 0x99, PT ;  /* 0x000000990600780c */ /* 0x000fe20003f64270 */
[----:B------:R-:W-:Y:S01]  /*3c40*/  MUFU.EX2 R31, R40 ;  /* 0x00000028001f7308 */ /* 0x000fe20000000800 */
[----:B---3--:R-:W-:Y:S01]  /*3c50*/  FSEL R73, R38, -INF , P2 ;  /* 0xff80000026497808 */ /* 0x008fe20001000000 */
[----:B------:R-:W-:Y:S01]  /*3c60*/  FFMA.FTZ R38, R48, UR37, -R4 ;  /* 0x0000002530267c23 */ /* 0x000fe20008010804 */
[----:B------:R-:W-:Y:S01]  /*3c70*/  FMNMX.FTZ R34, R69, R34, !PT ;  /* 0x0000002245227209 */ /* 0x000fe20007810000 */
[----:B----4-:R-:W-:Y:S01]  /*3c80*/  FADD.FTZ R53, R7, R80 ;  /* 0x0000005007357221 */ /* 0x010fe20000010000 */
[----:B------:R-:W-:Y:S01]  /*3c90*/  FSEL R79, R39, -INF , P3 ;  /* 0xff800000274f7808 */ /* 0x000fe20001800000 */
[----:B------:R-:W-:Y:S01]  /*3ca0*/  FFMA.FTZ R39, R49, UR37, -R4 ;  /* 0x0000002531277c23 */ /* 0x000fe20008010804 */
[----:B------:R-:W-:Y:S01]  /*3cb0*/  FMNMX.FTZ R6, R73, R34, !PT ;  /* 0x0000002249067209 */ /* 0x000fe20007810000 */
[----:B------:R3:W-:Y:S01]  /*3cc0*/  MUFU.EX2 R40, R45 ;  /* 0x0000002d00287308 */ /* 0x0007e20000000800 */
[----:B--2---:R-:W-:-:S02]  /*3cd0*/  FADD.FTZ R80, R10, R53 ;  /* 0x000000350a507221 */ /* 0x004fc40000010000 */
[----:B------:R-:W-:Y:S02]  /*3ce0*/  FMNMX.FTZ R6, R79, R6, !PT ;  /* 0x000000064f067209 */ /* 0x000fe40007810000 */
[----:B------:R-:W-:-:S01]  /*3cf0*/  FADD.FTZ R53, R9, R80 ;  /* 0x0000005009357221 */ /* 0x000fc20000010000 */
[----:B------:R-:W-:Y:S02]  /*3d00*/  IMAD.MOV.U32 R80, RZ, RZ, R87 ;  /* 0x000000ffff507224 */ /* 0x000fe400078e0057 */
[----:B------:R-:W2:Y:S01]  /*3d10*/  SHFL.BFLY PT, R81, R6, 0x2, 0x1f ;  /* 0x0c401f0006517f89 */ /* 0x000ea200000e0000 */
[----:B---3--:R-:W-:Y:S01]  /*3d20*/  IMAD.U32 R45, RZ, RZ, UR37 ;  /* 0x00000025ff2d7e24 */ /* 0x008fe2000f8e00ff */
[----:B------:R3:W-:Y:S08]  /*3d30*/  MUFU.EX2 R34, R41 ;  /* 0x0000002900227308 */ /* 0x0007f00000000800 */
[----:B------:R-:W-:Y:S01]  /*3d40*/  MUFU.EX2 R35, R35 ;  /* 0x0000002300237308 */ /* 0x000fe20000000800 */
[----:B---3--:R-:W-:-:S07]  /*3d50*/  FFMA.FTZ R41, R52, UR37, -R4 ;  /* 0x0000002534297c23 */ /* 0x008fce0008010804 */
[----:B------:R-:W-:Y:S01]  /*3d60*/  MUFU.EX2 R38, R38 ;  /* 0x0000002600267308 */ /* 0x000fe20000000800 */
[----:B--2---:R-:W-:-:S07]  /*3d70*/  FMNMX.FTZ R81, R6, R81, !PT ;  /* 0x0000005106517209 */ /* 0x004fce0007810000 */
[----:B------:R-:W-:Y:S01]  /*3d80*/  MUFU.EX2 R39, R39 ;  /* 0x0000002700277308 */ /* 0x000fe20000000800 */
[----:B------:R-:W2:Y:S07]  /*3d90*/  SHFL.BFLY PT, R6, R81, 0x1, 0x1f ;  /* 0x0c201f0051067f89 */ /* 0x000eae00000e0000 */
[----:B------:R-:W-:Y:S08]  /*3da0*/  MUFU.EX2 R41, R41 ;  /* 0x0000002900297308 */ /* 0x000ff00000000800 */
[----:B------:R-:W-:Y:S08]  /*3db0*/  MUFU.EX2 R44, R44 ;  /* 0x0000002c002c7308 */ /* 0x000ff00000000800 */
[----:B------:R-:W-:Y:S01]  /*3dc0*/  MUFU.EX2 R24, R24 ;  /* 0x0000001800187308 */ /* 0x000fe20000000800 */
[----:B--2---:R-:W-:Y:S01]  /*3dd0*/  FMNMX.FTZ R6, R81, R6, !PT ;  /* 0x0000000651067209 */ /* 0x004fe20007810000 */
[----:B------:R-:W-:-:S03]  /*3de0*/  IMAD.MOV.U32 R81, RZ, RZ, R87 ;  /* 0x000000ffff517224 */ /* 0x000fc600078e0057 */
[C---:B------:R-:W-:Y:S01]  /*3df0*/  FSETP.NEU.FTZ.AND P2, PT, R6.reuse, -INF , PT ;  /* 0xff8000000600780b */ /* 0x040fe20003f5d000 */
[----:B------:R-:W-:-:S02]  /*3e00*/  FFMA.FTZ R45, R6, R45, -8 ;  /* 0xc1000000062d7423 */ /* 0x000fc4000001002d */
[----:B------:R-:W-:Y:S03]  /*3e10*/  MUFU.EX2 R25, R25 ;  /* 0x0000001900197308 */ /* 0x000fe60000000800 */
[----:B------:R-:W-:Y:S02]  /*3e20*/  FSEL R4, R45, RZ, P2 ;  /* 0x000000ff2d047208 */ /* 0x000fe40001000000 */
[----:B------:R-:W-:-:S03]  /*3e30*/  PLOP3.LUT P2, PT, PT, PT, UP0, 0x80, 0x0 ;  /* 0x000000000000781c */ /* 0x000fc60003f4f008 */
        /* <DEDUP_REMOVED lines=33> */
[----:B--2---:R-:W-:-:S01]  /*4050*/  FADD.FTZ R49, R106, R107 ;  /* 0x0000006b6a317221 */ /* 0x004fc20000010000 */
        /* <DEDUP_REMOVED lines=13> */
[----:B------:R-:W-:Y:S01]  /*4130*/  IMAD.MOV.U32 R79, RZ, RZ, R87 ;  /* 0x000000ffff4f7224 */ /* 0x000fe200078e0057 */
[----:B------:R-:W2:Y:S08]  /*4140*/  MUFU.EX2 R115, R115 ;  /* 0x0000007300737308 */ /* 0x000eb00000000800 */
[----:B------:R-:W5:Y:S08]  /*4150*/  MUFU.EX2 R118, R118 ;  /* 0x0000007600767308 */ /* 0x000f700000000800 */
[----:B------:R3:W-:Y:S08]  /*4160*/  MUFU.EX2 R45, R74 ;  /* 0x0000004a002d7308 */ /* 0x0007f00000000800 */
[----:B------:R-:W5:Y:S01]  /*4170*/  MUFU.EX2 R119, R119 ;  /* 0x0000007700777308 */ /* 0x000f620000000800 */
[----:B---3--:R-:W-:-:S01]  /*4180*/  FADD.FTZ R74, R110, R49 ;  /* 0x000000316e4a7221 */ /* 0x008fc20000010000 */
[----:B----4-:R-:W-:-:S03]  /*4190*/  F2FP.SATFINITE.E4M3.F32.PACK_AB_MERGE_C R110, R111, R110, RZ ;  /* 0x0000006e6f6e723e */ /* 0x010fc600048070ff */
[----:B------:R-:W-:Y:S01]  /*41a0*/  FADD.FTZ R49, R111, R74 ;  /* 0x0000004a6f317221 */ /* 0x000fe20000010000 */
[----:B------:R-:W-:-:S01]  /*41b0*/  FADD.FTZ R74, R12, R53 ;  /* 0x000000350c4a7221 */ /* 0x000fc20000010000 */
[----:B------:R-:W-:Y:S01]  /*41c0*/  F2FP.SATFINITE.E4M3.F32.PACK_AB_MERGE_C R185, R107, R106, R110 ;  /* 0x0000006a6bb9723e */ /* 0x000fe2000480706e */
[----:B------:R-:W3:Y:S01]  /*41d0*/  MUFU.EX2 R90, R90 ;  /* 0x0000005a005a7308 */ /* 0x000ee20000000800 */
[----:B-1----:R-:W-:-:S04]  /*41e0*/  FADD.FTZ R2, R114, R49 ;  /* 0x0000003172027221 */ /* 0x002fc80000010000 */
[----:B--2---:R-:W-:-:S03]  /*41f0*/  FADD.FTZ R53, R115, R2 ;  /* 0x0000000273357221 */ /* 0x004fc60000010000 */
[----:B------:R-:W1:Y:S01]  /*4200*/  MUFU.EX2 R91, R91 ;  /* 0x0000005b005b7308 */ /* 0x000e620000000800 */
[----:B-----5:R-:W-:-:S01]  /*4210*/  FADD.FTZ R2, R118, R53 ;  /* 0x0000003576027221 */ /* 0x020fc20000010000 */
[----:B------:R-:W-:-:S03]  /*4220*/  F2FP.SATFINITE.E4M3.F32.PACK_AB_MERGE_C R118, R119, R118, RZ ;  /* 0x000000767776723e */ /* 0x000fc600048070ff */
[----:B------:R-:W-:Y:S01]  /*4230*/  FADD.FTZ R53, R119, R2 ;  /* 0x0000000277357221 */ /* 0x000fe20000010000 */
[----:B------:R-:W-:Y:S02]  /*4240*/  F2FP.SATFINITE.E4M3.F32.PACK_AB_MERGE_C R187, R115, R114, R118 ;  /* 0x0000007273bb723e */ /* 0x000fe40004807076 */
[----:B------:R2:W-:Y:S01]  /*4250*/  MUFU.EX2 R48, R59 ;  /* 0x0000003b00307308 */ /* 0x0005e20000000800 */
[----:B---3--:R-:W-:-:S07]  /*4260*/  FADD.FTZ R2, R90, R53 ;  /* 0x000000355a027221 */ /* 0x008fce0000010000 */
[----:B------:R-:W3:Y:S01]  /*4270*/  MUFU.EX2 R94, R94 ;  /* 0x0000005e005e7308 */ /* 0x000ee20000000800 */
[----:B--2---:R-:W-:-:S01]  /*4280*/  FADD.FTZ R59, R11, R74 ;  /* 0x0000004a0b3b7221 */ /* 0x004fc20000010000 */
[----:B-1----:R-:W-:-:S03]  /*4290*/  FADD.FTZ R53, R91, R2 ;  /* 0x000000025b357221 */ /* 0x002fc60000010000 */
[C---:B------:R-:W-:Y:S01]  /*42a0*/  FADD.FTZ R74, R14.reuse, R59 ;  /* 0x0000003b0e4a7221 */ /* 0x040fe20000010000 */
[----:B------:R-:W-:Y:S02]  /*42b0*/  F2FP.SATFINITE.E4M3.F32.PACK_AB_MERGE_C R14, R14, R11, RZ ;  /* 0x0000000b0e0e723e */ /* 0x000fe400048070ff */
[----:B------:R-:W1:Y:S01]  /*42c0*/  MUFU.EX2 R95, R95 ;  /* 0x0000005f005f7308 */ /* 0x000e620000000800 */
[----:B------:R-:W-:-:S01]  /*42d0*/  FADD.FTZ R59, R13, R74 ;  /* 0x0000004a0d3b7221 */ /* 0x000fc20000010000 */
[----:B------:R-:W-:Y:S01]  /*42e0*/  F2FP.SATFINITE.E4M3.F32.PACK_AB_MERGE_C R186, R12, R9, R14 ;  /* 0x000000090cba723e */ /* 0x000fe2000480700e */
[----:B------:R-:W-:-:S05]  /*42f0*/  IMAD.MOV.U32 R74, RZ, RZ, R87 ;  /* 0x000000ffff4a7224 */ /* 0x000fca00078e0057 */
[----:B------:R-:W2:Y:S01]  /*4300*/  MUFU.EX2 R98, R98 ;  /* 0x0000006200627308 */ /* 0x000ea20000000800 */
[----:B---3--:R-:W-:-:S07]  /*4310*/  FADD.FTZ R2, R94, R53 ;  /* 0x000000355e027221 */ /* 0x008fce0000010000 */
[----:B------:R3:W-:Y:S01]  /*4320*/  MUFU.EX2 R49, R64 ;  /* 0x0000004000317308 */ /* 0x0007e20000000800 */
[----:B-1----:R-:W-:-:S01]  /*4330*/  FADD.FTZ R53, R95, R2 ;  /* 0x000000025f357221 */ /* 0x002fc20000010000 */
[----:B------:R-:W-:-:S04]  /*4340*/  F2FP.SATFINITE.E4M3.F32.PACK_AB_MERGE_C R94, R95, R94, RZ ;  /* 0x0000005e5f5e723e */ /* 0x000fc800048070ff */
[----:B------:R-:W-:Y:S02]  /*4350*/  F2FP.SATFINITE.E4M3.F32.PACK_AB_MERGE_C R181, R91, R90, R94 ;  /* 0x0000005a5bb5723e */ /* 0x000fe4000480705e */
[----:B------:R-:W1:Y:S01]  /*4360*/  MUFU.EX2 R99, R99 ;  /* 0x0000006300637308 */ /* 0x000e620000000800 */
[----:B---3--:R-:W-:-:S01]  /*4370*/  FADD.FTZ R64, R20, R59 ;  /* 0x0000003b14407221 */ /* 0x008fc20000010000 */
[----:B--2---:R-:W-:-:S03]  /*4380*/  FADD.FTZ R2, R98, R53 ;  /* 0x0000003562027221 */ /* 0x004fc60000010000 */
[----:B------:R-:W-:Y:S01]  /*4390*/  FADD.FTZ R59, R15, R64 ;  /* 0x000000400f3b7221 */ /* 0x000fe20000010000 */
[C---:B------:R-:W-:Y:S02]  /*43a0*/  F2FP.SATFINITE.E4M3.F32.PACK_AB_MERGE_C R15, R56.reuse, R15, RZ ;  /* 0x0000000f380f723e */ /* 0x040fe400048070ff */
[----:B------:R-:W2:Y:S01]  /*43b0*/  MUFU.EX2 R102, R102 ;  /* 0x0000006600667308 */ /* 0x000ea20000000800 */
[----:B------:R-:W-:-:S01]  /*43c0*/  FADD.FTZ R64, R56, R59 ;  /* 0x0000003b38407221 */ /* 0x000fc20000010000 */
[----:B------:R-:W-:Y:S01]  /*43d0*/  F2FP.SATFINITE.E4M3.F32.PACK_AB_MERGE_C R180, R20, R13, R15 ;  /* 0x0000000d14b4723e */ /* 0x000fe2000480700f */
[----:B------:R-:W-:Y:S02]  /*43e0*/  IMAD.MOV.U32 R56, RZ, RZ, R87 ;  /* 0x000000ffff387224 */ /* 0x000fe400078e0057 */
[----:B------:R-:W-:-:S03]  /*43f0*/  FADD.FTZ R59, R21, R64 ;  /* 0x00000040153b7221 */ /* 0x000fc60000010000 */
[----:B------:R-:W3:Y:S01]  /*4400*/  MUFU.EX2 R103, R103 ;  /* 0x0000006700677308 */ /* 0x000ee20000000800 */
[----:B------:R-:W-:-:S01]  /*4410*/  FADD.FTZ R59, R58, R59 ;  /* 0x0000003b3a3b7221 */ /* 0x000fc20000010000 */
[----:B-1----:R-:W-:-:S03]  /*4420*/  FADD.FTZ R53, R99, R2 ;  /* 0x0000000263357221 */ /* 0x002fc60000010000 */
[----:B------:R-:W-:Y:S01]  /*4430*/  FADD.FTZ R2, R60, R59 ;  /* 0x0000003b3c027221 */ /* 0x000fe20000010000 */
[----:B------:R-:W-:Y:S01]  /*4440*/  F2FP.SATFINITE.E4M3.F32.PACK_AB_MERGE_C R60, R63, R60, RZ ;  /* 0x0000003c3f3c723e */ /* 0x000fe200048070ff */
[----:B------:R-:W-:Y:S01]  /*4450*/  IMAD.MOV.U32 R59, RZ, RZ, R87 ;  /* 0x000000ffff3b7224 */ /* 0x000fe200078e0057 */
[----:B------:R-:W1:Y:S01]  /*4460*/  MUFU.EX2 R57, R57 ;  /* 0x0000003900397308 */ /* 0x000e620000000800 */
[----:B--2---:R-:W-:-:S01]  /*4470*/  FADD.FTZ R64, R102, R53 ;  /* 0x0000003566407221 */ /* 0x004fc20000010000 */
[----:B------:R-:W-:Y:S01]  /*4480*/  F2FP.SATFINITE.E4M3.F32.PACK_AB_MERGE_C R53, R10, R7, RZ ;  /* 0x000000070a35723e */ /* 0x000fe200048070ff */
[----:B------:R-:W-:-:S01]  /*4490*/  FADD.FTZ R7, R63, R2 ;  /* 0x000000023f077221 */ /* 0x000fc20000010000 */
[----:B------:R-:W-:Y:S01]  /*44a0*/  F2FP.SATFINITE.E4M3.F32.PACK_AB_MERGE_C R182, R58, R21, R60 ;  /* 0x000000153ab6723e */ /* 0x000fe2000480703c */
[----:B------:R-:W-:Y:S01]  /*44b0*/  IMAD.MOV.U32 R63, RZ, RZ, R87 ;  /* 0x000000ffff3f7224 */ /* 0x000fe200078e0057 */
[----:B------:R-:W-:Y:S01]  /*44c0*/  F2FP.SATFINITE.E4M3.F32.PACK_AB_MERGE_C R184, R8, R3, R53 ;  /* 0x0000000308b8723e */ /* 0x000fe20004807035 */
[----:B------:R-:W-:-:S01]  /*44d0*/  FADD.FTZ R2, R62, R7 ;  /* 0x000000073e027221 */ /* 0x000fc20000010000 */
[----:B------:R-:W2:Y:S01]  /*44e0*/  MUFU.EX2 R72, R72 ;  /* 0x0000004800487308 */ /* 0x000ea20000000800 */
[----:B---3--:R-:W-:-:S01]  /*44f0*/  FADD.FTZ R64, R103, R64 ;  /* 0x0000004067407221 */ /* 0x008fc20000010000 */
[----:B------:R-:W-:Y:S01]  /*4500*/  F2FP.SATFINITE.E4M3.F32.PACK_AB_MERGE_C R102, R103, R102, RZ ;  /* 0x000000666766723e */ /* 0x000fe200048070ff */
[----:B------:R-:W-:-:S01]  /*4510*/  FADD.FTZ R11, R67, R2 ;  /* 0x00000002430b7221 */ /* 0x000fc20000010000 */
[----:B------:R-:W-:-:S02]  /*4520*/  IMAD.MOV.U32 R60, RZ, RZ, R87 ;  /* 0x000000ffff3c7224 */ /* 0x000fc400078e0057 */
[----:B------:R-:W-:Y:S01]  /*4530*/  F2FP.SATFINITE.E4M3.F32.PACK_AB_MERGE_C R183, R99, R98, R102 ;  /* 0x0000006263b7723e */ /* 0x000fe20004807066 */
[----:B------:R-:W-:Y:S01]  /*4540*/  FADD.FTZ R2, R42, R11 ;  /* 0x0000000b2a027221 */ /* 0x000fe20000010000 */
[----:B------:R-:W3:Y:S01]  /*4550*/  MUFU.EX2 R75, R75 ;  /* 0x0000004b004b7308 */ /* 0x000ee20000000800 */
[----:B-1----:R-:W-:-:S01]  /*4560*/  FADD.FTZ R7, R57, R64 ;  /* 0x0000004039077221 */ /* 0x002fc20000010000 */
[C---:B------:R-:W-:Y:S01]  /*4570*/  F2FP.SATFINITE.E4M3.F32.PACK_AB_MERGE_C R42, R43.reuse, R42, RZ ;  /* 0x0000002a2b2a723e */ /* 0x040fe200048070ff */
[----:B------:R-:W-:-:S01]  /*4580*/  FADD.FTZ R2, R43, R2 ;  /* 0x000000022b027221 */ /* 0x000fc20000010000 */
[----:B------:R-:W-:Y:S02]  /*4590*/  IMAD.MOV.U32 R64, RZ, RZ, R87 ;  /* 0x000000ffff407224 */ /* 0x000fe400078e0057 */
[----:B------:R-:W-:-:S01]  /*45a0*/  FADD.FTZ R7, R48, R7 ;  /* 0x0000000730077221 */ /* 0x000fc20000010000 */
[----:B------:R-:W-:Y:S01]  /*45b0*/  F2FP.SATFINITE.E4M3.F32.PACK_AB_MERGE_C R176, R67, R62, R42 ;  /* 0x0000003e43b0723e */ /* 0x000fe2000480702a */
[----:B------:R-:W-:Y:S01]  /*45c0*/  IMAD.MOV.U32 R67, RZ, RZ, R87 ;  /* 0x000000ffff437224 */ /* 0x000fe200078e0057 */
[----:B------:R-:W1:Y:S01]  /*45d0*/  MUFU.EX2 R76, R76 ;  /* 0x0000004c004c7308 */ /* 0x000e620000000800 */
[----:B--2---:R-:W-:-:S01]  /*45e0*/  FADD.FTZ R10, R72, R7 ;  /* 0x00000007480a7221 */ /* 0x004fc20000010000 */
[----:B------:R-:W-:Y:S01]  /*45f0*/  FADD.FTZ R7, R5, R2 ;  /* 0x0000000205077221 */ /* 0x000fe20000010000 */
[----:B------:R-:W-:-:S02]  /*4600*/  IMAD.MOV.U32 R62, RZ, RZ, R87 ;  /* 0x000000ffff3e7224 */ /* 0x000fc400078e0057 */
[----:B------:R-:W-:Y:S01]  /*4610*/  FADD.FTZ R10, R45, R10 ;  /* 0x0000000a2d0a7221 */ /* 0x000fe20000010000 */
[----:B------:R-:W-:-:S01]  /*4620*/  FADD.FTZ R2, R26, R7 ;  /* 0x000000071a027221 */ /* 0x000fc20000010000 */
[----:B------:R-:W-:Y:S01]  /*4630*/  F2FP.SATFINITE.E4M3.F32.PACK_AB_MERGE_C R45, R45, R72, RZ ;  /* 0x000000482d2d723e */ /* 0x000fe200048070ff */
[----:B------:R-:W2:Y:S01]  /*4640*/  MUFU.EX2 R77, R77 ;  /* 0x0000004d004d7308 */ /* 0x000ea20000000800 */
[----:B---3--:R-:W-:-:S01]  /*4650*/  FADD.FTZ R11, R75, R10 ;  /* 0x0000000a4b0b7221 */ /* 0x008fc20000010000 */
[----:B------:R-:W-:Y:S01]  /*4660*/  FADD.FTZ R3, R27, R2 ;  /* 0x000000021b037221 */ /* 0x000fe20000010000 */
[----:B------:R-:W-:Y:S01]  /*4670*/  F2FP.SATFINITE.E4M3.F32.PACK_AB_MERGE_C R27, R30, R27, RZ ;  /* 0x0000001b1e1b723e */ /* 0x000fe200048070ff */
[----:B------:R-:W-:Y:S01]  /*4680*/  IMAD.MOV.U32 R72, RZ, RZ, R87 ;  /* 0x000000ffff487224 */ /* 0x000fe200078e0057 */
[----:B------:R-:W-:Y:S01]  /*4690*/  F2FP.SATFINITE.E4M3.F32.PACK_AB_MERGE_C R177, R48, R57, R45 ;  /* 0x0000003930b1723e */ /* 0x000fe2000480702d */
[----:B------:R-:W-:Y:S01]  /*46a0*/  FADD.FTZ R30, R30, R3 ;  /* 0x000000031e1e7221 */ /* 0x000fe20000010000 */
[----:B------:R-:W-:Y:S01]  /*46b0*/  F2FP.SATFINITE.E4M3.F32.PACK_AB_MERGE_C R178, R26, R5, R27 ;  /* 0x000000051ab2723e */ /* 0x000fe2000480701b */
[----:B------:R3:W4:Y:S01]  /*46c0*/  MUFU.EX2 R52, R71 ;  /* 0x0000004700347308 */ /* 0x0007220000000800 */
[----:B-1----:R-:W-:-:S01]  /*46d0*/  FADD.FTZ R8, R76, R11 ;  /* 0x0000000b4c087221 */ /* 0x002fc20000010000 */
[----:B------:R-:W-:Y:S01]  /*46e0*/  FADD.FTZ R3, R31, R30 ;  /* 0x0000001e1f037221 */ /* 0x000fe20000010000 */
[----:B------:R-:W-:-:S02]  /*46f0*/  IMAD.MOV.U32 R58, RZ, RZ, R87 ;  /* 0x000000ffff3a7224 */ /* 0x000fc400078e0057 */
[--C-:B------:R-:W-:Y:S02]  /*4700*/  IMAD.MOV.U32 R57, RZ, RZ, R87.reuse ;  /* 0x000000ffff397224 */ /* 0x100fe400078e0057 */
[----:B------:R-:W-:Y:S01]  /*4710*/  IMAD.MOV.U32 R53, RZ, RZ, R87 ;  /* 0x000000ffff357224 */ /* 0x000fe200078e0057 */
[----:B------:R-:W1:Y:S01]  /*4720*/  MUFU.EX2 R78, R78 ;  /* 0x0000004e004e7308 */ /* 0x000e620000000800 */
[----:B--2---:R-:W-:-:S01]  /*4730*/  FADD.FTZ R7, R77, R8 ;  /* 0x000000084d077221 */ /* 0x004fc20000010000 */
[----:B------:R-:W-:Y:S01]  /*4740*/  FADD.FTZ R8, R34, R3 ;  /* 0x0000000322087221 */ /* 0x000fe20000010000 */
[--C-:B---3--:R-:W-:Y:S02]  /*4750*/  IMAD.MOV.U32 R71, RZ, RZ, R87.reuse ;  /* 0x000000ffff477224 */ /* 0x108fe400078e0057 */
[--C-:B------:R-:W-:Y:S02]  /*4760*/  IMAD.MOV.U32 R48, RZ, RZ, R87.reuse ;  /* 0x000000ffff307224 */ /* 0x100fe400078e0057 */
[----:B------:R-:W-:Y:S01]  /*4770*/  IMAD.MOV.U32 R45, RZ, RZ, R87 ;  /* 0x000000ffff2d7224 */ /* 0x000fe200078e0057 */
[----:B------:R-:W2:Y:S01]  /*4780*/  MUFU.EX2 R46, R46 ;  /* 0x0000002e002e7308 */ /* 0x000ea20000000800 */
[----:B----4-:R-:W-:-:S01]  /*4790*/  FADD.FTZ R7, R52, R7 ;  /* 0x0000000734077221 */ /* 0x010fc20000010000 */
[----:B------:R-:W-:Y:S01]  /*47a0*/  F2FP.SATFINITE.E4M3.F32.PACK_AB_MERGE_C R77, R52, R77, RZ ;  /* 0x0000004d344d723e */ /* 0x000fe200048070ff */
[----:B------:R-:W-:-:S02]  /*47b0*/  IMAD.MOV.U32 R52, RZ, RZ, R87 ;  /* 0x000000ffff347224 */ /* 0x000fc400078e0057 */
[----:B------:R-:W-:Y:S01]  /*47c0*/  IMAD.MOV.U32 R43, RZ, RZ, R87 ;  /* 0x000000ffff2b7224 */ /* 0x000fe200078e0057 */
[----:B------:R-:W-:Y:S01]  /*47d0*/  F2FP.SATFINITE.E4M3.F32.PACK_AB_MERGE_C R179, R76, R75, R77 ;  /* 0x0000004b4cb3723e */ /* 0x000fe2000480704d */
[----:B------:R-:W-:Y:S01]  /*47e0*/  IMAD.MOV.U32 R77, RZ, RZ, R87 ;  /* 0x000000ffff4d7224 */ /* 0x000fe200078e0057 */
[----:B------:R-:W3:Y:S01]  /*47f0*/  MUFU.EX2 R47, R47 ;  /* 0x0000002f002f7308 */ /* 0x000ee20000000800 */
[----:B-1----:R-:W-:-:S01]  /*4800*/  FADD.FTZ R2, R78, R7 ;  /* 0x000000074e027221 */ /* 0x002fc20000010000 */
[----:B------:R-:W-:Y:S01]  /*4810*/  FADD.FTZ R7, R35, R8 ;  /* 0x0000000823077221 */ /* 0x000fe20000010000 */
[----:B------:R-:W-:Y:S01]  /*4820*/  F2FP.SATFINITE.E4M3.F32.PACK_AB_MERGE_C R35, R40, R35, RZ ;  /* 0x000000232823723e */ /* 0x000fe200048070ff */
[----:B------:R-:W-:Y:S02]  /*4830*/  IMAD.MOV.U32 R76, RZ, RZ, R87 ;  /* 0x000000ffff4c7224 */ /* 0x000fe400078e0057 */
[----:B------:R-:W-:-:S01]  /*4840*/  FADD.FTZ R3, R49, R2 ;  /* 0x0000000231037221 */ /* 0x000fc20000010000 */
[----:B------:R-:W-:Y:S01]  /*4850*/  FADD.FTZ R7, R40, R7 ;  /* 0x0000000728077221 */ /* 0x000fe20000010000 */
[----:B------:R-:W-:Y:S01]  /*4860*/  F2FP.SATFINITE.E4M3.F32.PACK_AB_MERGE_C R172, R34, R31, R35 ;  /* 0x0000001f22ac723e */ /* 0x000fe20004807023 */
[----:B------:R-:W1:Y:S01]  /*4870*/  MUFU.EX2 R50, R50 ;  /* 0x0000003200327308 */ /* 0x000e620000000800 */
[----:B--2---:R-:W-:-:S01]  /*4880*/  FADD.FTZ R2, R46, R3 ;  /* 0x000000032e027221 */ /* 0x004fc20000010000 */
[----:B------:R-:W-:-:S02]  /*4890*/  IMAD.MOV.U32 R75, RZ, RZ, R87 ;  /* 0x000000ffff4b7224 */ /* 0x000fc400078e0057 */
[--C-:B------:R-:W-:Y:S02]  /*48a0*/  IMAD.MOV.U32 R42, RZ, RZ, R87.reuse ;  /* 0x000000ffff2a7224 */ /* 0x100fe400078e0057 */
[----:B------:R-:W-:Y:S02]  /*48b0*/  IMAD.MOV.U32 R40, RZ, RZ, R87 ;  /* 0x000000ffff287224 */ /* 0x000fe400078e0057 */
[----:B------:R-:W2:Y:S01]  /*48c0*/  MUFU.EX2 R51, R51 ;  /* 0x0000003300337308 */ /* 0x000ea20000000800 */
[C---:B---3--:R-:W-:Y:S01]  /*48d0*/  F2FP.SATFINITE.E4M3.F32.PACK_AB_MERGE_C R46, R47.reuse, R46, RZ ;  /* 0x0000002e2f2e723e */ /* 0x048fe200048070ff */
[----:B------:R-:W-:Y:S01]  /*48e0*/  FADD.FTZ R47, R47, R2 ;  /* 0x000000022f2f7221 */ /* 0x000fe20000010000 */
[----:B------:R-:W-:-:S01]  /*48f0*/  FADD.FTZ R2, R38, R7 ;  /* 0x0000000726027221 */ /* 0x000fc20000010000 */
[--C-:B------:R-:W-:Y:S01]  /*4900*/  IMAD.MOV.U32 R35, RZ, RZ, R87.reuse ;  /* 0x000000ffff237224 */ /* 0x100fe200078e0057 */
[----:B------:R-:W-:Y:S01]  /*4910*/  F2FP.SATFINITE.E4M3.F32.PACK_AB_MERGE_C R173, R49, R78, R46 ;  /* 0x0000004e31ad723e */ /* 0x000fe2000480702e */
[----:B------:R-:W-:-:S02]  /*4920*/  IMAD.MOV.U32 R78, RZ, RZ, R87 ;  /* 0x000000ffff4e7224 */ /* 0x000fc400078e0057 */
[----:B------:R-:W-:-:S01]  /*4930*/  FADD.FTZ R2, R39, R2 ;  /* 0x0000000227027221 */ /* 0x000fc20000010000 */
[----:B------:R-:W3:Y:S01]  /*4940*/  MUFU.EX2 R54, R54 ;  /* 0x0000003600367308 */ /* 0x000ee20000000800 */
[----:B-1----:R-:W-:-:S01]  /*4950*/  FADD.FTZ R8, R50, R47 ;  /* 0x0000002f32087221 */ /* 0x002fc20000010000 */
[----:B------:R-:W-:Y:S02]  /*4960*/  IMAD.MOV.U32 R49, RZ, RZ, R87 ;  /* 0x000000ffff317224 */ /* 0x000fe400078e0057 */
[----:B------:R-:W-:-:S01]  /*4970*/  FADD.FTZ R7, R41, R2 ;  /* 0x0000000229077221 */ /* 0x000fc20000010000 */
[C---:B------:R-:W-:Y:S01]  /*4980*/  F2FP.SATFINITE.E4M3.F32.PACK_AB_MERGE_C R41, R44.reuse, R41, RZ ;  /* 0x000000292c29723e */ /* 0x040fe200048070ff */
[----:B------:R-:W-:Y:S02]  /*4990*/  IMAD.MOV.U32 R47, RZ, RZ, R87 ;  /* 0x000000ffff2f7224 */ /* 0x000fe400078e0057 */
[----:B------:R-:W-:Y:S01]  /*49a0*/  FADD.FTZ R7, R44, R7 ;  /* 0x000000072c077221 */ /* 0x000fe20000010000 */
[----:B------:R-:W1:Y:S01]  /*49b0*/  MUFU.EX2 R55, R55 ;  /* 0x0000003700377308 */ /* 0x000e620000000800 */
[----:B--2---:R-:W-:-:S01]  /*49c0*/  FADD.FTZ R3, R51, R8 ;  /* 0x0000000833037221 */ /* 0x004fc20000010000 */
[----:B------:R-:W-:Y:S01]  /*49d0*/  F2FP.SATFINITE.E4M3.F32.PACK_AB_MERGE_C R174, R39, R38, R41 ;  /* 0x0000002627ae723e */ /* 0x000fe20004807029 */
[----:B------:R-:W-:-:S02]  /*49e0*/  IMAD.MOV.U32 R46, RZ, RZ, R87 ;  /* 0x000000ffff2e7224 */ /* 0x000fc400078e0057 */
[--C-:B------:R-:W-:Y:S02]  /*49f0*/  IMAD.MOV.U32 R44, RZ, RZ, R87.reuse ;  /* 0x000000ffff2c7224 */ /* 0x100fe400078e0057 */
[----:B------:R-:W-:Y:S01]  /*4a00*/  IMAD.MOV.U32 R41, RZ, RZ, R87 ;  /* 0x000000ffff297224 */ /* 0x000fe200078e0057 */
[----:B------:R-:W2:Y:S01]  /*4a10*/  MUFU.EX2 R70, R70 ;  /* 0x0000004600467308 */ /* 0x000ea20000000800 */
[----:B---3--:R-:W-:-:S01]  /*4a20*/  FADD.FTZ R2, R54, R3 ;  /* 0x0000000336027221 */ /* 0x008fc20000010000 */
[--C-:B------:R-:W-:Y:S02]  /*4a30*/  IMAD.MOV.U32 R39, RZ, RZ, R87.reuse ;  /* 0x000000ffff277224 */ /* 0x100fe400078e0057 */
[--C-:B------:R-:W-:Y:S02]  /*4a40*/  IMAD.MOV.U32 R38, RZ, RZ, R87.reuse ;  /* 0x000000ffff267224 */ /* 0x100fe400078e0057 */
[----:B------:R-:W-:Y:S02]  /*4a50*/  IMAD.MOV.U32 R34, RZ, RZ, R87 ;  /* 0x000000ffff227224 */ /* 0x000fe400078e0057 */
[----:B------:R-:W3:Y:S01]  /*4a60*/  MUFU.EX2 R61, R61 ;  /* 0x0000003d003d7308 */ /* 0x000ee20000000800 */
[C---:B-1----:R-:W-:Y:S01]  /*4a70*/  F2FP.SATFINITE.E4M3.F32.PACK_AB_MERGE_C R54, R55.reuse, R54, RZ ;  /* 0x000000363736723e */ /* 0x042fe200048070ff */
[----:B------:R-:W-:Y:S01]  /*4a80*/  FADD.FTZ R55, R55, R2 ;  /* 0x0000000237377221 */ /* 0x000fe20000010000 */
[----:B------:R-:W-:-:S01]  /*4a90*/  FADD.FTZ R2, R24, R7 ;  /* 0x0000000718027221 */ /* 0x000fc20000010000 */
[--C-:B------:R-:W-:Y:S01]  /*4aa0*/  IMAD.MOV.U32 R31, RZ, RZ, R87.reuse ;  /* 0x000000ffff1f7224 */ /* 0x100fe200078e0057 */
[----:B------:R-:W-:Y:S01]  /*4ab0*/  F2FP.SATFINITE.E4M3.F32.PACK_AB_MERGE_C R175, R51, R50, R54 ;  /* 0x0000003233af723e */ /* 0x000fe20004807036 */
[----:B------:R-:W-:-:S02]  /*4ac0*/  IMAD.MOV.U32 R54, RZ, RZ, R87 ;  /* 0x000000ffff367224 */ /* 0x000fc400078e0057 */
[----:B------:R-:W-:-:S01]  /*4ad0*/  FADD.FTZ R3, R25, R2 ;  /* 0x0000000219037221 */ /* 0x000fc20000010000 */
[----:B------:R-:W1:Y:S01]  /*4ae0*/  MUFU.EX2 R65, R65 ;  /* 0x0000004100417308 */ /* 0x000e620000000800 */
[----:B--2---:R-:W-:-:S01]  /*4af0*/  FADD.FTZ R8, R70, R55 ;  /* 0x0000003746087221 */ /* 0x004fc20000010000 */
[----:B------:R-:W-:Y:S02]  /*4b00*/  IMAD.MOV.U32 R55, RZ, RZ, R87 ;  /* 0x000000ffff377224 */ /* 0x000fe400078e0057 */
[----:B------:R-:W-:-:S01]  /*4b10*/  FADD.FTZ R2, R28, R3 ;  /* 0x000000031c027221 */ /* 0x000fc20000010000 */
[--C-:B------:R-:W-:Y:S02]  /*4b20*/  IMAD.MOV.U32 R51, RZ, RZ, R87.reuse ;  /* 0x000000ffff337224 */ /* 0x100fe400078e0057 */
[----:B------:R-:W-:Y:S01]  /*4b30*/  IMAD.MOV.U32 R50, RZ, RZ, R87 ;  /* 0x000000ffff327224 */ /* 0x000fe200078e0057 */
[----:B------:R-:W2:Y:S01]  /*4b40*/  MUFU.EX2 R29, R29 ;  /* 0x0000001d001d7308 */ /* 0x000ea20000000800 */
[----:B---3--:R-:W-:-:S01]  /*4b50*/  FADD.FTZ R8, R61, R8 ;  /* 0x000000083d087221 */ /* 0x008fc20000010000 */
[----:B------:R-:W-:-:S02]  /*4b60*/  IMAD.MOV.U32 R30, RZ, RZ, R87 ;  /* 0x000000ffff1e7224 */ /* 0x000fc400078e0057 */
        /* <DEDUP_REMOVED lines=11> */
[----:B------:R-:W-:Y:S01]  /*4c20*/  F2FP.SATFINITE.E4M3.F32.PACK_AB_MERGE_C R65, R68, R65, RZ ;  /* 0x000000414441723e */ /* 0x000fe200048070ff */
[--C-:B------:R-:W-:Y:S02]  /*4c30*/  IMAD.MOV.U32 R68, RZ, RZ, R87.reuse ;  /* 0x000000ffff447224 */ /* 0x100fe400078e0057 */
[----:B------:R-:W-:Y:S01]  /*4c40*/  IMAD.MOV.U32 R25, RZ, RZ, R87 ;  /* 0x000000ffff197224 */ /* 0x000fe200078e0057 */
[----:B------:R-:W-:Y:S01]  /*4c50*/  F2FP.SATFINITE.E4M3.F32.PACK_AB_MERGE_C R169, R61, R70, R65 ;  /* 0x000000463da9723e */ /* 0x000fe20004807041 */
[----:B------:R-:W-:Y:S01]  /*4c60*/  IMAD.MOV.U32 R70, RZ, RZ, R87 ;  /* 0x000000ffff467224 */ /* 0x000fe200078e0057 */
[----:B------:R-:W3:Y:S01]  /*4c70*/  MUFU.EX2 R33, R33 ;  /* 0x0000002100217308 */ /* 0x000ee20000000800 */
[----:B-1----:R-:W-:-:S01]  /*4c80*/  FADD.FTZ R2, R32, R29 ;  /* 0x0000001d20027221 */ /* 0x002fc20000010000 */
[----:B------:R-:W-:-:S02]  /*4c90*/  IMAD.MOV.U32 R65, RZ, RZ, R87 ;  /* 0x000000ffff417224 */ /* 0x000fc400078e0057 */
[--C-:B------:R-:W-:Y:S02]  /*4ca0*/  IMAD.MOV.U32 R61, RZ, RZ, R87.reuse ;  /* 0x000000ffff3d7224 */ /* 0x100fe400078e0057 */
[----:B------:R-:W-:Y:S02]  /*4cb0*/  IMAD.MOV.U32 R29, RZ, RZ, R87 ;  /* 0x000000ffff1d7224 */ /* 0x000fe400078e0057 */
[----:B------:R-:W1:Y:S01]  /*4cc0*/  MUFU.EX2 R69, R69 ;  /* 0x0000004500457308 */ /* 0x000e620000000800 */
[----:B--2---:R-:W-:-:S01]  /*4cd0*/  FADD.FTZ R8, R66, R3 ;  /* 0x0000000342087221 */ /* 0x004fc20000010000 */
[----:B------:R-:W-:-:S06]  /*4ce0*/  IMAD.MOV.U32 R24, RZ, RZ, R87 ;  /* 0x000000ffff187224 */ /* 0x000fcc00078e0057 */
[----:B------:R-:W-:Y:S01]  /*4cf0*/  MUFU.EX2 R36, R36 ;  /* 0x0000002400247308 */ /* 0x000fe20000000800 */
[----:B---3--:R-:W-:-:S07]  /*4d00*/  FADD.FTZ R3, R33, R2 ;  /* 0x0000000221037221 */ /* 0x008fce0000010000 */
[----:B------:R-:W2:Y:S01]  /*4d10*/  MUFU.EX2 R37, R37 ;  /* 0x0000002500257308 */ /* 0x000ea20000000800 */
[----:B-1----:R-:W-:-:S07]  /*4d20*/  FADD.FTZ R8, R69, R8 ;  /* 0x0000000845087221 */ /* 0x002fce0000010000 */
[----:B------:R-:W-:Y:S08]  /*4d30*/  MUFU.EX2 R73, R73 ;  /* 0x0000004900497308 */ /* 0x000ff00000000800 */
[----:B------:R-:W1:Y:S01]  /*4d40*/  MUFU.EX2 R4, R4 ;  /* 0x0000000400047308 */ /* 0x000e620000000800 */
[----:B--2---:R-:W-:Y:S01]  /*4d50*/  F2FP.SATFINITE.E4M3.F32.PACK_AB_MERGE_C R2, R37, R36, RZ ;  /* 0x000000242502723e */ /* 0x004fe200048070ff */
[----:B------:R-:W-:-:S03]  /*4d60*/  FADD.FTZ R36, R36, R3 ;  /* 0x0000000324247221 */ /* 0x000fc60000010000 */
[----:B------:R-:W-:Y:S01]  /*4d70*/  F2FP.SATFINITE.E4M3.F32.PACK_AB_MERGE_C R170, R33, R32, R2 ;  /* 0x0000002021aa723e */ /* 0x000fe20004807002 */
[----:B------:R-:W-:-:S01]  /*4d80*/  FADD.FTZ R3, R37, R36 ;  /* 0x0000002425037221 */ /* 0x000fc20000010000 */
[--C-:B------:R-:W-:Y:S02]  /*4d90*/  IMAD.MOV.U32 R37, RZ, RZ, R87.reuse ;  /* 0x000000ffff257224 */ /* 0x100fe400078e0057 */
[--C-:B------:R-:W-:Y:S02]  /*4da0*/  IMAD.MOV.U32 R36, RZ, RZ, R87.reuse ;  /* 0x000000ffff247224 */ /* 0x100fe400078e0057 */
[--C-:B------:R-:W-:Y:S02]  /*4db0*/  IMAD.MOV.U32 R33, RZ, RZ, R87.reuse ;  /* 0x000000ffff217224 */ /* 0x100fe400078e0057 */
        /* <DEDUP_REMOVED lines=43> */
[----:B------:R-:W-:Y:S01]  /*5070*/  UMOV UR45, UR39 ;  /* 0x00000027002d7c82 */ /* 0x000fe20008000000 */
[----:B------:R-:W-:Y:S01]  /*5080*/  UMOV UR6, UR36 ;  /* 0x0000002400067c82 */ /* 0x000fe20008000000 */
[----:B------:R-:W-:Y:S01]  /*5090*/  ULDC UR57, c[0x0][0x404] ;  /* 0x0001010000397ab9 */ /* 0x000fe20000000800 */
[----:B------:R-:W-:Y:S01]  /*50a0*/  ULDC UR56, c[0x0][0x2e0] ;  /* 0x0000b80000387ab9 */ /* 0x000fe20000000800 */
[----:B------:R-:W-:-:S05]  /*50b0*/  ULDC.64 UR40, c[0x0][0x3f8] ;  /* 0x0000fe0000287ab9 */ /* 0x000fca0000000a00 */
.L_x_1884:
[----:B------:R-:W-:Y:S01]  /*50c0*/  ISETP.NE.AND P3, PT, RZ, UR47, PT ;  /* 0x0000002fff007c0c */ /* 0x000fe2000bf65270 */
[----:B------:R-:W-:-:S04]  /*50d0*/  UISETP.NE.AND UP0, UPT, UR6, 0x1, UPT ;  /* 0x000000010600788c */ /* 0x000fc8000bf05270 */
[----:B------:R-:W-:-:S04]  /*50e0*/  USEL UR39, URZ, 0x1, UP0 ;  /* 0x000000013f277887 */ /* 0x000fc80008000000 */
[----:B------:R-:W-:-:S04]  /*50f0*/  ULOP3.LUT UR39, UR45, UR39, URZ, 0x3c, !UPT ;  /* 0x000000272d277292 */ /* 0x000fc8000f8e3c3f */
[----:B------:R-:W-:Y:S08]  /*5100*/  @P3 BRA `(.L_x_1875) ;  /* 0x0000000000383947 */ /* 0x000ff00003800000 */
[----:B------:R-:W-:Y:S05]  /*5110*/  @!P0 BRA `(.L_x_1876) ;  /* 0x0000000000048947 */ /* 0x000fea0003800000 */
[----:B------:R-:W-:Y:S01]  /*5120*/  BPT.TRAP 0x1 ;  /* 0x000000040000795c */ /* 0x000fe20000300000 */
.L_x_1876:
        /* <DEDUP_REMOVED lines=9> */
.L_x_1877:
[----:B--2---:R-:W-:Y:S05]  /*51c0*/  @P2 BRA `(.L_x_1875) ;  /* 0x0000000000082947 */ /* 0x004fea0003800000 */
[----:B------:R-:W2:Y:S02]  /*51d0*/  SYNCS.PHASECHK.TRANS64.TRYWAIT P2, [UR5+0x29830], R0 ;  /* 0x02983000ff0075a7 */ /* 0x000ea40008040145 */
[----:B--2---:R-:W-:Y:S05]  /*51e0*/  @!P2 BRA `(.L_x_1878) ;  /* 0x000000bc00e8a947 */ /* 0x004fea0003800000 */
.L_x_1875:
        /* <DEDUP_REMOVED lines=191> */
.L_x_1880:
[----:B------:R-:W-:Y:S01]  /*5de0*/  ULEA UR5, UR6, UR38, 0x3 ;  /* 0x0000002606057291 */ /* 0x000fe2000f8e183f */
[----:B------:R-:W-:-:S05]  /*5df0*/  IMAD.U32 R0, RZ, RZ, UR45 ;  /* 0x0000002dff007e24 */ /* 0x000fca000f8e00ff */
[----:B------:R-:W-:-:S04]  /*5e00*/  SHF.L.U32 R0, R0, 0x1f, RZ ;  /* 0x0000001f00007819 */ /* 0x000fc800000006ff */
[----:B------:R1:W2:Y:S01]  /*5e10*/  SYNCS.PHASECHK.TRANS64.TRYWAIT P2, [UR5+0x29850], R0 ;  /* 0x02985000ff0075a7 */ /* 0x0002a20008040145 */
[----:B------:R-:W-:Y:S05]  /*5e20*/  @!P0 BRA `(.L_x_1881) ;  /* 0x0000000000048947 */ /* 0x000fea0003800000 */
[----:B------:R-:W-:Y:S01]  /*5e30*/  BPT.TRAP 0x1 ;  /* 0x000000040000795c */ /* 0x000fe20000300000 */
.L_x_1881:
[----:B--2---:R-:W-:Y:S05]  /*5e40*/  @P2 BRA `(.L_x_1879) ;  /* 0x0000000000082947 */ /* 0x004fea0003800000 */
[----:B------:R-:W2:Y:S02]  /*5e50*/  SYNCS.PHASECHK.TRANS64.TRYWAIT P2, [UR5+0x29850], R0 ;  /* 0x02985000ff0075a7 */ /* 0x000ea40008040145 */
[----:B--2---:R-:W-:Y:S05]  /*5e60*/  @!P2 BRA `(.L_x_1882) ;  /* 0x000000b000e0a947 */ /* 0x004fea0003800000 */
.L_x_1879:
[----:B--2---:R-:W2:Y:S01]  /*5e70*/  LDC R7, c[0x0][0x288] ;  /* 0x0000a200ff077b82 */ /* 0x004ea20000000800 */
[----:B------:R-:W-:Y:S01]  /*5e80*/  UISETP.NE.U32.AND UP0, UPT, UR40, URZ, UPT ;  /* 0x0000003f2800728c */ /* 0x000fe2000bf05070 */
[----:B------:R-:W-:Y:S01]  /*5e90*/  WARPGROUP.ARRIVE ;  /* 0x00000000000079c5 */ /* 0x000fe20000000000 */
[----:B------:R-:W-:-:S05]  /*5ea0*/  UIMAD UR5, UR7, -0xa0, UR42 ;  /* 0xffffff60070578a4 */ /* 0x000fca000f8e022a */
[----:B------:R-:W3:Y:S01]  /*5eb0*/  S2R R194, SR_TID.X ;  /* 0x0000000000c27919 */ /* 0x000ee20000002100 */
[----:B------:R-:W-:Y:S02]  /*5ec0*/  UISETP.NE.AND.EX UP0, UPT, UR41, URZ, UPT, UP0 ;  /* 0x0000003f2900728c */ /* 0x000fe4000bf05300 */
[----:B------:R-:W-:Y:S02]  /*5ed0*/  UIADD3 UR5, UR5, 0x1, URZ ;  /* 0x0000000105057890 */ /* 0x000fe4000fffe03f */
[----:B------:R-:W-:Y:S01]  /*5ee0*/  USEL UR10, UR57, 0x1, UP0 ;  /* 0x00000001390a7887 */ /* 0x000fe20008000000 */
[----:B------:R-:W-:-:S03]  /*5ef0*/  UMOV UR11, 0xc0000010 ;  /* 0xc0000010000b7882 */ /* 0x000fc60000000000 */
[----:B------:R-:W-:-:S06]  /*5f00*/  UIMAD UR5, UR10, UR56, UR5 ;  /* 0x000000380a0572a4 */ /* 0x000fcc000f8e0205 */
[----:B--2---:R-:W-:Y:S01]  /*5f10*/  IADD3 R7, -R7, UR5, RZ ;  /* 0x0000000507077c10 */ /* 0x004fe2000fffe1ff */
[----:B------:R-:W-:-:S04]  /*5f20*/  UIADD3 UR5, UR38, 0x400, URZ ;  /* 0x0000040026057890 */ /* 0x000fc8000fffe03f */
[----:B------:R-:W-:Y:S01]  /*5f30*/  IMAD R6, R22, -0x2, R7 ;  /* 0xfffffffe16067824 */ /* 0x000fe200078e0207 */
[----:B------:R-:W-:-:S03]  /*5f40*/  USHF.R.U32.HI UR5, URZ, 0x4, UR5 ;  /* 0x000000043f057899 */ /* 0x000fc60008011605 */
[----:B------:R-:W-:Y:S01]  /*5f50*/  IMAD.IADD R6, R23, 0x1, R6 ;  /* 0x0000000117067824 */ /* 0x000fe200078e0206 */
[----:B------:R-:W-:Y:S01]  /*5f60*/  ULOP3.LUT UR5, UR5, 0x3fff, URZ, 0xc0, !UPT ;  /* 0x00003fff05057892 */ /* 0x000fe2000f8ec03f */
[----:B---3--:R-:W-:-:S03]  /*5f70*/  SHF.R.U32.HI R194, RZ, 0x7, R194 ;  /* 0x00000007ffc27819 */ /* 0x008fc600000116c2 */
[C---:B------:R-:W-:Y:S01]  /*5f80*/  ISETP.GT.AND P2, PT, R6.reuse, RZ, PT ;  /* 0x000000ff0600720c */ /* 0x040fe20003f44270 */
[----:B------:R-:W-:Y:S01]  /*5f90*/  ULOP3.LUT UR5, UR5, 0x10000, URZ, 0xfc, !UPT ;  /* 0x0001000005057892 */ /* 0x000fe2000f8efc3f */
[----:B------:R-:W-:Y:S02]  /*5fa0*/  ISETP.GT.AND P3, PT, R6, 0x1, PT ;  /* 0x000000010600780c */ /* 0x000fe40003f64270 */
[----:B------:R-:W-:Y:S01]  /*5fb0*/  FSEL R7, R152, -INF , P2 ;  /* 0xff80000098077808 */ /* 0x000fe20001000000 */
[----:B------:R-:W-:Y:S01]  /*5fc0*/  UIMAD UR5, UR6, 0x500, UR5 ;  /* 0x00000500060578a4 */ /* 0x000fe2000f8e0205 */
[----:B------:R-:W-:Y:S02]  /*5fd0*/  ISETP.GT.AND P2, PT, R6, 0x8, PT ;  /* 0x000000080600780c */ /* 0x000fe40003f44270 */
[----:B------:R-:W-:Y:S02]  /*5fe0*/  FSEL R9, R153, -INF , P3 ;  /* 0xff80000099097808 */ /* 0x000fe40001800000 */
[----:B-1----:R-:W-:-:S02]  /*5ff0*/  FMNMX.FTZ R0, R7, R5, !PT ;  /* 0x0000000507007209 */ /* 0x002fc40007810000 */
[----:B------:R-:W-:Y:S01]  /*6000*/  ISETP.GT.AND P3, PT, R6, 0x9, PT ;  /* 0x000000090600780c */ /* 0x000fe20003f64270 */
[----:B------:R-:W-:Y:S01]  /*6010*/  UMOV UR10, UR5 ;  /* 0x00000005000a7c82 */ /* 0x000fe20008000000 */
[----:B------:R-:W-:Y:S01]  /*6020*/  FSEL R11, R156, -INF , P2 ;  /* 0xff8000009c0b7808 */ /* 0x000fe20001000000 */
[----:B------:R-:W-:Y:S01]  /*6030*/  QGMMA.64x128x32.F32.E4M3.E4M3 R24, R184, gdesc[UR8], R24, gsb0 ;  /* 0x01e00008b8187df3 */ /* 0x000fe20008000818 */
[----:B------:R-:W-:Y:S01]  /*6040*/  FMNMX.FTZ R0, R9, R0, !PT ;  /* 0x0000000009007209 */ /* 0x000fe20007810000 */
[----:B------:R-:W-:Y:S01]  /*6050*/  UIADD3 UR10, UR5, 0x100, URZ ;  /* 0x00000100050a7890 */ /* 0x000fe2000fffe03f */
[----:B------:R-:W-:Y:S01]  /*6060*/  ISETP.GT.AND P2, PT, R6, 0x10, PT ;  /* 0x000000100600780c */ /* 0x000fe20003f44270 */
[----:B------:R-:W-:Y:S01]  /*6070*/  UMOV UR11, 0xc0000010 ;  /* 0xc0000010000b7882 */ /* 0x000fe20000000000 */
        /* <DEDUP_REMOVED lines=68> */
[----:B------:R-:W-:Y:S01]  /*64c0*/  ISETP.GT.AND P3, PT, R6, 0x69, PT ;  /* 0x000000690600780c */ /* 0x000fe20003f64270 */
[----:B------:R-:W-:Y:S02]  /*64d0*/  WARPGROUP.DEPBAR.LE gsb0, 0x0 ;  /* 0x00008000000079c5 */ /* 0x000fe40000010000 */
[----:B------:R-:W-:Y:S01]  /*64e0*/  FSEL R108, R108, -INF , P2 ;  /* 0xff8000006c6c7808 */ /* 0x000fe20001000000 */
[----:B------:R-:W-:Y:S01]  /*64f0*/  WARPGROUP.ARRIVE ;  /* 0x00000000000079c5 */ /* 0x000fe20000000000 */
[----:B------:R-:W-:Y:S01]  /*6500*/  FMNMX.FTZ R197, R105, R0, !PT ;  /* 0x0000000069c57209 */ /* 0x000fe20007810000 */
[----:B------:R-:W-:Y:S01]  /*6510*/  IMAD.U32 R185, RZ, RZ, UR37 ;  /* 0x00000025ffb97e24 */ /* 0x000fe2000f8e00ff */
[----:B------:R-:W-:Y:S02]  /*6520*/  ISETP.GT.AND P2, PT, R6, 0x70, PT ;  /* 0x000000700600780c */ /* 0x000fe40003f44270 */
[----:B------:R-:W-:Y:S01]  /*6530*/  FSEL R109, R109, -INF , P3 ;  /* 0xff8000006d6d7808 */ /* 0x000fe20001800000 */
[----:B------:R-:W-:Y:S01]  /*6540*/  QGMMA.64x128x32.F32.E4M3.E4M3 R24, R180, gdesc[UR8], R24, gsb0 ;  /* 0x01e00008b4187df3 */ /* 0x000fe20008000818 */
[----:B------:R-:W-:Y:S01]  /*6550*/  FMNMX.FTZ R0, R108, R197, !PT ;  /* 0x000000c56c007209 */ /* 0x000fe20007810000 */
[----:B------:R-:W-:Y:S01]  /*6560*/  UIADD3 UR10, UR5, 0x200, URZ ;  /* 0x00000200050a7890 */ /* 0x000fe2000fffe03f */
[----:B------:R-:W-:Y:S01]  /*6570*/  ISETP.GT.AND P3, PT, R6, 0x71, PT ;  /* 0x000000710600780c */ /* 0x000fe20003f64270 */
[----:B------:R-:W-:Y:S01]  /*6580*/  UMOV UR11, 0xc0000010 ;  /* 0xc0000010000b7882 */ /* 0x000fe20000000000 */
[----:B------:R-:W-:-:S02]  /*6590*/  FSEL R112, R112, -INF , P2 ;  /* 0xff80000070707808 */ /* 0x000fc40001000000 */
[----:B------:R-:W-:Y:S02]  /*65a0*/  FMNMX.FTZ R197, R109, R0, !PT ;  /* 0x000000006dc57209 */ /* 0x000fe40007810000 */
[----:B------:R-:W-:Y:S02]  /*65b0*/  ISETP.GT.AND P2, PT, R6, 0x78, PT ;  /* 0x000000780600780c */ /* 0x000fe40003f44270 */
[----:B------:R-:W-:Y:S02]  /*65c0*/  FSEL R113, R113, -INF , P3 ;  /* 0xff80000071717808 */ /* 0x000fe40001800000 */
[----:B------:R-:W-:Y:S02]  /*65d0*/  FMNMX.FTZ R0, R112, R197, !PT ;  /* 0x000000c570007209 */ /* 0x000fe40007810000 */
[----:B------:R-:W-:Y:S02]  /*65e0*/  ISETP.GT.AND P3, PT, R6, 0x79, PT ;  /* 0x000000790600780c */ /* 0x000fe40003f64270 */
        /* <DEDUP_REMOVED lines=23> */
[C---:B------:R-:W-:Y:S01]  /*6760*/  ISETP.GT.AND P3, PT, R6.reuse, 0x99, PT ;  /* 0x000000990600780c */ /* 0x040fe20003f64270 */
[----:B------:R-:W-:Y:S01]  /*6770*/  VIADD R6, R6, 0x8 ;  /* 0x0000000806067836 */ /* 0x000fe20000000000 */
[----:B------:R-:W-:-:S02]  /*6780*/  FSEL R100, R100, -INF , P2 ;  /* 0xff80000064647808 */ /* 0x000fc40001000000 */
[----:B------:R-:W-:Y:S02]  /*6790*/  FMNMX.FTZ R197, R97, R0, !PT ;  /* 0x0000000061c57209 */ /* 0x000fe40007810000 */
[----:B------:R-:W-:Y:S02]  /*67a0*/  FSEL R101, R101, -INF , P3 ;  /* 0xff80000065657808 */ /* 0x000fe40001800000 */
[----:B------:R-:W-:Y:S02]  /*67b0*/  FMNMX.FTZ R0, R100, R197, !PT ;  /* 0x000000c564007209 */ /* 0x000fe40007810000 */
[C---:B------:R-:W-:Y:S02]  /*67c0*/  ISETP.GT.AND P3, PT, R6.reuse, RZ, PT ;  /* 0x000000ff0600720c */ /* 0x040fe40003f64270 */
[----:B------:R-:W-:Y:S02]  /*67d0*/  FMNMX.FTZ R10, R101, R0, !PT ;  /* 0x00000000650a7209 */ /* 0x000fe40007810000 */
[----:B------:R-:W-:-:S03]  /*67e0*/  ISETP.GT.AND P4, PT, R6, 0x1, PT ;  /* 0x000000010600780c */ /* 0x000fc60003f84270 */
[----:B------:R-:W1:Y:S01]  /*67f0*/  SHFL.BFLY PT, R197, R10, 0x2, 0x1f ;  /* 0x0c401f000ac57f89 */ /* 0x000e6200000e0000 */
[----:B------:R-:W-:Y:S02]  /*6800*/  FSEL R155, R155, -INF , P4 ;  /* 0xff8000009b9b7808 */ /* 0x000fe40002000000 */
[----:B------:R-:W-:-:S04]  /*6810*/  ISETP.GT.AND P4, PT, R6, 0x9, PT ;  /* 0x000000090600780c */ /* 0x000fc80003f84270 */
[----:B------:R-:W-:Y:S02]  /*6820*/  FSEL R159, R159, -INF , P4 ;  /* 0xff8000009f9f7808 */ /* 0x000fe40002000000 */
[----:B------:R-:W-:-:S04]  /*6830*/  ISETP.GT.AND P4, PT, R6, 0x11, PT ;  /* 0x000000110600780c */ /* 0x000fc80003f84270 */
[----:B------:R-:W-:Y:S02]  /*6840*/  FSEL R163, R163, -INF , P4 ;  /* 0xff800000a3a37808 */ /* 0x000fe40002000000 */
[----:B------:R-:W-:-:S04]  /*6850*/  ISETP.GT.AND P4, PT, R6, 0x19, PT ;  /* 0x000000190600780c */ /* 0x000fc80003f84270 */
[----:B------:R-:W-:Y:S02]  /*6860*/  FSEL R167, R167, -INF , P4 ;  /* 0xff800000a7a77808 */ /* 0x000fe40002000000 */
[----:B------:R-:W-:Y:S02]  /*6870*/  ISETP.GT.AND P4, PT, R6, 0x21, PT ;  /* 0x000000210600780c */ /* 0x000fe40003f84270 */
[----:B-1----:R-:W-:Y:S02]  /*6880*/  FMNMX.FTZ R197, R10, R197, !PT ;  /* 0x000000c50ac57209 */ /* 0x002fe40007810000 */
[----:B------:R-:W-:Y:S02]  /*6890*/  FSEL R139, R139, -INF , P4 ;  /* 0xff8000008b8b7808 */ /* 0x000fe40002000000 */
[----:B------:R-:W-:Y:S01]  /*68a0*/  ISETP.GT.AND P4, PT, R6, 0x29, PT ;  /* 0x000000290600780c */ /* 0x000fe20003f84270 */
[----:B------:R-:W1:Y:S03]  /*68b0*/  SHFL.BFLY PT, R0, R197, 0x1, 0x1f ;  /* 0x0c201f00c5007f89 */ /* 0x000e6600000e0000 */
[----:B------:R-:W-:-:S02]  /*68c0*/  FSEL R143, R143, -INF , P4 ;  /* 0xff8000008f8f7808 */ /* 0x000fc40002000000 */
        /* <DEDUP_REMOVED lines=9> */
[C---:B------:R-:W-:Y:S01]  /*6960*/  FSETP.NEU.FTZ.AND P2, PT, R0.reuse, -INF , PT ;  /* 0xff8000000000780b */ /* 0x040fe20003f5d000 */
[----:B------:R-:W-:-:S01]  /*6970*/  FFMA.FTZ R8, R0, R185, -8 ;  /* 0xc100000000087423 */ /* 0x000fc200000100b9 */
[----:B------:R-:W-:Y:S01]  /*6980*/  ISETP.GT.AND P4, PT, R6, 0x51, PT ;  /* 0x000000510600780c */ /* 0x000fe20003f84270 */
[----:B------:R-:W-:-:S03]  /*6990*/  WARPGROUP.DEPBAR.LE gsb0, 0x0 ;  /* 0x00008000000079c5 */ /* 0x000fc60000010000 */
[----:B------:R-:W-:Y:S01]  /*69a0*/  FSEL R8, R8, RZ, P2 ;  /* 0x000000ff08087208 */ /* 0x000fe20001000000 */
[----:B------:R-:W-:Y:S01]  /*69b0*/  WARPGROUP.ARRIVE ;  /* 0x00000000000079c5 */ /* 0x000fe20000000000 */
[----:B------:R-:W-:Y:S02]  /*69c0*/  FSEL R131, R131, -INF , P4 ;  /* 0xff80000083837808 */ /* 0x000fe40002000000 */
[----:B------:R-:W-:Y:S01]  /*69d0*/  ISETP.GT.AND P4, PT, R6, 0x59, PT ;  /* 0x000000590600780c */ /* 0x000fe20003f84270 */
[--C-:B------:R-:W-:Y:S01]  /*69e0*/  FFMA.FTZ R10, R7, UR37, -R8.reuse ;  /* 0x00000025070a7c23 */ /* 0x100fe20008010808 */
[----:B------:R-:W-:-:S01]  /*69f0*/  FFMA.FTZ R7, R9, UR37, -R8 ;  /* 0x0000002509077c23 */ /* 0x000fc20008010808 */
[--C-:B------:R-:W-:Y:S01]  /*6a00*/  FFMA.FTZ R9, R11, UR37, -R8.reuse ;  /* 0x000000250b097c23 */ /* 0x100fe20008010808 */
[----:B------:R-:W-:-:S01]  /*6a10*/  FFMA.FTZ R11, R15, UR37, -R8 ;  /* 0x000000250f0b7c23 */ /* 0x000fc20008010808 */
[----:B------:R-:W-:Y:S01]  /*6a20*/  FSEL R15, R154, -INF , P3 ;  /* 0xff8000009a0f7808 */ /* 0x000fe20001800000 */
[----:B------:R-:W-:-:S01]  /*6a30*/  FFMA.FTZ R14, R161, UR37, -R8 ;  /* 0x00000025a10e7c23 */ /* 0x000fc20008010808 */
[----:B------:R-:W-:Y:S01]  /*6a40*/  ISETP.GT.AND P3, PT, R6, 0x8, PT ;  /* 0x000000080600780c */ /* 0x000fe20003f64270 */
[----:B------:R-:W-:-:S01]  /*6a50*/  FFMA.FTZ R144, R157, UR37, -R8 ;  /* 0x000000259d907c23 */ /* 0x000fc20008010808 */
[----:B------:R-:W-:Y:S01]  /*6a60*/  FMNMX.FTZ R136, R15, R4, !PT ;  /* 0x000000040f887209 */ /* 0x000fe20007810000 */
[----:B------:R-:W-:-:S01]  /*6a70*/  FFMA.FTZ R152, R153, UR37, -R8 ;  /* 0x0000002599987c23 */ /* 0x000fc20008010808 */
[----:B------:R-:W-:Y:S01]  /*6a80*/  FSEL R158, R158, -INF , P3 ;  /* 0xff8000009e9e7808 */ /* 0x000fe20001800000 */
[----:B------:R-:W-:-:S01]  /*6a90*/  FFMA.FTZ R154, R145, UR37, -R8 ;  /* 0x00000025919a7c23 */ /* 0x000fc20008010808 */
[----:B------:R-:W-:Y:S01]  /*6aa0*/  FMNMX.FTZ R161, R155, R136, !PT ;  /* 0x000000889ba17209 */ /* 0x000fe20007810000 */
[----:B------:R-:W-:Y:S01]  /*6ab0*/  QGMMA.64x128x32.F32.E4M3.E4M3 R24, R176, gdesc[UR8], R24, gsb0 ;  /* 0x01e00008b0187df3 */ /* 0x000fe20008000818 */
[----:B------:R-:W-:Y:S01]  /*6ac0*/  ISETP.GT.AND P3, PT, R6, 0x10, PT ;  /* 0x000000100600780c */ /* 0x000fe20003f64270 */
[--C-:B------:R-:W-:Y:S01]  /*6ad0*/  FFMA.FTZ R156, R128, UR37, -R8.reuse ;  /* 0x00000025809c7c23 */ /* 0x100fe20008010808 */
[----:B------:R-:W-:Y:S01]  /*6ae0*/  FMNMX.FTZ R136, R158, R161, !PT ;  /* 0x000000a19e887209 */ /* 0x000fe20007810000 */
[----:B------:R-:W-:Y:S01]  /*6af0*/  UIADD3 UR10, UR5, 0x300, URZ ;  /* 0x00000300050a7890 */ /* 0x000fe2000fffe03f */
[----:B------:R-:W-:Y:S01]  /*6b00*/  FSEL R162, R162, -INF , P3 ;  /* 0xff800000a2a27808 */ /* 0x000fe20001800000 */
[----:B------:R-:W-:Y:S01]  /*6b10*/  UMOV UR11, 0xc0000010 ;  /* 0xc0000010000b7882 */ /* 0x000fe20000000000 */
[----:B------:R-:W-:Y:S01]  /*6b20*/  FMNMX.FTZ R157, R159, R136, !PT ;  /* 0x000000889f9d7209 */ /* 0x000fe20007810000 */
[--C-:B------:R-:W-:Y:S01]  /*6b30*/  FFMA.FTZ R12, R13, UR37, -R8.reuse ;  /* 0x000000250d0c7c23 */ /* 0x100fe20008010808 */
[----:B------:R-:W-:Y:S01]  /*6b40*/  ISETP.GT.AND P3, PT, R6, 0x18, PT ;  /* 0x000000180600780c */ /* 0x000fe20003f64270 */
[----:B------:R1:W-:Y:S01]  /*6b50*/  MUFU.EX2 R136, R144 ;  /* 0x0000009000887308 */ /* 0x0003e20000000800 */
[----:B------:R-:W-:Y:S01]  /*6b60*/  FMNMX.FTZ R140, R162, R157, !PT ;  /* 0x0000009da28c7209 */ /* 0x000fe20007810000 */
[--C-:B------:R-:W-:Y:S01]  /*6b70*/  FFMA.FTZ R13, R195, UR37, -R8.reuse ;  /* 0x00000025c30d7c23 */ /* 0x100fe20008010808 */
[----:B------:R-:W-:Y:S01]  /*6b80*/  FSEL R166, R166, -INF , P3 ;  /* 0xff800000a6a67808 */ /* 0x000fe20001800000 */
[--C-:B------:R-:W-:Y:S01]  /*6b90*/  FFMA.FTZ R20, R165, UR37, -R8.reuse ;  /* 0x00000025a5147c23 */ /* 0x100fe20008010808 */
[----:B------:R-:W-:Y:S01]  /*6ba0*/  FMNMX.FTZ R157, R163, R140, !PT ;  /* 0x0000008ca39d7209 */ /* 0x000fe20007810000 */
[--C-:B------:R-:W-:Y:S01]  /*6bb0*/  FFMA.FTZ R21, R21, UR37, -R8.reuse ;  /* 0x0000002515157c23 */ /* 0x100fe20008010808 */
[----:B------:R-:W-:Y:S01]  /*6bc0*/  ISETP.GT.AND P3, PT, R6, 0x20, PT ;  /* 0x000000200600780c */ /* 0x000fe20003f64270 */
[--C-:B------:R-:W-:Y:S01]  /*6bd0*/  FFMA.FTZ R137, R137, UR37, -R8.reuse ;  /* 0x0000002589897c23 */ /* 0x100fe20008010808 */
[----:B------:R-:W-:Y:S01]  /*6be0*/  FMNMX.FTZ R140, R166, R157, !PT ;  /* 0x0000009da68c7209 */ /* 0x000fe20007810000 */
[--C-:B------:R-:W-:Y:S01]  /*6bf0*/  FFMA.FTZ R141, R141, UR37, -R8.reuse ;  /* 0x000000258d8d7c23 */ /* 0x100fe20008010808 */
[----:B------:R-:W-:Y:S01]  /*6c00*/  FSEL R138, R138, -INF , P3 ;  /* 0xff8000008a8a7808 */ /* 0x000fe20001800000 */
[--C-:B------:R-:W-:Y:S01]  /*6c10*/  FFMA.FTZ R120, R120, UR37, -R8.reuse ;  /* 0x0000002578787c23 */ /* 0x100fe20008010808 */
[----:B------:R-:W-:Y:S01]  /*6c20*/  FMNMX.FTZ R153, R167, R140, !PT ;  /* 0x0000008ca7997209 */ /* 0x000fe20007810000 */
[--C-:B------:R-:W-:Y:S01]  /*6c30*/  FFMA.FTZ R121, R121, UR37, -R8.reuse ;  /* 0x0000002579797c23 */ /* 0x100fe20008010808 */
[----:B------:R-:W-:Y:S01]  /*6c40*/  ISETP.GT.AND P3, PT, R6, 0x28, PT ;  /* 0x000000280600780c */ /* 0x000fe20003f64270 */
[----:B------:R2:W-:Y:S01]  /*6c50*/  MUFU.EX2 R140, R152 ;  /* 0x00000098008c7308 */ /* 0x0005e20000000800 */
[----:B-1----:R-:W-:Y:S01]  /*6c60*/  FMNMX.FTZ R144, R138, R153, !PT ;  /* 0x000000998a907209 */ /* 0x002fe20007810000 */
        /* <DEDUP_REMOVED lines=14> */
[----:B------:R-:W-:Y:S01]  /*6d50*/  MUFU.EX2 R144, R154 ;  /* 0x0000009a00907308 */ /* 0x000fe20000000800 */
[----:B--2---:R-:W-:Y:S01]  /*6d60*/  FMNMX.FTZ R152, R146, R145, !PT ;  /* 0x0000009192987209 */ /* 0x004fe20007810000 */
[--C-:B------:R-:W-:Y:S01]  /*6d70*/  FFMA.FTZ R145, R148, UR37, -R8.reuse ;  /* 0x0000002594917c23 */ /* 0x100fe20008010808 */
[----:B------:R-:W-:Y:S01]  /*6d80*/  FSEL R150, R150, -INF , P3 ;  /* 0xff80000096967808 */ /* 0x000fe20001800000 */
[--C-:B------:R-:W-:Y:S01]  /*6d90*/  FFMA.FTZ R100, R100, UR37, -R8.reuse ;  /* 0x0000002564647c23 */ /* 0x100fe20008010808 */
[----:B------:R-:W-:Y:S01]  /*6da0*/  FMNMX.FTZ R153, R147, R152, !PT ;  /* 0x0000009893997209 */ /* 0x000fe20007810000 */
[----:B------:R-:W-:Y:S01]  /*6db0*/  IMAD.U32 R161, RZ, RZ, UR36 ;  /* 0x00000024ffa17e24 */ /* 0x000fe2000f8e00ff */
[----:B------:R-:W-:Y:S01]  /*6dc0*/  ISETP.GT.AND P3, PT, R6, 0x40, PT ;  /* 0x000000400600780c */ /* 0x000fe20003f64270 */
[----:B------:R-:W-:Y:S01]  /*6dd0*/  MUFU.EX2 R10, R10 ;  /* 0x0000000a000a7308 */ /* 0x000fe20000000800 */
[----:B------:R-:W-:Y:S01]  /*6de0*/  FMNMX.FTZ R148, R150, R153, !PT ;  /* 0x0000009996947209 */ /* 0x000fe20007810000 */
[----:B------:R-:W-:Y:S01]  /*6df0*/  FFMA.FTZ R153, R149, UR37, -R8 ;  /* 0x0000002595997c23 */ /* 0x000fe20008010808 */
[----:B------:R-:W-:-:S02]  /*6e00*/  FSEL R122, R122, -INF , P3 ;  /* 0xff8000007a7a7808 */ /* 0x000fc40001800000 */
[----:B------:R-:W-:Y:S02]  /*6e10*/  FMNMX.FTZ R149, R151, R148, !PT ;  /* 0x0000009497957209 */ /* 0x000fe40007810000 */
[----:B------:R-:W-:Y:S01]  /*6e20*/  ISETP.GT.AND P3, PT, R6, 0x48, PT ;  /* 0x000000480600780c */ /* 0x000fe20003f64270 */
[----:B------:R1:W-:Y:S01]  /*6e30*/  MUFU.EX2 R148, R153 ;  /* 0x0000009900947308 */ /* 0x0003e20000000800 */
[----:B------:R-:W-:Y:S02]  /*6e40*/  FMNMX.FTZ R152, R122, R149, !PT ;  /* 0x000000957a987209 */ /* 0x000fe40007810000 */
[----:B------:R-:W-:Y:S02]  /*6e50*/  FSEL R126, R126, -INF , P3 ;  /* 0xff8000007e7e7808 */ /* 0x000fe40001800000 */
[----:B------:R-:W-:Y:S02]  /*6e60*/  FMNMX.FTZ R149, R123, R152, !PT ;  /* 0x000000987b957209 */ /* 0x000fe40007810000 */
[----:B------:R-:W-:Y:S01]  /*6e70*/  ISETP.GT.AND P3, PT, R6, 0x50, PT ;  /* 0x000000500600780c */ /* 0x000fe20003f64270 */
[----:B------:R-:W-:Y:S01]  /*6e80*/  MUFU.EX2 R7, R7 ;  /* 0x0000000700077308 */ /* 0x000fe20000000800 */
[----:B------:R-:W-:Y:S01]  /*6e90*/  FMNMX.FTZ R152, R126, R149, !PT ;  /* 0x000000957e987209 */ /* 0x000fe20007810000 */
[----:B-1----:R-:W-:Y:S01]  /*6ea0*/  FFMA.FTZ R153, R125, UR37, -R8 ;  /* 0x000000257d997c23 */ /* 0x002fe20008010808 */
[----:B------:R-:W-:-:S02]  /*6eb0*/  FSEL R130, R130, -INF , P3 ;  /* 0xff80000082827808 */ /* 0x000fc40001800000 */
[----:B------:R-:W-:Y:S02]  /*6ec0*/  FMNMX.FTZ R149, R127, R152, !PT ;  /* 0x000000987f957209 */ /* 0x000fe40007810000 */
[----:B------:R-:W-:Y:S01]  /*6ed0*/  ISETP.GT.AND P3, PT, R6, 0x58, PT ;  /* 0x000000580600780c */ /* 0x000fe20003f64270 */
[----:B------:R-:W-:Y:S01]  /*6ee0*/  MUFU.EX2 R9, R9 ;  /* 0x0000000900097308 */ /* 0x000fe20000000800 */
[----:B------:R-:W-:Y:S02]  /*6ef0*/  FMNMX.FTZ R152, R130, R149, !PT ;  /* 0x0000009582987209 */ /* 0x000fe40007810000 */
[----:B------:R-:W-:Y:S02]  /*6f00*/  FSEL R134, R134, -INF , P3 ;  /* 0xff80000086867808 */ /* 0x000fe40001800000 */
[----:B------:R-:W-:Y:S02]  /*6f10*/  FMNMX.FTZ R149, R131, R152, !PT ;  /* 0x0000009883957209 */ /* 0x000fe40007810000 */
[----:B------:R-:W-:Y:S01]  /*6f20*/  FSEL R135, R135, -INF , P4 ;  /* 0xff80000087877808 */ /* 0x000fe20002000000 */
[----:B------:R-:W-:Y:S01]  /*6f30*/  MUFU.EX2 R12, R12 ;  /* 0x0000000c000c7308 */ /* 0x000fe20000000800 */
[----:B------:R-:W-:-:S02]  /*6f40*/  ISETP.GT.AND P3, PT, R6, 0x60, PT ;  /* 0x000000600600780c */ /* 0x000fc40003f64270 */
[----:B------:R-:W-:Y:S02]  /*6f50*/  FMNMX.FTZ R152, R134, R149, !PT ;  /* 0x0000009586987209 */ /* 0x000fe40007810000 */
[----:B------:R-:W-:Y:S02]  /*6f60*/  ISETP.GT.AND P4, PT, R6, 0x61, PT ;  /* 0x000000610600780c */ /* 0x000fe40003f84270 */
[----:B------:R-:W-:Y:S01]  /*6f70*/  FSEL R106, R106, -INF , P3 ;  /* 0xff8000006a6a7808 */ /* 0x000fe20001800000 */
[----:B------:R-:W-:Y:S01]  /*6f80*/  MUFU.EX2 R11, R11 ;  /* 0x0000000b000b7308 */ /* 0x000fe20000000800 */
[----:B------:R-:W-:Y:S02]  /*6f90*/  FMNMX.FTZ R149, R135, R152, !PT ;  /* 0x0000009887957209 */ /* 0x000fe40007810000 */
[----:B------:R-:W-:Y:S02]  /*6fa0*/  ISETP.GT.AND P3, PT, R6, 0x68, PT ;  /* 0x000000680600780c */ /* 0x000fe40003f64270 */
[----:B------:R-:W-:-:S02]  /*6fb0*/  FSEL R125, R107, -INF , P4 ;  /* 0xff8000006b7d7808 */ /* 0x000fc40002000000 */
[----:B------:R-:W-:Y:S01]  /*6fc0*/  FMNMX.FTZ R152, R106, R149, !PT ;  /* 0x000000956a987209 */ /* 0x000fe20007810000 */
[----:B------:R1:W-:Y:S01]  /*6fd0*/  MUFU.EX2 R107, R153 ;  /* 0x00000099006b7308 */ /* 0x0003e20000000800 */
[----:B------:R-:W-:Y:S02]  /*6fe0*/  ISETP.GT.AND P4, PT, R6, 0x69, PT ;  /* 0x000000690600780c */ /* 0x000fe40003f84270 */
[----:B------:R-:W-:Y:S02]  /*6ff0*/  FSEL R110, R110, -INF , P3 ;  /* 0xff8000006e6e7808 */ /* 0x000fe40001800000 */
[----:B------:R-:W-:Y:S01]  /*7000*/  FMNMX.FTZ R149, R125, R152, !PT ;  /* 0x000000987d957209 */ /* 0x000fe20007810000 */
[--C-:B------:R-:W-:Y:S01]  /*7010*/  FFMA.FTZ R152, R129, UR37, -R8.reuse ;  /* 0x0000002581987c23 */ /* 0x100fe20008010808 */
[----:B------:R-:W-:Y:S01]  /*7020*/  ISETP.GT.AND P3, PT, R6, 0x70, PT ;  /* 0x000000700600780c */ /* 0x000fe20003f64270 */
[----:B------:R-:W-:Y:S01]  /*7030*/  MUFU.EX2 R14, R14 ;  /* 0x0000000e000e7308 */ /* 0x000fe20000000800 */
[----:B------:R-:W-:Y:S01]  /*7040*/  FSEL R128, R111, -INF , P4 ;  /* 0xff8000006f807808 */ /* 0x000fe20002000000 */
[----:B-1----:R-:W-:Y:S01]  /*7050*/  FFMA.FTZ R153, R132, UR37, -R8 ;  /* 0x0000002584997c23 */ /* 0x002fe20008010808 */
[----:B------:R-:W-:-:S02]  /*7060*/  FMNMX.FTZ R149, R110, R149, !PT ;  /* 0x000000956e957209 */ /* 0x000fc40007810000 */
[----:B------:R-:W-:Y:S02]  /*7070*/  ISETP.GT.AND P4, PT, R6, 0x71, PT ;  /* 0x000000710600780c */ /* 0x000fe40003f84270 */
[----:B------:R-:W-:Y:S01]  /*7080*/  FSEL R114, R114, -INF , P3 ;  /* 0xff80000072727808 */ /* 0x000fe20001800000 */
        /* <DEDUP_REMOVED lines=13> */
[----:B------:R-:W-:Y:S01]  /*7160*/  FSEL R132, R90, -INF , P3 ;  /* 0xff8000005a847808 */ /* 0x000fe20001800000 */
[----:B------:R-:W-:Y:S01]  /*7170*/  FFMA.FTZ R90, R133, UR37, -R8 ;  /* 0x00000025855a7c23 */ /* 0x000fe20008010808 */
[----:B------:R-:W-:Y:S01]  /*7180*/  ISETP.GT.AND P4, PT, R6, 0x81, PT ;  /* 0x000000810600780c */ /* 0x000fe20003f84270 */
[----:B------:R1:W-:Y:S01]  /*7190*/  MUFU.EX2 R119, R153 ;  /* 0x0000009900777308 */ /* 0x0003e20000000800 */
[----:B------:R-:W-:-:S02]  /*71a0*/  FMNMX.FTZ R133, R129, R154, !PT ;  /* 0x0000009a81857209 */ /* 0x000fc40007810000 */
[----:B------:R-:W-:Y:S01]  /*71b0*/  ISETP.GT.AND P3, PT, R6, 0x88, PT ;  /* 0x000000880600780c */ /* 0x000fe20003f64270 */
[----:B------:R-:W-:Y:S02]  /*71c0*/  WARPGROUP.DEPBAR.LE gsb0, 0x0 ;  /* 0x00008000000079c5 */ /* 0x000fe40000010000 */
[----:B------:R-:W-:Y:S01]  /*71d0*/  FSEL R91, R91, -INF , P4 ;  /* 0xff8000005b5b7808 */ /* 0x000fe20002000000 */
[----:B------:R-:W-:Y:S01]  /*71e0*/  WARPGROUP.ARRIVE ;  /* 0x00000000000079c5 */ /* 0x000fe20000000000 */
[----:B------:R-:W-:Y:S01]  /*71f0*/  FMNMX.FTZ R154, R132, R133, !PT ;  /* 0x00000085849a7209 */ /* 0x000fe20007810000 */
[----:B-1----:R-:W-:-:S01]  /*7200*/  FFMA.FTZ R153, R105, UR37, -R8 ;  /* 0x0000002569997c23 */ /* 0x002fc20008010808 */
[----:B------:R-:W-:Y:S01]  /*7210*/  ISETP.GT.AND P4, PT, R6, 0x89, PT ;  /* 0x000000890600780c */ /* 0x000fe20003f84270 */
[----:B------:R-:W-:Y:S01]  /*7220*/  MUFU.EX2 R21, R21 ;  /* 0x0000001500157308 */ /* 0x000fe20000000800 */
[----:B------:R-:W-:Y:S01]  /*7230*/  FSEL R133, R94, -INF , P3 ;  /* 0xff8000005e857808 */ /* 0x000fe20001800000 */
[----:B------:R-:W-:Y:S01]  /*7240*/  FFMA.FTZ R94, R104, UR37, -R8 ;  /* 0x00000025685e7c23 */ /* 0x000fe20008010808 */
[----:B------:R-:W-:Y:S01]  /*7250*/  FMNMX.FTZ R154, R91, R154, !PT ;  /* 0x0000009a5b9a7209 */ /* 0x000fe20007810000 */
[----:B------:R-:W-:Y:S01]  /*7260*/  QGMMA.64x128x32.F32.E4M3.E4M3 R24, R172, gdesc[UR8], R24, gsb0 ;  /* 0x01e00008ac187df3 */ /* 0x000fe20008000818 */
[C---:B------:R-:W-:Y:S01]  /*7270*/  ISETP.GT.AND P3, PT, R6.reuse, 0x90, PT ;  /* 0x000000900600780c */ /* 0x040fe20003f64270 */
[----:B------:R-:W-:Y:S01]  /*7280*/  UIADD3 UR10, UR5, 0x400, URZ ;  /* 0x00000400050a7890 */ /* 0x000fe2000fffe03f */
[----:B------:R-:W-:Y:S01]  /*7290*/  FSEL R95, R95, -INF , P4 ;  /* 0xff8000005f5f7808 */ /* 0x000fe20002000000 */
[----:B------:R-:W-:Y:S01]  /*72a0*/  MUFU.EX2 R137, R137 ;  /* 0x0000008900897308 */ /* 0x000fe20000000800 */
[----:B------:R-:W-:Y:S01]  /*72b0*/  FMNMX.FTZ R154, R133, R154, !PT ;  /* 0x0000009a859a7209 */ /* 0x000fe20007810000 */
[----:B------:R-:W-:Y:S01]  /*72c0*/  UMOV UR11, 0xc0000010 ;  /* 0xc0000010000b7882 */ /* 0x000fe20000000000 */
[----:B------:R-:W-:-:S02]  /*72d0*/  ISETP.GT.AND P4, PT, R6, 0x91, PT ;  /* 0x000000910600780c */ /* 0x000fc40003f84270 */
[----:B------:R-:W-:Y:S02]  /*72e0*/  FSEL R98, R98, -INF , P3 ;  /* 0xff80000062627808 */ /* 0x000fe40001800000 */
        /* <DEDUP_REMOVED lines=13> */
[----:B------:R-:W-:Y:S01]  /*73c0*/  FFMA.FTZ R117, R101, UR37, -R8 ;  /* 0x0000002565757c23 */ /* 0x000fe20008010808 */
[----:B------:R-:W-:Y:S01]  /*73d0*/  FSEL R103, R103, -INF , P4 ;  /* 0xff80000067677808 */ /* 0x000fe20002000000 */
[----:B------:R1:W-:Y:S01]  /*73e0*/  MUFU.EX2 R105, R154 ;  /* 0x0000009a00697308 */ /* 0x0003e20000000800 */
[----:B------:R-:W-:-:S02]  /*73f0*/  FMNMX.FTZ R6, R102, R149, !PT ;  /* 0x0000009566067209 */ /* 0x000fc40007810000 */
[----:B------:R-:W-:Y:S02]  /*7400*/  @!P1 LEA R161, R161, UR38, 0x3 ;  /* 0x00000026a1a19c11 */ /* 0x000fe4000f8e18ff */
[----:B------:R-:W-:-:S03]  /*7410*/  FMNMX.FTZ R6, R103, R6, !PT ;  /* 0x0000000667067209 */ /* 0x000fc60007810000 */
[----:B------:R-:W-:Y:S01]  /*7420*/  MUFU.EX2 R99, R153 ;  /* 0x0000009900637308 */ /* 0x000fe20000000800 */
[----:B-1----:R-:W-:Y:S01]  /*7430*/  FSEL R154, R0, RZ, P2 ;  /* 0x000000ff009a7208 */ /* 0x002fe20001000000 */
[----:B------:R-:W1:Y:S04]  /*7440*/  SHFL.BFLY PT, R149, R6, 0x2, 0x1f ;  /* 0x0c401f0006957f89 */ /* 0x000e6800000e0000 */
[----:B------:R-:W-:-:S02]  /*7450*/  FADD.FTZ R154, -R154, R5 ;  /* 0x000000059a9a7221 */ /* 0x000fc40000010100 */
[----:B------:R-:W-:Y:S02]  /*7460*/  MUFU.EX2 R5, R117 ;  /* 0x0000007500057308 */ /* 0x000fe40000000800 */
[----:B------:R-:W-:-:S06]  /*7470*/  FMUL.FTZ R101, R154, UR37 ;  /* 0x000000259a657c20 */ /* 0x000fcc0008410000 */
[----:B------:R-:W2:Y:S08]  /*7480*/  MUFU.EX2 R101, R101 ;  /* 0x0000006500657308 */ /* 0x000eb00000000800 */
[----:B------:R-:W-:Y:S01]  /*7490*/  MUFU.EX2 R141, R141 ;  /* 0x0000008d008d7308 */ /* 0x000fe20000000800 */
[----:B-1----:R-:W-:-:S05]  /*74a0*/  FMNMX.FTZ R149, R6, R149, !PT ;  /* 0x0000009506957209 */ /* 0x002fca0007810000 */
[----:B------:R-:W1:Y:S02]  /*74b0*/  SHFL.BFLY PT, R6, R149, 0x1, 0x1f ;  /* 0x0c201f0095067f89 */ /* 0x000e6400000e0000 */
[----:B------:R-:W-:Y:S08]  /*74c0*/  MUFU.EX2 R145, R145 ;  /* 0x0000009100917308 */ /* 0x000ff00000000800 */
[----:B------:R-:W-:Y:S08]  /*74d0*/  MUFU.EX2 R120, R120 ;  /* 0x0000007800787308 */ /* 0x000ff00000000800 */
[----:B------:R-:W-:Y:S01]  /*74e0*/  MUFU.EX2 R121, R121 ;  /* 0x0000007900797308 */ /* 0x000fe20000000800 */
[----:B-1----:R-:W-:Y:S01]  /*74f0*/  FMNMX.FTZ R6, R149, R6, !PT ;  /* 0x0000000695067209 */ /* 0x002fe20007810000 */
[----:B------:R-:W-:-:S06]  /*7500*/  IMAD.U32 R149, RZ, RZ, UR37 ;  /* 0x00000025ff957e24 */ /* 0x000fcc000f8e00ff */
[----:B------:R-:W-:Y:S01]  /*7510*/  MUFU.EX2 R124, R124 ;  /* 0x0000007c007c7308 */ /* 0x000fe20000000800 */
[C---:B------:R-:W-:Y:S01]  /*7520*/  FSETP.NEU.FTZ.AND P2, PT, R6.reuse, -INF , PT ;  /* 0xff8000000600780b */ /* 0x040fe20003f5d000 */
[----:B------:R-:W-:-:S05]  /*7530*/  FFMA.FTZ R8, R6, R149, -8 ;  /* 0xc100000006087423 */ /* 0x000fca0000010095 */
[----:B------:R-:W-:Y:S01]  /*7540*/  FSEL R8, R8, RZ, P2 ;  /* 0x000000ff08087208 */ /* 0x000fe20001000000 */
[----:B------:R-:W-:Y:S04]  /*7550*/  MUFU.EX2 R152, R152 ;  /* 0x0000009800987308 */ /* 0x000fe80000000800 */
[----:B------:R-:W-:-:S01]  /*7560*/  FFMA.FTZ R154, R155, UR37, -R8 ;  /* 0x000000259b9a7c23 */ /* 0x000fc20008010808 */
[--C-:B------:R-:W-:Y:S01]  /*7570*/  FFMA.FTZ R155, R158, UR37, -R8.reuse ;  /* 0x000000259e9b7c23 */ /* 0x100fe20008010808 */
[----:B------:R-:W-:-:S01]  /*7580*/  FFMA.FTZ R157, R126, UR37, -R8 ;  /* 0x000000257e9d7c23 */ /* 0x000fc20008010808 */
[--C-:B------:R-:W-:Y:S01]  /*7590*/  FFMA.FTZ R15, R15, UR37, -R8.reuse ;  /* 0x000000250f0f7c23 */ /* 0x100fe20008010808 */
[----:B------:R-:W-:-:S01]  /*75a0*/  FFMA.FTZ R156, R159, UR37, -R8 ;  /* 0x000000259f9c7c23 */ /* 0x000fc20008010808 */
[----:B------:R1:W-:Y:S01]  /*75b0*/  MUFU.EX2 R117, R155 ;  /* 0x0000009b00757308 */ /* 0x0003e20000000800 */
[----:B------:R-:W-:-:S01]  /*75c0*/  FFMA.FTZ R149, R162, UR37, -R8 ;  /* 0x00000025a2957c23 */ /* 0x000fc20008010808 */
[----:B------:R-:W-:Y:S01]  /*75d0*/  FFMA.FTZ R158, R163, UR37, -R8 ;  /* 0x00000025a39e7c23 */ /* 0x000fe20008010808 */
[----:B--2---:R-:W-:-:S01]  /*75e0*/  FFMA.FTZ R162, R101, R3, R10 ;  /* 0x0000000365a27223 */ /* 0x004fc2000001000a */
[--C-:B------:R-:W-:Y:S01]  /*75f0*/  FFMA.FTZ R153, R166, UR37, -R8.reuse ;  /* 0x00000025a6997c23 */ /* 0x100fe20008010808 */
[----:B------:R-:W-:-:S01]  /*7600*/  FFMA.FTZ R160, R167, UR37, -R8 ;  /* 0x00000025a7a07c23 */ /* 0x000fc20008010808 */
[----:B------:R-:W-:Y:S01]  /*7610*/  FFMA.FTZ R138, R138, UR37, -R8 ;  /* 0x000000258a8a7c23 */ /* 0x000fe20008010808 */
[----:B------:R-:W-:-:S01]  /*7620*/  FADD.FTZ R162, R7, R162 ;  /* 0x000000a207a27221 */ /* 0x000fc20000010000 */
[----:B------:R-:W-:Y:S01]  /*7630*/  MUFU.EX2 R15, R15 ;  /* 0x0000000f000f7308 */ /* 0x000fe20000000800 */
[----:B-1----:R-:W-:Y:S01]  /*7640*/  FSEL R155, R6, RZ, P2 ;  /* 0x000000ff069b7208 */ /* 0x002fe20001000000 */
[--C-:B------:R-:W-:Y:S01]  /*7650*/  FFMA.FTZ R139, R139, UR37, -R8.reuse ;  /* 0x000000258b8b7c23 */ /* 0x100fe20008010808 */
[----:B------:R-:W-:-:S01]  /*7660*/  FFMA.FTZ R142, R142, UR37, -R8 ;  /* 0x000000258e8e7c23 */ /* 0x000fc20008010808 */
[--C-:B------:R-:W-:Y:S01]  /*7670*/  FFMA.FTZ R143, R143, UR37, -R8.reuse ;  /* 0x000000258f8f7c23 */ /* 0x100fe20008010808 */
[----:B------:R-:W-:-:S01]  /*7680*/  FFMA.FTZ R146, R146, UR37, -R8 ;  /* 0x0000002592927c23 */ /* 0x000fc20008010808 */
[----:B------:R-:W-:Y:S01]  /*7690*/  FADD.FTZ R155, -R155, R4 ;  /* 0x000000049b9b7221 */ /* 0x000fe20000010100 */
[----:B------:R-:W-:-:S01]  /*76a0*/  FFMA.FTZ R147, R147, UR37, -R8 ;  /* 0x0000002593937c23 */ /* 0x000fc20008010808 */
        /* <DEDUP_REMOVED lines=17> */
[----:B------:R-:W-:-:S02]  /*77c0*/  WARPGROUP.DEPBAR.LE gsb0, 0x0 ;  /* 0x00008000000079c5 */ /* 0x000fc40000010000 */
[----:B------:R-:W-:Y:S01]  /*77d0*/  WARPGROUP.ARRIVE ;  /* 0x00000000000079c5 */ /* 0x000fe20000000000 */
[----:B------:R-:W-:-:S01]  /*77e0*/  FFMA.FTZ R115, R115, UR37, -R8 ;  /* 0x0000002573737c23 */ /* 0x000fc20008010808 */
[--C-:B------:R-:W-:Y:S01]  /*77f0*/  FFMA.FTZ R118, R118, UR37, -R8.reuse ;  /* 0x0000002576767c23 */ /* 0x100fe20008010808 */
[----:B------:R-:W-:-:S01]  /*7800*/  FFMA.FTZ R129, R129, UR37, -R8 ;  /* 0x0000002581817c23 */ /* 0x000fc20008010808 */
[----:B------:R-:W-:Y:S01]  /*7810*/  FFMA.FTZ R91, R91, UR37, -R8 ;  /* 0x000000255b5b7c23 */ /* 0x000fe20008010808 */
[----:B------:R-:W3:Y:S01]  /*7820*/  MUFU.EX2 R149, R149 ;  /* 0x0000009500957308 */ /* 0x000ee20000000800 */
[----:B-1----:R-:W-:-:S01]  /*7830*/  FFMA.FTZ R3, R126, R2, R15 ;  /* 0x000000027e037223 */ /* 0x002fc2000001000f */
[----:B------:R-:W-:Y:S01]  /*7840*/  QGMMA.64x128x32.F32.E4M3.E4M3 R24, R168, gdesc[UR8], R24, gsb0 ;  /* 0x01e00008a8187df3 */ /* 0x000fe20008000818 */
[----:B------:R-:W-:-:S01]  /*7850*/  FFMA.FTZ R133, R133, UR37, -R8 ;  /* 0x0000002585857c23 */ /* 0x000fc20008010808 */
[----:B------:R-:W-:Y:S01]  /*7860*/  FFMA.FTZ R95, R95, UR37, -R8 ;  /* 0x000000255f5f7c23 */ /* 0x000fe20008010808 */
[----:B------:R-:W-:-:S01]  /*7870*/  FADD.FTZ R2, R154, R3 ;  /* 0x000000039a027221 */ /* 0x000fc20000010000 */
[----:B------:R-:W-:Y:S01]  /*7880*/  FADD.FTZ R3, R9, R162 ;  /* 0x000000a209037221 */ /* 0x000fe20000010000 */
[----:B------:R-:W-:-:S01]  /*7890*/  FFMA.FTZ R98, R98, UR37, -R8 ;  /* 0x0000002562627c23 */ /* 0x000fc20008010808 */
[----:B------:R-:W1:Y:S01]  /*78a0*/  MUFU.EX2 R158, R158 ;  /* 0x0000009e009e7308 */ /* 0x000e620000000800 */
[----:B------:R-:W-:-:S01]  /*78b0*/  FADD.FTZ R155, R117, R2 ;  /* 0x00000002759b7221 */ /* 0x000fc20000010000 */
[----:B------:R-:W-:Y:S01]  /*78c0*/  FADD.FTZ R2, R12, R3 ;  /* 0x000000030c027221 */ /* 0x000fe20000010000 */
[----:B------:R-:W-:-:S01]  /*78d0*/  FFMA.FTZ R104, R104, UR37, -R8 ;  /* 0x0000002568687c23 */ /* 0x000fc20008010808 */
[----:B------:R-:W-:Y:S01]  /*78e0*/  FFMA.FTZ R102, R102, UR37, -R8 ;  /* 0x0000002566667c23 */ /* 0x000fe20008010808 */
[----:B--2---:R-:W-:-:S01]  /*78f0*/  FADD.FTZ R162, R156, R155 ;  /* 0x0000009b9ca27221 */ /* 0x004fc20000010000 */
[----:B------:R-:W-:-:S02]  /*7900*/  FADD.FTZ R3, R11, R2 ;  /* 0x000000020b037221 */ /* 0x000fc40000010000 */
        /* <DEDUP_REMOVED lines=10> */
[----:B------:R-:W-:-:S06]  /*79b0*/  FADD.FTZ R162, R136, R3 ;  /* 0x0000000388a27221 */ /* 0x000fcc0000010000 */
[----:B------:R-:W2:Y:S01]  /*79c0*/  MUFU.EX2 R139, R139 ;  /* 0x0000008b008b7308 */ /* 0x000ea20000000800 */
[----:B---3--:R-:W-:-:S07]  /*79d0*/  FADD.FTZ R155, R160, R155 ;  /* 0x0000009ba09b7221 */ /* 0x008fce0000010000 */
[----:B------:R-:W3:Y:S01]  /*79e0*/  MUFU.EX2 R142, R142 ;  /* 0x0000008e008e7308 */ /* 0x000ee20000000800 */
[----:B-1----:R-:W-:-:S01]  /*79f0*/  FADD.FTZ R2, R138, R155 ;  /* 0x0000009b8a027221 */ /* 0x002fc20000010000 */
[----:B------:R-:W-:-:S06]  /*7a00*/  FFMA.FTZ R155, R128, UR37, -R8 ;  /* 0x00000025809b7c23 */ /* 0x000fcc0008010808 */
[----:B------:R-:W1:Y:S01]  /*7a10*/  MUFU.EX2 R143, R143 ;  /* 0x0000008f008f7308 */ /* 0x000e620000000800 */
[----:B--2---:R-:W-:-:S07]  /*7a20*/  FADD.FTZ R3, R139, R2 ;  /* 0x000000028b037221 */ /* 0x004fce0000010000 */
[----:B------:R-:W2:Y:S01]  /*7a30*/  MUFU.EX2 R146, R146 ;  /* 0x0000009200927308 */ /* 0x000ea20000000800 */
[----:B---3--:R-:W-:-:S07]  /*7a40*/  FADD.FTZ R2, R142, R3 ;  /* 0x000000038e027221 */ /* 0x008fce0000010000 */
[----:B------:R-:W3:Y:S01]  /*7a50*/  MUFU.EX2 R147, R147 ;  /* 0x0000009300937308 */ /* 0x000ee20000000800 */
[----:B-1----:R-:W-:-:S07]  /*7a60*/  FADD.FTZ R3, R143, R2 ;  /* 0x000000028f037221 */ /* 0x002fce0000010000 */
[----:B------:R1:W-:Y:S01]  /*7a70*/  MUFU.EX2 R4, R157 ;  /* 0x0000009d00047308 */ /* 0x0003e20000000800 */
[----:B--2---:R-:W-:-:S07]  /*7a80*/  FADD.FTZ R2, R146, R3 ;  /* 0x0000000392027221 */ /* 0x004fce0000010000 */
[----:B------:R-:W2:Y:S01]  /*7a90*/  MUFU.EX2 R150, R150 ;  /* 0x0000009600967308 */ /* 0x000ea20000000800 */
[----:B-1----:R-:W-:-:S01]  /*7aa0*/  FADD.FTZ R157, R137, R162 ;  /* 0x000000a2899d7221 */ /* 0x002fc20000010000 */
[----:B---3--:R-:W-:-:S03]  /*7ab0*/  FADD.FTZ R3, R147, R2 ;  /* 0x0000000293037221 */ /* 0x008fc60000010000 */
[----:B------:R-:W-:-:S03]  /*7ac0*/  FADD.FTZ R128, R140, R157 ;  /* 0x0000009d8c807221 */ /* 0x000fc60000010000 */
[----:B------:R-:W1:Y:S01]  /*7ad0*/  MUFU.EX2 R151, R151 ;  /* 0x0000009700977308 */ /* 0x000e620000000800 */
[----:B------:R-:W-:-:S04]  /*7ae0*/  FADD.FTZ R157, R141, R128 ;  /* 0x000000808d9d7221 */ /* 0x000fc80000010000 */
[----:B------:R-:W-:-:S03]  /*7af0*/  FADD.FTZ R128, R144, R157 ;  /* 0x0000009d90807221 */ /* 0x000fc60000010000 */
[----:B------:R-:W3:Y:S01]  /*7b00*/  MUFU.EX2 R122, R122 ;  /* 0x0000007a007a7308 */ /* 0x000ee20000000800 */
[----:B------:R-:W-:-:S01]  /*7b10*/  FADD.FTZ R157, R145, R128 ;  /* 0x00000080919d7221 */ /* 0x000fc20000010000 */
[----:B--2---:R-:W-:-:S03]  /*7b20*/  FADD.FTZ R2, R150, R3 ;  /* 0x0000000396027221 */ /* 0x004fc60000010000 */
[----:B------:R-:W-:-:S03]  /*7b30*/  FADD.FTZ R157, R148, R157 ;  /* 0x0000009d949d7221 */ /* 0x000fc60000010000 */
[----:B------:R-:W2:Y:S01]  /*7b40*/  MUFU.EX2 R123, R123 ;  /* 0x0000007b007b7308 */ /* 0x000ea20000000800 */
[----:B-1----:R-:W-:-:S01]  /*7b50*/  FADD.FTZ R3, R151, R2 ;  /* 0x0000000297037221 */ /* 0x002fc20000010000 */
[----:B------:R-:W-:-:S06]  /*7b60*/  FADD.FTZ R2, R120, R157 ;  /* 0x0000009d78027221 */ /* 0x000fcc0000010000 */
[----:B------:R-:W1:Y:S01]  /*7b70*/  MUFU.EX2 R127, R127 ;  /* 0x0000007f007f7308 */ /* 0x000e620000000800 */
[----:B---3--:R-:W-:-:S01]  /*7b80*/  FADD.FTZ R128, R122, R3 ;  /* 0x000000037a807221 */ /* 0x008fc20000010000 */
[----:B------:R-:W-:-:S04]  /*7b90*/  FADD.FTZ R3, R121, R2 ;  /* 0x0000000279037221 */ /* 0x000fc80000010000 */
[----:B------:R-:W-:Y:S02]  /*7ba0*/  FADD.FTZ R2, R124, R3 ;  /* 0x000000037c027221 */ /* 0x000fe40000010000 */
[----:B------:R-:W3:Y:S01]  /*7bb0*/  MUFU.EX2 R130, R130 ;  /* 0x0000008200827308 */ /* 0x000ee20000000800 */
[----:B--2---:R-:W-:-:S01]  /*7bc0*/  FADD.FTZ R157, R123, R128 ;  /* 0x000000807b9d7221 */ /* 0x004fc20000010000 */
[----:B------:R-:W-:-:S03]  /*7bd0*/  FADD.FTZ R2, R107, R2 ;  /* 0x000000026b027221 */ /* 0x000fc60000010000 */
[----:B------:R-:W-:Y:S01]  /*7be0*/  FADD.FTZ R128, R4, R157 ;  /* 0x0000009d04807221 */ /* 0x000fe20000010000 */
[----:B------:R-:W-:-:S02]  /*7bf0*/  FADD.FTZ R157, R111, R2 ;  /* 0x000000026f9d7221 */ /* 0x000fc40000010000 */
[----:B------:R-:W2:Y:S01]  /*7c00*/  MUFU.EX2 R131, R131 ;  /* 0x0000008300837308 */ /* 0x000ea20000000800 */
[----:B-1----:R-:W-:-:S01]  /*7c10*/  FADD.FTZ R3, R127, R128 ;  /* 0x000000807f037221 */ /* 0x002fc20000010000 */
[----:B------:R-:W-:Y:S01]  /*7c20*/  FFMA.FTZ R128, R132, UR37, -R8 ;  /* 0x0000002584807c23 */ /* 0x000fe20008010808 */
[----:B------:R-:W-:-:S01]  /*7c30*/  FADD.FTZ R132, R152, R157 ;  /* 0x0000009d98847221 */ /* 0x000fc20000010000 */
[----:B------:R-:W-:-:S03]  /*7c40*/  FFMA.FTZ R8, R103, UR37, -R8 ;  /* 0x0000002567087c23 */ /* 0x000fc60008010808 */
[----:B------:R-:W-:Y:S01]  /*7c50*/  FADD.FTZ R157, R119, R132 ;  /* 0x00000084779d7221 */ /* 0x000fe20000010000 */
[----:B------:R-:W1:Y:S01]  /*7c60*/  MUFU.EX2 R134, R134 ;  /* 0x0000008600867308 */ /* 0x000e620000000800 */
[----:B---3--:R-:W-:-:S01]  /*7c70*/  FADD.FTZ R2, R130, R3 ;  /* 0x0000000382027221 */ /* 0x008fc20000010000 */
[----:B------:R-:W-:-:S06]  /*7c80*/  WARPGROUP.DEPBAR.LE gsb0, 0x0 ;  /* 0x00008000000079c5 */ /* 0x000fcc0000010000 */
        /* <DEDUP_REMOVED lines=9> */
[----:B-1----:R-:W-:-:S04]  /*7d20*/  FADD.FTZ R2, R94, R157 ;  /* 0x0000009d5e027221 */ /* 0x002fc80000010000 */
[----:B------:R-:W-:-:S03]  /*7d30*/  FADD.FTZ R2, R99, R2 ;  /* 0x0000000263027221 */ /* 0x000fc60000010000 */
[----:B------:R-:W1:Y:S01]  /*7d40*/  MUFU.EX2 R110, R110 ;  /* 0x0000006e006e7308 */ /* 0x000e620000000800 */
[----:B---3--:R-:W-:-:S01]  /*7d50*/  FADD.FTZ R132, R106, R3 ;  /* 0x000000036a847221 */ /* 0x008fc20000010000 */
[----:B------:R-:W-:-:S06]  /*7d60*/  FADD.FTZ R157, R105, R2 ;  /* 0x00000002699d7221 */ /* 0x000fcc0000010000 */
        /* <DEDUP_REMOVED lines=8> */
[----:B------:R-:W-:-:S05]  /*7df0*/  IADD3 R2, -R194, 0xb, RZ ;  /* 0x0000000bc2027810 */ /* 0x000fca0007ffe1ff */
[----:B------:R2:W-:Y:S06]  /*7e00*/  BAR.ARV R2, 0x100 ;  /* 0x000400020000751d */ /* 0x0005ec0000002000 */
[----:B------:R-:W4:Y:S01]  /*7e10*/  MUFU.EX2 R112, R112 ;  /* 0x0000007000707308 */ /* 0x000f220000000800 */
[----:B-1----:R-:W-:-:S01]  /*7e20*/  FADD.FTZ R157, R109, R132 ;  /* 0x000000846d9d7221 */ /* 0x002fc20000010000 */
[----:B--2---:R-:W-:Y:S02]  /*7e30*/  @!P1 VIADD R2, R161, 0x29840 ;  /* 0x00029840a1029836 */ /* 0x004fe40000000000 */
[----:B---3--:R-:W-:-:S03]  /*7e40*/  FADD.FTZ R132, R114, R3 ;  /* 0x0000000372847221 */ /* 0x008fc60000010000 */
[----:B------:R-:W-:Y:S01]  /*7e50*/  @!P1 PRMT R2, RZ, 0x654, R2 ;  /* 0x00000654ff029816 */ /* 0x000fe20000000002 */
[----:B------:R-:W1:Y:S03]  /*7e60*/  MUFU.EX2 R115, R115 ;  /* 0x0000007300737308 */ /* 0x000e660000000800 */
[----:B------:R2:W-:Y:S05]  /*7e70*/  @!P1 SYNCS.ARRIVE.TRANS64.RED.A1T0 RZ, [R2+URZ], RZ ;  /* 0x000000ff02ff99a7 */ /* 0x0005ea000810043f */
[----:B------:R-:W-:Y:S01]  /*7e80*/  MUFU.EX2 R113, R113 ;  /* 0x0000007100717308 */ /* 0x000fe20000000800 */
[----:B----4-:R-:W-:-:S07]  /*7e90*/  FADD.FTZ R162, R112, R157 ;  /* 0x0000009d70a27221 */ /* 0x010fce0000010000 */
[----:B------:R-:W3:Y:S01]  /*7ea0*/  MUFU.EX2 R118, R118 ;  /* 0x0000007600767308 */ /* 0x000ee20000000800 */
[----:B-1----:R-:W-:-:S07]  /*7eb0*/  FADD.FTZ R3, R115, R132 ;  /* 0x0000008473037221 */ /* 0x002fce0000010000 */
[----:B------:R-:W-:Y:S08]  /*7ec0*/  MUFU.EX2 R116, R116 ;  /* 0x0000007400747308 */ /* 0x000ff00000000800 */
[----:B------:R-:W1:Y:S01]  /*7ed0*/  MUFU.EX2 R129, R129 ;  /* 0x0000008100817308 */ /* 0x000e620000000800 */
[----:B---3--:R-:W-:-:S07]  /*7ee0*/  FADD.FTZ R132, R118, R3 ;  /* 0x0000000376847221 */ /* 0x008fce0000010000 */
[----:B------:R-:W-:Y:S08]  /*7ef0*/  MUFU.EX2 R88, R88 ;  /* 0x0000005800587308 */ /* 0x000ff00000000800 */
[----:B------:R-:W3:Y:S01]  /*7f00*/  MUFU.EX2 R128, R128 ;  /* 0x0000008000807308 */ /* 0x000ee20000000800 */
[----:B-1----:R-:W-:-:S07]  /*7f10*/  FADD.FTZ R3, R129, R132 ;  /* 0x0000008481037221 */ /* 0x002fce0000010000 */
[----:B------:R-:W-:Y:S08]  /*7f20*/  MUFU.EX2 R89, R89 ;  /* 0x0000005900597308 */ /* 0x000ff00000000800 */
[----:B------:R-:W1:Y:S01]  /*7f30*/  MUFU.EX2 R91, R91 ;  /* 0x0000005b005b7308 */ /* 0x000e620000000800 */
[----:B---3--:R-:W-:-:S07]  /*7f40*/  FADD.FTZ R132, R128, R3 ;  /* 0x0000000380847221 */ /* 0x008fce0000010000 */
[----:B------:R-:W-:Y:S08]  /*7f50*/  MUFU.EX2 R92, R92 ;  /* 0x0000005c005c7308 */ /* 0x000ff00000000800 */
[----:B------:R3:W-:Y:S01]  /*7f60*/  MUFU.EX2 R159, R95 ;  /* 0x0000005f009f7308 */ /* 0x0007e20000000800 */
[----:B-1----:R-:W-:-:S07]  /*7f70*/  FADD.FTZ R132, R91, R132 ;  /* 0x000000845b847221 */ /* 0x002fce0000010000 */
[----:B------:R-:W1:Y:S01]  /*7f80*/  MUFU.EX2 R133, R133 ;  /* 0x0000008500857308 */ /* 0x000e620000000800 */
[----:B---3--:R-:W-:-:S04]  /*7f90*/  FADD.FTZ R95, R113, R162 ;  /* 0x000000a2715f7221 */ /* 0x008fc80000010000 */
[----:B------:R-:W-:-:S03]  /*7fa0*/  FADD.FTZ R95, R116, R95 ;  /* 0x0000005f745f7221 */ /* 0x000fc60000010000 */
[----:B------:R-:W-:Y:S08]  /*7fb0*/  MUFU.EX2 R93, R93 ;  /* 0x0000005d005d7308 */ /* 0x000ff00000000800 */
[----:B------:R-:W-:Y:S01]  /*7fc0*/  MUFU.EX2 R96, R96 ;  /* 0x0000006000607308 */ /* 0x000fe20000000800 */
[----:B-1----:R-:W-:-:S04]  /*7fd0*/  FADD.FTZ R132, R133, R132 ;  /* 0x0000008485847221 */ /* 0x002fc80000010000 */
[----:B------:R-:W-:-:S03]  /*7fe0*/  FADD.FTZ R132, R159, R132 ;  /* 0x000000849f847221 */ /* 0x000fc60000010000 */
[----:B------:R1:W3:Y:S08]  /*7ff0*/  MUFU.EX2 R171, R98 ;  /* 0x0000006200ab7308 */ /* 0x0002f00000000800 */
[----:B------:R-:W4:Y:S01]  /*8000*/  MUFU.EX2 R97, R97 ;  /* 0x0000006100617308 */ /* 0x000f220000000800 */
[----:B-1----:R-:W-:-:S04]  /*8010*/  FADD.FTZ R98, R88, R95 ;  /* 0x0000005f58627221 */ /* 0x002fc80000010000 */
[----:B------:R-:W-:-:S03]  /*8020*/  FADD.FTZ R3, R89, R98 ;  /* 0x0000006259037221 */ /* 0x000fc60000010000 */
[----:B------:R-:W1:Y:S01]  /*8030*/  MUFU.EX2 R157, R104 ;  /* 0x00000068009d7308 */ /* 0x000e620000000800 */
[----:B------:R-:W-:-:S01]  /*8040*/  FADD.FTZ R98, R92, R3 ;  /* 0x000000035c627221 */ /* 0x000fc20000010000 */
[----:B---3--:R-:W-:-:S03]  /*8050*/  FADD.FTZ R132, R171, R132 ;  /* 0x00000084ab847221 */ /* 0x008fc60000010000 */
[----:B------:R-:W-:-:S03]  /*8060*/  FADD.FTZ R3, R93, R98 ;  /* 0x000000625d037221 */ /* 0x000fc60000010000 */
[----:B------:R-:W3:Y:S01]  /*8070*/  MUFU.EX2 R100, R100 ;  /* 0x0000006400647308 */ /* 0x000ee20000000800 */
[----:B--2---:R-:W-:-:S04]  /*8080*/  FADD.FTZ R2, R96, R3 ;  /* 0x0000000360027221 */ /* 0x004fc80000010000 */
[----:B----4-:R-:W-:-:S03]  /*8090*/  FADD.FTZ R3, R97, R2 ;  /* 0x0000000261037221 */ /* 0x010fc60000010000 */
        /* <DEDUP_REMOVED lines=9> */
.L_x_1883:
[----:B------:R-:W-:Y:S01]  /*8130*/  UISETP.GT.AND UP0, UPT, UR7, UR46, UPT ;  /* 0x0000002e0700728c */ /* 0x000fe2000bf04270 */
[----:B------:R-:W-:Y:S01]  /*8140*/  F2FP.SATFINITE.E4M3.F32.PACK_AB_MERGE_C R9, R12, R9, RZ ;  /* 0x000000090c09723e */ /* 0x000fe200048070ff */
[----:B------:R-:W-:Y:S01]  /*8150*/  ULEA UR5, UR6, UR38, 0x3 ;  /* 0x0000002606057291 */ /* 0x000fe2000f8e183f */
[----:B------:R-:W-:Y:S01]  /*8160*/  F2FP.SATFINITE.E4M3.F32.PACK_AB_MERGE_C R4, R127, R4, RZ ;  /* 0x000000047f04723e */ /* 0x000fe200048070ff */
[----:B------:R-:W-:Y:S01]  /*8170*/  UIADD3 UR7, UR7, -0x1, URZ ;  /* 0xffffffff07077890 */ /* 0x000fe2000fffe03f */
[----:B------:R-:W-:Y:S01]  /*8180*/  F2FP.SATFINITE.E4M3.F32.PACK_AB_MERGE_C R5, R5, R100, RZ ;  /* 0x000000640505723e */ /* 0x000fe200048070ff */
[----:B------:R-:W-:Y:S01]  /*8190*/  UIADD3 UR5, UR5, 0x29860, URZ ;  /* 0x0002986005057890 */ /* 0x000fe2000fffe03f */
[----:B------:R-:W-:Y:S01]  /*81a0*/  PLOP3.LUT P2, PT, PT, PT, UP0, 0x80, 0x0 ;  /* 0x000000000000781c */ /* 0x000fe20003f4f008 */
[----:B------:R-:W-:Y:S01]  /*81b0*/  UMOV UR45, UR39 ;  /* 0x00000027002d7c82 */ /* 0x000fe20008000000 */
[----:B------:R-:W-:Y:S01]  /*81c0*/  F2FP.SATFINITE.E4M3.F32.PACK_AB_MERGE_C R117, R156, R117, RZ ;  /* 0x000000759c75723e */ /* 0x000fe200048070ff */
[----:B------:R-:W-:Y:S01]  /*81d0*/  UPRMT UR5, UR52, 0x654, UR5 ;  /* 0x0000065434057896 */ /* 0x000fe20008000005 */
[----:B------:R-:W-:Y:S01]  /*81e0*/  F2FP.SATFINITE.E4M3.F32.PACK_AB_MERGE_C R13, R20, R13, RZ ;  /* 0x0000000d140d723e */ /* 0x000fe200048070ff */
[----:B------:R-:W-:Y:S01]  /*81f0*/  UMOV UR6, UR36 ;  /* 0x0000002400067c82 */ /* 0x000fe20008000000 */
[----:B------:R-:W-:Y:S01]  /*8200*/  F2FP.SATFINITE.E4M3.F32.PACK_AB_MERGE_C R153, R160, R153, RZ ;  /* 0x00000099a099723e */ /* 0x000fe200048070ff */
[----:B------:R-:W-:Y:S01]  /*8210*/  FMUL.FTZ R24, R24, R101 ;  /* 0x0000006518187220 */ /* 0x000fe20000410000 */
[----:B------:R-:W-:Y:S01]  /*8220*/  F2FP.SATFINITE.E4M3.F32.PACK_AB_MERGE_C R137, R140, R137, RZ ;  /* 0x000000898c89723e */ /* 0x000fe200048070ff */
[-C--:B------:R-:W-:Y:S01]  /*8230*/  FMUL.FTZ R25, R25, R101.reuse ;  /* 0x0000006519197220 */ /* 0x080fe20000410000 */
[----:B------:R-:W-:Y:S01]  /*8240*/  F2FP.SATFINITE.E4M3.F32.PACK_AB_MERGE_C R142, R143, R142, RZ ;  /* 0x0000008e8f8e723e */ /* 0x000fe200048070ff */
[----:B------:R-:W-:Y:S01]  /*8250*/  FMUL.FTZ R28, R28, R101 ;  /* 0x000000651c1c7220 */ /* 0x000fe20000410000 */
[----:B------:R-:W-:Y:S01]  /*8260*/  F2FP.SATFINITE.E4M3.F32.PACK_AB_MERGE_C R145, R148, R145, RZ ;  /* 0x000000919491723e */ /* 0x000fe200048070ff */
[----:B------:R-:W-:Y:S01]  /*8270*/  SYNCS.ARRIVE.TRANS64.RED.A1T0 RZ, [UR5], RZ ;  /* 0x000000ffffff79a7 */ /* 0x000fe20008100405 */
        /* <DEDUP_REMOVED lines=95> */
.L_x_1874:
[----:B------:R-:W-:-:S13]  /*8870*/  ISETP.LE.AND P2, PT, RZ, UR7, PT ;  /* 0x00000007ff007c0c */ /* 0x000fda000bf43270 */
[----:B------:R-:W-:Y:S05]  /*8880*/  @!P2 BRA `(.L_x_1885) ;  /* 0x0000002c0028a947 */ /* 0x000fea0003800000 */
[----:B------:R-:W-:Y:S01]  /*8890*/  IMAD.MOV.U32 R7, RZ, RZ, R6 ;  /* 0x000000ffff077224 */ /* 0x000fe200078e0006 */
[----:B------:R-:W-:Y:S01]  /*88a0*/  UMOV UR40, UR39 ;  /* 0x0000002700287c82 */ /* 0x000fe20008000000 */
[----:B------:R-:W-:Y:S01]  /*88b0*/  IMAD.MOV.U32 R5, RZ, RZ, R0 ;  /* 0x000000ffff057224 */ /* 0x000fe200078e0000 */
[----:B------:R-:W-:-:S06]  /*88c0*/  UMOV UR6, UR36 ;  /* 0x0000002400067c82 */ /* 0x000fcc0008000000 */
.L_x_1895:
        /* <DEDUP_REMOVED lines=9> */
.L_x_1887:
[----:B------:R-:W-:Y:S01]  /*8960*/  ULEA UR5, UR36, UR38, 0x3 ;  /* 0x0000002624057291 */ /* 0x000fe2000f8e183f */
[----:B------:R-:W-:-:S05]  /*8970*/  IMAD.U32 R0, RZ, RZ, UR39 ;  /* 0x00000027ff007e24 */ /* 0x000fca000f8e00ff */
[----:B------:R-:W-:-:S04]  /*8980*/  SHF.L.U32 R0, R0, 0x1f, RZ ;  /* 0x0000001f00007819 */ /* 0x000fc800000006ff */
[----:B------:R1:W2:Y:S01]  /*8990*/  SYNCS.PHASECHK.TRANS64.TRYWAIT P2, [UR5+0x29830], R0 ;  /* 0x02983000ff0075a7 */ /* 0x0002a20008040145 */
[----:B------:R-:W-:Y:S05]  /*89a0*/  @!P0 BRA `(.L_x_1888) ;  /* 0x0000000000048947 */ /* 0x000fea0003800000 */
[----:B------:R-:W-:Y:S01]  /*89b0*/  BPT.TRAP 0x1 ;  /* 0x000000040000795c */ /* 0x000fe20000300000 */
.L_x_1888:
[----:B--2---:R-:W-:Y:S05]  /*89c0*/  @P2 BRA `(.L_x_1886) ;  /* 0x0000000000082947 */ /* 0x004fea0003800000 */
[----:B------:R-:W2:Y:S02]  /*89d0*/  SYNCS.PHASECHK.TRANS64.TRYWAIT P2, [UR5+0x29830], R0 ;  /* 0x02983000ff0075a7 */ /* 0x000ea40008040145 */
[----:B--2---:R-:W-:Y:S05]  /*89e0*/  @!P2 BRA `(.L_x_1889) ;  /* 0x000000880018a947 */ /* 0x004fea0003800000 */
.L_x_1886:
[----:B------:R-:W3:Y:S01]  /*89f0*/  S2R R4, SR_TID.X ;  /* 0x0000000000047919 */ /* 0x000ee20000002100 */
        /* <DEDUP_REMOVED lines=21> */
[----:B---3--:R-:W-:-:S05]  /*8b50*/  SHF.R.U32.HI R4, RZ, 0x7, R4 ;  /* 0x00000007ff047819 */ /* 0x008fca0000011604 */
        /* <DEDUP_REMOVED lines=165> */
.L_x_1891:
[----:B------:R-:W-:Y:S01]  /*95b0*/  ULEA UR5, UR6, UR38, 0x3 ;  /* 0x0000002606057291 */ /* 0x000fe2000f8e183f */
[----:B------:R-:W-:-:S05]  /*95c0*/  IMAD.U32 R0, RZ, RZ, UR40 ;  /* 0x00000028ff007e24 */ /* 0x000fca000f8e00ff */
[----:B------:R-:W-:-:S04]  /*95d0*/  SHF.L.U32 R0, R0, 0x1f, RZ ;  /* 0x0000001f00007819 */ /* 0x000fc800000006ff */
[----:B------:R1:W2:Y:S01]  /*95e0*/  SYNCS.PHASECHK.TRANS64.TRYWAIT P2, [UR5+0x29850], R0 ;  /* 0x02985000ff0075a7 */ /* 0x0002a20008040145 */
[----:B------:R-:W-:Y:S05]  /*95f0*/  @!P0 BRA `(.L_x_1892) ;  /* 0x0000000000048947 */ /* 0x000fea0003800000 */
[----:B------:R-:W-:Y:S01]  /*9600*/  BPT.TRAP 0x1 ;  /* 0x000000040000795c */ /* 0x000fe20000300000 */
.L_x_1892:
[----:B--2---:R-:W-:Y:S05]  /*9610*/  @P2 BRA `(.L_x_1890) ;  /* 0x0000000000082947 */ /* 0x004fea0003800000 */
[----:B------:R-:W2:Y:S02]  /*9620*/  SYNCS.PHASECHK.TRANS64.TRYWAIT P2, [UR5+0x29850], R0 ;  /* 0x02985000ff0075a7 */ /* 0x000ea40008040145 */
[----:B--2---:R-:W-:Y:S05]  /*9630*/  @!P2 BRA `(.L_x_1893) ;  /* 0x0000007c001ca947 */ /* 0x004fea0003800000 */
.L_x_1890:
        /* <DEDUP_REMOVED lines=114> */
[----:B------:R-:W-:-:S01]  /*9d60*/  FFMA.FTZ R137, R144, UR37, -R194 ;  /* 0x0000002590897c23 */ /* 0x000fc200080108c2 */
[--C-:B------:R-:W-:Y:S01]  /*9d70*/  FFMA.FTZ R144, R149, UR37, -R194.reuse ;  /* 0x0000002595907c23 */ /* 0x100fe200080108c2 */
[----:B------:R-:W-:Y:S02]  /*9d80*/  IMAD.U32 R149, RZ, RZ, UR37 ;  /* 0x00000025ff957e24 */ /* 0x000fe4000f8e00ff */
[--C-:B------:R-:W-:Y:S01]  /*9d90*/  FFMA.FTZ R21, R140, UR37, -R194.reuse ;  /* 0x000000258c157c23 */ /* 0x100fe200080108c2 */
[----:B------:R-:W-:-:S01]  /*9da0*/  FFMA.FTZ R140, R145, UR37, -R194 ;  /* 0x00000025918c7c23 */ /* 0x000fc200080108c2 */
[----:B------:R-:W-:Y:S01]  /*9db0*/  FFMA.FTZ R145, R101, UR37, -R194 ;  /* 0x0000002565917c23 */ /* 0x000fe200080108c2 */
[----:B------:R-:W-:-:S01]  /*9dc0*/  FFMA.FTZ R101, R6, R149, -8 ;  /* 0xc100000006657423 */ /* 0x000fc20000010095 */
[--C-:B------:R-:W-:Y:S01]  /*9dd0*/  FFMA.FTZ R15, R136, UR37, -R194.reuse ;  /* 0x00000025880f7c23 */ /* 0x100fe200080108c2 */
[----:B------:R-:W-:-:S01]  /*9de0*/  FFMA.FTZ R136, R141, UR37, -R194 ;  /* 0x000000258d887c23 */ /* 0x000fc200080108c2 */
[--C-:B------:R-:W-:Y:S01]  /*9df0*/  FFMA.FTZ R7, R152, UR37, -R194.reuse ;  /* 0x0000002598077c23 */ /* 0x100fe200080108c2 */
[----:B------:R-:W-:-:S01]  /*9e00*/  FFMA.FTZ R141, R148, UR37, -R194 ;  /* 0x00000025948d7c23 */ /* 0x000fc200080108c2 */
[----:B------:R-:W-:Y:S01]  /*9e10*/  FFMA.FTZ R148, R154, UR37, -R101 ;  /* 0x000000259a947c23 */ /* 0x000fe20008010865 */
[----:B------:R-:W-:-:S01]  /*9e20*/  FFMA.FTZ R8, R153, UR37, -R194 ;  /* 0x0000002599087c23 */ /* 0x000fc200080108c2 */
[----:B------:R-:W-:Y:S01]  /*9e30*/  FFMA.FTZ R149, R155, UR37, -R101 ;  /* 0x000000259b957c23 */ /* 0x000fe20008010865 */
[----:B------:R-:W-:Y:S01]  /*9e40*/  MUFU.EX2 R5, R5 ;  /* 0x0000000500057308 */ /* 0x000fe20000000800 */
        /* <DEDUP_REMOVED lines=57> */
[----:B------:R-:W-:-:S02]  /*a1e0*/  WARPGROUP.DEPBAR.LE gsb0, 0x0 ;  /* 0x00008000000079c5 */ /* 0x000fc40000010000 */
[----:B------:R-:W-:Y:S01]  /*a1f0*/  WARPGROUP.ARRIVE ;  /* 0x00000000000079c5 */ /* 0x000fe20000000000 */
[----:B------:R-:W-:Y:S01]  /*a200*/  FFMA.FTZ R114, R114, UR37, -R101 ;  /* 0x0000002572727c23 */ /* 0x000fe20008010865 */
[----:B------:R-:W-:-:S01]  /*a210*/  FFMA.FTZ R113, R113, UR37, -R194 ;  /* 0x0000002571717c23 */ /* 0x000fc200080108c2 */
[----:B------:R-:W-:Y:S01]  /*a220*/  FFMA.FTZ R115, R115, UR37, -R101 ;  /* 0x0000002573737c23 */ /* 0x000fe20008010865 */
[----:B------:R-:W2:Y:S01]  /*a230*/  MUFU.EX2 R153, R153 ;  /* 0x0000009900997308 */ /* 0x000ea20000000800 */
[----:B---3--:R-:W-:-:S01]  /*a240*/  FADD.FTZ R2, R152, R3 ;  /* 0x0000000398027221 */ /* 0x008fc20000010000 */
[----:B------:R-:W-:Y:S01]  /*a250*/  QGMMA.64x128x32.F32.E4M3.E4M3 R24, R176, gdesc[UR8], R24, gsb0 ;  /* 0x01e00008b0187df3 */ /* 0x000fe20008000818 */
[----:B------:R-:W-:Y:S01]  /*a260*/  UIADD3 UR10, UR5, 0x300, URZ ;  /* 0x00000300050a7890 */ /* 0x000fe2000fffe03f */
[--C-:B------:R-:W-:Y:S01]  /*a270*/  FFMA.FTZ R116, R116, UR37, -R194.reuse ;  /* 0x0000002574747c23 */ /* 0x100fe200080108c2 */
[----:B------:R-:W-:Y:S01]  /*a280*/  UMOV UR11, 0xc0000010 ;  /* 0xc0000010000b7882 */ /* 0x000fe20000000000 */
[----:B------:R-:W-:Y:S01]  /*a290*/  FFMA.FTZ R118, R118, UR37, -R101 ;  /* 0x0000002576767c23 */ /* 0x000fe20008010865 */
[----:B------:R-:W-:-:S01]  /*a2a0*/  FFMA.FTZ R117, R117, UR37, -R194 ;  /* 0x0000002575757c23 */ /* 0x000fc200080108c2 */
[----:B------:R-:W3:Y:S01]  /*a2b0*/  MUFU.EX2 R11, R11 ;  /* 0x0000000b000b7308 */ /* 0x000ee20000000800 */
[----:B-1----:R-:W-:-:S01]  /*a2c0*/  FADD.FTZ R158, R10, R159 ;  /* 0x0000009f0a9e7221 */ /* 0x002fc20000010000 */
[----:B------:R-:W-:Y:S01]  /*a2d0*/  FFMA.FTZ R119, R119, UR37, -R101 ;  /* 0x0000002577777c23 */ /* 0x000fe20008010865 */
[----:B------:R-:W-:-:S01]  /*a2e0*/  FFMA.FTZ R88, R88, UR37, -R194 ;  /* 0x0000002558587c23 */ /* 0x000fc200080108c2 */
[--C-:B------:R-:W-:Y:S01]  /*a2f0*/  FFMA.FTZ R90, R90, UR37, -R101.reuse ;  /* 0x000000255a5a7c23 */ /* 0x100fe20008010865 */
[----:B------:R-:W-:-:S01]  /*a300*/  FFMA.FTZ R94, R94, UR37, -R101 ;  /* 0x000000255e5e7c23 */ /* 0x000fc20008010865 */
[----:B------:R-:W-:Y:S01]  /*a310*/  FFMA.FTZ R89, R89, UR37, -R194 ;  /* 0x0000002559597c23 */ /* 0x000fe200080108c2 */
[----:B------:R-:W-:-:S01]  /*a320*/  FFMA.FTZ R91, R91, UR37, -R101 ;  /* 0x000000255b5b7c23 */ /* 0x000fc20008010865 */
[----:B------:R-:W1:Y:S01]  /*a330*/  MUFU.EX2 R154, R154 ;  /* 0x0000009a009a7308 */ /* 0x000e620000000800 */
[----:B--2---:R-:W-:-:S01]  /*a340*/  FADD.FTZ R3, R153, R2 ;  /* 0x0000000299037221 */ /* 0x004fc20000010000 */
[--C-:B------:R-:W-:Y:S01]  /*a350*/  FFMA.FTZ R92, R92, UR37, -R194.reuse ;  /* 0x000000255c5c7c23 */ /* 0x100fe200080108c2 */
        /* <DEDUP_REMOVED lines=9> */
[--C-:B------:R-:W-:Y:S01]  /*a3f0*/  FFMA.FTZ R102, R102, UR37, -R101.reuse ;  /* 0x0000002566667c23 */ /* 0x100fe20008010865 */
[----:B------:R-:W-:-:S03]  /*a400*/  FFMA.FTZ R101, R103, UR37, -R101 ;  /* 0x0000002567657c23 */ /* 0x000fc60008010865 */
        /* <DEDUP_REMOVED lines=28> */
[----:B------:R-:W-:Y:S02]  /*a5d0*/  WARPGROUP.DEPBAR.LE gsb0, 0x0 ;  /* 0x00008000000079c5 */ /* 0x000fe40000010000 */
[----:B------:R-:W-:-:S04]  /*a5e0*/  WARPGROUP.ARRIVE ;  /* 0x00000000000079c5 */ /* 0x000fc80000000000 */
[----:B------:R-:W2:Y:S01]  /*a5f0*/  MUFU.EX2 R146, R146 ;  /* 0x0000009200927308 */ /* 0x000ea20000000800 */
[----:B---3--:R-:W-:-:S01]  /*a600*/  FADD.FTZ R3, R143, R2 ;  /* 0x000000028f037221 */ /* 0x008fc20000010000 */
[----:B------:R-:W-:Y:S01]  /*a610*/  QGMMA.64x128x32.F32.E4M3.E4M3 R24, R172, gdesc[UR8], R24, gsb0 ;  /* 0x01e00008ac187df3 */ /* 0x000fe20008000818 */
[----:B------:R-:W-:Y:S01]  /*a620*/  UIADD3 UR10, UR5, 0x400, URZ ;  /* 0x00000400050a7890 */ /* 0x000fe2000fffe03f */
[----:B-1----:R-:W-:Y:S01]  /*a630*/  FADD.FTZ R159, R137, R158 ;  /* 0x0000009e899f7221 */ /* 0x002fe20000010000 */
[----:B------:R-:W-:-:S03]  /*a640*/  UMOV UR11, 0xc0000010 ;  /* 0xc0000010000b7882 */ /* 0x000fc60000000000 */
[----:B------:R-:W1:Y:S08]  /*a650*/  MUFU.EX2 R140, R140 ;  /* 0x0000008c008c7308 */ /* 0x000e700000000800 */
        /* <DEDUP_REMOVED lines=38> */
[----:B------:R-:W-:Y:S06]  /*a8c0*/  QGMMA.64x128x32.F32.E4M3.E4M3 R24, R168, gdesc[UR8], R24, gsb0 ;  /* 0x01e00008a8187df3 */ /* 0x000fec0008000818 */
        /* <DEDUP_REMOVED lines=24> */
[----:B------:R-:W-:Y:S01]  /*aa50*/  MUFU.EX2 R114, R114 ;  /* 0x0000007200727308 */ /* 0x000fe20000000800 */
[----:B--2---:R-:W-:-:S01]  /*aa60*/  FADD.FTZ R159, R111, R158 ;  /* 0x0000009e6f9f7221 */ /* 0x004fc20000010000 */
[----:B------:R-:W-:-:S06]  /*aa70*/  IADD3 R158, -R195, 0xb, RZ ;  /* 0x0000000bc39e7810 */ /* 0x000fcc0007ffe1ff */
[----:B------:R-:W2:Y:S01]  /*aa80*/  MUFU.EX2 R113, R113 ;  /* 0x0000007100717308 */ /* 0x000ea20000000800 */
[----:B-1----:R-:W-:-:S07]  /*aa90*/  FADD.FTZ R2, R112, R3 ;  /* 0x0000000370027221 */ /* 0x002fce0000010000 */
[----:B------:R-:W-:Y:S08]  /*aaa0*/  MUFU.EX2 R115, R115 ;  /* 0x0000007300737308 */ /* 0x000ff00000000800 */
[----:B------:R-:W1:Y:S01]  /*aab0*/  MUFU.EX2 R116, R116 ;  /* 0x0000007400747308 */ /* 0x000e620000000800 */
[----:B--2---:R-:W-:-:S07]  /*aac0*/  FADD.FTZ R3, R113, R2 ;  /* 0x0000000271037221 */ /* 0x004fce0000010000 */
[----:B------:R-:W-:Y:S08]  /*aad0*/  MUFU.EX2 R118, R118 ;  /* 0x0000007600767308 */ /* 0x000ff00000000800 */
[----:B------:R-:W2:Y:S01]  /*aae0*/  MUFU.EX2 R117, R117 ;  /* 0x0000007500757308 */ /* 0x000ea20000000800 */
[----:B-1----:R-:W-:-:S01]  /*aaf0*/  FADD.FTZ R2, R116, R3 ;  /* 0x0000000374027221 */ /* 0x002fc20000010000 */
[----:B------:R-:W-:-:S06]  /*ab00*/  WARPGROUP.DEPBAR.LE gsb0, 0x0 ;  /* 0x00008000000079c5 */ /* 0x000fcc0000010000 */
[----:B------:R-:W1:Y:S08]  /*ab10*/  MUFU.EX2 R119, R119 ;  /* 0x0000007700777308 */ /* 0x000e700000000800 */
[----:B------:R-:W3:Y:S01]  /*ab20*/  MUFU.EX2 R88, R88 ;  /* 0x0000005800587308 */ /* 0x000ee20000000800 */
[----:B--2---:R-:W-:-:S07]  /*ab30*/  FADD.FTZ R3, R117, R2 ;  /* 0x0000000275037221 */ /* 0x004fce0000010000 */
[----:B------:R-:W-:Y:S08]  /*ab40*/  MUFU.EX2 R90, R90 ;  /* 0x0000005a005a7308 */ /* 0x000ff00000000800 */
[----:B------:R2:W-:Y:S08]  /*ab50*/  MUFU.EX2 R161, R94 ;  /* 0x0000005e00a17308 */ /* 0x0005f00000000800 */
[----:B------:R-:W4:Y:S01]  /*ab60*/  MUFU.EX2 R89, R89 ;  /* 0x0000005900597308 */ /* 0x000f220000000800 */
[----:B--2---:R-:W-:-:S04]  /*ab70*/  FADD.FTZ R94, R114, R159 ;  /* 0x0000009f725e7221 */ /* 0x004fc80000010000 */
[----:B------:R-:W-:-:S03]  /*ab80*/  FADD.FTZ R159, R115, R94 ;  /* 0x0000005e739f7221 */ /* 0x000fc60000010000 */
[----:B------:R-:W-:Y:S01]  /*ab90*/  MUFU.EX2 R91, R91 ;  /* 0x0000005b005b7308 */ /* 0x000fe20000000800 */
[----:B------:R-:W-:-:S01]  /*aba0*/  FADD.FTZ R94, R118, R159 ;  /* 0x0000009f765e7221 */ /* 0x000fc20000010000 */
[----:B------:R-:W-:-:S05]  /*abb0*/  IMAD.U32 R159, RZ, RZ, UR36 ;  /* 0x00000024ff9f7e24 */ /* 0x000fca000f8e00ff */
[----:B------:R-:W-:Y:S01]  /*abc0*/  @!P1 LEA R2, R159, UR38, 0x3 ;  /* 0x000000269f029c11 */ /* 0x000fe2000f8e18ff */
[----:B------:R-:W2:Y:S04]  /*abd0*/  MUFU.EX2 R92, R92 ;  /* 0x0000005c005c7308 */ /* 0x000ea80000000800 */
[----:B------:R-:W-:-:S04]  /*abe0*/  @!P1 VIADD R2, R2, 0x29840 ;  /* 0x0002984002029836 */ /* 0x000fc80000000000 */
[----:B------:R-:W5:Y:S01]  /*abf0*/  MUFU.EX2 R93, R93 ;  /* 0x0000005d005d7308 */ /* 0x000f620000000800 */
[----:B------:R-:W-:Y:S01]  /*ac00*/  @!P1 PRMT R2, RZ, 0x654, R2 ;  /* 0x00000654ff029816 */ /* 0x000fe20000000002 */
[----:B------:R1:W-:Y:S06]  /*ac10*/  BAR.ARV R158, 0x100 ;  /* 0x0004009e0000751d */ /* 0x0003ec0000002000 */
[----:B------:R1:W-:Y:S01]  /*ac20*/  MUFU.EX2 R160, R95 ;  /* 0x0000005f00a07308 */ /* 0x0003e20000000800 */
[----:B------:R5:W-:Y:S07]  /*ac30*/  @!P1 SYNCS.ARRIVE.TRANS64.RED.A1T0 RZ, [R2+URZ], RZ ;  /* 0x000000ff02ff99a7 */ /* 0x000bee000810043f */
[----:B------:R-:W5:Y:S01]  /*ac40*/  MUFU.EX2 R96, R96 ;  /* 0x0000006000607308 */ /* 0x000f620000000800 */
[----:B-1----:R-:W-:-:S01]  /*ac50*/  FADD.FTZ R95, R119, R94 ;  /* 0x0000005e775f7221 */ /* 0x002fc20000010000 */
[----:B---3--:R-:W-:-:S04]  /*ac60*/  FADD.FTZ R94, R88, R3 ;  /* 0x00000003585e7221 */ /* 0x008fc80000010000 */
[----:B----4-:R-:W-:Y:S02]  /*ac70*/  FADD.FTZ R3, R89, R94 ;  /* 0x0000005e59037221 */ /* 0x010fe40000010000 */
[----:B------:R1:W3:Y:S02]  /*ac80*/  MUFU.EX2 R171, R98 ;  /* 0x0000006200ab7308 */ /* 0x0002e40000000800 */
[----:B--2---:R-:W-:-:S04]  /*ac90*/  FADD.FTZ R94, R92, R3 ;  /* 0x000000035c5e7221 */ /* 0x004fc80000010000 */
[----:B-----5:R-:W-:Y:S02]  /*aca0*/  FADD.FTZ R3, R93, R94 ;  /* 0x0000005e5d037221 */ /* 0x020fe40000010000 */
[----:B------:R-:W2:Y:S01]  /*acb0*/  MUFU.EX2 R97, R97 ;  /* 0x0000006100617308 */ /* 0x000ea20000000800 */
[----:B-1----:R-:W-:-:S01]  /*acc0*/  FADD.FTZ R98, R90, R95 ;  /* 0x0000005f5a627221 */ /* 0x002fc20000010000 */
[----:B------:R-:W-:-:S03]  /*acd0*/  FADD.FTZ R2, R96, R3 ;  /* 0x0000000360027221 */ /* 0x000fc60000010000 */
[----:B------:R-:W-:-:S03]  /*ace0*/  FADD.FTZ R98, R91, R98 ;  /* 0x000000625b627221 */ /* 0x000fc60000010000 */
[----:B------:R-:W1:Y:S01]  /*acf0*/  MUFU.EX2 R99, R99 ;  /* 0x0000006300637308 */ /* 0x000e620000000800 */
[----:B------:R-:W-:-:S04]  /*ad00*/  FADD.FTZ R98, R161, R98 ;  /* 0x00000062a1627221 */ /* 0x000fc80000010000 */
[----:B------:R-:W-:-:S03]  /*ad10*/  FADD.FTZ R98, R160, R98 ;  /* 0x00000062a0627221 */ /* 0x000fc60000010000 */
[----:B------:R-:W4:Y:S01]  /*ad20*/  MUFU.EX2 R100, R100 ;  /* 0x0000006400647308 */ /* 0x000f220000000800 */
[----:B---3--:R-:W-:-:S01]  /*ad30*/  FADD.FTZ R98, R171, R98 ;  /* 0x00000062ab627221 */ /* 0x008fc20000010000 */
[----:B--2---:R-:W-:-:S06]  /*ad40*/  FADD.FTZ R3, R97, R2 ;  /* 0x0000000261037221 */ /* 0x004fcc0000010000 */
[----:B------:R-:W2:Y:S01]  /*ad50*/  MUFU.EX2 R95, R102 ;  /* 0x00000066005f7308 */ /* 0x000ea20000000800 */
[----:B-1----:R-:W-:-:S07]  /*ad60*/  FADD.FTZ R98, R99, R98 ;  /* 0x0000006263627221 */ /* 0x002fce0000010000 */
[----:B------:R-:W1:Y:S01]  /*ad70*/  MUFU.EX2 R145, R145 ;  /* 0x0000009100917308 */ /* 0x000e620000000800 */
[----:B----4-:R-:W-:-:S07]  /*ad80*/  FADD.FTZ R2, R100, R3 ;  /* 0x0000000364027221 */ /* 0x010fce0000010000 */
[----:B------:R-:W3:Y:S01]  /*ad90*/  MUFU.EX2 R101, R101 ;  /* 0x0000006500657308 */ /* 0x000ee20000000800 */
[----:B--2---:R-:W-:-:S01]  /*ada0*/  FADD.FTZ R98, R95, R98 ;  /* 0x000000625f627221 */ /* 0x004fc20000010000 */
[----:B-1----:R-:W-:-:S03]  /*adb0*/  FADD.FTZ R3, R145, R2 ;  /* 0x0000000291037221 */ /* 0x002fc60000010000 */
[----:B---3--:R-:W-:Y:S01]  /*adc0*/  FADD.FTZ R2, R101, R98 ;  /* 0x0000006265027221 */ /* 0x008fe20000010000 */
[----:B------:R-:W-:Y:S06]  /*add0*/  @!P0 BRA `(.L_x_1894) ;  /* 0x0000000000048947 */ /* 0x000fec0003800000 */
[----:B------:R-:W-:Y:S01]  /*ade0*/  BPT.TRAP 0x1 ;  /* 0x000000040000795c */ /* 0x000fe20000300000 */
.L_x_1894:
        /* <DEDUP_REMOVED lines=14> */
[----:B------:R-:W-:Y:S01]  /*aed0*/  FMUL.FTZ R26, R26, R5 ;  /* 0x000000051a1a7220 */ /* 0x000fe20000410000 */
        /* <DEDUP_REMOVED lines=101> */
.L_x_1885:
[----:B------:R-:W-:Y:S06]  /*b530*/  BAR.ARV 0x8, 0x120 ;  /* 0x0204800000007b1d */ /* 0x000fec0000002000 */
[----:B------:R-:W-:Y:S05]  /*b540*/  @!P0 BRA `(.L_x_1896) ;  /* 0x0000000000048947 */ /* 0x000fea0003800000 */
[----:B------:R-:W-:Y:S01]  /*b550*/  BPT.TRAP 0x1 ;  /* 0x000000040000795c */ /* 0x000fe20000300000 */
.L_x_1896:
[----:B------:R-:W-:Y:S01]  /*b560*/  ULEA UR9, UR36, UR38, 0x3 ;  /* 0x0000002624097291 */ /* 0x000fe2000f8e183f */
[----:B------:R-:W-:-:S05]  /*b570*/  IMAD.U32 R4, RZ, RZ, UR39 ;  /* 0x00000027ff047e24 */ /* 0x000fca000f8e00ff */
[----:B------:R-:W-:-:S04]  /*b580*/  SHF.L.U32 R4, R4, 0x1f, RZ ;  /* 0x0000001f04047819 */ /* 0x000fc800000006ff */
[----:B------:R1:W2:Y:S01]  /*b590*/  SYNCS.PHASECHK.TRANS64.TRYWAIT P1, [UR9+0x29850], R4 ;  /* 0x02985004ff0075a7 */ /* 0x0002a20008020149 */
[----:B------:R-:W-:Y:S05]  /*b5a0*/  @!P0 BRA `(.L_x_1897) ;  /* 0x0000000000048947 */ /* 0x000fea0003800000 */
[----:B------:R-:W-:Y:S01]  /*b5b0*/  BPT.TRAP 0x1 ;  /* 0x000000040000795c */ /* 0x000fe20000300000 */
.L_x_1897:
[----:B--2---:R-:W-:Y:S05]  /*b5c0*/  @P1 BRA `(.L_x_1898) ;  /* 0x0000000000081947 */ /* 0x004fea0003800000 */
[----:B------:R-:W2:Y:S02]  /*b5d0*/  SYNCS.PHASECHK.TRANS64.TRYWAIT P1, [UR9+0x29850], R4 ;  /* 0x02985004ff0075a7 */ /* 0x000ea40008020149 */
[----:B--2---:R-:W-:Y:S05]  /*b5e0*/  @!P1 BRA `(.L_x_1899) ;  /* 0x0000005c00489947 */ /* 0x004fea0003800000 */
.L_x_1898:
        /* <DEDUP_REMOVED lines=35> */
[----:B-12---:R-:W-:-:S03]  /*b820*/  IMAD.U32 R4, RZ, RZ, UR6 ;  /* 0x00000006ff047e24 */ /* 0x006fc6000f8e00ff */
[----:B------:R-:W-:Y:S01]  /*b830*/  IMAD.U32 R5, RZ, RZ, UR7 ;  /* 0x00000007ff057e24 */ /* 0x000fe2000f8e00ff */
[----:B------:R-:W-:Y:S02]  /*b840*/  UMOV UR7, 0xc0000010 ;  /* 0xc000001000077882 */ /* 0x000fe40000000000 */
[----:B------:R-:W-:Y:S02]  /*b850*/  UMOV UR6, UR4 ;  /* 0x0000000400067c82 */ /* 0x000fe40008000000 */
[----:B------:R1:W2:Y:S01]  /*b860*/  @P1 LDG.E R7, desc[UR54][R4.64] ;  /* 0x0000003604071981 */ /* 0x0002a2000c1e1900 */
[----:B------:R-:W-:Y:S02]  /*b870*/  WARPGROUP.DEPBAR.LE gsb0, 0x0 ;  /* 0x00008000000079c5 */ /* 0x000fe40000010000 */
[----:B------:R-:W-:-:S06]  /*b880*/  WARPGROUP.ARRIVE ;  /* 0x00000000000079c5 */ /* 0x000fcc0000000000 */
[----:B------:R-:W-:Y:S01]  /*b890*/  QGMMA.64x128x32.F32.E4M3.E4M3 R24, R176, gdesc[UR4], R24, gsb0 ;  /* 0x01e00004b0187df3 */ /* 0x000fe20008000818 */
[----:B------:R-:W-:Y:S01]  /*b8a0*/  UIADD3 UR4, UR8, 0x300, URZ ;  /* 0x0000030008047890 */ /* 0x000fe2000fffe03f */
[----:B------:R-:W-:-:S06]  /*b8b0*/  UMOV UR7, 0xc0000010 ;  /* 0xc000001000077882 */ /* 0x000fcc0000000000 */
[----:B------:R-:W-:Y:S01]  /*b8c0*/  UMOV UR6, UR4 ;  /* 0x0000000400067c82 */ /* 0x000fe20008000000 */
[----:B------:R-:W-:Y:S01]  /*b8d0*/  UIADD3 UR8, UR8, 0x400, URZ ;  /* 0x0000040008087890 */ /* 0x000fe2000fffe03f */
[----:B------:R-:W3:Y:S04]  /*b8e0*/  SHFL.BFLY PT, R8, R3, 0x2, 0x1f ;  /* 0x0c401f0003087f89 */ /* 0x000ee800000e0000 */
[----:B------:R-:W4:Y:S01]  /*b8f0*/  SHFL.BFLY PT, R9, R2, 0x2, 0x1f ;  /* 0x0c401f0002097f89 */ /* 0x000f2200000e0000 */
[----:B------:R-:W-:Y:S02]  /*b900*/  WARPGROUP.DEPBAR.LE gsb0, 0x0 ;  /* 0x00008000000079c5 */ /* 0x000fe40000010000 */
[----:B------:R-:W-:-:S06]  /*b910*/  WARPGROUP.ARRIVE ;  /* 0x00000000000079c5 */ /* 0x000fcc0000000000 */
[----:B------:R-:W-:Y:S01]  /*b920*/  QGMMA.64x128x32.F32.E4M3.E4M3 R24, R172, gdesc[UR4], R24, gsb0 ;  /* 0x01e00004ac187df3 */ /* 0x000fe20008000818 */
[----:B------:R-:W-:Y:S01]  /*b930*/  UMOV UR6, UR8 ;  /* 0x0000000800067c82 */ /* 0x000fe20008000000 */
        /* <DEDUP_REMOVED lines=21> */
[----:B------:R-:W4:Y:S01]  /*ba90*/  @P1 MUFU.RCP R10, R11 ;  /* 0x0000000b000a1308 */ /* 0x000f220000001000 */
        /* <DEDUP_REMOVED lines=15> */
.L_x_1900:
        /* <DEDUP_REMOVED lines=74> */
.L_x_1867:
        /* <DEDUP_REMOVED lines=10> */
[----:B------:R-:W-:Y:S02]  /*c0d0*/  F2FP.BF16.F32.PACK_AB R24, R24, R25 ;  /* 0x000000191818723e */ /* 0x000fe400000010ff */
[----:B------:R-:W-:Y:S02]  /*c0e0*/  F2FP.BF16.F32.PACK_AB R15, R14, R15 ;  /* 0x0000000f0e0f723e */ /* 0x000fe400000010ff */
[----:B------:R-:W-:Y:S02]  /*c0f0*/  F2FP.BF16.F32.PACK_AB R10, R10, R11 ;  /* 0x0000000b0a0a723e */ /* 0x000fe400000010ff */
[----:B------:R-:W-:Y:S02]  /*c100*/  F2FP.BF16.F32.PACK_AB R7, R6, R7 ;  /* 0x000000070607723e */ /* 0x000fe400000010ff */
[----:B------:R-:W-:-:S02]  /*c110*/  F2FP.BF16.F32.PACK_AB R60, R57, R60 ;  /* 0x0000003c393c723e */ /* 0x000fc400000010ff */
[----:B------:R-:W-:Y:S02]  /*c120*/  F2FP.BF16.F32.PACK_AB R20, R20, R21 ;  /* 0x000000151414723e */ /* 0x000fe400000010ff */
[----:B------:R-:W-:Y:S01]  /*c130*/  F2FP.BF16.F32.PACK_AB R13, R12, R13 ;  /* 0x0000000d0c0d723e */ /* 0x000fe200000010ff */
[----:B------:R-:W-:Y:S01]  /*c140*/  VIADD R85, R23, UR42 ;  /* 0x0000002a17557c36 */ /* 0x000fe20008000000 */
[----:B------:R-:W-:Y:S01]  /*c150*/  F2FP.BF16.F32.PACK_AB R87, R87, R0 ;  /* 0x000000005757723e */ /* 0x000fe200000010ff */
[----:B------:R-:W-:Y:S01]  /*c160*/  ULDC UR10, c[0x0][0xa88] ;  /* 0x0002a200000a7ab9 */ /* 0x000fe20000000800 */
[----:B------:R-:W-:Y:S02]  /*c170*/  F2FP.BF16.F32.PACK_AB R98, R98, R101 ;  /* 0x000000656262723e */ /* 0x000fe400000010ff */
[----:B------:R-:W-:Y:S02]  /*c180*/  F2FP.BF16.F32.PACK_AB R99, R96, R99 ;  /* 0x000000636063723e */ /* 0x000fe400000010ff */
[----:B------:R-:W-:-:S02]  /*c190*/  LOP3.LUT P1, RZ, R190, 0x3, RZ, 0xc0, !PT ;  /* 0x00000003beff7812 */ /* 0x000fc4000782c0ff */
[----:B------:R-:W-:Y:S02]  /*c1a0*/  F2FP.BF16.F32.PACK_AB R69, R69, R72 ;  /* 0x000000484545723e */ /* 0x000fe400000010ff */
        /* <DEDUP_REMOVED lines=10> */
[----:B------:R-:W-:Y:S01]  /*c250*/  F2FP.BF16.F32.PACK_AB R52, R49, R52 ;  /* 0x000000343134723e */ /* 0x000fe200000010ff */
[----:B------:R-:W-:Y:S01]  /*c260*/  USHF.R.S32.HI UR5, URZ, 0x1f, UR43 ;  /* 0x0000001f3f057899 */ /* 0x000fe2000801142b */
[----:B------:R-:W-:Y:S01]  /*c270*/  LOP3.LUT R4, R4, 0xc, RZ, 0xc0, !PT ;  /* 0x0000000c04047812 */ /* 0x000fe200078ec0ff */
[----:B------:R-:W1:Y:S01]  /*c280*/  LDC.64 R82, c[0x0][0xb78] ;  /* 0x0002de00ff527b82 */ /* 0x000e620000000a00 */
[----:B------:R-:W-:Y:S01]  /*c290*/  F2FP.BF16.F32.PACK_AB R48, R48, R89 ;  /* 0x000000593030723e */ /* 0x000fe200000010ff */
[----:B------:R-:W-:Y:S01]  /*c2a0*/  ULDC.64 UR8, c[0x0][0xb70] ;  /* 0x0002dc0000087ab9 */ /* 0x000fe20000000a00 */
[----:B------:R-:W-:-:S05]  /*c2b0*/  IADD3 R4, P0, R4, UR6, RZ ;  /* 0x0000000604047c10 */ /* 0x000fca000ff1e0ff */
[----:B------:R-:W-:-:S05]  /*c2c0*/  IMAD.X R5, RZ, RZ, UR7, P0 ;  /* 0x00000007ff057e24 */ /* 0x000fca00080e06ff */
[----:B------:R2:W3:Y:S01]  /*c2d0*/  LDG.E.CONSTANT R50, desc[UR54][R4.64] ;  /* 0x0000003604327981 */ /* 0x0004e2000c1e9900 */
[C---:B------:R-:W-:Y:S01]  /*c2e0*/  IADD3 R21, P5, R16.reuse, 0x20, RZ ;  /* 0x0000002010157810 */ /* 0x040fe20007fbe0ff */
[----:B------:R-:W-:Y:S01]  /*c2f0*/  VIADD R0, R85, 0x8 ;  /* 0x0000000855007836 */ /* 0x000fe20000000000 */
[C---:B------:R-:W-:Y:S01]  /*c300*/  IADD3 R11, P4, R16.reuse, 0x4000, RZ ;  /* 0x00004000100b7810 */ /* 0x040fe20007f9e0ff */
[----:B------:R-:W-:Y:S01]  /*c310*/  UIMAD UR5, UR5, UR8, URZ ;  /* 0x00000008050572a4 */ /* 0x000fe2000f8e023f */
[----:B------:R-:W-:Y:S01]  /*c320*/  LOP3.LUT R25, R16, 0x380, RZ, 0xc0, !PT ;  /* 0x0000038010197812 */ /* 0x000fe200078ec0ff */
[----:B------:R-:W-:Y:S01]  /*c330*/  UIMAD.WIDE.U32 UR6, UR43, UR8, URZ ;  /* 0x000000082b0672a5 */ /* 0x000fe2000f8e003f */
[----:B------:R-:W-:Y:S01]  /*c340*/  ISETP.GE.OR P2, PT, R0, UR10, P1 ;  /* 0x0000000a00007c0c */ /* 0x000fe20008f46670 */
[----:B------:R-:W-:Y:S01]  /*c350*/  UIMAD UR5, UR43, UR9, UR5 ;  /* 0x000000092b0572a4 */ /* 0x000fe2000f8e0205 */
[----:B------:R-:W-:Y:S02]  /*c360*/  SHF.R.U64 R25, R25, 0x3, RZ ;  /* 0x0000000319197819 */ /* 0x000fe400000012ff */
[----:B--2---:R-:W-:Y:S01]  /*c370*/  LOP3.LUT P0, R4, R51, 0x3, RZ, 0xc0, !PT ;  /* 0x0000000333047812 */ /* 0x004fe2000780c0ff */
[----:B------:R-:W-:Y:S01]  /*c380*/  UIADD3 UR5, UR7, UR5, URZ ;  /* 0x0000000507057290 */ /* 0x000fe2000fffe03f */
[----:B------:R-:W-:-:S02]  /*c390*/  F2FP.BF16.F32.PACK_AB R46, R46, R47 ;  /* 0x0000002f2e2e723e */ /* 0x000fc400000010ff */
[----:B------:R-:W-:Y:S02]  /*c3a0*/  ISETP.EQ.OR P0, PT, R4, 0x3, !P0 ;  /* 0x000000030400780c */ /* 0x000fe40004702670 */
[----:B------:R-:W-:Y:S02]  /*c3b0*/  F2FP.BF16.F32.PACK_AB R45, R44, R45 ;  /* 0x0000002d2c2d723e */ /* 0x000fe400000010ff */
[----:B------:R-:W-:Y:S02]  /*c3c0*/  SEL R51, R24, R15, P0 ;  /* 0x0000000f18337207 */ /* 0x000fe40000000000 */
[----:B------:R-:W-:Y:S02]  /*c3d0*/  SEL R55, R15, R24, P0 ;  /* 0x000000180f377207 */ /* 0x000fe40000000000 */
[----:B------:R-:W-:Y:S02]  /*c3e0*/  IADD3 R15, P6, R16, 0x40, RZ ;  /* 0x00000040100f7810 */ /* 0x000fe40007fde0ff */
[----:B------:R-:W-:-:S02]  /*c3f0*/  SEL R57, R10, R7, P0 ;  /* 0x000000070a397207 */ /* 0x000fc40000000000 */
[----:B------:R-:W-:Y:S02]  /*c400*/  LOP3.LUT R14, R15, 0x380, RZ, 0xc0, !PT ;  /* 0x000003800f0e7812 */ /* 0x000fe400078ec0ff */
[----:B------:R-:W-:Y:S02]  /*c410*/  SEL R59, R7, R10, P0 ;  /* 0x0000000a073b7207 */ /* 0x000fe40000000000 */
[----:B------:R-:W-:Y:S02]  /*c420*/  SHF.R.U64 R14, R14, 0x3, RZ ;  /* 0x000000030e0e7819 */ /* 0x000fe400000012ff */
[----:B------:R-:W-:Y:S02]  /*c430*/  SEL R77, R20, R13, P0 ;  /* 0x0000000d144d7207 */ /* 0x000fe40000000000 */
[----:B------:R-:W-:Y:S01]  /*c440*/  LOP3.LUT R14, R14, R15, RZ, 0x3c, !PT ;  /* 0x0000000f0e0e7212 */ /* 0x000fe200078e3cff */
[----:B------:R-:W-:Y:S01]  /*c450*/  IMAD.X R15, RZ, RZ, R17, P6 ;  /* 0x000000ffff0f7224 */ /* 0x000fe200030e0611 */
[----:B------:R-:W-:-:S02]  /*c460*/  IADD3 R7, P6, R16, 0x4040, RZ ;  /* 0x0000404010077810 */ /* 0x000fc40007fde0ff */
[----:B------:R-:W-:Y:S02]  /*c470*/  SEL R79, R13, R20, P0 ;  /* 0x000000140d4f7207 */ /* 0x000fe40000000000 */
[----:B------:R-:W-:Y:S02]  /*c480*/  LOP3.LUT R20, R21, 0x380, RZ, 0xc0, !PT ;  /* 0x0000038015147812 */ /* 0x000fe400078ec0ff */
[----:B------:R-:W-:Y:S02]  /*c490*/  LOP3.LUT R6, R7, 0x380, RZ, 0xc0, !PT ;  /* 0x0000038007067812 */ /* 0x000fe400078ec0ff */
[----:B------:R-:W-:Y:S02]  /*c4a0*/  SHF.R.U64 R20, R20, 0x3, RZ ;  /* 0x0000000314147819 */ /* 0x000fe400000012ff */
[----:B------:R-:W-:Y:S02]  /*c4b0*/  LOP3.LUT R10, R11, 0x380, RZ, 0xc0, !PT ;  /* 0x000003800b0a7812 */ /* 0x000fe400078ec0ff */
[----:B------:R-:W-:-:S02]  /*c4c0*/  SHF.R.U64 R6, R6, 0x3, RZ ;  /* 0x0000000306067819 */ /* 0x000fc400000012ff */
[----:B------:R-:W-:Y:S02]  /*c4d0*/  IADD3 R13, P3, R16, 0x60, RZ ;  /* 0x00000060100d7810 */ /* 0x000fe40007f7e0ff */
[----:B------:R-:W-:Y:S01]  /*c4e0*/  LOP3.LUT R20, R20, R21, RZ, 0x3c, !PT ;  /* 0x0000001514147212 */ /* 0x000fe200078e3cff */
[--C-:B------:R-:W-:Y:S01]  /*c4f0*/  IMAD.X R21, RZ, RZ, R17.reuse, P5 ;  /* 0x000000ffff157224 */ /* 0x100fe200028e0611 */
[----:B------:R-:W-:Y:S02]  /*c500*/  SHF.R.U64 R10, R10, 0x3, RZ ;  /* 0x000000030a0a7819 */ /* 0x000fe400000012ff */
[----:B------:R-:W-:Y:S01]  /*c510*/  LOP3.LUT R6, R6, R7, RZ, 0x3c, !PT ;  /* 0x0000000706067212 */ /* 0x000fe200078e3cff */
[--C-:B------:R-:W-:Y:S01]  /*c520*/  IMAD.X R7, RZ, RZ, R17.reuse, P6 ;  /* 0x000000ffff077224 */ /* 0x100fe200030e0611 */
[----:B------:R-:W-:Y:S02]  /*c530*/  SEL R31, R98, R99, P0 ;  /* 0x00000063621f7207 */ /* 0x000fe40000000000 */
[----:B------:R-:W-:Y:S01]  /*c540*/  LOP3.LUT R24, R25, R16, RZ, 0x3c, !PT ;  /* 0x0000001019187212 */ /* 0x000fe200078e3cff */
[----:B------:R-:W-:Y:S01]  /*c550*/  IMAD.MOV.U32 R25, RZ, RZ, R17 ;  /* 0x000000ffff197224 */ /* 0x000fe200078e0011 */
[----:B------:R-:W-:-:S02]  /*c560*/  SEL R99, R99, R98, P0 ;  /* 0x0000006263637207 */ /* 0x000fc40000000000 */
[----:B------:R-:W-:Y:S02]  /*c570*/  SEL R63, R69, R68, P0 ;  /* 0x00000044453f7207 */ /* 0x000fe40000000000 */
[----:B------:R-:W-:Y:S02]  /*c580*/  LOP3.LUT R12, R13, 0x380, RZ, 0xc0, !PT ;  /* 0x000003800d0c7812 */ /* 0x000fe400078ec0ff */
[----:B------:R-:W-:Y:S02]  /*c590*/  SEL R69, R68, R69, P0 ;  /* 0x0000004544457207 */ /* 0x000fe40000000000 */
[----:B------:R-:W-:Y:S01]  /*c5a0*/  LOP3.LUT R10, R10, R11, RZ, 0x3c, !PT ;  /* 0x0000000b0a0a7212 */ /* 0x000fe200078e3cff */
[----:B------:R-:W-:Y:S01]  /*c5b0*/  IMAD.X R11, RZ, RZ, R17, P4 ;  /* 0x000000ffff0b7224 */ /* 0x000fe200020e0611 */
[----:B------:R-:W-:Y:S02]  /*c5c0*/  SEL R33, R94, R95, P0 ;  /* 0x0000005f5e217207 */ /* 0x000fe40000000000 */
[----:B------:R-:W-:-:S02]  /*c5d0*/  MOV R64, R20 ;  /* 0x0000001400407202 */ /* 0x000fc40000000f00 */
[----:B------:R-:W-:Y:S02]  /*c5e0*/  SEL R95, R95, R94, P0 ;  /* 0x0000005e5f5f7207 */ /* 0x000fe40000000000 */
[----:B------:R-:W-:Y:S02]  /*c5f0*/  SHF.R.U64 R12, R12, 0x3, RZ ;  /* 0x000000030c0c7819 */ /* 0x000fe400000012ff */
[----:B------:R-:W-:Y:S02]  /*c600*/  MOV R21, R6 ;  /* 0x0000000600157202 */ /* 0x000fe40000000f00 */
[----:B------:R-:W-:Y:S02]  /*c610*/  F2FP.BF16.F32.PACK_AB R43, R42, R43 ;  /* 0x0000002b2a2b723e */ /* 0x000fe400000010ff */
[----:B------:R-:W-:Y:S02]  /*c620*/  F2FP.BF16.F32.PACK_AB R40, R40, R41 ;  /* 0x000000292828723e */ /* 0x000fe400000010ff */
[----:B------:R-:W-:-:S02]  /*c630*/  F2FP.BF16.F32.PACK_AB R37, R36, R37 ;  /* 0x000000252425723e */ /* 0x000fc400000010ff */
[----:B------:R-:W-:Y:S02]  /*c640*/  SEL R65, R61, R60, P0 ;  /* 0x0000003c3d417207 */ /* 0x000fe40000000000 */
[----:B------:R-:W-:Y:S02]  /*c650*/  MOV R66, R24 ;  /* 0x0000001800427202 */ /* 0x000fe40000000f00 */
[----:B------:R-:W-:Y:S02]  /*c660*/  F2FP.BF16.F32.PACK_AB R38, R38, R39 ;  /* 0x000000272626723e */ /* 0x000fe400000010ff */
[----:B------:R-:W-:Y:S02]  /*c670*/  F2FP.BF16.F32.PACK_AB R35, R34, R35 ;  /* 0x000000232223723e */ /* 0x000fe400000010ff */
[----:B------:R-:W-:Y:S02]  /*c680*/  F2FP.BF16.F32.PACK_AB R29, R28, R29 ;  /* 0x0000001d1c1d723e */ /* 0x000fe400000010ff */
[----:B------:R-:W-:-:S02]  /*c690*/  F2FP.BF16.F32.PACK_AB R27, R26, R27 ;  /* 0x0000001b1a1b723e */ /* 0x000fc400000010ff */
[----:B------:R-:W-:Y:S02]  /*c6a0*/  F2FP.BF16.F32.PACK_AB R8, R8, R9 ;  /* 0x000000090808723e */ /* 0x000fe400000010ff */
[----:B------:R-:W-:Y:S02]  /*c6b0*/  SEL R61, R60, R61, P0 ;  /* 0x0000003d3c3d7207 */ /* 0x000fe40000000000 */
[----:B------:R-:W-:Y:S02]  /*c6c0*/  SEL R39, R90, R91, P0 ;  /* 0x0000005b5a277207 */ /* 0x000fe40000000000 */
[----:B------:R-:W-:Y:S02]  /*c6d0*/  SEL R67, R53, R52, P0 ;  /* 0x0000003435437207 */ /* 0x000fe40000000000 */
[----:B------:R-:W-:Y:S01]  /*c6e0*/  LOP3.LUT R12, R12, R13, RZ, 0x3c, !PT ;  /* 0x0000000d0c0c7212 */ /* 0x000fe200078e3cff */
[----:B------:R-:W-:Y:S01]  /*c6f0*/  IMAD.X R13, RZ, RZ, R17, P3 ;  /* 0x000000ffff0d7224 */ /* 0x000fe200018e0611 */
[----:B------:R-:W-:-:S02]  /*c700*/  MOV R58, R10 ;  /* 0x0000000a003a7202 */ /* 0x000fc40000000f00 */
[----:B------:R-:W-:Y:S02]  /*c710*/  SEL R91, R91, R90, P0 ;  /* 0x0000005a5b5b7207 */ /* 0x000fe40000000000 */
[----:B------:R-:W-:Y:S02]  /*c720*/  SEL R41, R48, R45, P0 ;  /* 0x0000002d30297207 */ /* 0x000fe40000000000 */
[----:B------:R-:W-:Y:S02]  /*c730*/  SEL R47, R40, R37, P0 ;  /* 0x00000025282f7207 */ /* 0x000fe40000000000 */
[----:B------:R-:W-:Y:S02]  /*c740*/  SEL R53, R52, R53, P0 ;  /* 0x0000003534357207 */ /* 0x000fe40000000000 */
[----:B------:R-:W-:Y:S02]  /*c750*/  SEL R71, R46, R43, P0 ;  /* 0x0000002b2e477207 */ /* 0x000fe40000000000 */
        /* <DEDUP_REMOVED lines=8> */
[----:B------:R-:W-:Y:S02]  /*c7e0*/  SEL R29, R29, R32, P0 ;  /* 0x000000201d1d7207 */ /* 0x000fe40000000000 */
[----:B------:R-:W-:Y:S02]  /*c7f0*/  SEL R35, R35, R38, P0 ;  /* 0x0000002623237207 */ /* 0x000fe40000000000 */
[----:B------:R-:W-:Y:S02]  /*c800*/  SEL R27, R27, R30, P0 ;  /* 0x0000001e1b1b7207 */ /* 0x000fe40000000000 */
[----:B------:R-:W-:Y:S02]  /*c810*/  MOV R62, R14 ;  /* 0x0000000e003e7202 */ /* 0x000fe40000000f00 */
[----:B------:R-:W-:-:S02]  /*c820*/  SEL R87, R87, R8, P0 ;  /* 0x0000000857577207 */ /* 0x000fc40000000000 */
[----:B------:R-:W-:Y:S02]  /*c830*/  IADD3 R9, P5, R16, 0x4020, RZ ;  /* 0x0000402010097810 */ /* 0x000fe40007fbe0ff */
[----:B------:R-:W-:Y:S02]  /*c840*/  LOP3.LUT R4, R5, 0x380, RZ, 0xc0, !PT ;  /* 0x0000038005047812 */ /* 0x000fe400078ec0ff */
[----:B------:R-:W-:Y:S02]  /*c850*/  LOP3.LUT R8, R9, 0x380, RZ, 0xc0, !PT ;  /* 0x0000038009087812 */ /* 0x000fe400078ec0ff */
[----:B------:R-:W-:Y:S02]  /*c860*/  SHF.R.U64 R4, R4, 0x3, RZ ;  /* 0x0000000304047819 */ /* 0x000fe400000012ff */
[----:B------:R-:W-:Y:S02]  /*c870*/  SHF.R.U64 R8, R8, 0x3, RZ ;  /* 0x0000000308087819 */ /* 0x000fe400000012ff */
[----:B------:R-:W-:Y:S01]  /*c880*/  LOP3.LUT R4, R4, R5, RZ, 0x3c, !PT ;  /* 0x0000000504047212 */ /* 0x000fe200078e3cff */
[--C-:B------:R-:W-:Y:S01]  /*c890*/  IMAD.X R5, RZ, RZ, R17.reuse, P3 ;  /* 0x000000ffff057224 */ /* 0x100fe200018e0611 */
[----:B------:R-:W-:Y:S01]  /*c8a0*/  MOV R60, R12 ;  /* 0x0000000c003c7202 */ /* 0x000fe20000000f00 */
[----:B------:R-:W-:Y:S01]  /*c8b0*/  IMAD.U32 R13, RZ, RZ, UR7 ;  /* 0x00000007ff0d7e24 */ /* 0x000fe2000f8e00ff */
[----:B------:R-:W-:Y:S01]  /*c8c0*/  LOP3.LUT R8, R8, R9, RZ, 0x3c, !PT ;  /* 0x0000000908087212 */ /* 0x000fe200078e3cff */
[----:B------:R-:W-:Y:S01]  /*c8d0*/  IMAD.U32 R13, RZ, RZ, UR5 ;  /* 0x00000005ff0d7e24 */ /* 0x000fe2000f8e00ff */
[----:B------:R-:W-:Y:S01]  /*c8e0*/  USHF.R.S32.HI UR5, URZ, 0x1f, UR44 ;  /* 0x0000001f3f057899 */ /* 0x000fe2000801142c */
[----:B------:R-:W-:Y:S01]  /*c8f0*/  IMAD.X R9, RZ, RZ, R17, P5 ;  /* 0x000000ffff097224 */ /* 0x000fe200028e0611 */
[----:B------:R-:W-:Y:S01]  /*c900*/  MOV R15, R4 ;  /* 0x00000004000f7202 */ /* 0x000fe20000000f00 */
[----:B------:R-:W-:Y:S01]  /*c910*/  IMAD.U32 R12, RZ, RZ, UR6 ;  /* 0x00000006ff0c7e24 */ /* 0x000fe2000f8e00ff */
[----:B------:R-:W-:Y:S01]  /*c920*/  ULDC.64 UR6, c[0x0][0xb40] ;  /* 0x0002d00000067ab9 */ /* 0x000fe20000000a00 */
[----:B------:R-:W-:-:S02]  /*c930*/  ISETP.GE.OR P1, PT, R85, UR10, P1 ;  /* 0x0000000a55007c0c */ /* 0x000fc40008f26670 */
[----:B-1----:R-:W-:Y:S01]  /*c940*/  IMAD.WIDE.U32 R12, R82, UR44, R12 ;  /* 0x0000002c520c7c25 */ /* 0x002fe2000f8e000c */
[----:B------:R-:W-:Y:S02]  /*c950*/  MOV R56, R8 ;  /* 0x0000000800387202 */ /* 0x000fe40000000f00 */
[----:B---3--:R-:W-:Y:S01]  /*c960*/  LOP3.LUT R0, R50, 0x2, RZ, 0x3c, !PT ;  /* 0x0000000232007812 */ /* 0x008fe200078e3cff */
        /* <DEDUP_REMOVED lines=11> */
[----:B------:R-:W-:Y:S01]  /*ca20*/  SHFL.IDX PT, R67, R67, R50, 0x1c1f ;  /* 0x001c1f3243437589 */ /* 0x000fe200000e0000 */
[----:B--2---:R-:W-:Y:S02]  /*ca30*/  SEL R5, R63, R24, P0 ;  /* 0x000000183f057207 */ /* 0x004fe40000000000 */
[----:B------:R-:W-:Y:S01]  /*ca40*/  SEL R7, R24, R63, P0 ;  /* 0x0000003f18077207 */ /* 0x000fe20000000000 */
[----:B------:R-:W-:Y:S01]  /*ca50*/  BAR.SYNC.DEFER_BLOCKING 0x1, 0x100 ;  /* 0x0044000000007b1d */ /* 0x000fe20000010000 */
[----:B------:R-:W-:Y:S01]  /*ca60*/  IMAD R24, R82, UR5, RZ ;  /* 0x0000000552187c24 */ /* 0x000fe2000f8e02ff */
[----:B---3--:R-:W-:-:S02]  /*ca70*/  SEL R8, R33, R10, P0 ;  /* 0x0000000a21087207 */ /* 0x008fc40000000000 */
[----:B------:R-:W-:Y:S01]  /*ca80*/  SEL R10, R10, R33, P0 ;  /* 0x000000210a0a7207 */ /* 0x000fe20000000000 */
[----:B------:R-:W-:Y:S01]  /*ca90*/  IMAD R33, R83, UR44, R24 ;  /* 0x0000002c53217c24 */ /* 0x000fe2000f8e0218 */
[----:B------:R-:W1:Y:S04]  /*caa0*/  SHFL.IDX PT, R14, R91, R0, 0x1c1f ;  /* 0x001c1f005b0e7589 */ /* 0x000e6800000e0000 */
[----:B------:R-:W2:Y:S01]  /*cab0*/  SHFL.IDX PT, R44, R53, R0, 0x1c1f ;  /* 0x001c1f00352c7589 */ /* 0x000ea200000e0000 */
[----:B----4-:R-:W-:Y:S02]  /*cac0*/  SEL R9, R65, R26, P0 ;  /* 0x0000001a41097207 */ /* 0x010fe40000000000 */
[----:B------:R-:W-:Y:S01]  /*cad0*/  SEL R11, R26, R65, P0 ;  /* 0x000000411a0b7207 */ /* 0x000fe20000000000 */
[----:B------:R-:W-:Y:S04]  /*cae0*/  SHFL.IDX PT, R41, R41, R50, 0x1c1f ;  /* 0x001c1f3229297589 */ /* 0x000fe800000e0000 */
[----:B------:R-:W-:Y:S04]  /*caf0*/  SHFL.IDX PT, R47, R47, R50, 0x1c1f ;  /* 0x001c1f322f2f7589 */ /* 0x000fe800000e0000 */
[----:B------:R-:W-:Y:S04]  /*cb00*/  SHFL.IDX PT, R71, R71, R50, 0x1c1f ;  /* 0x001c1f3247477589 */ /* 0x000fe800000e0000 */
[----:B------:R-:W3:Y:S04]  /*cb10*/  SHFL.IDX PT, R20, R45, R0, 0x1c1f ;  /* 0x001c1f002d147589 */ /* 0x000ee800000e0000 */
[----:B------:R-:W4:Y:S01]  /*cb20*/  SHFL.IDX PT, R32, R37, R0, 0x1c1f ;  /* 0x001c1f0025207589 */ /* 0x000f2200000e0000 */
[----:B-1----:R-:W-:-:S02]  /*cb30*/  SEL R24, R39, R14, P0 ;  /* 0x0000000e27187207 */ /* 0x002fc40000000000 */
[----:B------:R-:W-:Y:S01]  /*cb40*/  SEL R26, R14, R39, P0 ;  /* 0x000000270e1a7207 */ /* 0x000fe20000000000 */
[----:B------:R-:W1:Y:S01]  /*cb50*/  SHFL.IDX PT, R46, R43, R0, 0x1c1f ;  /* 0x001c1f002b2e7589 */ /* 0x000e6200000e0000 */
[----:B--2---:R-:W-:-:S03]  /*cb60*/  SEL R25, R67, R44, P0 ;  /* 0x0000002c43197207 */ /* 0x004fc60000000000 */
[----:B------:R-:W-:Y:S04]  /*cb70*/  SHFL.IDX PT, R49, R49, R50, 0x1c1f ;  /* 0x001c1f3231317589 */ /* 0x000fe800000e0000 */
[----:B------:R-:W-:Y:S04]  /*cb80*/  SHFL.IDX PT, R51, R51, R50, 0x1c1f ;  /* 0x001c1f3233337589 */ /* 0x000fe800000e0000 */
[----:B------:R-:W-:Y:S04]  /*cb90*/  SHFL.IDX PT, R57, R57, R50, 0x1c1f ;  /* 0x001c1f3239397589 */ /* 0x000fe800000e0000 */
[----:B------:R-:W-:Y:S01]  /*cba0*/  SHFL.IDX PT, R73, R73, R50, 0x1c1f ;  /* 0x001c1f3249497589 */ /* 0x000fe200000e0000 */
[----:B---3--:R-:W-:-:S02]  /*cbb0*/  SEL R28, R41, R20, P0 ;  /* 0x00000014291c7207 */ /* 0x008fc40000000000 */
[----:B------:R-:W-:Y:S01]  /*cbc0*/  SEL R30, R20, R41, P0 ;  /* 0x00000029141e7207 */ /* 0x000fe20000000000 */
[----:B------:R-:W-:Y:S01]  /*cbd0*/  SHFL.IDX PT, R75, R75, R50, 0x1c1f ;  /* 0x001c1f324b4b7589 */ /* 0x000fe200000e0000 */
[----:B----4-:R-:W-:Y:S02]  /*cbe0*/  SEL R36, R47, R32, P0 ;  /* 0x000000202f247207 */ /* 0x010fe40000000000 */
[----:B------:R-:W-:Y:S01]  /*cbf0*/  SEL R38, R32, R47, P0 ;  /* 0x0000002f20267207 */ /* 0x000fe20000000000 */
[----:B------:R-:W-:Y:S01]  /*cc00*/  SHFL.IDX PT, R77, R77, R50, 0x1c1f ;  /* 0x001c1f324d4d7589 */ /* 0x000fe200000e0000 */
[----:B-1----:R-:W-:-:S03]  /*cc10*/  SEL R31, R46, R71, P0 ;  /* 0x000000472e1f7207 */ /* 0x002fc60000000000 */
[----:B------:R-:W-:Y:S04]  /*cc20*/  SHFL.IDX PT, R81, R81, R50, 0x1c1f ;  /* 0x001c1f3251517589 */ /* 0x000fe800000e0000 */
[----:B------:R-:W1:Y:S04]  /*cc30*/  SHFL.IDX PT, R48, R35, R0, 0x1c1f ;  /* 0x001c1f0023307589 */ /* 0x000e6800000e0000 */
[----:B------:R2:W3:Y:S04]  /*cc40*/  SHFL.IDX PT, R34, R29, R0, 0x1c1f ;  /* 0x001c1f001d227589 */ /* 0x0004e800000e0000 */
[----:B------:R-:W-:Y:S04]  /*cc50*/  SHFL.IDX PT, R40, R55, R0, 0x1c1f ;  /* 0x001c1f0037287589 */ /* 0x000fe800000e0000 */
[----:B------:R4:W5:Y:S01]  /*cc60*/  SHFL.IDX PT, R50, R27, R0, 0x1c1f ;  /* 0x001c1f001b327589 */ /* 0x00096200000e0000 */
[----:B--2---:R-:W-:-:S03]  /*cc70*/  SEL R29, R71, R46, P0 ;  /* 0x0000002e471d7207 */ /* 0x004fc60000000000 */
[----:B------:R-:W2:Y:S04]  /*cc80*/  SHFL.IDX PT, R42, R59, R0, 0x1c1f ;  /* 0x001c1f003b2a7589 */ /* 0x000ea800000e0000 */
[----:B------:R-:W2:Y:S01]  /*cc90*/  SHFL.IDX PT, R52, R79, R0, 0x1c1f ;  /* 0x001c1f004f347589 */ /* 0x000ea200000e0000 */
[----:B----4-:R-:W-:-:S03]  /*cca0*/  SEL R27, R44, R67, P0 ;  /* 0x000000432c1b7207 */ /* 0x010fc60000000000 */
[----:B------:R4:W2:Y:S01]  /*ccb0*/  SHFL.IDX PT, R54, R87, R0, 0x1c1f ;  /* 0x001c1f0057367589 */ /* 0x0008a200000e0000 */
[----:B-1----:R-:W-:Y:S02]  /*ccc0*/  SEL R37, R73, R48, P0 ;  /* 0x0000003049257207 */ /* 0x002fe40000000000 */
[----:B------:R-:W-:Y:S01]  /*ccd0*/  SEL R39, R48, R73, P0 ;  /* 0x0000004930277207 */ /* 0x000fe20000000000 */
[----:B------:R1:W-:Y:S01]  /*cce0*/  STSM.16.M88.4 [R66], R4 ;  /* 0x0000000442007844 */ /* 0x0003e20000000200 */
[----:B---3--:R-:W-:Y:S02]  /*ccf0*/  SEL R32, R49, R34, P0 ;  /* 0x0000002231207207 */ /* 0x008fe40000000000 */
[----:B------:R-:W-:Y:S01]  /*cd00*/  SEL R34, R34, R49, P0 ;  /* 0x0000003122227207 */ /* 0x000fe20000000000 */
[----:B------:R3:W-:Y:S01]  /*cd10*/  STSM.16.M88.4 [R64], R8 ;  /* 0x0000000840007844 */ /* 0x0007e20000000200 */
[----:B----4-:R-:W-:Y:S02]  /*cd20*/  IADD3 R0, P3, R85, R12, RZ ;  /* 0x0000000c55007210 */ /* 0x010fe40007f7e0ff */
[----:B-----5:R-:W-:Y:S01]  /*cd30*/  SEL R35, R50, R75, P0 ;  /* 0x0000004b32237207 */ /* 0x020fe20000000000 */
[----:B------:R-:W-:Y:S04]  /*cd40*/  STSM.16.M88.4 [R62], R24 ;  /* 0x000000183e007844 */ /* 0x000fe80000000200 */
[----:B------:R-:W-:Y:S01]  /*cd50*/  STSM.16.M88.4 [R60], R28 ;  /* 0x0000001c3c007844 */ /* 0x000fe20000000200 */
[----:B-1----:R-:W-:-:S03]  /*cd60*/  SHF.R.S32.HI R5, RZ, 0x1f, R85 ;  /* 0x0000001fff057819 */ /* 0x002fc60000011455 */
[----:B------:R-:W-:Y:S01]  /*cd70*/  STSM.16.M88.4 [R58], R36 ;  /* 0x000000243a007844 */ /* 0x000fe20000000200 */
[----:B------:R-:W-:Y:S02]  /*cd80*/  IADD3.X R5, R5, R13, R33, P3, !PT ;  /* 0x0000000d05057210 */ /* 0x000fe40001ffe421 */
[----:B---3--:R-:W-:Y:S02]  /*cd90*/  SEL R8, R51, R40, P0 ;  /* 0x0000002833087207 */ /* 0x008fe40000000000 */
[----:B------:R-:W-:Y:S02]  /*cda0*/  SEL R10, R40, R51, P0 ;  /* 0x00000033280a7207 */ /* 0x000fe40000000000 */
[----:B------:R-:W-:Y:S02]  /*cdb0*/  SEL R33, R75, R50, P0 ;  /* 0x000000324b217207 */ /* 0x000fe40000000000 */
[----:B--2---:R-:W-:Y:S02]  /*cdc0*/  SEL R40, R57, R42, P0 ;  /* 0x0000002a39287207 */ /* 0x004fe40000000000 */
[----:B------:R-:W-:Y:S01]  /*cdd0*/  SEL R9, R77, R52, P0 ;  /* 0x000000344d097207 */ /* 0x000fe20000000000 */
[----:B------:R-:W-:Y:S01]  /*cde0*/  STSM.16.M88.4 [R56], R32 ;  /* 0x0000002038007844 */ /* 0x000fe20000000200 */
[----:B------:R-:W-:-:S02]  /*cdf0*/  SEL R11, R52, R77, P0 ;  /* 0x0000004d340b7207 */ /* 0x000fc40000000000 */
[----:B------:R-:W-:Y:S02]  /*ce00*/  SEL R42, R42, R57, P0 ;  /* 0x000000392a2a7207 */ /* 0x000fe40000000000 */
[----:B------:R-:W-:Y:S01]  /*ce10*/  SEL R41, R81, R54, P0 ;  /* 0x0000003651297207 */ /* 0x000fe20000000000 */
[----:B------:R-:W-:Y:S01]  /*ce20*/  STSM.16.M88.4 [R21], R8 ;  /* 0x0000000815007844 */ /* 0x000fe20000000200 */
[----:B------:R-:W-:Y:S02]  /*ce30*/  SEL R43, R54, R81, P0 ;  /* 0x00000051362b7207 */ /* 0x000fe40000000000 */
        /* <DEDUP_REMOVED lines=32> */
.L_x_1904:
[----:B------:R-:W-:Y:S05]  /*d040*/  BSYNC B0 ;  /* 0x0000000000007941 */ /* 0x000fea0003800000 */
.L_x_1903:
[----:B------:R-:W-:Y:S05]  /*d050*/  BRA `(.L_x_1902) ;  /* 0x00000008001c7947 */ /* 0x000fea0003800000 */
.L_x_1901:
        /* <DEDUP_REMOVED lines=31> */
.L_x_1906:
[----:B------:R-:W-:Y:S05]  /*d250*/  BSYNC B0 ;  /* 0x0000000000007941 */ /* 0x000fea0003800000 */
.L_x_1905:
        /* <DEDUP_REMOVED lines=39> */
.L_x_1908:
[----:B------:R-:W-:Y:S05]  /*d4d0*/  BSYNC B0 ;  /* 0x0000000000007941 */ /* 0x000fea0003800000 */
.L_x_1907:
        /* <DEDUP_REMOVED lines=20> */
.L_x_1910:
[----:B------:R-:W-:Y:S05]  /*d620*/  BSYNC B0 ;  /* 0x0000000000007941 */ /* 0x000fea0003800000 */
.L_x_1909:
        /* <DEDUP_REMOVED lines=20> */
.L_x_1912:
[----:B------:R-:W-:Y:S05]  /*d770*/  BSYNC B0 ;  /* 0x0000000000007941 */ /* 0x000fea0003800000 */
.L_x_1911:
        /* <DEDUP_REMOVED lines=20> */
.L_x_1913:
[----:B------:R-:W-:Y:S05]  /*d8c0*/  BSYNC B0 ;  /* 0x0000000000007941 */ /* 0x000fea0003800000 */
.L_x_1902:
[----:B------:R-:W5:Y:S02]  /*d8d0*/  LDC R0, c[0x0][0xda8] ;  /* 0x00036a00ff007b82 */ /* 0x000f640000000800 */
[----:B-----5:R-:W-:-:S13]  /*d8e0*/  ISETP.LE.AND P0, PT, R0, UR4, PT ;  /* 0x0000000400007c0c */ /* 0x020fda000bf03270 */
[----:B------:R-:W-:Y:S05]  /*d8f0*/  @!P0 BRA `(.L_x_1914) ;  /* 0xffffff3400308947 */ /* 0x000fea000383ffff */
[----:B------:R-:W-:Y:S05]  /*d900*/  EXIT ;  /* 0x000000000000794d */ /* 0x000fea0003800000 */
.L_x_1863:
[----:B------:R-:W-:-:S08]  /*d910*/  NOP ;  /* 0x0000000000007918 */ /* 0x000fd00000000000 */
[----:B------:R-:W1:-:S00]  /*d920*/  USETMAXREG.DEALLOC.CTAPOOL 0x18 ;  /* 0x00000018000079c8 */ /* 0x000e4000080e0500 */
[----:B-1----:R-:W-:-:S06]  /*d930*/  LOP3.LUT R0, R0, 0x3, RZ, 0xc0, !PT ;  /* 0x0000000300007812 */ /* 0x002fcc00078ec0ff */
[----:B------:R-:W1:Y:S01]  /*d940*/  S2UR UR4, SR_CTAID.X ;  /* 0x00000000000479c3 */ /* 0x000e620000002500 */
[----:B------:R-:W2:Y:S02]  /*d950*/  SHFL.IDX PT, R0, R0, RZ, 0x1f ;  /* 0x00001fff00007589 */ /* 0x000ea400000e0000 */
[----:B--2---:R-:W-:-:S05]  /*d960*/  ISETP.NE.AND P0, PT, R0, RZ, PT ;  /* 0x000000ff0000720c */ /* 0x004fca0003f05270 */
[----:B------:R-:W1:Y:S01]  /*d970*/  LDC R0, c[0x0][0xda8] ;  /* 0x00036a00ff007b82 */ /* 0x000e620000000800 */
[----:B------:R-:W-:-:S05]  /*d980*/  P2R R2, PR, RZ, 0x1 ;  /* 0x00000001ff027803 */ /* 0x000fca0000000000 */
[----:B------:R2:W-:Y:S02]  /*d990*/  STL [R1+0x28], R2 ;  /* 0x0000280201007387 */ /* 0x0005e40000100800 */
[----:B------:R-:W-:Y:S06]  /*d9a0*/  @P0 BAR.ARV 0x4, 0x180 ;  /* 0x0106000000000b1d */ /* 0x000fec0000002000 */
[----:B------:R2:W-:Y:S04]  /*d9b0*/  STL [R1+0x24], RZ ;  /* 0x000024ff01007387 */ /* 0x0005e80000100800 */
[----:B------:R2:W-:Y:S01]  /*d9c0*/  STL [R1], RZ ;  /* 0x000000ff01007387 */ /* 0x0005e20000100800 */
[----:B-1----:R-:W-:Y:S01]  /*d9d0*/  ISETP.LE.AND P0, PT, R0, UR4, PT ;  /* 0x0000000400007c0c */ /* 0x002fe2000bf03270 */
[----:B------:R-:W-:-:S05]  /*d9e0*/  IMAD.MOV.U32 R0, RZ, RZ, 0x1 ;  /* 0x00000001ff007424 */ /* 0x000fca00078e00ff */
[----:B------:R2:W-:Y:S07]  /*d9f0*/  STL [R1+0xc], R0 ;  /* 0x00000c0001007387 */ /* 0x0005ee0000100800 */
[----:B------:R-:W-:Y:S05]  /*da00*/  @P0 BRA `(.L_x_1915) ;  /* 0x0000003000a40947 */ /* 0x000fea0003800000 */
[----:B--2---:R-:W1:Y:S01]  /*da10*/  S2R R2, SR_TID.X ;  /* 0x0000000000027919 */ /* 0x004e620000002100 */
        /* <DEDUP_REMOVED lines=27> */
[----:B------:R-:W-:Y:S01]  /*dbd0*/  SEL R2, R0, 0xffffffc0, !P0 ;  /* 0xffffffc000027807 */ /* 0x000fe20004000000 */
[----:B------:R-:W-:-:S05]  /*dbe0*/  IMAD.U32 R0, RZ, RZ, UR4 ;  /* 0x00000004ff007e24 */ /* 0x000fca000f8e00ff */
[----:B------:R1:W-:Y:S04]  /*dbf0*/  STL [R1+0x20], R0 ;  /* 0x0000200001007387 */ /* 0x0003e80000100800 */
[----:B------:R2:W-:Y:S01]  /*dc00*/  STL [R1+0x24], RZ ;  /* 0x000024ff01007387 */ /* 0x0005e20000100800 */
[----:B-1----:R-:W-:-:S05]  /*dc10*/  IMAD.MOV.U32 R0, RZ, RZ, 0x1 ;  /* 0x00000001ff007424 */ /* 0x002fca00078e00ff */
[----:B------:R2:W-:Y:S02]  /*dc20*/  STL [R1+0xc], R0 ;  /* 0x00000c0001007387 */ /* 0x0005e40000100800 */
.L_x_1969:
        /* <DEDUP_REMOVED lines=22> */
.L_x_1916:
[----:B------:R-:W-:Y:S01]  /*dd90*/  ULDC UR9, c[0x0][0xdc4] ;  /* 0x0003710000097ab9 */ /* 0x000fe20000000800 */
[----:B------:R-:W-:Y:S01]  /*dda0*/  UMOV UR6, UR7 ;  /* 0x0000000700067c82 */ /* 0x000fe20008000000 */
[----:B------:R-:W-:-:S11]  /*ddb0*/  UISETP.NE.AND UP0, UPT, UR9, 0x1, UPT ;  /* 0x000000010900788c */ /* 0x000fd6000bf05270 */
[----:B------:R-:W-:Y:S02]  /*ddc0*/  @UP0 ULDC.64 UR10, c[0x0][0xdc8] ;  /* 0x00037200000a0ab9 */ /* 0x000fe40000000a00 */
[----:B------:R-:W-:-:S04]  /*ddd0*/  UIMAD.WIDE.U32 UR4, UR7, UR10, URZ ;  /* 0x0000000a070472a5 */ /* 0x000fc8000f8e003f */
[----:B------:R-:W-:-:S04]  /*dde0*/  @UP0 USHF.R.U32.HI UR6, URZ, UR11, UR5 ;  /* 0x0000000b3f060299 */ /* 0x000fc80008011605 */
[----:B------:R-:W-:-:S12]  /*ddf0*/  UIMAD UR4, UR6, UR9, URZ ;  /* 0x00000009060472a4 */ /* 0x000fd8000f8e023f */
.L_x_1917:
[----:B------:R-:W-:Y:S01]  /*de00*/  ULDC.64 UR10, c[0x0][0x3f8] ;  /* 0x0000fe00000a7ab9 */ /* 0x000fe20000000a00 */
[----:B------:R-:W-:Y:S01]  /*de10*/  ULOP3.LUT UR6, URZ, UR6, URZ, 0x33, !UPT ;  /* 0x000000063f067292 */ /* 0x000fe2000f8e333f */
[----:B------:R-:W-:Y:S01]  /*de20*/  BSSY B6, `(.L_x_1918) ;  /* 0x00002cc000067945 */ /* 0x000fe20003800000 */
[----:B------:R-:W-:Y:S02]  /*de30*/  UISETP.NE.U32.AND UP0, UPT, UR10, URZ, UPT ;  /* 0x0000003f0a00728c */ /* 0x000fe4000bf05070 */
[----:B------:R-:W-:Y:S02]  /*de40*/  UIADD3 UR9, UR7, -UR4, URZ ;  /* 0x8000000407097290 */ /* 0x000fe4000fffe03f */
[----:B------:R-:W-:Y:S01]  /*de50*/  UISETP.NE.AND.EX UP0, UPT, UR11, URZ, UPT, UP0 ;  /* 0x0000003f0b00728c */ /* 0x000fe2000bf05300 */
[----:B------:R-:W-:Y:S01]  /*de60*/  ULDC UR4, c[0x0][0xdac] ;  /* 0x00036b0000047ab9 */ /* 0x000fe20000000800 */
[----:B------:R-:W-:Y:S01]  /*de70*/  ULDC UR5, c[0x0][0x404] ;  /* 0x0001010000057ab9 */ /* 0x000fe20000000800 */
[----:B------:R-:W-:Y:S01]  /*de80*/  UIADD3 UR6, UR6, UR4, URZ ;  /* 0x0000000406067290 */ /* 0x000fe2000fffe03f */
[----:B------:R-:W-:-:S02]  /*de90*/  ULDC UR7, c[0x0][0x2e0] ;  /* 0x0000b80000077ab9 */ /* 0x000fc40000000800 */
[----:B------:R-:W-:Y:S01]  /*dea0*/  ULDC UR4, c[0x0][0x288] ;  /* 0x0000a20000047ab9 */ /* 0x000fe20000000800 */
[----:B------:R-:W-:Y:S02]  /*deb0*/  USHF.L.U32 UR37, UR6, 0x7, URZ ;  /* 0x0000000706257899 */ /* 0x000fe4000800063f */
[----:B------:R-:W-:Y:S02]  /*dec0*/  USEL UR6, UR5, 0x1, UP0 ;  /* 0x0000000105067887 */ /* 0x000fe40008000000 */
[----:B------:R-:W-:Y:S02]  /*ded0*/  UIADD3 UR5, UR37, 0x11f, -UR4 ;  /* 0x0000011f25057890 */ /* 0x000fe4000fffe804 */
[----:B------:R-:W-:Y:S02]  /*dee0*/  UIMAD UR4, UR6, UR7, 0x9f ;  /* 0x0000009f060474a4 */ /* 0x000fe4000f8e0207 */
[----:B------:R-:W-:Y:S02]  /*def0*/  UIMAD UR6, UR6, UR7, UR5 ;  /* 0x00000007060672a4 */ /* 0x000fe4000f8e0205 */
[----:B------:R-:W-:Y:S01]  /*df00*/  UIMAD.WIDE UR4, UR4, 0x66666667, URZ ;  /* 0x66666667040478a5 */ /* 0x000fe2000f8e023f */
[----:B------:R-:W-:Y:S01]  /*df10*/  ULDC UR10, c[0x0][0xdc4] ;  /* 0x00037100000a7ab9 */ /* 0x000fe20000000800 */
[----:B------:R-:W-:-:S02]  /*df20*/  UIMAD.WIDE UR6, UR6, 0x66666667, URZ ;  /* 0x66666667060678a5 */ /* 0x000fc4000f8e023f */
[----:B------:R-:W-:Y:S02]  /*df30*/  UIMAD UR10, UR8, UR10, UR9 ;  /* 0x0000000a080a72a4 */ /* 0x000fe4000f8e0209 */
[----:B------:R-:W-:Y:S01]  /*df40*/  USHF.R.U32.HI UR6, URZ, 0x1f, UR7 ;  /* 0x0000001f3f067899 */ /* 0x000fe20008011607 */
[----:B------:R-:W-:Y:S01]  /*df50*/  UMOV UR8, UR5 ;  /* 0x0000000500087c82 */ /* 0x000fe20008000000 */
[----:B------:R-:W-:Y:S01]  /*df60*/  ULDC UR11, c[0x0][0xdb8] ;  /* 0x00036e00000b7ab9 */ /* 0x000fe20000000800 */
[----:B------:R-:W-:Y:S02]  /*df70*/  USHF.R.U32.HI UR9, URZ, 0x1f, UR8 ;  /* 0x0000001f3f097899 */ /* 0x000fe40008011608 */
[----:B------:R-:W-:Y:S02]  /*df80*/  ULEA.HI.SX32 UR6, UR7, UR6, 0x1a ;  /* 0x0000000607067291 */ /* 0x000fe4000f8fd23f */
[----:B------:R-:W-:Y:S02]  /*df90*/  ULEA.HI.SX32 UR9, UR8, UR9, 0x1a ;  /* 0x0000000908097291 */ /* 0x000fe4000f8fd23f */
[----:B------:R-:W-:-:S02]  /*dfa0*/  UISETP.NE.AND UP1, UPT, UR11, 0x1, UPT ;  /* 0x000000010b00788c */ /* 0x000fc4000bf25270 */
[----:B------:R-:W-:Y:S01]  /*dfb0*/  UISETP.LT.AND UP0, UPT, UR9, UR6, UPT ;  /* 0x000000060900728c */ /* 0x000fe2000bf01270 */
[----:B------:R-:W-:-:S03]  /*dfc0*/  UMOV UR39, UR10 ;  /* 0x0000000a00277c82 */ /* 0x000fc60008000000 */
[----:B------:R-:W-:-:S05]  /*dfd0*/  USEL UR41, UR9, UR6, UP0 ;  /* 0x0000000609297287 */ /* 0x000fca0008000000 */
[----:B------:R-:W-:Y:S01]  /*dfe0*/  @UP1 ULDC UR12, c[0x0][0xdbc] ;  /* 0x00036f00000c1ab9 */ /* 0x000fe20000000800 */
[----:B------:R-:W-:Y:S01]  /*dff0*/  ISETP.LT.AND P0, PT, RZ, UR41, PT ;  /* 0x00000029ff007c0c */ /* 0x000fe2000bf01270 */
[----:B------:R-:W-:Y:S01]  /*e000*/  UIMAD.WIDE.U32 UR4, UR10, UR12, URZ ;  /* 0x0000000c0a0472a5 */ /* 0x000fe2000f8e003f */
[----:B------:R-:W-:-:S03]  /*e010*/  @UP1 ULDC UR7, c[0x0][0xdc0] ;  /* 0x0003700000071ab9 */ /* 0x000fc60000000800 */
[----:B------:R-:W-:-:S04]  /*e020*/  @UP1 USHF.R.U32.HI UR39, URZ, UR7, UR5 ;  /* 0x000000073f271299 */ /* 0x000fc80008011605 */
[----:B------:R-:W-:-:S04]  /*e030*/  UIADD3 UR38, -UR39, URZ, URZ ;  /* 0x0000003f27267290 */ /* 0x000fc8000fffe13f */
[----:B------:R-:W-:Y:S01]  /*e040*/  UIMAD UR38, UR11, UR38, UR10 ;  /* 0x000000260b2672a4 */ /* 0x000fe2000f8e020a */
[----:B------:R-:W-:Y:S11]  /*e050*/  @P0 BRA `(.L_x_1919) ;  /* 0x0000000000480947 */ /* 0x000ff60003800000 */
        /* <DEDUP_REMOVED lines=18> */
.L_x_1919:
        /* <DEDUP_REMOVED lines=23> */
.L_x_1921:
        /* <DEDUP_REMOVED lines=20> */
.L_x_1922:
        /* <DEDUP_REMOVED lines=20> */
.L_x_1923:
        /* <DEDUP_REMOVED lines=18> */
.L_x_1924:
[----:B------:R-:W-:Y:S01]  /*e690*/  ULDC.64 UR4, c[0x0][0x9f8] ;  /* 0x00027e0000047ab9 */ /* 0x000fe20000000a00 */
[----:B------:R-:W-:Y:S01]  /*e6a0*/  IMAD.U32 R5, RZ, RZ, UR39 ;  /* 0x00000027ff057e24 */ /* 0x000fe2000f8e00ff */
[----:B------:R-:W-:Y:S01]  /*e6b0*/  ISETP.NE.U32.AND P0, PT, RZ, UR4, PT ;  /* 0x00000004ff007c0c */ /* 0x000fe2000bf05070 */
[----:B------:R-:W-:Y:S01]  /*e6c0*/  IMAD.U32 R8, RZ, RZ, UR39 ;  /* 0x00000027ff087e24 */ /* 0x000fe2000f8e00ff */
[----:B------:R-:W1:Y:S01]  /*e6d0*/  LDC R0, c[0x0][0x428] ;  /* 0x00010a00ff007b82 */ /* 0x000e620000000800 */
[----:B------:R-:W2:Y:S01]  /*e6e0*/  S2R R17, SR_TID.X ;  /* 0x0000000000117919 */ /* 0x000ea20000002100 */
[----:B------:R-:W-:-:S13]  /*e6f0*/  ISETP.NE.AND.EX P0, PT, RZ, UR5, PT, P0 ;  /* 0x00000005ff007c0c */ /* 0x000fda000bf05300 */
[----:B------:R-:W3:Y:S01]  /*e700*/  @P0 LDC.64 R2, c[0x0][0x9f8] ;  /* 0x00027e00ff020b82 */ /* 0x000ee20000000a00 */
[----:B------:R-:W-:Y:S01]  /*e710*/  IMAD.U32 R4, RZ, RZ, UR38 ;  /* 0x00000026ff047e24 */ /* 0x000fe2000f8e00ff */
[----:B--2---:R-:W-:Y:S01]  /*e720*/  LOP3.LUT R16, R17, 0x7f, RZ, 0xc0, !PT ;  /* 0x0000007f11107812 */ /* 0x004fe200078ec0ff */
[----:B---3--:R-:W-:-:S05]  /*e730*/  @P0 IMAD.WIDE R2, R5, 0x4, R2 ;  /* 0x0000000405020825 */ /* 0x008fca00078e0202 */
[----:B------:R2:W3:Y:S01]  /*e740*/  @P0 LDG.E R8, desc[UR54][R2.64] ;  /* 0x0000003602080981 */ /* 0x0004e2000c1e1900 */
[----:B-1----:R-:W-:Y:S01]  /*e750*/  ISETP.NE.AND P0, PT, R0, 0x1, PT ;  /* 0x000000010000780c */ /* 0x002fe20003f05270 */
        /* <DEDUP_REMOVED lines=8> */
[----:B--2---:R-:W1:Y:S01]  /*e7e0*/  LDC.64 R2, c[0x0][0x3f8] ;  /* 0x0000fe00ff027b82 */ /* 0x004e620000000a00 */
        /* <DEDUP_REMOVED lines=24> */
.L_x_1988:
        /* <DEDUP_REMOVED lines=8> */
.L_x_1991:
        /* <DEDUP_REMOVED lines=20> */
.L_x_1929:
[----:B--2---:R-:W2:Y:S04]  /*eb30*/  LDL R3, [R1] ;  /* 0x0000000001037983 */ /* 0x004ea80000100800 */
[----:B------:R-:W3:Y:S01]  /*eb40*/  LDL R2, [R1+0xc] ;  /* 0x00000c0001027983 */ /* 0x000ee20000100800 */
[----:B------:R-:W-:Y:S02]  /*eb50*/  ISETP.NE.AND P0, PT, R16, RZ, PT ;  /* 0x000000ff1000720c */ /* 0x000fe40003f05270 */
[----:B--2---:R-:W-:Y:S02]  /*eb60*/  LEA R5, R3, UR40, 0x3 ;  /* 0x0000002803057c11 */ /* 0x004fe4000f8e18ff */
[----:B---3--:R-:W-:-:S04]  /*eb70*/  SHF.L.U32 R2, R2, 0x1f, RZ ;  /* 0x0000001f02027819 */ /* 0x008fc800000006ff */
[----:B------:R-:W2:Y:S02]  /*eb80*/  SYNCS.PHASECHK.TRANS64.TRYWAIT P3, [R5+URZ+0x29880], R2 ;  /* 0x02988002050075a7 */ /* 0x000ea4000806017f */
[----:B--2---:R-:W-:Y:S05]  /*eb90*/  @!P3 BRA `(.L_x_1930) ;  /* 0x000000280034b947 */ /* 0x004fea0003800000 */
.L_x_1992:
        /* <DEDUP_REMOVED lines=8> */
.L_x_1931:
        /* <DEDUP_REMOVED lines=19> */
.L_x_1993:
        /* <DEDUP_REMOVED lines=8> */
.L_x_1933:
        /* <DEDUP_REMOVED lines=28> */
.L_x_1928:
        /* <DEDUP_REMOVED lines=31> */
.L_x_1926:
        /* <DEDUP_REMOVED lines=10> */
.L_x_1994:
[----:B------:R-:W-:Y:S05]  /*f220*/  BSYNC B0 ;  /* 0x0000000000007941 */ /* 0x000fea0003800000 */
.L_x_1934:
[----:B------:R-:W-:-:S06]  /*f230*/  UISETP.GE.AND UP0, UPT, UR41, 0x2, UPT ;  /* 0x000000022900788c */ /* 0x000fcc000bf06270 */
[----:B------:R-:W-:-:S13]  /*f240*/  PLOP3.LUT P0, PT, PT, PT, UP0, 0x80, 0x0 ;  /* 0x000000000000781c */ /* 0x000fda0003f0f008 */
[----:B------:R-:W-:Y:S05]  /*f250*/  @!P0 BRA `(.L_x_1936) ;  /* 0x0000001000108947 */ /* 0x000fea0003800000 */
[----:B------:R3:W5:Y:S01]  /*f260*/  LDL.LU R6, [R1+0xc] ;  /* 0x00000c0001067983 */ /* 0x0007620000300800 */
[----:B------:R-:W-:-:S03]  /*f270*/  UIADD3 UR4, UR41, -0x2, URZ ;  /* 0xfffffffe29047890 */ /* 0x000fc6000fffe03f */
[----:B------:R3:W5:Y:S03]  /*f280*/  LDL.LU R7, [R1] ;  /* 0x0000000001077983 */ /* 0x0007660000300800 */
[----:B------:R-:W-:-:S07]  /*f290*/  IMAD.U32 R20, RZ, RZ, UR4 ;  /* 0x00000004ff147e24 */ /* 0x000fce000f8e00ff */
.L_x_1958:
        /* <DEDUP_REMOVED lines=10> */
[----:B------:R-:W-:Y:S01]  /*f340*/  IMAD.MOV.U32 R8, RZ, RZ, R20 ;  /* 0x000000ffff087224 */ /* 0x000fe200078e0014 */
[----:B------:R-:W-:Y:S06]  /*f350*/  @!P1 BRA `(.L_x_1939) ;  /* 0x0000000000509947 */ /* 0x000fec0003800000 */
[----:B------:R-:W4:Y:S01]  /*f360*/  LDL R11, [R1+0x14] ;  /* 0x00001400010b7983 */ /* 0x000f220000100800 */
[----:B------:R-:W2:Y:S01]  /*f370*/  LDC R5, c[0x0][0x41c] ;  /* 0x00010700ff057b82 */ /* 0x000ea20000000800 */
[----:B------:R-:W-:Y:S02]  /*f380*/  ULDC.64 UR4, c[0x0][0x408] ;  /* 0x0001020000047ab9 */ /* 0x000fe40000000a00 */
[----:B-1----:R-:W3:Y:S01]  /*f390*/  LDL R4, [R1+0x10] ;  /* 0x0000100001047983 */ /* 0x002ee20000100800 */
[----:B--2---:R-:W-:-:S13]  /*f3a0*/  ISETP.NE.AND P0, PT, R5, 0x1, PT ;  /* 0x000000010500780c */ /* 0x004fda0003f05270 */
        /* <DEDUP_REMOVED lines=8> */
[C---:B---3--:R-:W-:Y:S02]  /*f430*/  IMAD R0, R4.reuse, UR5, R0 ;  /* 0x0000000504007c24 */ /* 0x048fe4000f8e0200 */
[----:B------:R-:W-:Y:S01]  /*f440*/  IMAD.WIDE.U32 R2, R4, UR4, R2 ;  /* 0x0000000404027c25 */ /* 0x000fe2000f8e0002 */
[----:B------:R-:W-:-:S03]  /*f450*/  ULDC.64 UR4, c[0x0][0x3f8] ;  /* 0x0000fe0000047ab9 */ /* 0x000fc60000000a00 */
[----:B------:R-:W-:Y:S01]  /*f460*/  IMAD.IADD R0, R0, 0x1, R3 ;  /* 0x0000000100007824 */ /* 0x000fe200078e0203 */
[----:B------:R-:W-:-:S04]  /*f470*/  LEA R4, P0, R2, UR4, 0x2 ;  /* 0x0000000402047c11 */ /* 0x000fc8000f8010ff */
[----:B------:R-:W-:-:S05]  /*f480*/  LEA.HI.X R5, R2, UR5, R0, 0x2, P0 ;  /* 0x0000000502057c11 */ /* 0x000fca00080f1400 */
[----:B------:R4:W5:Y:S04]  /*f490*/  LDG.E R0, desc[UR54][R4.64] ;  /* 0x0000003604007981 */ /* 0x000968000c1e1900 */
.L_x_1939:
[----:B------:R-:W2:Y:S01]  /*f4a0*/  S2R R2, SR_TID.X ;  /* 0x0000000000027919 */ /* 0x000ea20000002100 */
[----:B-1--4-:R-:W-:Y:S01]  /*f4b0*/  LEA R4, R10, UR40, 0x3 ;  /* 0x000000280a047c11 */ /* 0x012fe2000f8e18ff */
[----:B------:R-:W-:Y:S01]  /*f4c0*/  BSSY B1, `(.L_x_1940) ;  /* 0x0000006000017945 */ /* 0x000fe20003800000 */
[----:B--2---:R-:W-:Y:S02]  /*f4d0*/  LOP3.LUT R3, R2, 0x7f, RZ, 0xc0, !PT ;  /* 0x0000007f02037812 */ /* 0x004fe400078ec0ff */
[----:B------:R-:W-:Y:S02]  /*f4e0*/  SHF.L.U32 R2, R9, 0x1f, RZ ;  /* 0x0000001f09027819 */ /* 0x000fe400000006ff */
[----:B------:R-:W-:Y:S02]  /*f4f0*/  ISETP.NE.AND P3, PT, R3, RZ, PT ;  /* 0x000000ff0300720c */ /* 0x000fe40003f65270 */
[----:B------:R-:W1:Y:S02]  /*f500*/  SYNCS.PHASECHK.TRANS64.TRYWAIT P0, [R4+URZ+0x29880], R2 ;  /* 0x02988002040075a7 */ /* 0x000e64000800017f */
[----:B-1----:R-:W-:Y:S09]  /*f510*/  @!P0 BRA `(.L_x_1941) ;  /* 0x0000002000148947 */ /* 0x002ff20003800000 */
.L_x_1995:
[----:B------:R-:W-:Y:S05]  /*f520*/  BSYNC B1 ;  /* 0x0000000000017941 */ /* 0x000fea0003800000 */
.L_x_1940:
[----:B------:R-:W-:Y:S04]  /*f530*/  BSSY B1, `(.L_x_1942) ;  /* 0x0000009000017945 */ /* 0x000fe80003800000 */
        /* <DEDUP_REMOVED lines=8> */
.L_x_1943:
[----:B------:R-:W-:Y:S05]  /*f5c0*/  BSYNC B1 ;  /* 0x0000000000017941 */ /* 0x000fea0003800000 */
.L_x_1942:
[----:B------:R-:W2:Y:S04]  /*f5d0*/  LDL R3, [R1] ;  /* 0x0000000001037983 */ /* 0x000ea80000100800 */
[----:B------:R-:W4:Y:S01]  /*f5e0*/  LDL R9, [R1+0x8] ;  /* 0x0000080001097983 */ /* 0x000f220000100800 */
        /* <DEDUP_REMOVED lines=9> */
[----:B--2---:R-:W-:Y:S01]  /*f680*/  IMAD R3, R3, 0x5000, R5 ;  /* 0x0000500003037824 */ /* 0x004fe200078e0205 */
[----:B----4-:R-:W-:-:S03]  /*f690*/  R2UR UR12, R9 ;  /* 0x00000000090c72ca */ /* 0x010fc600000e0000 */
[----:B------:R-:W-:Y:S02]  /*f6a0*/  VIADD R3, R3, 0xa400 ;  /* 0x0000a40003037836 */ /* 0x000fe40000000000 */
[----:B------:R-:W-:-:S10]  /*f6b0*/  VIADD R9, R4, 0x29870 ;  /* 0x0002987004097836 */ /* 0x000fd40000000000 */
.L_x_1944:
        /* <DEDUP_REMOVED lines=12> */
.L_x_1996:
[----:B------:R-:W-:Y:S05]  /*f780*/  BSYNC B1 ;  /* 0x0000000000017941 */ /* 0x000fea0003800000 */
.L_x_1945:
[----:B------:R-:W-:Y:S01]  /*f790*/  BSSY B1, `(.L_x_1947) ;  /* 0x000000b000017945 */ /* 0x000fe20003800000 */
[----:B-12---:R-:W-:Y:S02]  /*f7a0*/  IMAD.MOV.U32 R2, RZ, RZ, 0x0 ;  /* 0x00000000ff027424 */ /* 0x006fe400078e00ff */
        /* <DEDUP_REMOVED lines=9> */
.L_x_1948:
[----:B------:R-:W-:Y:S05]  /*f840*/  BSYNC B1 ;  /* 0x0000000000017941 */ /* 0x000fea0003800000 */
.L_x_1947:
        /* <DEDUP_REMOVED lines=12> */
.L_x_1949:
        /* <DEDUP_REMOVED lines=16> */
.L_x_1950:
        /* <DEDUP_REMOVED lines=16> */
.L_x_1951:
        /* <DEDUP_REMOVED lines=8> */
[----:B----4-:R-:W-:Y:S05]  /*fb90*/  @P0 BRA.U.ANY `(.L_x_1951) ;  /* 0xfffffffd00dc0947 */ /* 0x010fea000393ffff */
.L_x_1938:
[----:B------:R-:W-:Y:S05]  /*fba0*/  BSYNC B0 ;  /* 0x0000000000007941 */ /* 0x000fea0003800000 */
.L_x_1937:
[----:B------:R-:W-:-:S06]  /*fbb0*/  UISETP.NE.AND UP0, UPT, UR44, 0x3, UPT ;  /* 0x000000032c00788c */ /* 0x000fcc000bf05270 */
[----:B------:R-:W-:-:S13]  /*fbc0*/  PLOP3.LUT P0, PT, PT, PT, UP0, 0x80, 0x0 ;  /* 0x000000000000781c */ /* 0x000fda0003f0f008 */
[----:B------:R-:W-:Y:S05]  /*fbd0*/  @!P0 BRA `(.L_x_1952) ;  /* 0x0000000000048947 */ /* 0x000fea0003800000 */
[----:B------:R-:W-:Y:S01]  /*fbe0*/  BPT.TRAP 0x1 ;  /* 0x000000040000795c */ /* 0x000fe20000300000 */
.L_x_1952:
        /* <DEDUP_REMOVED lines=9> */
.L_x_1997:
[----:B------:R-:W-:Y:S05]  /*fc80*/  BSYNC B0 ;  /* 0x0000000000007941 */ /* 0x000fea0003800000 */
.L_x_1953:
[----:B------:R-:W-:Y:S05]  /*fc90*/  @!P0 BRA `(.L_x_1955) ;  /* 0x0000000000048947 */ /* 0x000fea0003800000 */
[----:B------:R-:W-:Y:S01]  /*fca0*/  BPT.TRAP 0x1 ;  /* 0x000000040000795c */ /* 0x000fe20000300000 */
.L_x_1955:
[----:B----4-:R-:W4:Y:S01]  /*fcb0*/  LDL R2, [R1+0x4] ;  /* 0x0000040001027983 */ /* 0x010f220000100800 */
[----:B------:R-:W-:-:S04]  /*fcc0*/  SHF.L.U32 R3, R6, 0x1f, RZ ;  /* 0x0000001f06037819 */ /* 0x000fc800000006ff */
[----:B----4-:R4:W5:Y:S02]  /*fcd0*/  SYNCS.PHASECHK.TRANS64.TRYWAIT P3, [R2+URZ+0x29860], R3 ;  /* 0x02986003020075a7 */ /* 0x010964000806017f */
[----:B----4-:R-:W-:Y:S01]  /*fce0*/  IMAD R2, R7, 0x5000, RZ ;  /* 0x0000500007027824 */ /* 0x010fe200078e02ff */
[----:B-----5:R-:W-:Y:S06]  /*fcf0*/  @!P3 BRA `(.L_x_1956) ;  /* 0x00000018005cb947 */ /* 0x020fec0003800000 */
.L_x_1998:
[----:B-1----:R-:W4:Y:S04]  /*fd00*/  LDL R4, [R1+0x1c] ;  /* 0x00001c0001047983 */ /* 0x002f280000100800 */
[----:B------:R-:W5:Y:S01]  /*fd10*/  LDL R12, [R1+0x18] ;  /* 0x00001800010c7983 */ /* 0x000f620000100800 */
[----:B------:R-:W-:Y:S05]  /*fd20*/  WARPSYNC.ALL ;  /* 0x0000000000007948 */ /* 0x000fea0003800000 */
[----:B------:R-:W1:Y:S01]  /*fd30*/  S2R R8, SR_TID.X ;  /* 0x0000000000087919 */ /* 0x000e620000002100 */
[----:B--2---:R-:W-:Y:S01]  /*fd40*/  IMAD.MOV.U32 R10, RZ, RZ, 0x40 ;  /* 0x00000040ff0a7424 */ /* 0x004fe200078e00ff */
[----:B-1----:R-:W-:-:S04]  /*fd50*/  LOP3.LUT P3, RZ, R8, 0x4, RZ, 0xc0, !PT ;  /* 0x0000000408ff7812 */ /* 0x002fc8000786c0ff */
[----:B------:R-:W-:Y:S02]  /*fd60*/  SEL R10, R10, 0xffffffc0, !P3 ;  /* 0xffffffc00a0a7807 */ /* 0x000fe40005800000 */
[C---:B----4-:R-:W-:Y:S02]  /*fd70*/  LOP3.LUT R3, R2.reuse, R4, RZ, 0xfc, !PT ;  /* 0x0000000402037212 */ /* 0x050fe400078efcff */
[----:B-----5:R-:W-:-:S03]  /*fd80*/  IADD3 R2, R2, UR40, R12 ;  /* 0x0000002802027c10 */ /* 0x020fc6000fffe00c */
        /* <DEDUP_REMOVED lines=70> */
.L_x_1957:
        /* <DEDUP_REMOVED lines=11> */
.L_x_1936:
        /* <DEDUP_REMOVED lines=15> */
.L_x_1960:
[----:B------:R-:W-:Y:S05]  /*10390*/  BSYNC B0 ;  /* 0x0000000000007941 */ /* 0x000fea0003800000 */
.L_x_1959:
[----:B------:R-:W-:-:S06]  /*103a0*/  UISETP.NE.AND UP0, UPT, UR44, 0x3, UPT ;  /* 0x000000032c00788c */ /* 0x000fcc000bf05270 */
[----:B------:R-:W-:-:S13]  /*103b0*/  PLOP3.LUT P0, PT, PT, PT, UP0, 0x80, 0x0 ;  /* 0x000000000000781c */ /* 0x000fda0003f0f008 */
[----:B------:R-:W-:Y:S05]  /*103c0*/  @!P0 BRA `(.L_x_1961) ;  /* 0x0000000000048947 */ /* 0x000fea0003800000 */
[----:B------:R-:W-:Y:S01]  /*103d0*/  BPT.TRAP 0x1 ;  /* 0x000000040000795c */ /* 0x000fe20000300000 */
.L_x_1961:
        /* <DEDUP_REMOVED lines=10> */
.L_x_1999:
[----:B------:R-:W-:Y:S05]  /*10480*/  BSYNC B0 ;  /* 0x0000000000007941 */ /* 0x000fea0003800000 */
.L_x_1962:
[----:B------:R-:W-:Y:S05]  /*10490*/  @!P1 BRA `(.L_x_1964) ;  /* 0x0000000000049947 */ /* 0x000fea0003800000 */
[----:B------:R-:W-:Y:S01]  /*104a0*/  BPT.TRAP 0x1 ;  /* 0x000000040000795c */ /* 0x000fe20000300000 */
.L_x_1964:
[----:B------:R-:W1:Y:S02]  /*104b0*/  LDL R0, [R1+0xc] ;  /* 0x00000c0001007983 */ /* 0x000e640000100800 */
[----:B-1----:R-:W-:-:S04]  /*104c0*/  SHF.L.U32 R3, R0, 0x1f, RZ ;  /* 0x0000001f00037819 */ /* 0x002fc800000006ff */
[----:B------:R-:W1:Y:S02]  /*104d0*/  SYNCS.PHASECHK.TRANS64.TRYWAIT P0, [R20+URZ+0x29860], R3 ;  /* 0x02986003140075a7 */ /* 0x000e64000800017f */
[----:B-1----:R-:W-:Y:S05]  /*104e0*/  @!P0 BRA `(.L_x_1965) ;  /* 0x00000010008c8947 */ /* 0x002fea0003800000 */
.L_x_2000:
        /* <DEDUP_REMOVED lines=81> */
.L_x_1966:
        /* <DEDUP_REMOVED lines=14> */
.L_x_1920:
[----:B------:R-:W-:Y:S05]  /*10ae0*/  BSYNC B6 ;  /* 0x0000000000067941 */ /* 0x000fea0003800000 */
.L_x_1918:
[----:B-12---:R-:W2:Y:S04]  /*10af0*/  LDL R0, [R1+0x28] ;  /* 0x0000280001007983 */ /* 0x006ea80000100800 */
[----:B------:R1:W5:Y:S01]  /*10b00*/  LDL R2, [R1+0x20] ;  /* 0x0000200001027983 */ /* 0x0003620000100800 */
[----:B--2---:R-:W-:-:S13]  /*10b10*/  ISETP.NE.AND P0, PT, R0, RZ, PT ;  /* 0x000000ff0000720c */ /* 0x004fda0003f05270 */
        /* <DEDUP_REMOVED lines=9> */
.L_x_1967:
        /* <DEDUP_REMOVED lines=11> */
.L_x_1968:
[----:B--2---:R-:W2:Y:S01]  /*10c60*/  LDL R0, [R1+0x20] ;  /* 0x0000200001007983 */ /* 0x004ea20000100800 */
[----:B------:R-:W-:Y:S02]  /*10c70*/  ULDC UR4, c[0x0][0xda8] ;  /* 0x00036a0000047ab9 */ /* 0x000fe40000000800 */
[----:B--2---:R-:W-:-:S13]  /*10c80*/  ISETP.GE.AND P0, PT, R0, UR4, PT ;  /* 0x0000000400007c0c */ /* 0x004fda000bf06270 */
[----:B------:R-:W-:Y:S05]  /*10c90*/  @!P0 BRA `(.L_x_1969) ;  /* 0xffffffcc00e48947 */ /* 0x000fea000383ffff */
.L_x_1915:
[----:B--2---:R-:W2:Y:S01]  /*10ca0*/  LDL.LU R0, [R1+0x24] ;  /* 0x0000240001007983 */ /* 0x004ea20000300800 */
[----:B------:R-:W-:Y:S01]  /*10cb0*/  BSSY B0, `(.L_x_1970) ;  /* 0x000000b000007945 */ /* 0x000fe20003800000 */
[----:B------:R-:W3:Y:S01]  /*10cc0*/  S2R R5, SR_CgaCtaId ;  /* 0x0000000000057919 */ /* 0x000ee20000008800 */
[----:B--2---:R-:W-:-:S05]  /*10cd0*/  VIADD R0, R0, 0x1 ;  /* 0x0000000100007836 */ /* 0x004fca0000000000 */
[----:B-1----:R-:W-:-:S04]  /*10ce0*/  LEA.HI R2, R0, R0, RZ, 0x1 ;  /* 0x0000000000027211 */ /* 0x002fc800078f08ff */
[----:B------:R-:W-:-:S05]  /*10cf0*/  LOP3.LUT R3, R2, 0xfffffffe, RZ, 0xc0, !PT ;  /* 0xfffffffe02037812 */ /* 0x000fca00078ec0ff */
[----:B------:R-:W-:Y:S01]  /*10d00*/  IMAD.IADD R3, R0, 0x1, -R3 ;  /* 0x0000000100037824 */ /* 0x000fe200078e0a03 */
[----:B------:R-:W-:-:S04]  /*10d10*/  MOV R0, 0x400 ;  /* 0x0000040000007802 */ /* 0x000fc80000000f00 */
[----:B---3--:R-:W-:Y:S02]  /*10d20*/  LEA R0, R5, R0, 0x18 ;  /* 0x0000000005007211 */ /* 0x008fe400078ec0ff */
[----:B------:R-:W-:-:S04]  /*10d30*/  SHF.L.U32 R3, R3, 0x1f, RZ ;  /* 0x0000001f03037819 */ /* 0x000fc800000006ff */
[----:B------:R-:W1:Y:S02]  /*10d40*/  SYNCS.PHASECHK.TRANS64.TRYWAIT P0, [R0+URZ+0x29820], R3 ;  /* 0x02982003000075a7 */ /* 0x000e64000800017f */
[----:B-1----:R-:W-:Y:S05]  /*10d50*/  @!P0 BRA `(.L_x_1971) ;  /* 0x0000000800848947 */ /* 0x002fea0003800000 */
.L_x_2001:
[----:B------:R-:W-:Y:S05]  /*10d60*/  BSYNC B0 ;  /* 0x0000000000007941 */ /* 0x000fea0003800000 */
.L_x_1970:
[----:B------:R-:W-:-:S03]  /*10d70*/  UMOV UR4, 0xffffffff ;  /* 0xffffffff00047882 */ /* 0x000fc60000000000 */
[----:B------:R-:W-:Y:S05]  /*10d80*/  BRA.DIV UR4, `(.L_x_1972) ;  /* 0x0000000a048c7947 */ /* 0x000fea000b800000 */
[----:B------:R-:W2:Y:S02]  /*10d90*/  S2R R2, SR_TID.X ;  /* 0x0000000000027919 */ /* 0x000ea40000002100 */
[----:B--2---:R-:W-:-:S04]  /*10da0*/  SHF.R.U32.HI R2, RZ, 0x5, R2 ;  /* 0x00000005ff027819 */ /* 0x004fc80000011602 */
[----:B------:R-:W-:-:S05]  /*10db0*/  LOP3.LUT R2, R2, 0x3, RZ, 0xc0, !PT ;  /* 0x0000000302027812 */ /* 0x000fca00078ec0ff */
[----:B------:R2:W3:Y:S02]  /*10dc0*/  SHFL.IDX PT, R14, R2, RZ, 0x1f ;  /* 0x00001fff020e7589 */ /* 0x0004e400000e0000 */
.L_x_2004:
[----:B---3--:R-:W-:Y:S01]  /*10dd0*/  ISETP.NE.AND P0, PT, R14, RZ, PT ;  /* 0x000000ff0e00720c */ /* 0x008fe20003f05270 */
[----:B------:R-:W-:-:S12]  /*10de0*/  BSSY B0, `(.L_x_1973) ;  /* 0x000002e000007945 */ /* 0x000fd80003800000 */
[----:B------:R-:W-:Y:S05]  /*10df0*/  @P0 BRA `(.L_x_1974) ;  /* 0x0000000000b00947 */ /* 0x000fea0003800000 */
[----:B------:R-:W-:-:S03]  /*10e00*/  UMOV UR4, 0xffffffff ;  /* 0xffffffff00047882 */ /* 0x000fc60000000000 */
[----:B------:R-:W-:Y:S05]  /*10e10*/  BRA.DIV UR4, `(.L_x_1975) ;  /* 0x0000000a049c7947 */ /* 0x000fea000b800000 */
[----:B------:R-:W-:-:S13]  /*10e20*/  ELECT P6, URZ, PT ;  /* 0x00000000003f782f */ /* 0x000fda00038c0000 */
.L_x_2007:
[----:B------:R-:W-:Y:S05]  /*10e30*/  @!P6 BRA `(.L_x_1974) ;  /* 0x0000000000a0e947 */ /* 0x000fea0003800000 */
[----:B------:R-:W-:-:S06]  /*10e40*/  ULOP3.LUT UR4, UR61, 0x2, URZ, 0xfc, !UPT ;  /* 0x000000023d047892 */ /* 0x000fcc000f8efc3f */
[----:B--2---:R-:W-:-:S05]  /*10e50*/  IMAD.U32 R2, RZ, RZ, UR4 ;  /* 0x00000004ff027e24 */ /* 0x004fca000f8e00ff */
[----:B------:R-:W-:-:S13]  /*10e60*/  ISETP.NE.AND P0, PT, R2, 0x3, PT ;  /* 0x000000030200780c */ /* 0x000fda0003f05270 */
[----:B------:R-:W-:Y:S05]  /*10e70*/  @!P0 BRA `(.L_x_1976) ;  /* 0x0000000000048947 */ /* 0x000fea0003800000 */
[----:B------:R-:W-:Y:S01]  /*10e80*/  BPT.TRAP 0x1 ;  /* 0x000000040000795c */ /* 0x000fe20000300000 */
.L_x_1976:
        /* <DEDUP_REMOVED lines=14> */
.L_x_2008:
[----:B------:R-:W2:Y:S02]  /*10f70*/  SYNCS.PHASECHK.TRANS64.TRYWAIT P1, [R7+URZ], R2 ;  /* 0x00000002070075a7 */ /* 0x000ea4000802017f */
[----:B--2---:R-:W-:Y:S05]  /*10f80*/  @!P1 BRA `(.L_x_1978) ;  /* 0x0000000800749947 */ /* 0x004fea0003800000 */
.L_x_2009:
[----:B------:R-:W-:Y:S05]  /*10f90*/  @!P0 BRA `(.L_x_1979) ;  /* 0x0000000000048947 */ /* 0x000fea0003800000 */
[----:B------:R-:W-:Y:S01]  /*10fa0*/  BPT.TRAP 0x1 ;  /* 0x000000040000795c */ /* 0x000fe20000300000 */
.L_x_1979:
[----:B------:R-:W3:Y:S02]  /*10fb0*/  LDL.LU R4, [R1] ;  /* 0x0000000001047983 */ /* 0x000ee40000300800 */
[----:B---3--:R-:W-:-:S04]  /*10fc0*/  IMAD R4, R4, 0x8, R0 ;  /* 0x0000000804047824 */ /* 0x008fc800078e0200 */
[----:B------:R-:W3:Y:S02]  /*10fd0*/  SYNCS.PHASECHK.TRANS64.TRYWAIT P1, [R4+URZ+0x29860], R5 ;  /* 0x02986005040075a7 */ /* 0x000ee4000802017f */
[----:B---3--:R-:W-:Y:S05]  /*10fe0*/  @!P1 BRA `(.L_x_1980) ;  /* 0x0000000800709947 */ /* 0x008fea0003800000 */
.L_x_2010:
[----:B------:R-:W-:Y:S05]  /*10ff0*/  @!P0 BRA `(.L_x_1981) ;  /* 0x0000000000048947 */ /* 0x000fea0003800000 */
[----:B------:R-:W-:Y:S01]  /*11000*/  BPT.TRAP 0x1 ;  /* 0x000000040000795c */ /* 0x000fe20000300000 */
.L_x_1981:
[----:B------:R-:W-:-:S04]  /*11010*/  IMAD R3, R3, 0x8, R0 ;  /* 0x0000000803037824 */ /* 0x000fc800078e0200 */
[----:B------:R-:W4:Y:S02]  /*11020*/  SYNCS.PHASECHK.TRANS64.TRYWAIT P1, [R3+URZ+0x29860], R2 ;  /* 0x02986002030075a7 */ /* 0x000f24000802017f */
[----:B----4-:R-:W-:Y:S05]  /*11030*/  @!P1 BRA `(.L_x_1982) ;  /* 0x0000000800709947 */ /* 0x010fea0003800000 */
.L_x_2011:
[----:B------:R-:W-:Y:S05]  /*11040*/  @!P0 BRA `(.L_x_1983) ;  /* 0x0000000000048947 */ /* 0x000fea0003800000 */
[----:B------:R-:W-:Y:S01]  /*11050*/  BPT.TRAP 0x1 ;  /* 0x000000040000795c */ /* 0x000fe20000300000 */
.L_x_1983:
[----:B------:R-:W5:Y:S02]  /*11060*/  SYNCS.PHASECHK.TRANS64.TRYWAIT P0, [R4+URZ+0x29880], R5 ;  /* 0x02988005040075a7 */ /* 0x000f64000800017f */
[----:B-----5:R-:W-:Y:S05]  /*11070*/  @!P0 BRA `(.L_x_1984) ;  /* 0x0000000800748947 */ /* 0x020fea0003800000 */
.L_x_1985:
[----:B------:R1:W1:Y:S02]  /*11080*/  SYNCS.PHASECHK.TRANS64.TRYWAIT P0, [R3+URZ+0x29880], R2 ;  /* 0x02988002030075a7 */ /* 0x000264000800017f */
[----:B-1----:R-:W-:Y:S05]  /*11090*/  @!P0 NANOSLEEP.SYNCS 0x989680 ;  /* 0x009896800000895d */ /* 0x002fea0003900000 */
[----:B------:R-:W1:Y:S02]  /*110a0*/  @!P0 SYNCS.PHASECHK.TRANS64 P0, [R3+URZ+0x29880], R2 ;  /* 0x02988002030085a7 */ /* 0x000e64000800007f */
[----:B-1----:R-:W-:Y:S05]  /*110b0*/  @!P0 BRA `(.L_x_1985) ;  /* 0xfffffffc00f08947 */ /* 0x002fea000383ffff */
.L_x_1974:
[----:B------:R-:W-:Y:S05]  /*110c0*/  BSYNC B0 ;  /* 0x0000000000007941 */ /* 0x000fea0003800000 */
.L_x_1973:
[----:B------:R-:W-:Y:S05]  /*110d0*/  EXIT ;  /* 0x000000000000794d */ /* 0x000fea0003800000 */
.L_x_1869:
[----:B-1----:R-:W-:-:S04]  /*110e0*/  IMAD.U32 R3, RZ, RZ, UR38 ;  /* 0x00000026ff037e24 */ /* 0x002fc8000f8e00ff */
[----:B------:R1:W2:Y:S03]  /*110f0*/  SYNCS.PHASECHK.TRANS64.TRYWAIT P1, [R3+URZ+0x29800], R0 ;  /* 0x02980000030075a7 */ /* 0x0002a6000802017f */
[----:B--2---:R-:W-:Y:S05]  /*11100*/  @!P1 NANOSLEEP.SYNCS 0x989680 ;  /* 0x009896800000995d */ /* 0x004fea0003900000 */
[----:B------:R-:W2:Y:S02]  /*11110*/  @!P1 SYNCS.PHASECHK.TRANS64 P1, [R3+URZ+0x29800], R0 ;  /* 0x02980000030095a7 */ /* 0x000ea4000802007f */
[----:B--2---:R-:W-:Y:S05]  /*11120*/  @!P1 BRA `(.L_x_1869) ;  /* 0xfffffffc00ec9947 */ /* 0x004fea000383ffff */
[----:B------:R-:W-:Y:S05]  /*11130*/  BRA `(.L_x_1986) ;  /* 0xffffff0800387947 */ /* 0x000fea000383ffff */
.L_x_1873:
[----:B--2---:R2:W3:Y:S02]  /*11140*/  SYNCS.PHASECHK.TRANS64.TRYWAIT P2, [R2+URZ+0x29830], R3 ;  /* 0x02983003020075a7 */ /* 0x0044e4000804017f */
[----:B---3--:R-:W-:Y:S05]  /*11150*/  @!P2 NANOSLEEP.SYNCS 0x989680 ;  /* 0x009896800000a95d */ /* 0x008fea0003900000 */
[----:B------:R-:W3:Y:S02]  /*11160*/  @!P2 SYNCS.PHASECHK.TRANS64 P2, [R2+URZ+0x29830], R3 ;  /* 0x029830030200a5a7 */ /* 0x000ee4000804007f */
[----:B---3--:R-:W-:Y:S05]  /*11170*/  @!P2 BRA `(.L_x_1873) ;  /* 0xfffffffc00f0a947 */ /* 0x008fea000383ffff */
[----:B------:R-:W-:Y:S05]  /*11180*/  BRA `(.L_x_1872) ;  /* 0xffffff0800607947 */ /* 0x000fea000383ffff */
.L_x_1878:
[----:B--2---:R-:W-:-:S04]  /*11190*/  IMAD.U32 R7, RZ, RZ, UR5 ;  /* 0x00000005ff077e24 */ /* 0x004fc8000f8e00ff */
[----:B------:R2:W3:Y:S03]  /*111a0*/  SYNCS.PHASECHK.TRANS64.TRYWAIT P2, [R7+URZ+0x29830], R0 ;  /* 0x02983000070075a7 */ /* 0x0004e6000804017f */
[----:B---3--:R-:W-:Y:S05]  /*111b0*/  @!P2 NANOSLEEP.SYNCS 0x989680 ;  /* 0x009896800000a95d */ /* 0x008fea0003900000 */
[----:B------:R-:W3:Y:S02]  /*111c0*/  @!P2 SYNCS.PHASECHK.TRANS64 P2, [R7+URZ+0x29830], R0 ;  /* 0x029830000700a5a7 */ /* 0x000ee4000804007f */
[----:B---3--:R-:W-:Y:S05]  /*111d0*/  @!P2 BRA `(.L_x_1878) ;  /* 0xfffffffc00eca947 */ /* 0x008fea000383ffff */
[----:B------:R-:W-:Y:S05]  /*111e0*/  BRA `(.L_x_1875) ;  /* 0xffffff4000007947 */ /* 0x000fea000383ffff */
.L_x_1882:
[----:B--2---:R-:W-:-:S04]  /*111f0*/  IMAD.U32 R7, RZ, RZ, UR5 ;  /* 0x00000005ff077e24 */ /* 0x004fc8000f8e00ff */
[----:B------:R2:W3:Y:S03]  /*11200*/  SYNCS.PHASECHK.TRANS64.TRYWAIT P2, [R7+URZ+0x29850], R0 ;  /* 0x02985000070075a7 */ /* 0x0004e6000804017f */
[----:B---3--:R-:W-:Y:S05]  /*11210*/  @!P2 NANOSLEEP.SYNCS 0x989680 ;  /* 0x009896800000a95d */ /* 0x008fea0003900000 */
[----:B------:R-:W3:Y:S02]  /*11220*/  @!P2 SYNCS.PHASECHK.TRANS64 P2, [R7+URZ+0x29850], R0 ;  /* 0x029850000700a5a7 */ /* 0x000ee4000804007f */
[----:B---3--:R-:W-:Y:S05]  /*11230*/  @!P2 BRA `(.L_x_1882) ;  /* 0xfffffffc00eca947 */ /* 0x008fea000383ffff */
[----:B------:R-:W-:Y:S05]  /*11240*/  BRA `(.L_x_1879) ;  /* 0xffffff4c00087947 */ /* 0x000fea000383ffff */
.L_x_1889:
[----:B--2---:R-:W-:-:S04]  /*11250*/  IMAD.U32 R9, RZ, RZ, UR5 ;  /* 0x00000005ff097e24 */ /* 0x004fc8000f8e00ff */
[----:B------:R2:W3:Y:S03]  /*11260*/  SYNCS.PHASECHK.TRANS64.TRYWAIT P2, [R9+URZ+0x29830], R0 ;  /* 0x02983000090075a7 */ /* 0x0004e6000804017f */
[----:B---3--:R-:W-:Y:S05]  /*11270*/  @!P2 NANOSLEEP.SYNCS 0x989680 ;  /* 0x009896800000a95d */ /* 0x008fea0003900000 */
[----:B------:R-:W3:Y:S02]  /*11280*/  @!P2 SYNCS.PHASECHK.TRANS64 P2, [R9+URZ+0x29830], R0 ;  /* 0x029830000900a5a7 */ /* 0x000ee4000804007f */
[----:B---3--:R-:W-:Y:S05]  /*11290*/  @!P2 BRA `(.L_x_1889) ;  /* 0xfffffffc00eca947 */ /* 0x008fea000383ffff */
[----:B------:R-:W-:Y:S05]  /*112a0*/  BRA `(.L_x_1886) ;  /* 0xffffff7400d07947 */ /* 0x000fea000383ffff */
.L_x_1893:
[----:B--2---:R-:W-:-:S04]  /*112b0*/  IMAD.U32 R9, RZ, RZ, UR5 ;  /* 0x00000005ff097e24 */ /* 0x004fc8000f8e00ff */
[----:B------:R2:W3:Y:S03]  /*112c0*/  SYNCS.PHASECHK.TRANS64.TRYWAIT P2, [R9+URZ+0x29850], R0 ;  /* 0x02985000090075a7 */ /* 0x0004e6000804017f */
[----:B---3--:R-:W-:Y:S05]  /*112d0*/  @!P2 NANOSLEEP.SYNCS 0x989680 ;  /* 0x009896800000a95d */ /* 0x008fea0003900000 */
[----:B------:R-:W3:Y:S02]  /*112e0*/  @!P2 SYNCS.PHASECHK.TRANS64 P2, [R9+URZ+0x29850], R0 ;  /* 0x029850000900a5a7 */ /* 0x000ee4000804007f */
[----:B---3--:R-:W-:Y:S05]  /*112f0*/  @!P2 BRA `(.L_x_1893) ;  /* 0xfffffffc00eca947 */ /* 0x008fea000383ffff */
[----:B------:R-:W-:Y:S05]  /*11300*/  BRA `(.L_x_1890) ;  /* 0xffffff8000cc7947 */ /* 0x000fea000383ffff */
.L_x_1899:
[----:B--2---:R-:W-:-:S04]  /*11310*/  IMAD.U32 R5, RZ, RZ, UR9 ;  /* 0x00000009ff057e24 */ /* 0x004fc8000f8e00ff */
[----:B------:R2:W3:Y:S03]  /*11320*/  SYNCS.PHASECHK.TRANS64.TRYWAIT P1, [R5+URZ+0x29850], R4 ;  /* 0x02985004050075a7 */ /* 0x0004e6000802017f */
[----:B---3--:R-:W-:Y:S05]  /*11330*/  @!P1 NANOSLEEP.SYNCS 0x989680 ;  /* 0x009896800000995d */ /* 0x008fea0003900000 */
[----:B------:R-:W3:Y:S02]  /*11340*/  @!P1 SYNCS.PHASECHK.TRANS64 P1, [R5+URZ+0x29850], R4 ;  /* 0x02985004050095a7 */ /* 0x000ee4000802007f */
[----:B---3--:R-:W-:Y:S05]  /*11350*/  @!P1 BRA `(.L_x_1899) ;  /* 0xfffffffc00ec9947 */ /* 0x008fea000383ffff */
[----:B------:R-:W-:Y:S05]  /*11360*/  BRA `(.L_x_1898) ;  /* 0xffffffa000a07947 */ /* 0x000fea000383ffff */
.L_x_1925:
[----:B------:R-:W-:Y:S02]  /*11370*/  IMAD.MOV.U32 R13, RZ, RZ, R4 ;  /* 0x000000ffff0d7224 */ /* 0x000fe400078e0004 */
[----:B------:R-:W-:Y:S02]  /*11380*/  IMAD.MOV.U32 R12, RZ, RZ, RZ ;  /* 0x000000ffff0c7224 */ /* 0x000fe400078e00ff */
[----:B------:R-:W-:Y:S02]  /*11390*/  IMAD.MOV.U32 R11, RZ, RZ, 0x1f ;  /* 0x0000001fff0b7424 */ /* 0x000fe400078e00ff */
[----:B------:R-:W-:-:S07]  /*113a0*/  IMAD.MOV.U32 R15, RZ, RZ, -0x1 ;  /* 0xffffffffff0f7424 */ /* 0x000fce00078e00ff */
[----:B------:R-:W-:Y:S05]  /*113b0*/  WARPSYNC.COLLECTIVE R15, `(.L_x_1987) ;  /* 0x000000000f087348 */ /* 0x000fea0003c00000 */
[----:B------:R1:W2:Y:S02]  /*113c0*/  SHFL.IDX P6, R14, R13, R12, R11 ;  /* 0x0000000c0d0e7389 */ /* 0x0002a400000c000b */
[----:B-12---:R-:W-:Y:S01]  /*113d0*/  ENDCOLLECTIVE ;  /* 0x000000000000791b */ /* 0x006fe20003800000 */
.L_x_1987:
[----:B------:R-:W-:Y:S05]  /*113e0*/  BRA `(.L_x_1988) ;  /* 0xffffffd400607947 */ /* 0x000fea000383ffff */
.L_x_1927:
[----:B------:R-:W-:Y:S01]  /*113f0*/  BSSY B0, `(.L_x_1989) ;  /* 0x0000006000007945 */ /* 0x000fe20003800000 */
[----:B------:R-:W-:-:S07]  /*11400*/  IMAD.MOV.U32 R15, RZ, RZ, -0x1 ;  /* 0xffffffffff0f7424 */ /* 0x000fce00078e00ff */
[----:B-1----:R-:W-:Y:S05]  /*11410*/  WARPSYNC.COLLECTIVE R15, `(.L_x_1990) ;  /* 0x000000000f0c7348 */ /* 0x002fea0003c00000 */
[----:B------:R-:W-:Y:S02]  /*11420*/  ELECT P6, UR62, PT ;  /* 0x00000000003e782f */ /* 0x000fe400038c0000 */
[----:B------:R-:W-:Y:S01]  /*11430*/  MOV R14, UR62 ;  /* 0x0000003e000e7c02 */ /* 0x000fe20008000f00 */
[----:B-1----:R-:W-:Y:S10]  /*11440*/  ENDCOLLECTIVE ;  /* 0x000000000000791b */ /* 0x002ff40003800000 */
.L_x_1990:
[----:B------:R-:W-:Y:S05]  /*11450*/  BSYNC B0 ;  /* 0x0000000000007941 */ /* 0x000fea0003800000 */
.L_x_1989:
[----:B------:R-:W-:Y:S05]  /*11460*/  BRA `(.L_x_1991) ;  /* 0xffffffd400607947 */ /* 0x000fea000383ffff */
.L_x_1930:
[----:B--2---:R2:W3:Y:S02]  /*11470*/  SYNCS.PHASECHK.TRANS64.TRYWAIT P3, [R5+URZ+0x29880], R2 ;  /* 0x02988002050075a7 */ /* 0x0044e4000806017f */
[----:B---3--:R-:W-:Y:S05]  /*11480*/  @!P3 NANOSLEEP.SYNCS 0x989680 ;  /* 0x009896800000b95d */ /* 0x008fea0003900000 */
[----:B------:R-:W3:Y:S02]  /*11490*/  @!P3 SYNCS.PHASECHK.TRANS64 P3, [R5+URZ+0x29880], R2 ;  /* 0x029880020500b5a7 */ /* 0x000ee4000806007f */
[----:B---3--:R-:W-:Y:S05]  /*114a0*/  @!P3 BRA `(.L_x_1930) ;  /* 0xfffffffc00f0b947 */ /* 0x008fea000383ffff */
[----:B------:R-:W-:Y:S05]  /*114b0*/  BRA `(.L_x_1992) ;  /* 0xffffffd400b87947 */ /* 0x000fea000383ffff */
.L_x_1932:
[----:B-1----:R1:W3:Y:S02]  /*114c0*/  SYNCS.PHASECHK.TRANS64.TRYWAIT P3, [R5+URZ+0x29840], R2 ;  /* 0x02984002050075a7 */ /* 0x0022e4000806017f */
[----:B---3--:R-:W-:Y:S05]  /*114d0*/  @!P3 NANOSLEEP.SYNCS 0x989680 ;  /* 0x009896800000b95d */ /* 0x008fea0003900000 */
[----:B------:R-:W3:Y:S02]  /*114e0*/  @!P3 SYNCS.PHASECHK.TRANS64 P3, [R5+URZ+0x29840], R2 ;  /* 0x029840020500b5a7 */ /* 0x000ee4000806007f */
[----:B---3--:R-:W-:Y:S05]  /*114f0*/  @!P3 BRA `(.L_x_1932) ;  /* 0xfffffffc00f0b947 */ /* 0x008fea000383ffff */
[----:B------:R-:W-:Y:S05]  /*11500*/  BRA `(.L_x_1993) ;  /* 0xffffffd800107947 */ /* 0x000fea000383ffff */
.L_x_1935:
[----:B--2---:R-:W-:-:S04]  /*11510*/  IMAD.U32 R3, RZ, RZ, UR40 ;  /* 0x00000028ff037e24 */ /* 0x004fc8000f8e00ff */
[----:B------:R2:W3:Y:S03]  /*11520*/  SYNCS.PHASECHK.TRANS64.TRYWAIT P0, [R3+URZ+0x29820], R2 ;  /* 0x02982002030075a7 */ /* 0x0004e6000800017f */
[----:B---3--:R-:W-:Y:S05]  /*11530*/  @!P0 NANOSLEEP.SYNCS 0x989680 ;  /* 0x009896800000895d */ /* 0x008fea0003900000 */
[----:B------:R-:W3:Y:S02]  /*11540*/  @!P0 SYNCS.PHASECHK.TRANS64 P0, [R3+URZ+0x29820], R2 ;  /* 0x02982002030085a7 */ /* 0x000ee4000800007f */
[----:B---3--:R-:W-:Y:S05]  /*11550*/  @!P0 BRA `(.L_x_1935) ;  /* 0xfffffffc00ec8947 */ /* 0x008fea000383ffff */
[----:B------:R-:W-:Y:S05]  /*11560*/  BRA `(.L_x_1994) ;  /* 0xffffffdc002c7947 */ /* 0x000fea000383ffff */
.L_x_1941:
[----:B-1----:R1:W2:Y:S02]  /*11570*/  SYNCS.PHASECHK.TRANS64.TRYWAIT P0, [R4+URZ+0x29880], R2 ;  /* 0x02988002040075a7 */ /* 0x0022a4000800017f */
[----:B--2---:R-:W-:Y:S05]  /*11580*/  @!P0 NANOSLEEP.SYNCS 0x989680 ;  /* 0x009896800000895d */ /* 0x004fea0003900000 */
[----:B------:R-:W2:Y:S02]  /*11590*/  @!P0 SYNCS.PHASECHK.TRANS64 P0, [R4+URZ+0x29880], R2 ;  /* 0x02988002040085a7 */ /* 0x000ea4000800007f */
[----:B--2---:R-:W-:Y:S05]  /*115a0*/  @!P0 BRA `(.L_x_1941) ;  /* 0xfffffffc00f08947 */ /* 0x004fea000383ffff */
[----:B------:R-:W-:Y:S05]  /*115b0*/  BRA `(.L_x_1995) ;  /* 0xffffffdc00d87947 */ /* 0x000fea000383ffff */
.L_x_1946:
[----:B--2---:R2:W4:Y:S02]  /*115c0*/  SYNCS.PHASECHK.TRANS64.TRYWAIT P0, [R4+URZ+0x29840], R2 ;  /* 0x02984002040075a7 */ /* 0x004524000800017f */
[----:B----4-:R-:W-:Y:S05]  /*115d0*/  @!P0 NANOSLEEP.SYNCS 0x989680 ;  /* 0x009896800000895d */ /* 0x010fea0003900000 */
[----:B------:R-:W4:Y:S02]  /*115e0*/  @!P0 SYNCS.PHASECHK.TRANS64 P0, [R4+URZ+0x29840], R2 ;  /* 0x02984002040085a7 */ /* 0x000f24000800007f */
[----:B----4-:R-:W-:Y:S05]  /*115f0*/  @!P0 BRA `(.L_x_1946) ;  /* 0xfffffffc00f08947 */ /* 0x010fea000383ffff */
[----:B------:R-:W-:Y:S05]  /*11600*/  BRA `(.L_x_1996) ;  /* 0xffffffe0005c7947 */ /* 0x000fea000383ffff */
.L_x_1954:
[----:B----4-:R-:W4:Y:S02]  /*11610*/  LDL R3, [R1+0x4] ;  /* 0x0000040001037983 */ /* 0x010f240000100800 */
[----:B----4-:R4:W1:Y:S02]  /*11620*/  SYNCS.PHASECHK.TRANS64.TRYWAIT P3, [R3+URZ+0x29870], R2 ;  /* 0x02987002030075a7 */ /* 0x010864000806017f */
[----:B-1----:R-:W-:Y:S05]  /*11630*/  @!P3 NANOSLEEP.SYNCS 0x989680 ;  /* 0x009896800000b95d */ /* 0x002fea0003900000 */
[----:B------:R-:W1:Y:S02]  /*11640*/  @!P3 SYNCS.PHASECHK.TRANS64 P3, [R3+URZ+0x29870], R2 ;  /* 0x029870020300b5a7 */ /* 0x000e64000806007f */
[----:B-1----:R-:W-:Y:S05]  /*11650*/  @!P3 BRA `(.L_x_1954) ;  /* 0xfffffffc00ecb947 */ /* 0x002fea000383ffff */
[----:B------:R-:W-:Y:S05]  /*11660*/  BRA `(.L_x_1997) ;  /* 0xffffffe400847947 */ /* 0x000fea000383ffff */
.L_x_1956:
[----:B-1----:R-:W4:Y:S02]  /*11670*/  LDL R4, [R1+0x4] ;  /* 0x0000040001047983 */ /* 0x002f240000100800 */
[----:B----4-:R1:W4:Y:S02]  /*11680*/  SYNCS.PHASECHK.TRANS64.TRYWAIT P3, [R4+URZ+0x29860], R3 ;  /* 0x02986003040075a7 */ /* 0x010324000806017f */
[----:B----4-:R-:W-:Y:S05]  /*11690*/  @!P3 NANOSLEEP.SYNCS 0x989680 ;  /* 0x009896800000b95d */ /* 0x010fea0003900000 */
[----:B------:R-:W4:Y:S02]  /*116a0*/  @!P3 SYNCS.PHASECHK.TRANS64 P3, [R4+URZ+0x29860], R3 ;  /* 0x029860030400b5a7 */ /* 0x000f24000806007f */
[----:B----4-:R-:W-:Y:S05]  /*116b0*/  @!P3 BRA `(.L_x_1956) ;  /* 0xfffffffc00ecb947 */ /* 0x010fea000383ffff */
[----:B------:R-:W-:Y:S05]  /*116c0*/  BRA `(.L_x_1998) ;  /* 0xffffffe4008c7947 */ /* 0x000fea000383ffff */
.L_x_1963:
[----:B-1----:R1:W2:Y:S02]  /*116d0*/  SYNCS.PHASECHK.TRANS64.TRYWAIT P0, [R20+URZ+0x29870], R3 ;  /* 0x02987003140075a7 */ /* 0x0022a4000800017f */
[----:B--2---:R-:W-:Y:S05]  /*116e0*/  @!P0 NANOSLEEP.SYNCS 0x989680 ;  /* 0x009896800000895d */ /* 0x004fea0003900000 */
[----:B------:R-:W2:Y:S02]  /*116f0*/  @!P0 SYNCS.PHASECHK.TRANS64 P0, [R20+URZ+0x29870], R3 ;  /* 0x02987003140085a7 */ /* 0x000ea4000800007f */
[----:B--2---:R-:W-:Y:S05]  /*11700*/  @!P0 BRA `(.L_x_1963) ;  /* 0xfffffffc00f08947 */ /* 0x004fea000383ffff */
[----:B------:R-:W-:Y:S05]  /*11710*/  BRA `(.L_x_1999) ;  /* 0xffffffec00587947 */ /* 0x000fea000383ffff */
.L_x_1965:
[----:B-1----:R1:W2:Y:S02]  /*11720*/  SYNCS.PHASECHK.TRANS64.TRYWAIT P0, [R20+URZ+0x29860], R3 ;  /* 0x02986003140075a7 */ /* 0x0022a4000800017f */
[----:B--2---:R-:W-:Y:S05]  /*11730*/  @!P0 NANOSLEEP.SYNCS 0x989680 ;  /* 0x009896800000895d */ /* 0x004fea0003900000 */
[----:B------:R-:W2:Y:S02]  /*11740*/  @!P0 SYNCS.PHASECHK.TRANS64 P0, [R20+URZ+0x29860], R3 ;  /* 0x02986003140085a7 */ /* 0x000ea4000800007f */
[----:B--2---:R-:W-:Y:S05]  /*11750*/  @!P0 BRA `(.L_x_1965) ;  /* 0xfffffffc00f08947 */ /* 0x004fea000383ffff */
[----:B------:R-:W-:Y:S05]  /*11760*/  BRA `(.L_x_2000) ;  /* 0xffffffec00607947 */ /* 0x000fea000383ffff */
.L_x_1971:
[----:B-1----:R1:W2:Y:S02]  /*11770*/  SYNCS.PHASECHK.TRANS64.TRYWAIT P0, [R0+URZ+0x29820], R3 ;  /* 0x02982003000075a7 */ /* 0x0022a4000800017f */
[----:B--2---:R-:W-:Y:S05]  /*11780*/  @!P0 NANOSLEEP.SYNCS 0x989680 ;  /* 0x009896800000895d */ /* 0x004fea0003900000 */
[----:B------:R-:W2:Y:S02]  /*11790*/  @!P0 SYNCS.PHASECHK.TRANS64 P0, [R0+URZ+0x29820], R3 ;  /* 0x02982003000085a7 */ /* 0x000ea4000800007f */
[----:B--2---:R-:W-:Y:S05]  /*117a0*/  @!P0 BRA `(.L_x_1971) ;  /* 0xfffffffc00f08947 */ /* 0x004fea000383ffff */
[----:B------:R-:W-:Y:S05]  /*117b0*/  BRA `(.L_x_2001) ;  /* 0xfffffff400687947 */ /* 0x000fea000383ffff */
.L_x_1972:
        /* <DEDUP_REMOVED lines=11> */
.L_x_2003:
[----:B------:R-:W-:Y:S05]  /*11870*/  BSYNC B0 ;  /* 0x0000000000007941 */ /* 0x000fea0003800000 */
.L_x_2002:
[----:B------:R-:W-:Y:S05]  /*11880*/  BRA `(.L_x_2004) ;  /* 0xfffffff400507947 */ /* 0x000fea000383ffff */
.L_x_1975:
[----:B------:R-:W-:Y:S01]  /*11890*/  BSSY B1, `(.L_x_2005) ;  /* 0x0000006000017945 */ /* 0x000fe20003800000 */
[----:B------:R-:W-:-:S07]  /*118a0*/  IMAD.MOV.U32 R15, RZ, RZ, -0x1 ;  /* 0xffffffffff0f7424 */ /* 0x000fce00078e00ff */
[----:B-12---:R-:W-:Y:S05]  /*118b0*/  WARPSYNC.COLLECTIVE R15, `(.L_x_2006) ;  /* 0x000000000f0c7348 */ /* 0x006fea0003c00000 */
[----:B------:R-:W-:Y:S02]  /*118c0*/  ELECT P6, UR62, PT ;  /* 0x00000000003e782f */ /* 0x000fe400038c0000 */
[----:B------:R-:W-:Y:S01]  /*118d0*/  MOV R14, UR62 ;  /* 0x0000003e000e7c02 */ /* 0x000fe20008000f00 */
[----:B-12---:R-:W-:Y:S10]  /*118e0*/  ENDCOLLECTIVE ;  /* 0x000000000000791b */ /* 0x006ff40003800000 */
.L_x_2006:
[----:B------:R-:W-:Y:S05]  /*118f0*/  BSYNC B1 ;  /* 0x0000000000017941 */ /* 0x000fea0003800000 */
.L_x_2005:
[----:B------:R-:W-:Y:S05]  /*11900*/  BRA `(.L_x_2007) ;  /* 0xfffffff400487947 */ /* 0x000fea000383ffff */
.L_x_1977:
[----:B-1----:R1:W2:Y:S02]  /*11910*/  SYNCS.PHASECHK.TRANS64.TRYWAIT P1, [R6+URZ], R5 ;  /* 0x00000005060075a7 */ /* 0x0022a4000802017f */
[----:B--2---:R-:W-:Y:S05]  /*11920*/  @!P1 NANOSLEEP.SYNCS 0x989680 ;  /* 0x009896800000995d */ /* 0x004fea0003900000 */
[----:B------:R-:W2:Y:S02]  /*11930*/  @!P1 SYNCS.PHASECHK.TRANS64 P1, [R6+URZ], R5 ;  /* 0x00000005060095a7 */ /* 0x000ea4000802007f */
[----:B--2---:R-:W-:Y:S05]  /*11940*/  @!P1 BRA `(.L_x_1977) ;  /* 0xfffffffc00f09947 */ /* 0x004fea000383ffff */
[----:B------:R-:W-:Y:S05]  /*11950*/  BRA `(.L_x_2008) ;  /* 0xfffffff400847947 */ /* 0x000fea000383ffff */
.L_x_1978:
[----:B--2---:R2:W3:Y:S02]  /*11960*/  SYNCS.PHASECHK.TRANS64.TRYWAIT P1, [R7+URZ], R2 ;  /* 0x00000002070075a7 */ /* 0x0044e4000802017f */
[----:B---3--:R-:W-:Y:S05]  /*11970*/  @!P1 NANOSLEEP.SYNCS 0x989680 ;  /* 0x009896800000995d */ /* 0x008fea0003900000 */
[----:B------:R-:W3:Y:S02]  /*11980*/  @!P1 SYNCS.PHASECHK.TRANS64 P1, [R7+URZ], R2 ;  /* 0x00000002070095a7 */ /* 0x000ee4000802007f */
[----:B---3--:R-:W-:Y:S05]  /*11990*/  @!P1 BRA `(.L_x_1978) ;  /* 0xfffffffc00f09947 */ /* 0x008fea000383ffff */
[----:B------:R-:W-:Y:S05]  /*119a0*/  BRA `(.L_x_2009) ;  /* 0xfffffff400787947 */ /* 0x000fea000383ffff */
.L_x_1980:
[----:B---3--:R3:W4:Y:S02]  /*119b0*/  SYNCS.PHASECHK.TRANS64.TRYWAIT P1, [R4+URZ+0x29860], R5 ;  /* 0x02986005040075a7 */ /* 0x008724000802017f */
[----:B----4-:R-:W-:Y:S05]  /*119c0*/  @!P1 NANOSLEEP.SYNCS 0x989680 ;  /* 0x009896800000995d */ /* 0x010fea0003900000 */
[----:B------:R-:W4:Y:S02]  /*119d0*/  @!P1 SYNCS.PHASECHK.TRANS64 P1, [R4+URZ+0x29860], R5 ;  /* 0x02986005040095a7 */ /* 0x000f24000802007f */
[----:B----4-:R-:W-:Y:S05]  /*119e0*/  @!P1 BRA `(.L_x_1980) ;  /* 0xfffffffc00f09947 */ /* 0x010fea000383ffff */
[----:B------:R-:W-:Y:S05]  /*119f0*/  BRA `(.L_x_2010) ;  /* 0xfffffff4007c7947 */ /* 0x000fea000383ffff */
.L_x_1982:
[----:B----4-:R4:W1:Y:S02]  /*11a00*/  SYNCS.PHASECHK.TRANS64.TRYWAIT P1, [R3+URZ+0x29860], R2 ;  /* 0x02986002030075a7 */ /* 0x010864000802017f */
[----:B-1----:R-:W-:Y:S05]  /*11a10*/  @!P1 NANOSLEEP.SYNCS 0x989680 ;  /* 0x009896800000995d */ /* 0x002fea0003900000 */
[----:B------:R-:W1:Y:S02]  /*11a20*/  @!P1 SYNCS.PHASECHK.TRANS64 P1, [R3+URZ+0x29860], R2 ;  /* 0x02986002030095a7 */ /* 0x000e64000802007f */
[----:B-1----:R-:W-:Y:S05]  /*11a30*/  @!P1 BRA `(.L_x_1982) ;  /* 0xfffffffc00f09947 */ /* 0x002fea000383ffff */
[----:B------:R-:W-:Y:S05]  /*11a40*/  BRA `(.L_x_2011) ;  /* 0xfffffff4007c7947 */ /* 0x000fea000383ffff */
.L_x_1984:
[----:B------:R1:W1:Y:S02]  /*11a50*/  SYNCS.PHASECHK.TRANS64.TRYWAIT P0, [R4+URZ+0x29880], R5 ;  /* 0x02988005040075a7 */ /* 0x000264000800017f */
[----:B-1----:R-:W-:Y:S05]  /*11a60*/  @!P0 NANOSLEEP.SYNCS 0x989680 ;  /* 0x009896800000895d */ /* 0x002fea0003900000 */
[----:B------:R-:W1:Y:S02]  /*11a70*/  @!P0 SYNCS.PHASECHK.TRANS64 P0, [R4+URZ+0x29880], R5 ;  /* 0x02988005040085a7 */ /* 0x000e64000800007f */
[----:B-1----:R-:W-:Y:S05]  /*11a80*/  @!P0 BRA `(.L_x_1984) ;  /* 0xfffffffc00f08947 */ /* 0x002fea000383ffff */
[----:B------:R-:W-:Y:S05]  /*11a90*/  BRA `(.L_x_1985) ;  /* 0xfffffff400787947 */ /* 0x000fea000383ffff */
.L_x_2012:
        /* <DEDUP_REMOVED lines=14> */
.L_x_2674:


//--------------------- .text._ZN7cutlass13device_kernelIN5flash11enable_sm90INS1_16FlashAttnFwdSm90INS1_25CollectiveMainloopFwdSm90ILi2EN4cute5tupleIJNS5_1CILi1EEES8_S8_EEENS6_IJNS7_ILi128EEENS7_ILi160EEENS7_ILi192EEEEEELi128ENS_12float_e4m3_tEfNS_4arch4Sm90ELb1ELb0ELb0ELb1ELb0ELb0ELb0ELb1ELb1ELb0ELb0ELb0EEENS1_21CollectiveEpilogueFwdINS6_IJSA_SA_SB_EEES9_NS_10bfloat16_tESG_Li256ELb1ELb0ELb0ELb1EEENS1_36VarlenDynamicPersistentTileSchedulerILi128ELi160ELi256ELi128ELb0ELb0ELb1ELb1ELb1ELb1EEEEEEEEEvNT_6ParamsE --------------------------
	.section	.text._ZN7cutlass13device_kernelIN5flash11enable_sm90INS1_16FlashAttnFwdSm90INS1_25CollectiveMainloopFwdSm90ILi2EN4cute5tupleIJNS5_1CILi1EEES8_S8_EEENS6_IJNS7_ILi128EEENS7_ILi160EEENS7_ILi192EEEEEELi128ENS_12float_e4m3_tEfNS_4arch4Sm90ELb1ELb0ELb0ELb1ELb0ELb0ELb0ELb1ELb1ELb0ELb0ELb0EEENS1_21CollectiveEpilogueFwdINS6_IJSA_SA_SB_EEES9_NS_10bfloat16_tESG_Li256ELb1ELb0ELb0ELb1EEENS1_36VarlenDynamicPersistentTileSchedulerILi128ELi160ELi256ELi128ELb0ELb0ELb1ELb1ELb1ELb1EEEEEEEEEvNT_6ParamsE,"ax",@progbits
	.align	128
.text._ZN7cutlass13device_kernelIN5flash11enable_sm90INS1_16FlashAttnFwdSm90INS1_25CollectiveMainloopFwdSm90ILi2EN4cute5tupleIJNS5_1CILi1EEES8_S8_EEENS6_IJNS7_ILi128EEENS7_ILi160EEENS7_ILi192EEEEEELi128ENS_12float_e4m3_tEfNS_4arch4Sm90ELb1ELb0ELb0ELb1ELb0ELb0ELb0ELb1ELb1ELb0ELb0ELb0EEENS1_21CollectiveEpilogueFwdINS6_IJSA_SA_SB_EEES9_NS_10bfloat16_tESG_Li256ELb1ELb0ELb0ELb1EEENS1_36VarlenDynamicPersistentTileSchedulerILi128ELi160ELi256ELi128ELb0ELb0ELb1ELb1ELb1ELb1EEEEEEEEEvNT_6ParamsE:
        .type           _ZN7cutlass13device_kernelIN5flash11enable_sm90INS1_16FlashAttnFwdSm90INS1_25CollectiveMainloopFwdSm90ILi2EN4cute5tupleIJNS5_1CILi1EEES8_S8_EEENS6_IJNS7_ILi128EEENS7_ILi160EEENS7_ILi192EEEEEELi128ENS_12float_e4m3_tEfNS_4arch4Sm90ELb1ELb0ELb0ELb1ELb0ELb0ELb0ELb1ELb1ELb0ELb0ELb0EEENS1_21CollectiveEpilogueFwdINS6_IJSA_SA_SB_EEES9_NS_10bfloat16_tESG_Li256ELb1ELb0ELb0ELb1EEENS1_36VarlenDynamicPersistentTileSchedulerILi128ELi160ELi256ELi128ELb0ELb0ELb1ELb1ELb1ELb1EEEEEEEEEvNT_6ParamsE,@function
        .size           _ZN7cutlass13device_kernelIN5flash11enable_sm90INS1_16FlashAttnFwdSm90INS1_25CollectiveMainloopFwdSm90ILi2EN4cute5tupleIJNS5_1CILi1EEES8_S8_EEENS6_IJNS7_ILi128EEENS7_ILi160EEENS7_ILi192EEEEEELi128ENS_12float_e4m3_tEfNS_4arch4Sm90ELb1ELb0ELb0ELb1ELb0ELb0ELb0ELb1ELb1ELb0ELb0ELb0EEENS1_21CollectiveEpilogueFwdINS6_IJSA_SA_SB_EEES9_NS_10bfloat16_tESG_Li256ELb1ELb0ELb0ELb1EEENS1_36VarlenDynamicPersistentTileSchedulerILi128ELi160ELi256ELi128ELb0ELb0ELb1ELb1ELb1ELb1EEEEEEEEEvNT_6ParamsE,(.L_x_2675 - _ZN7cutlass13device_kernelIN5flash11enable_sm90INS1_16FlashAttnFwdSm90INS1_25CollectiveMainloopFwdSm90ILi2EN4cute5tupleIJNS5_1CILi1EEES8_S8_EEENS6_IJNS7_ILi128EEENS7_ILi160EEENS7_ILi192EEEEEELi128ENS_12float_e4m3_tEfNS_4arch4Sm90ELb1ELb0ELb0ELb1ELb0ELb0ELb0ELb1ELb1ELb0ELb0ELb0EEENS1_21CollectiveEpilogueFwdINS6_IJSA_SA_SB_EEES9_NS_10bfloat16_tESG_Li256ELb1ELb0ELb0ELb1EEENS1_36VarlenDynamicPersistentTileSchedulerILi128ELi160ELi256ELi128ELb0ELb0ELb1ELb1ELb1ELb1EEEEEEEEEvNT_6ParamsE)
        .other          _ZN7cutlass13device_kernelIN5flash11enable_sm90INS1_16FlashAttnFwdSm90INS1_25CollectiveMainloopFwdSm90ILi2EN4cute5tupleIJNS5_1CILi1EEES8_S8_EEENS6_IJNS7_ILi128EEENS7_ILi160EEENS7_ILi192EEEEEELi128ENS_12float_e4m3_tEfNS_4arch4Sm90ELb1ELb0ELb0ELb1ELb0ELb0ELb0ELb1ELb1ELb0ELb0ELb0EEENS1_21CollectiveEpilogueFwdINS6_IJSA_SA_SB_EEES9_NS_10bfloat16_tESG_Li256ELb1ELb0ELb0ELb1EEENS1_36VarlenDynamicPersistentTileSchedulerILi128ELi160ELi256ELi128ELb0ELb0ELb1ELb1ELb1ELb1EEEEEEEEEvNT_6ParamsE,@"STO_CUDA_ENTRY STV_DEFAULT"
_ZN7cutlass13device_kernelIN5flash11enable_sm90INS1_16FlashAttnFwdSm90INS1_25CollectiveMainloopFwdSm90ILi2EN4cute5tupleIJNS5_1CILi1EEES8_S8_EEENS6_IJNS7_ILi128EEENS7_ILi160EEENS7_ILi192EEEEEELi128ENS_12float_e4m3_tEfNS_4arch4Sm90ELb1ELb0ELb0ELb1ELb0ELb0ELb0ELb1ELb1ELb0ELb0ELb0EEENS1_21CollectiveEpilogueFwdINS6_IJSA_SA_SB_EEES9_NS_10bfloat16_tESG_Li256ELb1ELb0ELb0ELb1EEENS1_36VarlenDynamicPersistentTileSchedulerILi128ELi160ELi256ELi128ELb0ELb0ELb1ELb1ELb1ELb1EEEEEEEEEvNT_6ParamsE:
        /* <DEDUP_REMOVED lines=21> */
.L_x_2014:
[----:B------:R-:W-:Y:S05]  /*0150*/  BSYNC B0 ;  /* 0x0000000000007941 */ /* 0x000fea0003800000 */
.L_x_2013:
        /* <DEDUP_REMOVED lines=41> */
.L_x_2015:
        /* <DEDUP_REMOVED lines=22> */
.L_x_2016:
        /* <DEDUP_REMOVED lines=18> */
.L_x_2017:
        /* <DEDUP_REMOVED lines=22> */
.L_x_2018:
        /* <DEDUP_REMOVED lines=22> */
.L_x_2019:
[----:B------:R-:W-:Y:S01]  /*0930*/  PLOP3.LUT P0, PT, PT, PT, UP0, 0x80, 0x0 ;  /* 0x000000000000781c */ /* 0x000fe20003f0f008 */
[----:B------:R-:W-:Y:S01]  /*0940*/  UMOV UR40, 0x1 ;  /* 0x0000000100287882 */ /* 0x000fe20000000000 */
[----:B------:R-:W-:Y:S01]  /*0950*/  NOP ;  /* 0x0000000000007918 */ /* 0x000fe20000000000 */
[----:B------:R-:W-:Y:S01]  /*0960*/  USEL UR40, UR40, 0x2, !UP0 ;  /* 0x0000000228287887 */ /* 0x000fe2000c000000 */
[----:B------:R-:W-:Y:S01]  /*0970*/  ULDC.64 UR54, c[0x0][0x208] ;  /* 0x0000820000367ab9 */ /* 0x000fe20000000a00 */
[----:B012-4-:R-:W-:Y:S08]  /*0980*/  BAR.SYNC.DEFER_BLOCKING 0x0 ;  /* 0x0000000000007b1d */ /* 0x017ff00000010000 */
[----:B------:R-:W-:Y:S05]  /*0990*/  @!P0 BRA `(.L_x_2020) ;  /* 0x000000dc00508947 */ /* 0x000fea0003800000 */
.L_x_2021:
        /* <DEDUP_REMOVED lines=43> */
[-C--:B------:R-:W-:Y:S01]  /*0c50*/  LEA.HI R4, R0, R191.reuse, RZ, 0x5 ;  /* 0x000000bf00047211 */ /* 0x080fe200078f28ff */
[----:B------:R-:W-:Y:S01]  /*0c60*/  IMAD.IADD R17, R188, 0x1, -R17 ;  /* 0x00000001bc117824 */ /* 0x000fe200078e0a11 */
[----:B------:R-:W-:Y:S01]  /*0c70*/  LEA.HI R0, R0, R191, RZ, 0x3 ;  /* 0x000000bf00007211 */ /* 0x000fe200078f18ff */
[----:B------:R-:W-:Y:S01]  /*0c80*/  IMAD.IADD R10, R5, 0x1, -R6 ;  /* 0x00000001050a7824 */ /* 0x000fe200078e0a06 */
[----:B------:R-:W-:Y:S01]  /*0c90*/  SHF.R.S32.HI R6, RZ, 0x4, R3 ;  /* 0x00000004ff067819 */ /* 0x000fe20000011403 */
[----:B------:R-:W-:Y:S01]  /*0ca0*/  IMAD.SHL.U32 R5, R4, 0x20, RZ ;  /* 0x0000002004057824 */ /* 0x000fe200078e00ff */
[----:B------:R-:W-:Y:S01]  /*0cb0*/  LOP3.LUT R4, R3, 0x3fffff0, RZ, 0xc0, !PT ;  /* 0x03fffff003047812 */ /* 0x000fe200078ec0ff */
        /* <DEDUP_REMOVED lines=13> */
.L_x_2078:
[----:B0-----:R-:W0:Y:S01]  /*0d90*/  LDC.64 R2, c[0x0][0xc60] ;  /* 0x00031800ff027b82 */ /* 0x001e220000000a00 */
[----:B------:R-:W-:Y:S01]  /*0da0*/  ULDC.64 UR4, c[0x0][0xa28] ;  /* 0x00028a0000047ab9 */ /* 0x000fe20000000a00 */
[----:B------:R-:W-:Y:S01]  /*0db0*/  ULDC.64 UR6, c[0x0][0xa18] ;  /* 0x0002860000067ab9 */ /* 0x000fe20000000a00 */
[----:B------:R-:W-:Y:S01]  /*0dc0*/  ULDC UR8, c[0x0][0x404] ;  /* 0x0001010000087ab9 */ /* 0x000fe20000000800 */
[----:B0-----:R-:W-:-:S06]  /*0dd0*/  IMAD.WIDE R2, R47, 0x4, R2 ;  /* 0x000000042f027825 */ /* 0x001fcc00078e0202 */
[----:B--2---:R-:W2:Y:S01]  /*0de0*/  LDG.E R2, desc[UR54][R2.64] ;  /* 0x0000003602027981 */ /* 0x004ea2000c1e1900 */
[----:B------:R-:W-:Y:S02]  /*0df0*/  UISETP.NE.U32.AND UP0, UPT, UR4, URZ, UPT ;  /* 0x0000003f0400728c */ /* 0x000fe4000bf05070 */
[----:B------:R-:W-:Y:S02]  /*0e00*/  UISETP.NE.U32.AND UP1, UPT, UR6, URZ, UPT ;  /* 0x0000003f0600728c */ /* 0x000fe4000bf25070 */
[----:B------:R-:W-:Y:S02]  /*0e10*/  UISETP.NE.AND.EX UP0, UPT, UR5, URZ, UPT, UP0 ;  /* 0x0000003f0500728c */ /* 0x000fe4000bf05300 */
[----:B------:R-:W-:-:S04]  /*0e20*/  UISETP.NE.AND.EX UP1, UPT, UR7, URZ, UPT, UP1 ;  /* 0x0000003f0700728c */ /* 0x000fc8000bf25310 */
[----:B------:R-:W-:Y:S02]  /*0e30*/  PLOP3.LUT P0, PT, PT, PT, UP0, 0x80, 0x0 ;  /* 0x000000000000781c */ /* 0x000fe40003f0f008 */
[----:B------:R-:W-:Y:S02]  /*0e40*/  PLOP3.LUT P2, PT, PT, PT, UP1, 0x80, 0x0 ;  /* 0x000000000000781c */ /* 0x000fe40003f4f018 */
[----:B--2---:R-:W-:-:S13]  /*0e50*/  R2UR UR36, R2 ;  /* 0x00000000022472ca */ /* 0x004fda00000e0000 */
[----:B------:R-:W-:Y:S02]  /*0e60*/  USHF.R.S32.HI UR37, URZ, 0x1f, UR36 ;  /* 0x0000001f3f257899 */ /* 0x000fe40008011424 */
[----:B------:R-:W-:-:S04]  /*0e70*/  @UP0 ULEA UR4, UP2, UR36, UR4, 0x2 ;  /* 0x0000000424040291 */ /* 0x000fc8000f84103f */
[----:B------:R-:W-:Y:S02]  /*0e80*/  @UP0 ULEA.HI.X UR5, UR36, UR5, UR37, 0x2, UP2 ;  /* 0x0000000524050291 */ /* 0x000fe400090f1425 */
[----:B------:R-:W-:Y:S01]  /*0e90*/  @UP1 ULEA UR6, UP0, UR36, UR6, 0x2 ;  /* 0x0000000624061291 */ /* 0x000fe2000f80103f */
[----:B------:R-:W-:-:S03]  /*0ea0*/  IMAD.U32 R2, RZ, RZ, UR4 ;  /* 0x00000004ff027e24 */ /* 0x000fc6000f8e00ff */
[----:B------:R-:W-:Y:S01]  /*0eb0*/  @UP1 ULEA.HI.X UR7, UR36, UR7, UR37, 0x2, UP0 ;  /* 0x0000000724071291 */ /* 0x000fe200080f1425 */
[----:B------:R-:W-:Y:S01]  /*0ec0*/  IMAD.U32 R3, RZ, RZ, UR5 ;  /* 0x00000005ff037e24 */ /* 0x000fe2000f8e00ff */
[----:B------:R-:W-:Y:S01]  /*0ed0*/  ULDC.64 UR4, c[0x0][0x3f8] ;  /* 0x0000fe0000047ab9 */ /* 0x000fe20000000a00 */
[----:B---345:R-:W-:-:S03]  /*0ee0*/  IMAD.U32 R4, RZ, RZ, UR6 ;  /* 0x00000006ff047e24 */ /* 0x038fc6000f8e00ff */
[----:B------:R-:W-:Y:S01]  /*0ef0*/  IMAD.U32 R5, RZ, RZ, UR7 ;  /* 0x00000007ff057e24 */ /* 0x000fe2000f8e00ff */
[----:B------:R-:W2:Y:S01]  /*0f00*/  @P0 LDG.E R2, desc[UR54][R2.64] ;  /* 0x0000003602020981 */ /* 0x000ea2000c1e1900 */
[----:B------:R-:W-:Y:S01]  /*0f10*/  UISETP.NE.U32.AND UP0, UPT, UR4, URZ, UPT ;  /* 0x0000003f0400728c */ /* 0x000fe2000bf05070 */
[----:B------:R-:W-:Y:S02]  /*0f20*/  ULDC.64 UR6, c[0x0][0xa20] ;  /* 0x0002880000067ab9 */ /* 0x000fe40000000a00 */
[----:B------:R-:W3:Y:S01]  /*0f30*/  @P2 LDG.E R4, desc[UR54][R4.64] ;  /* 0x0000003604042981 */ /* 0x000ee2000c1e1900 */
[----:B------:R-:W-:Y:S01]  /*0f40*/  UISETP.NE.AND.EX UP0, UPT, UR5, URZ, UPT, UP0 ;  /* 0x0000003f0500728c */ /* 0x000fe2000bf05300 */
[----:B------:R-:W-:Y:S01]  /*0f50*/  ISETP.NE.U32.AND P1, PT, RZ, UR6, PT ;  /* 0x00000006ff007c0c */ /* 0x000fe2000bf25070 */
[----:B------:R-:W-:Y:S01]  /*0f60*/  ULDC UR4, c[0x0][0x2e0] ;  /* 0x0000b80000047ab9 */ /* 0x000fe20000000800 */
[----:B------:R-:W-:Y:S01]  /*0f70*/  UMOV UR50, URZ ;  /* 0x0000003f00327c82 */ /* 0x000fe20008000000 */
[----:B------:R-:W-:Y:S01]  /*0f80*/  USEL UR8, UR8, 0x1, UP0 ;  /* 0x0000000108087887 */ /* 0x000fe20008000000 */
[----:B------:R-:W-:Y:S01]  /*0f90*/  ISETP.NE.AND.EX P1, PT, RZ, UR7, PT, P1 ;  /* 0x00000007ff007c0c */ /* 0x000fe2000bf25310 */
[----:B------:R-:W-:-:S02]  /*0fa0*/  ULDC UR51, c[0x0][0x288] ;  /* 0x0000a20000337ab9 */ /* 0x000fc40000000800 */
[----:B------:R-:W-:Y:S01]  /*0fb0*/  UIMAD UR8, UR8, UR4, URZ ;  /* 0x00000004080872a4 */ /* 0x000fe2000f8e023f */
[----:B--2---:R-:W-:Y:S02]  /*0fc0*/  @P0 R2UR UR50, R2 ;  /* 0x00000000023202ca */ /* 0x004fe400000e0000 */
[----:B---3--:R-:W-:Y:S01]  /*0fd0*/  @P2 R2UR UR51, R4 ;  /* 0x00000000043322ca */ /* 0x008fe200000e0000 */
[----:B-1----:R-:W-:-:S14]  /*0fe0*/  @P2 BRA `(.L_x_2022) ;  /* 0x0000000000342947 */ /* 0x002fdc0003800000 */
        /* <DEDUP_REMOVED lines=13> */
.L_x_2022:
[----:B------:R-:W-:Y:S01]  /*10c0*/  UMOV UR43, UR52 ;  /* 0x00000034002b7c82 */ /* 0x000fe20008000000 */
[----:B------:R-:W-:Y:S01]  /*10d0*/  UMOV UR42, UR45 ;  /* 0x0000002d002a7c82 */ /* 0x000fe20008000000 */
[----:B------:R-:W-:Y:S05]  /*10e0*/  @!P1 BRA `(.L_x_2023) ;  /* 0x00000000001c9947 */ /* 0x000fea0003800000 */
[----:B------:R-:W-:-:S04]  /*10f0*/  ULEA UR4, UP0, UR36, UR6, 0x2 ;  /* 0x0000000624047291 */ /* 0x000fc8000f80103f */
[----:B------:R-:W-:Y:S02]  /*1100*/  ULEA.HI.X UR5, UR36, UR7, UR37, 0x2, UP0 ;  /* 0x0000000724057291 */ /* 0x000fe400080f1425 */
[----:B------:R-:W-:-:S04]  /*1110*/  IMAD.U32 R2, RZ, RZ, UR4 ;  /* 0x00000004ff027e24 */ /* 0x000fc8000f8e00ff */
[----:B------:R-:W-:-:S05]  /*1120*/  IMAD.U32 R3, RZ, RZ, UR5 ;  /* 0x00000005ff037e24 */ /* 0x000fca000f8e00ff */
[----:B------:R-:W2:Y:S02]  /*1130*/  LDG.E R2, desc[UR54][R2.64] ;  /* 0x0000003602027981 */ /* 0x000ea4000c1e1900 */
[----:B--2---:R-:W-:Y:S01]  /*1140*/  R2UR UR8, R2 ;  /* 0x00000000020872ca */ /* 0x004fe200000e0000 */
[----:B------:R-:W-:-:S14]  /*1150*/  BRA `(.L_x_2024) ;  /* 0x0000000000347947 */ /* 0x000fdc0003800000 */
.L_x_2023:
        /* <DEDUP_REMOVED lines=13> */
.L_x_2024:
[----:B------:R-:W-:Y:S01]  /*1230*/  ULDC.64 UR6, c[0x0][0x990] ;  /* 0x0002640000067ab9 */ /* 0x000fe20000000a00 */
[----:B------:R-:W-:Y:S01]  /*1240*/  ULDC.64 UR4, c[0x0][0x998] ;  /* 0x0002660000047ab9 */ /* 0x000fe20000000a00 */
[----:B------:R-:W-:Y:S01]  /*1250*/  UISETP.NE.U32.AND UP0, UPT, UR6, URZ, UPT ;  /* 0x0000003f0600728c */ /* 0x000fe2000bf05070 */
[----:B------:R-:W-:Y:S01]  /*1260*/  IMAD.MOV.U32 R3, RZ, RZ, 0x3f800000 ;  /* 0x3f800000ff037424 */ /* 0x000fe200078e00ff */
[----:B------:R-:W-:Y:S01]  /*1270*/  UISETP.NE.U32.AND UP1, UPT, UR4, URZ, UPT ;  /* 0x0000003f0400728c */ /* 0x000fe2000bf25070 */
[----:B------:R-:W-:Y:S01]  /*1280*/  IMAD.MOV.U32 R0, RZ, RZ, 0x3f800000 ;  /* 0x3f800000ff007424 */ /* 0x000fe200078e00ff */
[----:B------:R-:W-:Y:S02]  /*1290*/  UISETP.NE.AND.EX UP0, UPT, UR7, URZ, UPT, UP0 ;  /* 0x0000003f0700728c */ /* 0x000fe4000bf05300 */
[----:B------:R-:W-:Y:S01]  /*12a0*/  UISETP.NE.AND.EX UP1, UPT, UR5, URZ, UPT, UP1 ;  /* 0x0000003f0500728c */ /* 0x000fe2000bf25310 */
[----:B------:R-:W-:Y:S02]  /*12b0*/  ULDC UR9, c[0x0][0x428] ;  /* 0x00010a0000097ab9 */ /* 0x000fe40000000800 */
[----:B------:R-:W-:Y:S01]  /*12c0*/  UISETP.NE.AND UP2, UPT, UR9, 0x1, UPT ;  /* 0x000000010900788c */ /* 0x000fe2000bf45270 */
[----:B------:R-:W-:-:S02]  /*12d0*/  PLOP3.LUT P0, PT, PT, PT, UP0, 0x80, 0x0 ;  /* 0x000000000000781c */ /* 0x000fc40003f0f008 */
[----:B------:R-:W-:-:S03]  /*12e0*/  PLOP3.LUT P1, PT, PT, PT, UP1, 0x80, 0x0 ;  /* 0x000000000000781c */ /* 0x000fc60003f2f018 */
[----:B------:R-:W-:Y:S02]  /*12f0*/  @UP0 ULDC.64 UR12, c[0x0][0x9a8] ;  /* 0x00026a00000c0ab9 */ /* 0x000fe40000000a00 */
[----:B------:R-:W-:Y:S01]  /*1300*/  @UP0 UIMAD UR9, UR37, UR12, URZ ;  /* 0x0000000c250902a4 */ /* 0x000fe2000f8e023f */
[----:B------:R-:W-:Y:S01]  /*1310*/  @UP1 ULDC.64 UR16, c[0x0][0x9b8] ;  /* 0x00026e0000101ab9 */ /* 0x000fe20000000a00 */
[----:B------:R-:W-:Y:S02]  /*1320*/  @UP0 UIMAD.WIDE.U32 UR10, UR36, UR12, URZ ;  /* 0x0000000c240a02a5 */ /* 0x000fe4000f8e003f */
[----:B------:R-:W-:Y:S02]  /*1330*/  @UP0 UIMAD UR18, UR36, UR13, UR9 ;  /* 0x0000000d241202a4 */ /* 0x000fe4000f8e0209 */
[----:B------:R-:W-:Y:S01]  /*1340*/  @UP1 UIMAD UR9, UR37, UR16, URZ ;  /* 0x00000010250912a4 */ /* 0x000fe2000f8e023f */
[----:B------:R-:W-:Y:S01]  /*1350*/  @UP2 ULDC UR12, c[0x0][0x42c] ;  /* 0x00010b00000c2ab9 */ /* 0x000fe20000000800 */
[----:B------:R-:W-:-:S02]  /*1360*/  @UP1 UIMAD.WIDE.U32 UR14, UR36, UR16, URZ ;  /* 0x00000010240e12a5 */ /* 0x000fc4000f8e003f */
[----:B------:R-:W-:Y:S02]  /*1370*/  UIMAD.WIDE.U32 UR12, UR45, UR12, URZ ;  /* 0x0000000c2d0c72a5 */ /* 0x000fe4000f8e003f */
[----:B------:R-:W-:Y:S01]  /*1380*/  @UP1 UIMAD UR19, UR36, UR17, UR9 ;  /* 0x00000011241312a4 */ /* 0x000fe2000f8e0209 */
[----:B------:R-:W-:Y:S02]  /*1390*/  @UP2 ULDC UR16, c[0x0][0x430] ;  /* 0x00010c0000102ab9 */ /* 0x000fe40000000800 */
[----:B------:R-:W-:Y:S01]  /*13a0*/  UMOV UR9, UR45 ;  /* 0x0000002d00097c82 */ /* 0x000fe20008000000 */
[----:B------:R-:W-:Y:S02]  /*13b0*/  @UP2 USHF.R.U32.HI UR9, URZ, UR16, UR13 ;  /* 0x000000103f092299 */ /* 0x000fe4000801160d */
[----:B------:R-:W-:Y:S02]  /*13c0*/  @UP0 UIADD3 UR11, UR11, UR18, URZ ;  /* 0x000000120b0b0290 */ /* 0x000fe4000fffe03f */
[----:B------:R-:W-:-:S02]  /*13d0*/  @UP0 USHF.R.S32.HI UR18, URZ, 0x1f, UR9 ;  /* 0x0000001f3f120899 */ /* 0x000fc40008011409 */
[----:B------:R-:W-:Y:S01]  /*13e0*/  @UP1 USHF.R.S32.HI UR20, URZ, 0x1f, UR9 ;  /* 0x0000001f3f141899 */ /* 0x000fe20008011409 */
[----:B------:R-:W-:Y:S01]  /*13f0*/  @UP0 ULDC.64 UR16, c[0x0][0x9b0] ;  /* 0x00026c0000100ab9 */ /* 0x000fe20000000a00 */
[----:B------:R-:W-:Y:S01]  /*1400*/  @UP1 ULDC.64 UR12, c[0x0][0x9c0] ;  /* 0x00027000000c1ab9 */ /* 0x000fe20000000a00 */
[----:B------:R-:W-:Y:S02]  /*1410*/  @UP1 UIADD3 UR15, UR15, UR19, URZ ;  /* 0x000000130f0f1290 */ /* 0x000fe4000fffe03f */
[----:B------:R-:W-:Y:S02]  /*1420*/  @UP0 UIMAD UR18, UR18, UR16, URZ ;  /* 0x00000010121202a4 */ /* 0x000fe4000f8e023f */
[----:B------:R-:W-:Y:S02]  /*1430*/  @UP1 UIMAD UR19, UR20, UR12, URZ ;  /* 0x0000000c141312a4 */ /* 0x000fe4000f8e023f */
[----:B------:R-:W-:Y:S02]  /*1440*/  @UP0 UIMAD.WIDE.U32 UR10, UR9, UR16, UR10 ;  /* 0x00000010090a02a5 */ /* 0x000fe4000f8e000a */
[----:B------:R-:W-:-:S02]  /*1450*/  @UP0 UIMAD UR17, UR9, UR17, UR18 ;  /* 0x00000011091102a4 */ /* 0x000fc4000f8e0212 */
[----:B------:R-:W-:Y:S02]  /*1460*/  @UP1 UIMAD.WIDE.U32 UR14, UR9, UR12, UR14 ;  /* 0x0000000c090e12a5 */ /* 0x000fe4000f8e000e */
[----:B------:R-:W-:Y:S02]  /*1470*/  @UP1 UIMAD UR9, UR9, UR13, UR19 ;  /* 0x0000000d090912a4 */ /* 0x000fe4000f8e0213 */
[----:B------:R-:W-:Y:S02]  /*1480*/  @UP0 UIADD3 UR11, UR11, UR17, URZ ;  /* 0x000000110b0b0290 */ /* 0x000fe4000fffe03f */
[----:B------:R-:W-:Y:S02]  /*1490*/  @UP0 ULEA UR6, UP3, UR10, UR6, 0x2 ;  /* 0x000000060a060291 */ /* 0x000fe4000f86103f */
[----:B------:R-:W-:Y:S02]  /*14a0*/  @UP1 UIADD3 UR9, UR15, UR9, URZ ;  /* 0x000000090f091290 */ /* 0x000fe4000fffe03f */
[----:B------:R-:W-:-:S02]  /*14b0*/  @UP1 ULEA UR4, UP4, UR14, UR4, 0x2 ;  /* 0x000000040e041291 */ /* 0x000fc4000f88103f */
[----:B------:R-:W-:Y:S01]  /*14c0*/  @UP0 ULEA.HI.X UR7, UR10, UR7, UR11, 0x2, UP3 ;  /* 0x000000070a070291 */ /* 0x000fe200098f140b */
[----:B------:R-:W-:Y:S01]  /*14d0*/  IMAD.U32 R4, RZ, RZ, UR6 ;  /* 0x00000006ff047e24 */ /* 0x000fe2000f8e00ff */
[----:B------:R-:W-:Y:S02]  /*14e0*/  @UP1 ULEA.HI.X UR5, UR14, UR5, UR9, 0x2, UP4 ;  /* 0x000000050e051291 */ /* 0x000fe4000a0f1409 */
[----:B------:R-:W-:Y:S01]  /*14f0*/  IMAD.U32 R6, RZ, RZ, UR4 ;  /* 0x00000004ff067e24 */ /* 0x000fe2000f8e00ff */
[----:B------:R-:W-:Y:S01]  /*1500*/  UIADD3 UR50, -UR50, UR8, URZ ;  /* 0x0000000832327290 */ /* 0x000fe2000fffe13f */
[----:B------:R-:W-:Y:S01]  /*1510*/  IMAD.U32 R5, RZ, RZ, UR7 ;  /* 0x00000007ff057e24 */ /* 0x000fe2000f8e00ff */
[----:B------:R-:W-:Y:S01]  /*1520*/  ULDC UR4, c[0x0][0x988] ;  /* 0x0002620000047ab9 */ /* 0x000fe20000000800 */
[----:B------:R-:W-:-:S03]  /*1530*/  IMAD.U32 R7, RZ, RZ, UR5 ;  /* 0x00000005ff077e24 */ /* 0x000fc6000f8e00ff */
[----:B------:R-:W2:Y:S04]  /*1540*/  @P0 LDG.E R3, desc[UR54][R4.64] ;  /* 0x0000003604030981 */ /* 0x000ea8000c1e1900 */
[----:B------:R0:W2:Y:S01]  /*1550*/  @P1 LDG.E R0, desc[UR54][R6.64] ;  /* 0x0000003606001981 */ /* 0x0000a2000c1e1900 */
[----:B------:R-:W-:Y:S01]  /*1560*/  UIADD3 UR5, UR50, 0x11f, -UR51 ;  /* 0x0000011f32057890 */ /* 0x000fe2000fffe833 */
[----:B------:R-:W-:Y:S01]  /*1570*/  PLOP3.LUT P0, PT, PT, PT, PT, 0x80, 0x0 ;  /* 0x000000000000781c */ /* 0x000fe20003f0f070 */
[----:B------:R-:W-:Y:S01]  /*1580*/  IMAD.MOV.U32 R87, RZ, RZ, RZ ;  /* 0x000000ffff577224 */ /* 0x000fe200078e00ff */
[----:B------:R-:W-:Y:S01]  /*1590*/  CS2R R8, SRZ ;  /* 0x0000000000087805 */ /* 0x000fe2000001ff00 */
[----:B------:R-:W-:Y:S01]  /*15a0*/  ULEA UR6, UR52, UR5, 0x7 ;  /* 0x0000000534067291 */ /* 0x000fe2000f8e383f */
[----:B------:R-:W-:-:S02]  /*15b0*/  CS2R R10, SRZ ;  /* 0x00000000000a7805 */ /* 0x000fc4000001ff00 */
[----:B------:R-:W-:Y:S02]  /*15c0*/  CS2R R12, SRZ ;  /* 0x00000000000c7805 */ /* 0x000fe4000001ff00 */
[----:B------:R-:W-:Y:S01]  /*15d0*/  CS2R R14, SRZ ;  /* 0x00000000000e7805 */ /* 0x000fe2000001ff00 */
[----:B------:R-:W-:Y:S01]  /*15e0*/  UIMAD.WIDE UR6, UR6, 0x66666667, URZ ;  /* 0x66666667060678a5 */ /* 0x000fe2000f8e023f */
[----:B0-----:R-:W-:Y:S02]  /*15f0*/  CS2R R6, SRZ ;  /* 0x0000000000067805 */ /* 0x001fe4000001ff00 */
[----:B------:R-:W-:Y:S02]  /*1600*/  CS2R R20, SRZ ;  /* 0x0000000000147805 */ /* 0x000fe4000001ff00 */
[----:B------:R-:W-:Y:S01]  /*1610*/  CS2R R24, SRZ ;  /* 0x0000000000187805 */ /* 0x000fe2000001ff00 */
[----:B------:R-:W-:Y:S01]  /*1620*/  USHF.R.U32.HI UR6, URZ, 0x1f, UR7 ;  /* 0x0000001f3f067899 */ /* 0x000fe20008011607 */
[----:B------:R-:W-:-:S02]  /*1630*/  CS2R R28, SRZ ;  /* 0x00000000001c7805 */ /* 0x000fc4000001ff00 */
[----:B------:R-:W-:Y:S02]  /*1640*/  CS2R R26, SRZ ;  /* 0x00000000001a7805 */ /* 0x000fe4000001ff00 */
[----:B------:R-:W-:Y:S01]  /*1650*/  CS2R R32, SRZ ;  /* 0x0000000000207805 */ /* 0x000fe2000001ff00 */
[----:B------:R-:W-:Y:S01]  /*1660*/  ULEA.HI.SX32 UR6, UR7, UR6, 0x1a ;  /* 0x0000000607067291 */ /* 0x000fe2000f8fd23f */
        /* <DEDUP_REMOVED lines=22> */
[----:B--2---:R-:W-:Y:S01]  /*17d0*/  FMUL.FTZ R0, R3, R0 ;  /* 0x0000000003007220 */ /* 0x004fe20000410000 */
[----:B------:R-:W-:-:S03]  /*17e0*/  CS2R R2, SRZ ;  /* 0x0000000000027805 */ /* 0x000fc6000001ff00 */
[----:B------:R-:W-:Y:S01]  /*17f0*/  FMUL.FTZ R0, R0, UR4 ;  /* 0x0000000400007c20 */ /* 0x000fe20008410000 */
[----:B------:R-:W-:-:S04]  /*1800*/  UIADD3 UR4, UR50, 0x9f, URZ ;  /* 0x0000009f32047890 */ /* 0x000fc8000fffe03f */
[----:B------:R-:W-:Y:S01]  /*1810*/  UIMAD.WIDE UR4, UR4, 0x66666667, URZ ;  /* 0x66666667040478a5 */ /* 0x000fe2000f8e023f */
[----:B------:R-:W-:-:S03]  /*1820*/  R2UR UR38, R0 ;  /* 0x00000000002672ca */ /* 0x000fc600000e0000 */
[----:B------:R-:W-:-:S04]  /*1830*/  USHF.R.U32.HI UR4, URZ, 0x1f, UR5 ;  /* 0x0000001f3f047899 */ /* 0x000fc80008011605 */
[----:B------:R-:W-:-:S03]  /*1840*/  ULEA.HI.SX32 UR4, UR5, UR4, 0x1a ;  /* 0x0000000405047291 */ /* 0x000fc6000f8fd23f */
[----:B------:R-:W-:Y:S01]  /*1850*/  @UP2 ULDC UR5, c[0x0][0x42c] ;  /* 0x00010b0000052ab9 */ /* 0x000fe20000000800 */
        /* <DEDUP_REMOVED lines=39> */
.L_x_2026:
        /* <DEDUP_REMOVED lines=9> */
.L_x_2167:
[----:B------:R-:W-:Y:S05]  /*1b60*/  @!P0 BRA `(.L_x_2028) ;  /* 0x0000000000048947 */ /* 0x000fea0003800000 */
[----:B------:R-:W-:Y:S01]  /*1b70*/  BPT.TRAP 0x1 ;  /* 0x000000040000795c */ /* 0x000fe20000300000 */
.L_x_2028:
[----:B------:R-:W-:Y:S02]  /*1b80*/  IMAD.U32 R2, RZ, RZ, UR56 ;  /* 0x00000038ff027e24 */ /* 0x000fe4000f8e00ff */
[----:B0-----:R-:W-:-:S03]  /*1b90*/  IMAD.U32 R3, RZ, RZ, UR46 ;  /* 0x0000002eff037e24 */ /* 0x001fc6000f8e00ff */
[----:B------:R-:W-:Y:S02]  /*1ba0*/  LEA R2, R2, UR41, 0x3 ;  /* 0x0000002902027c11 */ /* 0x000fe4000f8e18ff */
[----:B------:R-:W-:-:S04]  /*1bb0*/  SHF.L.U32 R3, R3, 0x1f, RZ ;  /* 0x0000001f03037819 */ /* 0x000fc800000006ff */
[----:B------:R0:W1:Y:S01]  /*1bc0*/  SYNCS.PHASECHK.TRANS64.TRYWAIT P2, [R2+URZ+0x29830], R3 ;  /* 0x02983003020075a7 */ /* 0x000062000804017f */
[----:B------:R-:W-:Y:S05]  /*1bd0*/  @!P0 BRA `(.L_x_2029) ;  /* 0x0000000000048947 */ /* 0x000fea0003800000 */
[----:B------:R-:W-:Y:S01]  /*1be0*/  BPT.TRAP 0x1 ;  /* 0x000000040000795c */ /* 0x000fe20000300000 */
.L_x_2029:
[----:B------:R-:W2:Y:S01]  /*1bf0*/  S2R R0, SR_TID.X ;  /* 0x0000000000007919 */ /* 0x000ea20000002100 */
[----:B------:R-:W-:Y:S01]  /*1c00*/  IMAD.MOV.U32 R87, RZ, RZ, RZ ;  /* 0x000000ffff577224 */ /* 0x000fe200078e00ff */
[----:B--2---:R-:W-:Y:S01]  /*1c10*/  LOP3.LUT P1, RZ, R0, 0x7f, RZ, 0xc0, !PT ;  /* 0x0000007f00ff7812 */ /* 0x004fe2000782c0ff */
[----:B-1----:R-:W-:-:S12]  /*1c20*/  @P2 BRA `(.L_x_2030) ;  /* 0x0000000000082947 */ /* 0x002fd80003800000 */
[----:B------:R-:W1:Y:S02]  /*1c30*/  SYNCS.PHASECHK.TRANS64.TRYWAIT P2, [R2+URZ+0x29830], R3 ;  /* 0x02983003020075a7 */ /* 0x000e64000804017f */
[----:B-1----:R-:W-:Y:S05]  /*1c40*/  @!P2 BRA `(.L_x_2031) ;  /* 0x0000011800e0a947 */ /* 0x002fea0003800000 */
.L_x_2030:
[----:B------:R-:W-:Y:S05]  /*1c50*/  WARPSYNC.ALL ;  /* 0x0000000000007948 */ /* 0x000fea0003800000 */
[----:B------:R-:W-:Y:S01]  /*1c60*/  UIADD3 UR4, UR41, 0x1a400, URZ ;  /* 0x0001a40029047890 */ /* 0x000fe2000fffe03f */
[----:B------:R-:W-:Y:S01]  /*1c70*/  WARPGROUP.ARRIVE ;  /* 0x00000000000079c5 */ /* 0x000fe20000000000 */
[----:B------:R-:W-:Y:S01]  /*1c80*/  ULOP3.LUT UR20, UR57, 0x10000, URZ, 0xfc, !UPT ;  /* 0x0001000039147892 */ /* 0x000fe2000f8efc3f */
[----:B01----:R-:W-:Y:S01]  /*1c90*/  IMAD.U32 R3, RZ, RZ, UR52 ;  /* 0x00000034ff037e24 */ /* 0x003fe2000f8e00ff */
[----:B------:R-:W-:Y:S01]  /*1ca0*/  USHF.R.U32.HI UR4, URZ, 0x4, UR4 ;  /* 0x000000043f047899 */ /* 0x000fe20008011604 */
[----:B------:R-:W-:Y:S01]  /*1cb0*/  IMAD.U32 R83, RZ, RZ, UR38 ;  /* 0x00000026ff537e24 */ /* 0x000fe2000f8e00ff */
[----:B------:R-:W-:Y:S01]  /*1cc0*/  UMOV UR25, 0x80000020 ;  /* 0x8000002000197882 */ /* 0x000fe20000000000 */
[----:B------:R-:W-:Y:S01]  /*1cd0*/  UMOV UR27, 0x80000020 ;  /* 0x80000020001b7882 */ /* 0x000fe20000000000 */
[----:B------:R-:W-:Y:S01]  /*1ce0*/  ULOP3.LUT UR4, UR4, 0x3fff, URZ, 0xc0, !UPT ;  /* 0x00003fff04047892 */ /* 0x000fe2000f8ec03f */
[----:B------:R-:W-:Y:S01]  /*1cf0*/  IMAD R12, R3, 0x80, R22 ;  /* 0x00000080030c7824 */ /* 0x000fe200078e0216 */
[----:B------:R-:W-:Y:S01]  /*1d00*/  UMOV UR24, UR20 ;  /* 0x0000001400187c82 */ /* 0x000fe20008000000 */
[----:B------:R-:W-:Y:S01]  /*1d10*/  UMOV UR5, UR25 ;  /* 0x0000001900057c82 */ /* 0x000fe20008000000 */
[----:B------:R-:W-:Y:S01]  /*1d20*/  ULOP3.LUT UR49, UR4, 0x10000, URZ, 0xfc, !UPT ;  /* 0x0001000004317892 */ /* 0x000fe2000f8efc3f */
[----:B------:R-:W-:Y:S01]  /*1d30*/  @!P1 VIADD R2, R2, 0x29840 ;  /* 0x0002984002029836 */ /* 0x000fe20000000000 */
[----:B------:R-:W-:Y:S01]  /*1d40*/  UMOV UR7, 0x80000020 ;  /* 0x8000002000077882 */ /* 0x000fe20000000000 */
[----:B------:R-:W-:Y:S01]  /*1d50*/  UMOV UR4, UR24 ;  /* 0x0000001800047c82 */ /* 0x000fe20008000000 */
[----:B------:R-:W-:Y:S01]  /*1d60*/  UIMAD UR28, UR56, 0x780, UR49 ;  /* 0x00000780381c78a4 */ /* 0x000fe2000f8e0231 */
[--C-:B------:R-:W-:Y:S01]  /*1d70*/  IMAD.MOV.U32 R86, RZ, RZ, R87.reuse ;  /* 0x000000ffff567224 */ /* 0x100fe200078e0057 */
[----:B------:R-:W-:Y:S01]  /*1d80*/  UIADD3 UR9, UR20, 0x2, URZ ;  /* 0x0000000214097890 */ /* 0x000fe2000fffe03f */
[----:B------:R-:W-:Y:S01]  /*1d90*/  @!P1 PRMT R2, RZ, 0x654, R2 ;  /* 0x00000654ff029816 */ /* 0x000fe20000000002 */
[----:B------:R-:W-:Y:S01]  /*1da0*/  UIADD3 UR6, UR28, 0x180, URZ ;  /* 0x000001801c067890 */ /* 0x000fe2000fffe03f */
[--C-:B------:R-:W-:Y:S01]  /*1db0*/  IMAD.MOV.U32 R85, RZ, RZ, R87.reuse ;  /* 0x000000ffff557224 */ /* 0x100fe200078e0057 */
[----:B------:R-:W-:Y:S01]  /*1dc0*/  UIADD3 UR8, UR28, 0x200, URZ ;  /* 0x000002001c087890 */ /* 0x000fe2000fffe03f */
[--C-:B------:R-:W-:Y:S01]  /*1dd0*/  IMAD.MOV.U32 R84, RZ, RZ, R87.reuse ;  /* 0x000000ffff547224 */ /* 0x100fe200078e0057 */
[----:B------:R-:W-:Y:S01]  /*1de0*/  UMOV UR26, UR28 ;  /* 0x0000001c001a7c82 */ /* 0x000fe20008000000 */
[----:B------:R-:W-:Y:S01]  /*1df0*/  UIADD3 UR10, UR28, 0x2, URZ ;  /* 0x000000021c0a7890 */ /* 0x000fe2000fffe03f */
[----:B------:R-:W-:Y:S01]  /*1e00*/  QGMMA.64x32x32.F32.E4M3.E4M3 R104, gdesc[UR24], RZ, !UPT, gsb0 ;  /* 0x00600000186879f3 */ /* 0x000fe2000c0008ff */
[----:B------:R-:W-:Y:S01]  /*1e10*/  UIADD3 UR26, UR28, 0x80, URZ ;  /* 0x000000801c1a7890 */ /* 0x000fe2000fffe03f */
[--C-:B------:R-:W-:Y:S01]  /*1e20*/  IMAD.MOV.U32 R82, RZ, RZ, R87.reuse ;  /* 0x000000ffff527224 */ /* 0x100fe200078e0057 */
[----:B------:R-:W-:Y:S01]  /*1e30*/  UMOV UR27, 0x80000020 ;  /* 0x80000020001b7882 */ /* 0x000fe20000000000 */
[----:B------:R-:W-:Y:S01]  /*1e40*/  UMOV UR11, 0x80000020 ;  /* 0x80000020000b7882 */ /* 0x000fe20000000000 */
[----:B------:R-:W-:Y:S01]  /*1e50*/  UIADD3 UR12, UR28, 0x202, URZ ;  /* 0x000002021c0c7890 */ /* 0x000fe2000fffe03f */
[----:B------:R-:W-:Y:S01]  /*1e60*/  IMAD.MOV.U32 R80, RZ, RZ, R87 ;  /* 0x000000ffff507224 */ /* 0x000fe200078e0057 */
[----:B------:R-:W-:-:S02]  /*1e70*/  UIADD3 UR13, UR20, 0x200, URZ ;  /* 0x00000200140d7890 */ /* 0x000fc4000fffe03f */
[----:B------:R-:W-:Y:S01]  /*1e80*/  UIADD3 UR14, UR28, 0x280, URZ ;  /* 0x000002801c0e7890 */ /* 0x000fe2000fffe03f */
[----:B------:R-:W-:Y:S01]  /*1e90*/  UMOV UR15, 0x80000020 ;  /* 0x80000020000f7882 */ /* 0x000fe20000000000 */
[----:B------:R-:W-:Y:S02]  /*1ea0*/  UIADD3 UR16, UR28, 0x282, URZ ;  /* 0x000002821c107890 */ /* 0x000fe4000fffe03f */
[----:B------:R-:W-:Y:S01]  /*1eb0*/  UIADD3 UR18, UR28, 0x402, URZ ;  /* 0x000004021c127890 */ /* 0x000fe2000fffe03f */
[----:B------:R-:W-:Y:S01]  /*1ec0*/  UMOV UR19, 0x80000020 ;  /* 0x8000002000137882 */ /* 0x000fe20000000000 */
[----:B------:R-:W-:Y:S01]  /*1ed0*/  UIADD3 UR22, UR28, 0x680, URZ ;  /* 0x000006801c167890 */ /* 0x000fe2000fffe03f */
[----:B------:R-:W-:Y:S01]  /*1ee0*/  UMOV UR23, 0x80000020 ;  /* 0x8000002000177882 */ /* 0x000fe20000000000 */
[----:B------:R-:W-:Y:S01]  /*1ef0*/  UIADD3 UR57, UR53, -0x2, URZ ;  /* 0xfffffffe35397890 */ /* 0x000fe2000fffe03f */
        /* <DEDUP_REMOVED lines=136> */
[----:B------:R-:W-:Y:S02]  /*2780*/  UIADD3 UR7, UR6, 0xa0, URZ ;  /* 0x000000a006077890 */ /* 0x000fe4000fffe03f */
[----:B------:R-:W-:-:S04]  /*2790*/  UIADD3 UR6, -UR51, 0xa1, UR6 ;  /* 0x000000a133067890 */ /* 0x000fc8000fffe106 */
[----:B------:R-:W-:Y:S02]  /*27a0*/  IMAD.U32 R6, RZ, RZ, UR7 ;  /* 0x00000007ff067e24 */ /* 0x000fe4000f8e00ff */
[----:B------:R-:W-:Y:S01]  /*27b0*/  IMAD.U32 R0, RZ, RZ, UR6 ;  /* 0x00000006ff007e24 */ /* 0x000fe2000f8e00ff */
[----:B------:R-:W-:Y:S01]  /*27c0*/  UIADD3 UR6, UR50, -UR51, URZ ;  /* 0x8000003332067290 */ /* 0x000fe2000fffe03f */
[C---:B------:R-:W-:Y:S02]  /*27d0*/  IMAD R6, R17.reuse, -0x2, R6 ;  /* 0xfffffffe11067824 */ /* 0x040fe400078e0206 */
[----:B------:R-:W-:Y:S01]  /*27e0*/  IMAD R9, R17, -0x2, R0 ;  /* 0xfffffffe11097824 */ /* 0x000fe200078e0200 */
[----:B------:R-:W-:-:S04]  /*27f0*/  ULEA UR6, UR52, UR6, 0x7 ;  /* 0x0000000634067291 */ /* 0x000fc8000f8e383f */
[----:B------:R-:W-:Y:S01]  /*2800*/  VIADDMNMX R4, R12, R9, R6, PT ;  /* 0x000000090c047246 */ /* 0x000fe20003800106 */
[----:B------:R-:W-:-:S03]  /*2810*/  UIMAD.WIDE UR6, UR6, 0x66666667, URZ ;  /* 0x66666667060678a5 */ /* 0x000fc6000f8e023f */
[C---:B------:R-:W-:Y:S01]  /*2820*/  ISETP.GT.AND P2, PT, R4.reuse, RZ, PT ;  /* 0x000000ff0400720c */ /* 0x040fe20003f44270 */
[----:B------:R-:W-:Y:S01]  /*2830*/  USHF.R.U32.HI UR6, URZ, 0x1f, UR7 ;  /* 0x0000001f3f067899 */ /* 0x000fe20008011607 */
[C---:B------:R-:W-:Y:S02]  /*2840*/  ISETP.GT.AND P3, PT, R4.reuse, 0x1, PT ;  /* 0x000000010400780c */ /* 0x040fe40003f64270 */
[----:B------:R-:W-:Y:S01]  /*2850*/  ISETP.GT.AND P4, PT, R4, 0x8, PT ;  /* 0x000000080400780c */ /* 0x000fe20003f84270 */
[----:B------:R-:W-:-:S04]  /*2860*/  ULEA.HI.SX32 UR6, UR7, UR6, 0x1a ;  /* 0x0000000607067291 */ /* 0x000fc8000f8fd23f */
[----:B------:R-:W-:-:S04]  /*2870*/  UISETP.LT.AND UP0, UPT, URZ, UR6, UPT ;  /* 0x000000063f00728c */ /* 0x000fc8000bf01270 */
[----:B------:R-:W-:-:S04]  /*2880*/  USEL UR53, URZ, UR6, !UP0 ;  /* 0x000000063f357287 */ /* 0x000fc8000c000000 */
[----:B------:R-:W-:Y:S01]  /*2890*/  UISETP.GE.AND UP0, UPT, UR57, UR53, UPT ;  /* 0x000000353900728c */ /* 0x000fe2000bf06270 */
        /* <DEDUP_REMOVED lines=92> */
[----:B------:R-:W-:Y:S01]  /*2e60*/  FMNMX.FTZ R57, R69, R0, !PT ;  /* 0x0000000045397209 */ /* 0x000fe20007810000 */
[----:B------:R-:W-:-:S02]  /*2e70*/  WARPGROUP.DEPBAR.LE gsb0, 0x0 ;  /* 0x00008000000079c5 */ /* 0x000fc40000010000 */
[----:B------:R-:W-:Y:S01]  /*2e80*/  WARPGROUP.ARRIVE ;  /* 0x00000000000079c5 */ /* 0x000fe20000000000 */
[----:B------:R-:W-:Y:S02]  /*2e90*/  FSEL R40, R40, -INF , P3 ;  /* 0xff80000028287808 */ /* 0x000fe40001800000 */
[----:B------:R-:W-:Y:S02]  /*2ea0*/  ISETP.GT.AND P3, PT, R4, 0x68, PT ;  /* 0x000000680400780c */ /* 0x000fe40003f64270 */
[----:B------:R-:W-:Y:S01]  /*2eb0*/  FSEL R41, R41, -INF , P2 ;  /* 0xff80000029297808 */ /* 0x000fe20001000000 */
[----:B------:R-:W-:Y:S01]  /*2ec0*/  QGMMA.64x32x32.F32.E4M3.E4M3 R24, gdesc[UR20], R24, gsb0 ;  /* 0x00600000141879f3 */ /* 0x000fe20008000818 */
        /* <DEDUP_REMOVED lines=22> */
[----:B------:R-:W-:Y:S01]  /*3030*/  FSEL R24, R24, -INF , P3 ;  /* 0xff80000018187808 */ /* 0x000fe20001800000 */
[----:B------:R0:W-:Y:S01]  /*3040*/  @!P1 SYNCS.ARRIVE.TRANS64.RED.A1T0 RZ, [R2+URZ], RZ ;  /* 0x000000ff02ff99a7 */ /* 0x0001e2000810043f */
        /* <DEDUP_REMOVED lines=18> */
[----:B------:R-:W-:Y:S02]  /*3170*/  FSEL R37, R37, -INF , P2 ;  /* 0xff80000025257808 */ /* 0x000fe40001000000 */
[----:B------:R-:W-:-:S04]  /*3180*/  FMNMX.FTZ R0, R36, R57, !PT ;  /* 0x0000003924007209 */ /* 0x000fc80007810000 */
[----:B------:R-:W-:-:S05]  /*3190*/  FMNMX.FTZ R8, R37, R0, !PT ;  /* 0x0000000025087209 */ /* 0x000fca0007810000 */
[----:B------:R-:W1:Y:S02]  /*31a0*/  SHFL.BFLY PT, R57, R8, 0x2, 0x1f ;  /* 0x0c401f0008397f89 */ /* 0x000e6400000e0000 */
[----:B-1----:R-:W-:-:S05]  /*31b0*/  FMNMX.FTZ R57, R8, R57, !PT ;  /* 0x0000003908397209 */ /* 0x002fca0007810000 */
[----:B------:R-:W1:Y:S02]  /*31c0*/  SHFL.BFLY PT, R0, R57, 0x1, 0x1f ;  /* 0x0c201f0039007f89 */ /* 0x000e6400000e0000 */
[----:B-1----:R-:W-:-:S04]  /*31d0*/  FMNMX.FTZ R0, R57, R0, !PT ;  /* 0x0000000039007209 */ /* 0x002fc80007810000 */
        /* <DEDUP_REMOVED lines=28> */
[--C-:B-1----:R-:W-:Y:S01]  /*33a0*/  FFMA.FTZ R14, R117, UR38, -R4.reuse ;  /* 0x00000026750e7c23 */ /* 0x102fe20008010804 */
        /* <DEDUP_REMOVED lines=23> */
[--C-:B------:R-:W-:Y:S01]  /*3520*/  FFMA.FTZ R20, R89, UR38, -R4.reuse ;  /* 0x0000002659147c23 */ /* 0x100fe20008010804 */
[----:B------:R-:W-:Y:S01]  /*3530*/  FSEL R119, R119, -INF , P2 ;  /* 0xff80000077777808 */ /* 0x000fe20001000000 */
[--C-:B------:R-:W-:Y:S01]  /*3540*/  FFMA.FTZ R37, R37, UR38, -R4.reuse ;  /* 0x0000002625257c23 */ /* 0x100fe20008010804 */
[----:B------:R-:W-:Y:S01]  /*3550*/  ISETP.GT.AND P2, PT, R6, 0x20, PT ;  /* 0x000000200600780c */ /* 0x000fe20003f44270 */
[----:B------:R-:W-:Y:S01]  /*3560*/  MUFU.EX2 R3, R3 ;  /* 0x0000000300037308 */ /* 0x000fe20000000800 */
[----:B------:R-:W-:Y:S01]  /*3570*/  FMNMX.FTZ R56, R118, R15, !PT ;  /* 0x0000000f76387209 */ /* 0x000fe20007810000 */
[----:B-1----:R-:W-:Y:S01]  /*3580*/  FFMA.FTZ R57, R21, UR38, -R4 ;  /* 0x0000002615397c23 */ /* 0x002fe20008010804 */
[----:B------:R-:W-:-:S02]  /*3590*/  ISETP.GT.AND P3, PT, R6, 0x21, PT ;  /* 0x000000210600780c */ /* 0x000fc40003f64270 */
[----:B------:R-:W-:Y:S02]  /*35a0*/  FSEL R90, R90, -INF , P2 ;  /* 0xff8000005a5a7808 */ /* 0x000fe40001000000 */
[----:B------:R-:W-:Y:S01]  /*35b0*/  FMNMX.FTZ R15, R119, R56, !PT ;  /* 0x00000038770f7209 */ /* 0x000fe20007810000 */
[----:B------:R-:W1:Y:S01]  /*35c0*/  MUFU.EX2 R8, R105 ;  /* 0x0000006900087308 */ /* 0x000e620000000800 */
[----:B------:R-:W-:Y:S02]  /*35d0*/  ISETP.GT.AND P2, PT, R6, 0x28, PT ;  /* 0x000000280600780c */ /* 0x000fe40003f44270 */
[----:B------:R-:W-:Y:S02]  /*35e0*/  FSEL R91, R91, -INF , P3 ;  /* 0xff8000005b5b7808 */ /* 0x000fe40001800000 */
[----:B------:R-:W-:Y:S02]  /*35f0*/  FMNMX.FTZ R56, R90, R15, !PT ;  /* 0x0000000f5a387209 */ /* 0x000fe40007810000 */
[----:B------:R-:W-:Y:S01]  /*3600*/  ISETP.GT.AND P3, PT, R6, 0x29, PT ;  /* 0x000000290600780c */ /* 0x000fe20003f64270 */
[----:B------:R2:W-:Y:S01]  /*3610*/  MUFU.EX2 R15, R57 ;  /* 0x00000039000f7308 */ /* 0x0005e20000000800 */
[----:B------:R-:W-:-:S02]  /*3620*/  FSEL R94, R94, -INF , P2 ;  /* 0xff8000005e5e7808 */ /* 0x000fc40001000000 */
[----:B------:R-:W-:Y:S01]  /*3630*/  FMNMX.FTZ R21, R91, R56, !PT ;  /* 0x000000385b157209 */ /* 0x000fe20007810000 */
[----:B------:R-:W-:-:S01]  /*3640*/  FFMA.FTZ R56, R93, UR38, -R4 ;  /* 0x000000265d387c23 */ /* 0x000fc20008010804 */
[----:B------:R-:W-:Y:S02]  /*3650*/  ISETP.GT.AND P2, PT, R6, 0x30, PT ;  /* 0x000000300600780c */ /* 0x000fe40003f44270 */
[----:B------:R-:W-:Y:S01]  /*3660*/  FSEL R95, R95, -INF , P3 ;  /* 0xff8000005f5f7808 */ /* 0x000fe20001800000 */
[----:B------:R-:W3:Y:S01]  /*3670*/  MUFU.EX2 R7, R7 ;  /* 0x0000000700077308 */ /* 0x000ee20000000800 */
[----:B------:R-:W-:Y:S02]  /*3680*/  FMNMX.FTZ R60, R94, R21, !PT ;  /* 0x000000155e3c7209 */ /* 0x000fe40007810000 */
[----:B------:R-:W-:Y:S02]  /*3690*/  ISETP.GT.AND P3, PT, R6, 0x31, PT ;  /* 0x000000310600780c */ /* 0x000fe40003f64270 */
[----:B------:R-:W-:-:S02]  /*36a0*/  FSEL R98, R98, -INF , P2 ;  /* 0xff80000062627808 */ /* 0x000fc40001000000 */
[----:B------:R-:W-:Y:S01]  /*36b0*/  FMNMX.FTZ R21, R95, R60, !PT ;  /* 0x0000003c5f157209 */ /* 0x000fe20007810000 */
[----:B------:R-:W-:Y:S01]  /*36c0*/  MUFU.EX2 R10, R10 ;  /* 0x0000000a000a7308 */ /* 0x000fe20000000800 */
[----:B------:R-:W-:Y:S02]  /*36d0*/  ISETP.GT.AND P2, PT, R6, 0x38, PT ;  /* 0x000000380600780c */ /* 0x000fe40003f44270 */
[----:B------:R-:W-:Y:S02]  /*36e0*/  FSEL R99, R99, -INF , P3 ;  /* 0xff80000063637808 */ /* 0x000fe40001800000 */
[----:B------:R-:W-:Y:S02]  /*36f0*/  FMNMX.FTZ R60, R98, R21, !PT ;  /* 0x00000015623c7209 */ /* 0x000fe40007810000 */
[----:B------:R-:W-:Y:S01]  /*3700*/  ISETP.GT.AND P3, PT, R6, 0x39, PT ;  /* 0x000000390600780c */ /* 0x000fe20003f64270 */
[----:B------:R4:W-:Y:S01]  /*3710*/  MUFU.EX2 R21, R73 ;  /* 0x0000004900157308 */ /* 0x0009e20000000800 */
[----:B------:R-:W-:-:S02]  /*3720*/  FSEL R102, R102, -INF , P2 ;  /* 0xff80000066667808 */ /* 0x000fc40001000000 */
[----:B--2---:R-:W-:Y:S02]  /*3730*/  FMNMX.FTZ R57, R99, R60, !PT ;  /* 0x0000003c63397209 */ /* 0x004fe40007810000 */
[----:B------:R-:W-:Y:S02]  /*3740*/  FSEL R103, R103, -INF , P3 ;  /* 0xff80000067677808 */ /* 0x000fe40001800000 */
[----:B------:R-:W-:Y:S01]  /*3750*/  ISETP.GT.AND P2, PT, R6, 0x40, PT ;  /* 0x000000400600780c */ /* 0x000fe20003f44270 */
[----:B------:R-:W-:Y:S01]  /*3760*/  MUFU.EX2 R12, R12 ;  /* 0x0000000c000c7308 */ /* 0x000fe20000000800 */
[----:B------:R-:W-:Y:S02]  /*3770*/  FMNMX.FTZ R60, R102, R57, !PT ;  /* 0x00000039663c7209 */ /* 0x000fe40007810000 */
[----:B------:R-:W-:Y:S02]  /*3780*/  ISETP.GT.AND P3, PT, R6, 0x41, PT ;  /* 0x000000410600780c */ /* 0x000fe40003f64270 */
[----:B------:R-:W-:-:S02]  /*3790*/  FSEL R64, R58, -INF , P2 ;  /* 0xff8000003a407808 */ /* 0x000fc40001000000 */
[----:B------:R-:W-:Y:S01]  /*37a0*/  FMNMX.FTZ R57, R103, R60, !PT ;  /* 0x0000003c67397209 */ /* 0x000fe20007810000 */
[----:B------:R-:W-:Y:S01]  /*37b0*/  MUFU.EX2 R11, R11 ;  /* 0x0000000b000b7308 */ /* 0x000fe20000000800 */
[----:B------:R-:W-:Y:S02]  /*37c0*/  FSEL R72, R59, -INF , P3 ;  /* 0xff8000003b487808 */ /* 0x000fe40001800000 */
[----:B------:R-:W-:Y:S02]  /*37d0*/  ISETP.GT.AND P2, PT, R6, 0x48, PT ;  /* 0x000000480600780c */ /* 0x000fe40003f44270 */
[----:B------:R-:W-:Y:S02]  /*37e0*/  FMNMX.FTZ R59, R64, R57, !PT ;  /* 0x00000039403b7209 */ /* 0x000fe40007810000 */
[----:B------:R-:W-:Y:S01]  /*37f0*/  ISETP.GT.AND P3, PT, R6, 0x49, PT ;  /* 0x000000490600780c */ /* 0x000fe20003f64270 */
[----:B------:R2:W-:Y:S01]  /*3800*/  MUFU.EX2 R57, R75 ;  /* 0x0000004b00397308 */ /* 0x0005e20000000800 */
[----:B----4-:R-:W-:-:S02]  /*3810*/  FSEL R73, R62, -INF , P2 ;  /* 0xff8000003e497808 */ /* 0x010fc40001000000 */
[----:B------:R-:W-:Y:S02]  /*3820*/  FMNMX.FTZ R60, R72, R59, !PT ;  /* 0x0000003b483c7209 */ /* 0x000fe40007810000 */
[C---:B------:R-:W-:Y:S02]  /*3830*/  ISETP.GT.AND P2, PT, R6.reuse, 0x50, PT ;  /* 0x000000500600780c */ /* 0x040fe40003f44270 */
[----:B------:R-:W-:Y:S01]  /*3840*/  FSEL R63, R63, -INF , P3 ;  /* 0xff8000003f3f7808 */ /* 0x000fe20001800000 */
[----:B------:R-:W-:Y:S01]  /*3850*/  MUFU.EX2 R14, R14 ;  /* 0x0000000e000e7308 */ /* 0x000fe20000000800 */
        /* <DEDUP_REMOVED lines=20> */
[----:B------:R-:W-:Y:S02]  /*39a0*/  ISETP.GT.AND P2, PT, R6, 0x68, PT ;  /* 0x000000680600780c */ /* 0x000fe40003f44270 */
[----:B------:R-:W-:Y:S01]  /*39b0*/  FSEL R75, R43, -INF , P3 ;  /* 0xff8000002b4b7808 */ /* 0x000fe20001800000 */
[----:B------:R-:W-:-:S01]  /*39c0*/  FFMA.FTZ R43, R81, UR38, -R4 ;  /* 0x00000026512b7c23 */ /* 0x000fc20008010804 */
[----:B----4-:R-:W-:Y:S02]  /*39d0*/  FMNMX.FTZ R76, R74, R77, !PT ;  /* 0x0000004d4a4c7209 */ /* 0x010fe40007810000 */
        /* <DEDUP_REMOVED lines=20> */
[----:B------:R-:W-:-:S02]  /*3b20*/  FSEL R55, R55, -INF , P3 ;  /* 0xff80000037377808 */ /* 0x000fc40001800000 */
[----:B------:R-:W-:Y:S01]  /*3b30*/  ISETP.GT.AND P2, PT, R6, 0x80, PT ;  /* 0x000000800600780c */ /* 0x000fe20003f44270 */
[----:B------:R-:W-:Y:S01]  /*3b40*/  MUFU.EX2 R5, R5 ;  /* 0x0000000500057308 */ /* 0x000fe20000000800 */
[----:B------:R-:W-:Y:S02]  /*3b50*/  FMNMX.FTZ R76, R54, R61, !PT ;  /* 0x0000003d364c7209 */ /* 0x000fe40007810000 */
[----:B------:R-:W-:Y:S02]  /*3b60*/  ISETP.GT.AND P3, PT, R6, 0x81, PT ;  /* 0x000000810600780c */ /* 0x000fe40003f64270 */
[----:B------:R-:W-:Y:S02]  /*3b70*/  FSEL R61, R26, -INF , P2 ;  /* 0xff8000001a3d7808 */ /* 0x000fe40001000000 */
[----:B------:R-:W-:Y:S01]  /*3b80*/  FMNMX.FTZ R76, R55, R76, !PT ;  /* 0x0000004c374c7209 */ /* 0x000fe20007810000 */
[----:B------:R2:W-:Y:S01]  /*3b90*/  MUFU.EX2 R26, R78 ;  /* 0x0000004e001a7308 */ /* 0x0005e20000000800 */
[----:B------:R-:W-:-:S02]  /*3ba0*/  ISETP.GT.AND P2, PT, R6, 0x88, PT ;  /* 0x000000880600780c */ /* 0x000fc40003f44270 */
[----:B------:R-:W-:Y:S01]  /*3bb0*/  FSEL R65, R27, -INF , P3 ;  /* 0xff8000001b417808 */ /* 0x000fe20001800000 */
[----:B------:R-:W-:-:S01]  /*3bc0*/  FFMA.FTZ R27, R68, UR38, -R4 ;  /* 0x00000026441b7c23 */ /* 0x000fc20008010804 */
[----:B------:R-:W-:Y:S02]  /*3bd0*/  FMNMX.FTZ R76, R61, R76, !PT ;  /* 0x0000004c3d4c7209 */ /* 0x000fe40007810000 */
[----:B------:R-:W-:Y:S01]  /*3be0*/  ISETP.GT.AND P3, PT, R6, 0x89, PT ;  /* 0x000000890600780c */ /* 0x000fe20003f64270 */
[----:B------:R-:W-:Y:S01]  /*3bf0*/  MUFU.EX2 R24, R24 ;  /* 0x0000001800187308 */ /* 0x000fe20000000800 */
[----:B------:R-:W-:Y:S01]  /*3c00*/  FSEL R68, R30, -INF , P2 ;  /* 0xff8000001e447808 */ /* 0x000fe20001000000 */
[----:B------:R-:W-:Y:S01]  /*3c10*/  FFMA.FTZ R30, R69, UR38, -R4 ;  /* 0x00000026451e7c23 */ /* 0x000fe20008010804 */
[----:B------:R-:W-:Y:S02]  /*3c20*/  FMNMX.FTZ R77, R65, R76, !PT ;  /* 0x0000004c414d7209 */ /* 0x000fe40007810000 */
[----:B------:R-:W-:-:S02]  /*3c30*/  ISETP.GT.AND P2, PT, R6, 0x90, PT ;  /* 0x000000900600780c */ /* 0x000fc40003f44270 */
[----:B------:R-:W-:Y:S01]  /*3c40*/  FSEL R76, R31, -INF , P3 ;  /* 0xff8000001f4c7808 */ /* 0x000fe20001800000 */
[--C-:B------:R-:W-:Y:S01]  /*3c50*/  FFMA.FTZ R31, R40, UR38, -R4.reuse ;  /* 0x00000026281f7c23 */ /* 0x100fe20008010804 */
[----:B------:R-:W-:Y:S01]  /*3c60*/  FMNMX.FTZ R77, R68, R77, !PT ;  /* 0x0000004d444d7209 */ /* 0x000fe20007810000 */
[----:B------:R-:W-:Y:S01]  /*3c70*/  FFMA.FTZ R40, R45, UR38, -R4 ;  /* 0x000000262d287c23 */ /* 0x000fe20008010804 */
[----:B------:R-:W-:Y:S01]  /*3c80*/  FSEL R69, R34, -INF , P2 ;  /* 0xff80000022457808 */ /* 0x000fe20001000000 */
[----:B------:R-:W-:Y:S01]  /*3c90*/  IMAD.U32 R45, RZ, RZ, UR38 ;  /* 0x00000026ff2d7e24 */ /* 0x000fe2000f8e00ff */
[----:B------:R-:W-:Y:S01]  /*3ca0*/  ISETP.GT.AND P3, PT, R6, 0x91, PT ;  /* 0x000000910600780c */ /* 0x000fe20003f64270 */
[----:B------:R-:W-:Y:S01]  /*3cb0*/  MUFU.EX2 R27, R27 ;  /* 0x0000001b001b7308 */ /* 0x000fe20000000800 */
[----:B------:R-:W-:Y:S02]  /*3cc0*/  FMNMX.FTZ R34, R76, R77, !PT ;  /* 0x0000004d4c227209 */ /* 0x000fe40007810000 */
[----:B------:R-:W-:-:S02]  /*3cd0*/  ISETP.GT.AND P2, PT, R6, 0x98, PT ;  /* 0x000000980600780c */ /* 0x000fc40003f44270 */
[----:B------:R-:W-:Y:S02]  /*3ce0*/  FSEL R77, R35, -INF , P3 ;  /* 0xff800000234d7808 */ /* 0x000fe40001800000 */
[----:B------:R-:W-:Y:S01]  /*3cf0*/  FMNMX.FTZ R34, R69, R34, !PT ;  /* 0x0000002245227209 */ /* 0x000fe20007810000 */
[----:B------:R-:W-:Y:S01]  /*3d00*/  MUFU.EX2 R30, R30 ;  /* 0x0000001e001e7308 */ /* 0x000fe20000000800 */
[----:B------:R-:W-:Y:S02]  /*3d10*/  ISETP.GT.AND P3, PT, R6, 0x99, PT ;  /* 0x000000990600780c */ /* 0x000fe40003f64270 */
[----:B--2---:R-:W-:Y:S01]  /*3d20*/  FSEL R78, R38, -INF , P2 ;  /* 0xff800000264e7808 */ /* 0x004fe20001000000 */
[----:B------:R-:W-:-:S01]  /*3d30*/  FFMA.FTZ R38, R48, UR38, -R4 ;  /* 0x0000002630267c23 */ /* 0x000fc20008010804 */
[----:B------:R-:W-:Y:S01]  /*3d40*/  FMNMX.FTZ R35, R77, R34, !PT ;  /* 0x000000224d237209 */ /* 0x000fe20007810000 */
[----:B------:R-:W-:-:S01]  /*3d50*/  FFMA.FTZ R34, R41, UR38, -R4 ;  /* 0x0000002629227c23 */ /* 0x000fc20008010804 */
[----:B------:R-:W-:Y:S01]  /*3d60*/  FSEL R79, R39, -INF , P3 ;  /* 0xff800000274f7808 */ /* 0x000fe20001800000 */
[----:B------:R-:W-:-:S01]  /*3d70*/  FFMA.FTZ R39, R49, UR38, -R4 ;  /* 0x0000002631277c23 */ /* 0x000fc20008010804 */
[----:B------:R-:W-:Y:S01]  /*3d80*/  FMNMX.FTZ R6, R78, R35, !PT ;  /* 0x000000234e067209 */ /* 0x000fe20007810000 */
[----:B------:R-:W-:-:S01]  /*3d90*/  FFMA.FTZ R35, R44, UR38, -R4 ;  /* 0x000000262c237c23 */ /* 0x000fc20008010804 */
[--C-:B------:R-:W-:Y:S01]  /*3da0*/  FFMA.FTZ R41, R52, UR38, -R4.reuse ;  /* 0x0000002634297c23 */ /* 0x100fe20008010804 */
[----:B------:R-:W-:-:S01]  /*3db0*/  FFMA.FTZ R44, R53, UR38, -R4 ;  /* 0x00000026352c7c23 */ /* 0x000fc20008010804 */
[----:B------:R-:W-:Y:S01]  /*3dc0*/  FMNMX.FTZ R6, R79, R6, !PT ;  /* 0x000000064f067209 */ /* 0x000fe20007810000 */
[----:B-1----:R-:W-:-:S01]  /*3dd0*/  FADD.FTZ R52, R3, R8 ;  /* 0x0000000803347221 */ /* 0x002fc20000010000 */
[----:B------:R-:W-:Y:S03]  /*3de0*/  MUFU.EX2 R31, R31 ;  /* 0x0000001f001f7308 */ /* 0x000fe60000000800 */
[----:B------:R-:W1:Y:S01]  /*3df0*/  SHFL.BFLY PT, R81, R6, 0x2, 0x1f ;  /* 0x0c401f0006517f89 */ /* 0x000e6200000e0000 */
[----:B---3--:R-:W-:-:S04]  /*3e00*/  FADD.FTZ R53, R7, R52 ;  /* 0x0000003407357221 */ /* 0x008fc80000010000 */
[----:B------:R-:W-:Y:S08]  /*3e10*/  MUFU.EX2 R34, R34 ;  /* 0x0000002200227308 */ /* 0x000ff00000000800 */
        /* <DEDUP_REMOVED lines=9> */
[----:B------:R-:W-:Y:S01]  /*3eb0*/  IMAD.MOV.U32 R81, RZ, RZ, R87 ;  /* 0x000000ffff517224 */ /* 0x000fe200078e0057 */
[C---:B------:R-:W-:Y:S01]  /*3ec0*/  FSETP.NEU.FTZ.AND P2, PT, R6.reuse, -INF , PT ;  /* 0xff8000000600780b */ /* 0x040fe20003f5d000 */
[----:B------:R-:W-:-:S05]  /*3ed0*/  FFMA.FTZ R45, R6, R45, -8 ;  /* 0xc1000000062d7423 */ /* 0x000fca000001002d */
[----:B------:R-:W-:Y:S01]  /*3ee0*/  MUFU.EX2 R25, R25 ;  /* 0x0000001900197308 */ /* 0x000fe20000000800 */
[----:B------:R-:W-:Y:S02]  /*3ef0*/  FSEL R4, R45, RZ, P2 ;  /* 0x000000ff2d047208 */ /* 0x000fe40001000000 */
        /* <DEDUP_REMOVED lines=48> */
[----:B---3--:R-:W-:-:S01]  /*4200*/  FADD.FTZ R49, R111, R52 ;  /* 0x000000346f317221 */ /* 0x008fc20000010000 */
[----:B------:R-:W-:Y:S01]  /*4210*/  FFMA.FTZ R79, R79, UR38, -R4 ;  /* 0x000000264f4f7c23 */ /* 0x000fe20008010804 */
[----:B------:R-:W-:-:S04]  /*4220*/  F2FP.SATFINITE.E4M3.F32.PACK_AB_MERGE_C R110, R111, R110, RZ ;  /* 0x0000006e6f6e723e */ /* 0x000fc800048070ff */
[----:B------:R-:W-:Y:S01]  /*4230*/  F2FP.SATFINITE.E4M3.F32.PACK_AB_MERGE_C R185, R107, R106, R110 ;  /* 0x0000006a6bb9723e */ /* 0x000fe2000480706e */
[----:B------:R-:W2:Y:S01]  /*4240*/  MUFU.EX2 R118, R118 ;  /* 0x0000007600767308 */ /* 0x000ea20000000800 */
[----:B0-----:R-:W-:-:S07]  /*4250*/  FADD.FTZ R2, R114, R49 ;  /* 0x0000003172027221 */ /* 0x001fce0000010000 */
[----:B------:R-:W0:Y:S01]  /*4260*/  MUFU.EX2 R119, R119 ;  /* 0x0000007700777308 */ /* 0x000e220000000800 */
[----:B-1----:R-:W-:-:S07]  /*4270*/  FADD.FTZ R49, R115, R2 ;  /* 0x0000000273317221 */ /* 0x002fce0000010000 */
[----:B------:R1:W-:Y:S01]  /*4280*/  MUFU.EX2 R45, R72 ;  /* 0x00000048002d7308 */ /* 0x0003e20000000800 */
[----:B--2---:R-:W-:-:S07]  /*4290*/  FADD.FTZ R2, R118, R49 ;  /* 0x0000003176027221 */ /* 0x004fce0000010000 */
[----:B------:R-:W2:Y:S01]  /*42a0*/  MUFU.EX2 R90, R90 ;  /* 0x0000005a005a7308 */ /* 0x000ea20000000800 */
[----:B-1----:R-:W-:-:S01]  /*42b0*/  FADD.FTZ R72, R10, R53 ;  /* 0x000000350a487221 */ /* 0x002fc20000010000 */
[C---:B0-----:R-:W-:Y:S01]  /*42c0*/  FADD.FTZ R49, R119.reuse, R2 ;  /* 0x0000000277317221 */ /* 0x041fe20000010000 */
[----:B------:R-:W-:Y:S02]  /*42d0*/  F2FP.SATFINITE.E4M3.F32.PACK_AB_MERGE_C R118, R119, R118, RZ ;  /* 0x000000767776723e */ /* 0x000fe400048070ff */
[----:B------:R-:W-:Y:S01]  /*42e0*/  FADD.FTZ R53, R9, R72 ;  /* 0x0000004809357221 */ /* 0x000fe20000010000 */
[----:B------:R-:W-:Y:S01]  /*42f0*/  IMAD.MOV.U32 R72, RZ, RZ, R87 ;  /* 0x000000ffff487224 */ /* 0x000fe200078e0057 */
[----:B------:R-:W-:Y:S01]  /*4300*/  F2FP.SATFINITE.E4M3.F32.PACK_AB_MERGE_C R187, R115, R114, R118 ;  /* 0x0000007273bb723e */ /* 0x000fe20004807076 */
[----:B------:R-:W0:Y:S01]  /*4310*/  MUFU.EX2 R91, R91 ;  /* 0x0000005b005b7308 */ /* 0x000e220000000800 */
[----:B------:R-:W-:-:S04]  /*4320*/  FADD.FTZ R52, R12, R53 ;  /* 0x000000350c347221 */ /* 0x000fc80000010000 */
[----:B------:R-:W-:-:S03]  /*4330*/  FADD.FTZ R53, R11, R52 ;  /* 0x000000340b357221 */ /* 0x000fc60000010000 */
[----:B------:R-:W1:Y:S01]  /*4340*/  MUFU.EX2 R94, R94 ;  /* 0x0000005e005e7308 */ /* 0x000e620000000800 */
[----:B------:R-:W-:-:S01]  /*4350*/  FADD.FTZ R52, R14, R53 ;  /* 0x000000350e347221 */ /* 0x000fc20000010000 */
[----:B--2---:R-:W-:Y:S01]  /*4360*/  FADD.FTZ R2, R90, R49 ;  /* 0x000000315a027221 */ /* 0x004fe20000010000 */
[----:B------:R-:W-:Y:S02]  /*4370*/  F2FP.SATFINITE.E4M3.F32.PACK_AB_MERGE_C R14, R14, R11, RZ ;  /* 0x0000000b0e0e723e */ /* 0x000fe400048070ff */
[----:B------:R-:W-:Y:S02]  /*4380*/  FADD.FTZ R53, R13, R52 ;  /* 0x000000340d357221 */ /* 0x000fe40000010000 */
[----:B------:R-:W-:Y:S01]  /*4390*/  F2FP.SATFINITE.E4M3.F32.PACK_AB_MERGE_C R186, R12, R9, R14 ;  /* 0x000000090cba723e */ /* 0x000fe2000480700e */
[----:B------:R-:W2:Y:S01]  /*43a0*/  MUFU.EX2 R95, R95 ;  /* 0x0000005f005f7308 */ /* 0x000ea20000000800 */
[----:B------:R-:W-:-:S01]  /*43b0*/  FADD.FTZ R52, R20, R53 ;  /* 0x0000003514347221 */ /* 0x000fc20000010000 */
[----:B0-----:R-:W-:-:S03]  /*43c0*/  FADD.FTZ R49, R91, R2 ;  /* 0x000000025b317221 */ /* 0x001fc60000010000 */
[----:B------:R-:W-:Y:S01]  /*43d0*/  FADD.FTZ R53, R15, R52 ;  /* 0x000000340f357221 */ /* 0x000fe20000010000 */
[----:B------:R-:W-:Y:S02]  /*43e0*/  F2FP.SATFINITE.E4M3.F32.PACK_AB_MERGE_C R15, R56, R15, RZ ;  /* 0x0000000f380f723e */ /* 0x000fe400048070ff */
[----:B------:R-:W0:Y:S01]  /*43f0*/  MUFU.EX2 R98, R98 ;  /* 0x0000006200627308 */ /* 0x000e220000000800 */
[----:B-1----:R-:W-:-:S01]  /*4400*/  FADD.FTZ R2, R94, R49 ;  /* 0x000000315e027221 */ /* 0x002fc20000010000 */
[----:B------:R-:W-:Y:S01]  /*4410*/  FADD.FTZ R52, R56, R53 ;  /* 0x0000003538347221 */ /* 0x000fe20000010000 */
[----:B------:R-:W-:Y:S01]  /*4420*/  F2FP.SATFINITE.E4M3.F32.PACK_AB_MERGE_C R180, R20, R13, R15 ;  /* 0x0000000d14b4723e */ /* 0x000fe2000480700f */
[----:B------:R-:W-:Y:S02]  /*4430*/  IMAD.MOV.U32 R56, RZ, RZ, R87 ;  /* 0x000000ffff387224 */ /* 0x000fe400078e0057 */
[----:B------:R-:W-:-:S02]  /*4440*/  FADD.FTZ R53, R21, R52 ;  /* 0x0000003415357221 */ /* 0x000fc40000010000 */
[----:B------:R-:W1:Y:S01]  /*4450*/  MUFU.EX2 R99, R99 ;  /* 0x0000006300637308 */ /* 0x000e620000000800 */
[----:B--2---:R-:W-:-:S01]  /*4460*/  FADD.FTZ R49, R95, R2 ;  /* 0x000000025f317221 */ /* 0x004fc20000010000 */
[----:B------:R-:W-:Y:S01]  /*4470*/  FADD.FTZ R52, R58, R53 ;  /* 0x000000353a347221 */ /* 0x000fe20000010000 */
[----:B------:R-:W-:-:S03]  /*4480*/  F2FP.SATFINITE.E4M3.F32.PACK_AB_MERGE_C R94, R95, R94, RZ ;  /* 0x0000005e5f5e723e */ /* 0x000fc600048070ff */
[----:B------:R-:W-:Y:S01]  /*4490*/  FADD.FTZ R53, R57, R52 ;  /* 0x0000003439357221 */ /* 0x000fe20000010000 */
[----:B------:R-:W-:Y:S01]  /*44a0*/  F2FP.SATFINITE.E4M3.F32.PACK_AB_MERGE_C R52, R10, R7, RZ ;  /* 0x000000070a34723e */ /* 0x000fe200048070ff */
[----:B------:R-:W2:Y:S01]  /*44b0*/  MUFU.EX2 R102, R102 ;  /* 0x0000006600667308 */ /* 0x000ea20000000800 */
[----:B0-----:R-:W-:-:S01]  /*44c0*/  FADD.FTZ R2, R98, R49 ;  /* 0x0000003162027221 */ /* 0x001fc20000010000 */
[----:B------:R-:W-:Y:S01]  /*44d0*/  FADD.FTZ R4, R60, R53 ;  /* 0x000000353c047221 */ /* 0x000fe20000010000 */
[----:B------:R-:W-:Y:S01]  /*44e0*/  F2FP.SATFINITE.E4M3.F32.PACK_AB_MERGE_C R184, R8, R3, R52 ;  /* 0x0000000308b8723e */ /* 0x000fe20004807034 */
[--C-:B------:R-:W-:Y:S01]  /*44f0*/  IMAD.MOV.U32 R53, RZ, RZ, R87.reuse ;  /* 0x000000ffff357224 */ /* 0x100fe200078e0057 */
[----:B------:R-:W-:Y:S01]  /*4500*/  F2FP.SATFINITE.E4M3.F32.PACK_AB_MERGE_C R57, R60, R57, RZ ;  /* 0x000000393c39723e */ /* 0x000fe200048070ff */
[----:B------:R-:W-:Y:S01]  /*4510*/  IMAD.MOV.U32 R60, RZ, RZ, R87 ;  /* 0x000000ffff3c7224 */ /* 0x000fe200078e0057 */
[----:B------:R-:W-:Y:S01]  /*4520*/  F2FP.SATFINITE.E4M3.F32.PACK_AB_MERGE_C R181, R91, R90, R94 ;  /* 0x0000005a5bb5723e */ /* 0x000fe2000480705e */
[----:B------:R-:W0:Y:S01]  /*4530*/  MUFU.EX2 R103, R103 ;  /* 0x0000006700677308 */ /* 0x000e220000000800 */
[----:B-1----:R-:W-:-:S01]  /*4540*/  FADD.FTZ R49, R99, R2 ;  /* 0x0000000263317221 */ /* 0x002fc20000010000 */
[----:B------:R-:W-:Y:S01]  /*4550*/  F2FP.SATFINITE.E4M3.F32.PACK_AB_MERGE_C R182, R58, R21, R57 ;  /* 0x000000153ab6723e */ /* 0x000fe20004807039 */
[----:B------:R-:W-:-:S02]  /*4560*/  IMAD.MOV.U32 R58, RZ, RZ, R87 ;  /* 0x000000ffff3a7224 */ /* 0x000fc400078e0057 */
[--C-:B------:R-:W-:Y:S02]  /*4570*/  IMAD.MOV.U32 R57, RZ, RZ, R87.reuse ;  /* 0x000000ffff397224 */ /* 0x100fe400078e0057 */
[----:B------:R-:W-:Y:S01]  /*4580*/  IMAD.MOV.U32 R52, RZ, RZ, R87 ;  /* 0x000000ffff347224 */ /* 0x000fe200078e0057 */
[----:B------:R-:W1:Y:S01]  /*4590*/  MUFU.EX2 R64, R64 ;  /* 0x0000004000407308 */ /* 0x000e620000000800 */
[----:B--2---:R-:W-:-:S01]  /*45a0*/  FADD.FTZ R2, R102, R49 ;  /* 0x0000003166027221 */ /* 0x004fc20000010000 */
[----:B------:R-:W-:-:S04]  /*45b0*/  FADD.FTZ R49, R59, R4 ;  /* 0x000000043b317221 */ /* 0x000fc80000010000 */
[----:B------:R-:W-:Y:S01]  /*45c0*/  FADD.FTZ R4, R42, R49 ;  /* 0x000000312a047221 */ /* 0x000fe20000010000 */
[----:B------:R-:W-:Y:S01]  /*45d0*/  IMAD.MOV.U32 R49, RZ, RZ, R87 ;  /* 0x000000ffff317224 */ /* 0x000fe200078e0057 */
[----:B------:R-:W2:Y:S01]  /*45e0*/  MUFU.EX2 R73, R73 ;  /* 0x0000004900497308 */ /* 0x000ea20000000800 */
[----:B0-----:R-:W-:-:S01]  /*45f0*/  FADD.FTZ R7, R103, R2 ;  /* 0x0000000267077221 */ /* 0x001fc20000010000 */
[----:B------:R-:W-:-:S04]  /*4600*/  F2FP.SATFINITE.E4M3.F32.PACK_AB_MERGE_C R102, R103, R102, RZ ;  /* 0x000000666766723e */ /* 0x000fc800048070ff */
[----:B------:R-:W-:Y:S02]  /*4610*/  F2FP.SATFINITE.E4M3.F32.PACK_AB_MERGE_C R183, R99, R98, R102 ;  /* 0x0000006263b7723e */ /* 0x000fe40004807066 */
[----:B------:R0:W3:Y:S01]  /*4620*/  MUFU.EX2 R48, R63 ;  /* 0x0000003f00307308 */ /* 0x0000e20000000800 */
[----:B-1----:R-:W-:-:S01]  /*4630*/  FADD.FTZ R2, R64, R7 ;  /* 0x0000000740027221 */ /* 0x002fc20000010000 */
[----:B------:R-:W-:Y:S01]  /*4640*/  FADD.FTZ R7, R43, R4 ;  /* 0x000000042b077221 */ /* 0x000fe20000010000 */
[----:B------:R-:W-:Y:S02]  /*4650*/  F2FP.SATFINITE.E4M3.F32.PACK_AB_MERGE_C R43, R46, R43, RZ ;  /* 0x0000002b2e2b723e */ /* 0x000fe400048070ff */
[----:B------:R-:W-:Y:S02]  /*4660*/  FADD.FTZ R2, R45, R2 ;  /* 0x000000022d027221 */ /* 0x000fe40000010000 */
[----:B------:R-:W-:Y:S01]  /*4670*/  F2FP.SATFINITE.E4M3.F32.PACK_AB_MERGE_C R176, R42, R59, R43 ;  /* 0x0000003b2ab0723e */ /* 0x000fe2000480702b */
[----:B------:R-:W1:Y:S01]  /*4680*/  MUFU.EX2 R66, R66 ;  /* 0x0000004200427308 */ /* 0x000e620000000800 */
[----:B--2---:R-:W-:-:S01]  /*4690*/  FADD.FTZ R11, R73, R2 ;  /* 0x00000002490b7221 */ /* 0x004fc20000010000 */
[----:B------:R-:W-:Y:S01]  /*46a0*/  FADD.FTZ R2, R46, R7 ;  /* 0x000000072e027221 */ /* 0x000fe20000010000 */
[----:B0-----:R-:W-:-:S02]  /*46b0*/  IMAD.MOV.U32 R63, RZ, RZ, R87 ;  /* 0x000000ffff3f7224 */ /* 0x001fc400078e0057 */
[----:B------:R-:W-:Y:S02]  /*46c0*/  IMAD.MOV.U32 R59, RZ, RZ, R87 ;  /* 0x000000ffff3b7224 */ /* 0x000fe400078e0057 */
[----:B------:R-:W-:-:S01]  /*46d0*/  FADD.FTZ R7, R5, R2 ;  /* 0x0000000205077221 */ /* 0x000fc20000010000 */
[----:B------:R-:W-:Y:S01]  /*46e0*/  IMAD.MOV.U32 R46, RZ, RZ, R87 ;  /* 0x000000ffff2e7224 */ /* 0x000fe200078e0057 */
[----:B------:R-:W0:Y:S01]  /*46f0*/  MUFU.EX2 R67, R67 ;  /* 0x0000004300437308 */ /* 0x000e220000000800 */
[----:B---3--:R-:W-:-:S01]  /*4700*/  FADD.FTZ R11, R48, R11 ;  /* 0x0000000b300b7221 */ /* 0x008fc20000010000 */
[----:B------:R-:W-:Y:S01]  /*4710*/  FADD.FTZ R10, R26, R7 ;  /* 0x000000071a0a7221 */ /* 0x000fe20000010000 */
[----:B------:R-:W-:Y:S01]  /*4720*/  F2FP.SATFINITE.E4M3.F32.PACK_AB_MERGE_C R48, R48, R73, RZ ;  /* 0x000000493030723e */ /* 0x000fe200048070ff */
[----:B------:R-:W-:Y:S02]  /*4730*/  IMAD.MOV.U32 R73, RZ, RZ, R87 ;  /* 0x000000ffff497224 */ /* 0x000fe400078e0057 */
[----:B------:R-:W-:-:S01]  /*4740*/  FADD.FTZ R7, R27, R10 ;  /* 0x0000000a1b077221 */ /* 0x000fc20000010000 */
[----:B------:R-:W-:Y:S01]  /*4750*/  F2FP.SATFINITE.E4M3.F32.PACK_AB_MERGE_C R27, R30, R27, RZ ;  /* 0x0000001b1e1b723e */ /* 0x000fe200048070ff */
[----:B------:R-:W2:Y:S01]  /*4760*/  MUFU.EX2 R70, R70 ;  /* 0x0000004600467308 */ /* 0x000ea20000000800 */
[----:B-1----:R-:W-:-:S01]  /*4770*/  FADD.FTZ R4, R66, R11 ;  /* 0x0000000b42047221 */ /* 0x002fc20000010000 */
[----:B------:R-:W-:Y:S01]  /*4780*/  FADD.FTZ R30, R30, R7 ;  /* 0x000000071e1e7221 */ /* 0x000fe20000010000 */
[----:B------:R-:W-:Y:S01]  /*4790*/  F2FP.SATFINITE.E4M3.F32.PACK_AB_MERGE_C R178, R26, R5, R27 ;  /* 0x000000051ab2723e */ /* 0x000fe2000480701b */
[--C-:B------:R-:W-:Y:S01]  /*47a0*/  IMAD.MOV.U32 R43, RZ, RZ, R87.reuse ;  /* 0x000000ffff2b7224 */ /* 0x100fe200078e0057 */
[----:B------:R-:W-:Y:S01]  /*47b0*/  F2FP.SATFINITE.E4M3.F32.PACK_AB_MERGE_C R177, R45, R64, R48 ;  /* 0x000000402db1723e */ /* 0x000fe20004807030 */
[----:B------:R-:W-:-:S02]  /*47c0*/  IMAD.MOV.U32 R64, RZ, RZ, R87 ;  /* 0x000000ffff407224 */ /* 0x000fc400078e0057 */
[----:B------:R-:W1:Y:S01]  /*47d0*/  MUFU.EX2 R71, R71 ;  /* 0x0000004700477308 */ /* 0x000e620000000800 */
[----:B0-----:R-:W-:-:S01]  /*47e0*/  FADD.FTZ R3, R67, R4 ;  /* 0x0000000443037221 */ /* 0x001fc20000010000 */
[--C-:B------:R-:W-:Y:S02]  /*47f0*/  IMAD.MOV.U32 R48, RZ, RZ, R87.reuse ;  /* 0x000000ffff307224 */ /* 0x100fe400078e0057 */
[--C-:B------:R-:W-:Y:S02]  /*4800*/  IMAD.MOV.U32 R45, RZ, RZ, R87.reuse ;  /* 0x000000ffff2d7224 */ /* 0x100fe400078e0057 */
[----:B------:R-:W-:Y:S02]  /*4810*/  IMAD.MOV.U32 R42, RZ, RZ, R87 ;  /* 0x000000ffff2a7224 */ /* 0x000fe400078e0057 */
[----:B------:R-:W0:Y:S01]  /*4820*/  MUFU.EX2 R74, R74 ;  /* 0x0000004a004a7308 */ /* 0x000e220000000800 */
[----:B--2---:R-:W-:-:S01]  /*4830*/  FADD.FTZ R4, R70, R3 ;  /* 0x0000000346047221 */ /* 0x004fc20000010000 */
[----:B------:R-:W-:Y:S01]  /*4840*/  FADD.FTZ R3, R31, R30 ;  /* 0x0000001e1f037221 */ /* 0x000fe20000010000 */
[----:B------:R-:W-:-:S02]  /*4850*/  IMAD.MOV.U32 R30, RZ, RZ, R87 ;  /* 0x000000ffff1e7224 */ /* 0x000fc400078e0057 */
[----:B------:R-:W-:Y:S02]  /*4860*/  IMAD.MOV.U32 R27, RZ, RZ, R87 ;  /* 0x000000ffff1b7224 */ /* 0x000fe400078e0057 */
[----:B------:R-:W-:-:S01]  /*4870*/  FADD.FTZ R8, R34, R3 ;  /* 0x0000000322087221 */ /* 0x000fc20000010000 */
[----:B------:R-:W-:Y:S01]  /*4880*/  IMAD.MOV.U32 R26, RZ, RZ, R87 ;  /* 0x000000ffff1a7224 */ /* 0x000fe200078e0057 */
[----:B------:R-:W2:Y:S01]  /*4890*/  MUFU.EX2 R75, R75 ;  /* 0x0000004b004b7308 */ /* 0x000ea20000000800 */
[C---:B-1----:R-:W-:Y:S01]  /*48a0*/  F2FP.SATFINITE.E4M3.F32.PACK_AB_MERGE_C R70, R71.reuse, R70, RZ ;  /* 0x000000464746723e */ /* 0x042fe200048070ff */
[----:B------:R-:W-:Y:S01]  /*48b0*/  FADD.FTZ R71, R71, R4 ;  /* 0x0000000447477221 */ /* 0x000fe20000010000 */
[----:B------:R-:W-:-:S01]  /*48c0*/  FADD.FTZ R9, R35, R8 ;  /* 0x0000000823097221 */ /* 0x000fc20000010000 */
[C---:B------:R-:W-:Y:S02]  /*48d0*/  F2FP.SATFINITE.E4M3.F32.PACK_AB_MERGE_C R35, R40.reuse, R35, RZ ;  /* 0x000000232823723e */ /* 0x040fe400048070ff */
[----:B------:R-:W-:Y:S01]  /*48e0*/  F2FP.SATFINITE.E4M3.F32.PACK_AB_MERGE_C R179, R67, R66, R70 ;  /* 0x0000004243b3723e */ /* 0x000fe20004807046 */
[----:B------:R-:W-:Y:S01]  /*48f0*/  FADD.FTZ R9, R40, R9 ;  /* 0x0000000928097221 */ /* 0x000fe20000010000 */
[----:B------:R-:W1:Y:S01]  /*4900*/  MUFU.EX2 R62, R62 ;  /* 0x0000003e003e7308 */ /* 0x000e620000000800 */
[----:B0-----:R-:W-:-:S01]  /*4910*/  FADD.FTZ R4, R74, R71 ;  /* 0x000000474a047221 */ /* 0x001fc20000010000 */
[----:B------:R-:W-:Y:S01]  /*4920*/  F2FP.SATFINITE.E4M3.F32.PACK_AB_MERGE_C R172, R34, R31, R35 ;  /* 0x0000001f22ac723e */ /* 0x000fe20004807023 */
[----:B------:R-:W-:-:S02]  /*4930*/  IMAD.MOV.U32 R71, RZ, RZ, R87 ;  /* 0x000000ffff477224 */ /* 0x000fc400078e0057 */
[--C-:B------:R-:W-:Y:S02]  /*4940*/  IMAD.MOV.U32 R70, RZ, RZ, R87.reuse ;  /* 0x000000ffff467224 */ /* 0x100fe400078e0057 */
[----:B------:R-:W-:Y:S01]  /*4950*/  IMAD.MOV.U32 R67, RZ, RZ, R87 ;  /* 0x000000ffff437224 */ /* 0x000fe200078e0057 */
[----:B------:R-:W0:Y:S01]  /*4960*/  MUFU.EX2 R47, R47 ;  /* 0x0000002f002f7308 */ /* 0x000e220000000800 */
[----:B--2---:R-:W-:-:S01]  /*4970*/  FADD.FTZ R7, R75, R4 ;  /* 0x000000044b077221 */ /* 0x004fc20000010000 */
[--C-:B------:R-:W-:Y:S02]  /*4980*/  IMAD.MOV.U32 R66, RZ, RZ, R87.reuse ;  /* 0x000000ffff427224 */ /* 0x100fe400078e0057 */
[--C-:B------:R-:W-:Y:S02]  /*4990*/  IMAD.MOV.U32 R40, RZ, RZ, R87.reuse ;  /* 0x000000ffff287224 */ /* 0x100fe400078e0057 */
[----:B------:R-:W-:Y:S02]  /*49a0*/  IMAD.MOV.U32 R35, RZ, RZ, R87 ;  /* 0x000000ffff237224 */ /* 0x000fe400078e0057 */
[----:B------:R-:W2:Y:S01]  /*49b0*/  MUFU.EX2 R50, R50 ;  /* 0x0000003200327308 */ /* 0x000ea20000000800 */
[----:B-1----:R-:W-:-:S01]  /*49c0*/  FADD.FTZ R4, R62, R7 ;  /* 0x000000073e047221 */ /* 0x002fc20000010000 */
[----:B------:R-:W-:-:S02]  /*49d0*/  IMAD.MOV.U32 R34, RZ, RZ, R87 ;  /* 0x000000ffff227224 */ /* 0x000fc400078e0057 */
[----:B------:R-:W-:-:S04]  /*49e0*/  IMAD.MOV.U32 R31, RZ, RZ, R87 ;  /* 0x000000ffff1f7224 */ /* 0x000fc800078e0057 */
[----:B------:R-:W1:Y:S01]  /*49f0*/  MUFU.EX2 R51, R51 ;  /* 0x0000003300337308 */ /* 0x000e620000000800 */
[C---:B0-----:R-:W-:Y:S01]  /*4a00*/  F2FP.SATFINITE.E4M3.F32.PACK_AB_MERGE_C R62, R47.reuse, R62, RZ ;  /* 0x0000003e2f3e723e */ /* 0x041fe200048070ff */
[----:B------:R-:W-:Y:S01]  /*4a10*/  FADD.FTZ R47, R47, R4 ;  /* 0x000000042f2f7221 */ /* 0x000fe20000010000 */
[----:B------:R-:W-:-:S02]  /*4a20*/  FADD.FTZ R4, R38, R9 ;  /* 0x0000000926047221 */ /* 0x000fc40000010000 */
[----:B------:R-:W-:Y:S01]  /*4a30*/  F2FP.SATFINITE.E4M3.F32.PACK_AB_MERGE_C R173, R75, R74, R62 ;  /* 0x0000004a4bad723e */ /* 0x000fe2000480703e */
[----:B------:R-:W-:Y:S02]  /*4a40*/  IMAD.MOV.U32 R75, RZ, RZ, R87 ;  /* 0x000000ffff4b7224 */ /* 0x000fe400078e0057 */
[----:B------:R-:W-:Y:S01]  /*4a50*/  FADD.FTZ R10, R39, R4 ;  /* 0x00000004270a7221 */ /* 0x000fe20000010000 */
[----:B------:R-:W0:Y:S01]  /*4a60*/  MUFU.EX2 R54, R54 ;  /* 0x0000003600367308 */ /* 0x000e220000000800 */
[----:B--2---:R-:W-:-:S01]  /*4a70*/  FADD.FTZ R8, R50, R47 ;  /* 0x0000002f32087221 */ /* 0x004fc20000010000 */
[----:B------:R-:W-:-:S02]  /*4a80*/  IMAD.MOV.U32 R74, RZ, RZ, R87 ;  /* 0x000000ffff4a7224 */ /* 0x000fc400078e0057 */
[----:B------:R-:W-:-:S01]  /*4a90*/  FADD.FTZ R9, R41, R10 ;  /* 0x0000000a29097221 */ /* 0x000fc20000010000 */
[C---:B------:R-:W-:Y:S01]  /*4aa0*/  F2FP.SATFINITE.E4M3.F32.PACK_AB_MERGE_C R41, R44.reuse, R41, RZ ;  /* 0x000000292c29723e */ /* 0x040fe200048070ff */
[----:B------:R-:W-:Y:S02]  /*4ab0*/  IMAD.MOV.U32 R62, RZ, RZ, R87 ;  /* 0x000000ffff3e7224 */ /* 0x000fe400078e0057 */
[----:B------:R-:W-:Y:S01]  /*4ac0*/  FADD.FTZ R9, R44, R9 ;  /* 0x000000092c097221 */ /* 0x000fe20000010000 */
[----:B------:R-:W2:Y:S01]  /*4ad0*/  MUFU.EX2 R55, R55 ;  /* 0x0000003700377308 */ /* 0x000ea20000000800 */
[----:B-1----:R-:W-:-:S01]  /*4ae0*/  FADD.FTZ R7, R51, R8 ;  /* 0x0000000833077221 */ /* 0x002fc20000010000 */
[----:B------:R-:W-:Y:S01]  /*4af0*/  F2FP.SATFINITE.E4M3.F32.PACK_AB_MERGE_C R174, R39, R38, R41 ;  /* 0x0000002627ae723e */ /* 0x000fe20004807029 */
[----:B------:R-:W-:-:S01]  /*4b00*/  FADD.FTZ R10, R24, R9 ;  /* 0x00000009180a7221 */ /* 0x000fc20000010000 */
[--C-:B------:R-:W-:Y:S02]  /*4b10*/  IMAD.MOV.U32 R47, RZ, RZ, R87.reuse ;  /* 0x000000ffff2f7224 */ /* 0x100fe400078e0057 */
[----:B------:R-:W-:-:S02]  /*4b20*/  IMAD.MOV.U32 R44, RZ, RZ, R87 ;  /* 0x000000ffff2c7224 */ /* 0x000fc400078e0057 */
[----:B------:R-:W1:Y:S01]  /*4b30*/  MUFU.EX2 R61, R61 ;  /* 0x0000003d003d7308 */ /* 0x000e620000000800 */
[----:B0-----:R-:W-:-:S01]  /*4b40*/  FADD.FTZ R8, R54, R7 ;  /* 0x0000000736087221 */ /* 0x001fc20000010000 */
[----:B------:R-:W-:Y:S01]  /*4b50*/  FADD.FTZ R7, R25, R10 ;  /* 0x0000000a19077221 */ /* 0x000fe20000010000 */
[--C-:B------:R-:W-:Y:S02]  /*4b60*/  IMAD.MOV.U32 R41, RZ, RZ, R87.reuse ;  /* 0x000000ffff297224 */ /* 0x100fe400078e0057 */
[--C-:B------:R-:W-:Y:S02]  /*4b70*/  IMAD.MOV.U32 R39, RZ, RZ, R87.reuse ;  /* 0x000000ffff277224 */ /* 0x100fe400078e0057 */
[----:B------:R-:W-:Y:S01]  /*4b80*/  IMAD.MOV.U32 R38, RZ, RZ, R87 ;  /* 0x000000ffff267224 */ /* 0x000fe200078e0057 */
[----:B------:R0:W3:Y:S01]  /*4b90*/  MUFU.EX2 R2, R65 ;  /* 0x0000004100027308 */ /* 0x0000e20000000800 */
[----:B--2---:R-:W-:-:S01]  /*4ba0*/  FADD.FTZ R8, R55, R8 ;  /* 0x0000000837087221 */ /* 0x004fc20000010000 */
[----:B------:R-:W-:Y:S01]  /*4bb0*/  F2FP.SATFINITE.E4M3.F32.PACK_AB_MERGE_C R54, R55, R54, RZ ;  /* 0x000000363736723e */ /* 0x000fe200048070ff */
[----:B------:R-:W-:-:S03]  /*4bc0*/  IMAD.MOV.U32 R55, RZ, RZ, R87 ;  /* 0x000000ffff377224 */ /* 0x000fc600078e0057 */
[----:B------:R-:W-:Y:S01]  /*4bd0*/  F2FP.SATFINITE.E4M3.F32.PACK_AB_MERGE_C R175, R51, R50, R54 ;  /* 0x0000003233af723e */ /* 0x000fe20004807036 */
[----:B------:R-:W-:Y:S01]  /*4be0*/  IMAD.MOV.U32 R54, RZ, RZ, R87 ;  /* 0x000000ffff367224 */ /* 0x000fe200078e0057 */
[----:B------:R-:W2:Y:S01]  /*4bf0*/  MUFU.EX2 R28, R28 ;  /* 0x0000001c001c7308 */ /* 0x000ea20000000800 */
[----:B-1----:R-:W-:-:S01]  /*4c00*/  FADD.FTZ R5, R61, R8 ;  /* 0x000000083d057221 */ /* 0x002fc20000010000 */
[--C-:B0-----:R-:W-:Y:S02]  /*4c10*/  IMAD.MOV.U32 R65, RZ, RZ, R87.reuse ;  /* 0x000000ffff417224 */ /* 0x101fe400078e0057 */
[--C-:B------:R-:W-:Y:S02]  /*4c20*/  IMAD.MOV.U32 R51, RZ, RZ, R87.reuse ;  /* 0x000000ffff337224 */ /* 0x100fe400078e0057 */
[----:B------:R-:W-:Y:S02]  /*4c30*/  IMAD.MOV.U32 R50, RZ, RZ, R87 ;  /* 0x000000ffff327224 */ /* 0x000fe400078e0057 */
[----:B------:R-:W0:Y:S01]  /*4c40*/  MUFU.EX2 R68, R68 ;  /* 0x0000004400447308 */ /* 0x000e220000000800 */
[----:B---3--:R-:W-:-:S07]  /*4c50*/  FADD.FTZ R5, R2, R5 ;  /* 0x0000000502057221 */ /* 0x008fce0000010000 */
[----:B------:R-:W1:Y:S01]  /*4c60*/  MUFU.EX2 R29, R29 ;  /* 0x0000001d001d7308 */ /* 0x000e620000000800 */
[----:B--2---:R-:W-:-:S07]  /*4c70*/  FADD.FTZ R8, R28, R7 ;  /* 0x000000071c087221 */ /* 0x004fce0000010000 */
[----:B------:R2:W3:Y:S01]  /*4c80*/  MUFU.EX2 R3, R76 ;  /* 0x0000004c00037308 */ /* 0x0004e20000000800 */
[----:B0-----:R-:W-:-:S07]  /*4c90*/  FADD.FTZ R10, R68, R5 ;  /* 0x00000005440a7221 */ /* 0x001fce0000010000 */
[----:B------:R-:W0:Y:S01]  /*4ca0*/  MUFU.EX2 R32, R32 ;  /* 0x0000002000207308 */ /* 0x000e220000000800 */
[C---:B-1----:R-:W-:Y:S01]  /*4cb0*/  F2FP.SATFINITE.E4M3.F32.PACK_AB_MERGE_C R28, R29.reuse, R28, RZ ;  /* 0x0000001c1d1c723e */ /* 0x042fe200048070ff */
[----:B------:R-:W-:Y:S01]  /*4cc0*/  FADD.FTZ R29, R29, R8 ;  /* 0x000000081d1d7221 */ /* 0x000fe20000010000 */
[--C-:B--2---:R-:W-:Y:S02]  /*4cd0*/  IMAD.MOV.U32 R76, RZ, RZ, R87.reuse ;  /* 0x000000ffff4c7224 */ /* 0x104fe400078e0057 */
[----:B------:R-:W-:Y:S01]  /*4ce0*/  F2FP.SATFINITE.E4M3.F32.PACK_AB_MERGE_C R168, R25, R24, R28 ;  /* 0x0000001819a8723e */ /* 0x000fe2000480701c */
[----:B------:R-:W-:Y:S02]  /*4cf0*/  IMAD.MOV.U32 R28, RZ, RZ, R87 ;  /* 0x000000ffff1c7224 */ /* 0x000fe400078e0057 */
[----:B------:R-:W1:Y:S01]  /*4d00*/  MUFU.EX2 R69, R69 ;  /* 0x0000004500457308 */ /* 0x000e620000000800 */
[----:B---3--:R-:W-:-:S01]  /*4d10*/  FADD.FTZ R10, R3, R10 ;  /* 0x0000000a030a7221 */ /* 0x008fc20000010000 */
[----:B------:R-:W-:Y:S01]  /*4d20*/  F2FP.SATFINITE.E4M3.F32.PACK_AB_MERGE_C R68, R3, R68, RZ ;  /* 0x000000440344723e */ /* 0x000fe200048070ff */
[----:B------:R-:W-:-:S02]  /*4d30*/  IMAD.MOV.U32 R25, RZ, RZ, R87 ;  /* 0x000000ffff197224 */ /* 0x000fc400078e0057 */
[--C-:B------:R-:W-:Y:S01]  /*4d40*/  IMAD.MOV.U32 R24, RZ, RZ, R87.reuse ;  /* 0x000000ffff187224 */ /* 0x100fe200078e0057 */
[----:B------:R-:W-:Y:S01]  /*4d50*/  F2FP.SATFINITE.E4M3.F32.PACK_AB_MERGE_C R169, R2, R61, R68 ;  /* 0x0000003d02a9723e */ /* 0x000fe20004807044 */
[----:B------:R-:W-:Y:S01]  /*4d60*/  IMAD.MOV.U32 R68, RZ, RZ, R87 ;  /* 0x000000ffff447224 */ /* 0x000fe200078e0057 */
[----:B------:R-:W-:Y:S01]  /*4d70*/  MUFU.EX2 R36, R36 ;  /* 0x0000002400247308 */ /* 0x000fe20000000800 */
[----:B0-----:R-:W-:-:S01]  /*4d80*/  FADD.FTZ R8, R32, R29 ;  /* 0x0000001d20087221 */ /* 0x001fc20000010000 */
[--C-:B------:R-:W-:Y:S02]  /*4d90*/  IMAD.MOV.U32 R61, RZ, RZ, R87.reuse ;  /* 0x000000ffff3d7224 */ /* 0x100fe400078e0057 */
[----:B------:R-:W-:-:S04]  /*4da0*/  IMAD.MOV.U32 R29, RZ, RZ, R87 ;  /* 0x000000ffff1d7224 */ /* 0x000fc800078e0057 */
[----:B------:R-:W0:Y:S01]  /*4db0*/  MUFU.EX2 R37, R37 ;  /* 0x0000002500257308 */ /* 0x000e220000000800 */
[----:B-1----:R-:W-:-:S07]  /*4dc0*/  FADD.FTZ R3, R69, R10 ;  /* 0x0000000a45037221 */ /* 0x002fce0000010000 */
[----:B------:R-:W1:Y:S08]  /*4dd0*/  MUFU.EX2 R33, R33 ;  /* 0x0000002100217308 */ /* 0x000e700000000800 */
[----:B------:R2:W3:Y:S01]  /*4de0*/  MUFU.EX2 R4, R77 ;  /* 0x0000004d00047308 */ /* 0x0004e20000000800 */
[----:B0-----:R-:W-:-:S07]  /*4df0*/  F2FP.SATFINITE.E4M3.F32.PACK_AB_MERGE_C R2, R37, R36, RZ ;  /* 0x000000242502723e */ /* 0x001fce00048070ff */
[----:B------:R-:W0:Y:S01]  /*4e00*/  MUFU.EX2 R78, R78 ;  /* 0x0000004e004e7308 */ /* 0x000e220000000800 */
[----:B-1----:R-:W-:-:S01]  /*4e10*/  FADD.FTZ R5, R33, R8 ;  /* 0x0000000821057221 */ /* 0x002fc20000010000 */
[----:B------:R-:W-:Y:S01]  /*4e20*/  F2FP.SATFINITE.E4M3.F32.PACK_AB_MERGE_C R170, R33, R32, R2 ;  /* 0x0000002021aa723e */ /* 0x000fe20004807002 */
[----:B--2---:R-:W-:Y:S02]  /*4e30*/  IMAD.MOV.U32 R77, RZ, RZ, R87 ;  /* 0x000000ffff4d7224 */ /* 0x004fe400078e0057 */
[----:B------:R-:W-:Y:S01]  /*4e40*/  FADD.FTZ R36, R36, R5 ;  /* 0x0000000524247221 */ /* 0x000fe20000010000 */
[----:B------:R-:W-:Y:S02]  /*4e50*/  IMAD.MOV.U32 R33, RZ, RZ, R87 ;  /* 0x000000ffff217224 */ /* 0x000fe400078e0057 */
[----:B------:R-:W1:Y:S01]  /*4e60*/  MUFU.EX2 R79, R79 ;  /* 0x0000004f004f7308 */ /* 0x000e620000000800 */
[----:B---3--:R-:W-:-:S01]  /*4e70*/  FADD.FTZ R3, R4, R3 ;  /* 0x0000000304037221 */ /* 0x008fc20000010000 */
[----:B------:R-:W-:-:S03]  /*4e80*/  IMAD.MOV.U32 R32, RZ, RZ, R87 ;  /* 0x000000ffff207224 */ /* 0x000fc600078e0057 */
[----:B0-----:R-:W-:Y:S01]  /*4e90*/  FADD.FTZ R2, R78, R3 ;  /* 0x000000034e027221 */ /* 0x001fe20000010000 */
[----:B------:R-:W-:-:S01]  /*4ea0*/  FADD.FTZ R3, R37, R36 ;  /* 0x0000002425037221 */ /* 0x000fc20000010000 */
[--C-:B------:R-:W-:Y:S02]  /*4eb0*/  IMAD.MOV.U32 R37, RZ, RZ, R87.reuse ;  /* 0x000000ffff257224 */ /* 0x100fe400078e0057 */
[----:B------:R-:W-:Y:S01]  /*4ec0*/  IMAD.MOV.U32 R36, RZ, RZ, R87 ;  /* 0x000000ffff247224 */ /* 0x000fe200078e0057 */
[C---:B-1----:R-:W-:Y:S01]  /*4ed0*/  F2FP.SATFINITE.E4M3.F32.PACK_AB_MERGE_C R7, R79.reuse, R78, RZ ;  /* 0x0000004e4f07723e */ /* 0x042fe200048070ff */
[----:B------:R-:W-:-:S01]  /*4ee0*/  FADD.FTZ R2, R79, R2 ;  /* 0x000000024f027221 */ /* 0x000fc20000010000 */
[----:B------:R-:W-:Y:S02]  /*4ef0*/  IMAD.MOV.U32 R79, RZ, RZ, R87 ;  /* 0x000000ffff4f7224 */ /* 0x000fe400078e0057 */
[----:B------:R-:W-:Y:S01]  /*4f00*/  F2FP.SATFINITE.E4M3.F32.PACK_AB_MERGE_C R171, R4, R69, R7 ;  /* 0x0000004504ab723e */ /* 0x000fe20004807007 */
[----:B------:R-:W-:-:S02]  /*4f10*/  IMAD.MOV.U32 R78, RZ, RZ, R87 ;  /* 0x000000ffff4e7224 */ /* 0x000fc400078e0057 */
        /* <DEDUP_REMOVED lines=37> */
[----:B------:R-:W-:-:S05]  /*5170*/  UMOV UR58, UR56 ;  /* 0x00000038003a7c82 */ /* 0x000fca0008000000 */
.L_x_2042:
[----:B------:R-:W-:Y:S01]  /*5180*/  ISETP.NE.AND P3, PT, RZ, UR44, PT ;  /* 0x0000002cff007c0c */ /* 0x000fe2000bf65270 */
[----:B------:R-:W-:-:S04]  /*5190*/  UISETP.NE.AND UP0, UPT, UR58, 0x1, UPT ;  /* 0x000000013a00788c */ /* 0x000fc8000bf05270 */
[----:B------:R-:W-:-:S04]  /*51a0*/  USEL UR46, URZ, 0x1, UP0 ;  /* 0x000000013f2e7887 */ /* 0x000fc80008000000 */
[----:B------:R-:W-:-:S04]  /*51b0*/  ULOP3.LUT UR46, UR59, UR46, URZ, 0x3c, !UPT ;  /* 0x0000002e3b2e7292 */ /* 0x000fc8000f8e3c3f */
[----:B------:R-:W-:Y:S08]  /*51c0*/  @P3 BRA `(.L_x_2033) ;  /* 0x0000000000383947 */ /* 0x000ff00003800000 */
[----:B------:R-:W-:Y:S05]  /*51d0*/  @!P0 BRA `(.L_x_2034) ;  /* 0x0000000000048947 */ /* 0x000fea0003800000 */
[----:B------:R-:W-:Y:S01]  /*51e0*/  BPT.TRAP 0x1 ;  /* 0x000000040000795c */ /* 0x000fe20000300000 */
.L_x_2034:
        /* <DEDUP_REMOVED lines=9> */
.L_x_2035:
[----:B-1----:R-:W-:Y:S05]  /*5280*/  @P2 BRA `(.L_x_2033) ;  /* 0x0000000000082947 */ /* 0x002fea0003800000 */
[----:B------:R-:W1:Y:S02]  /*5290*/  SYNCS.PHASECHK.TRANS64.TRYWAIT P2, [UR6+0x29830], R0 ;  /* 0x02983000ff0075a7 */ /* 0x000e640008040146 */
[----:B-1----:R-:W-:Y:S05]  /*52a0*/  @!P2 BRA `(.L_x_2036) ;  /* 0x000000e4005ca947 */ /* 0x002fea0003800000 */
.L_x_2033:
        /* <DEDUP_REMOVED lines=189> */
.L_x_2038:
[----:B------:R-:W-:Y:S01]  /*5e80*/  ULEA UR6, UR58, UR41, 0x3 ;  /* 0x000000293a067291 */ /* 0x000fe2000f8e183f */
[----:B------:R-:W-:-:S05]  /*5e90*/  IMAD.U32 R0, RZ, RZ, UR59 ;  /* 0x0000003bff007e24 */ /* 0x000fca000f8e00ff */
[----:B------:R-:W-:-:S04]  /*5ea0*/  SHF.L.U32 R0, R0, 0x1f, RZ ;  /* 0x0000001f00007819 */ /* 0x000fc800000006ff */
[----:B------:R0:W1:Y:S01]  /*5eb0*/  SYNCS.PHASECHK.TRANS64.TRYWAIT P2, [UR6+0x29850], R0 ;  /* 0x02985000ff0075a7 */ /* 0x0000620008040146 */
[----:B------:R-:W-:Y:S05]  /*5ec0*/  @!P0 BRA `(.L_x_2039) ;  /* 0x0000000000048947 */ /* 0x000fea0003800000 */
[----:B------:R-:W-:Y:S01]  /*5ed0*/  BPT.TRAP 0x1 ;  /* 0x000000040000795c */ /* 0x000fe20000300000 */
.L_x_2039:
[----:B-1----:R-:W-:Y:S05]  /*5ee0*/  @P2 BRA `(.L_x_2037) ;  /* 0x0000000000082947 */ /* 0x002fea0003800000 */
[----:B------:R-:W1:Y:S02]  /*5ef0*/  SYNCS.PHASECHK.TRANS64.TRYWAIT P2, [UR6+0x29850], R0 ;  /* 0x02985000ff0075a7 */ /* 0x000e640008040146 */
[----:B-1----:R-:W-:Y:S05]  /*5f00*/  @!P2 BRA `(.L_x_2040) ;  /* 0x000000d8005ca947 */ /* 0x002fea0003800000 */
.L_x_2037:
[----:B------:R-:W-:Y:S01]  /*5f10*/  USHF.L.U32 UR6, UR52, 0x7, URZ ;  /* 0x0000000734067899 */ /* 0x000fe2000800063f */
[----:B------:R-:W-:Y:S01]  /*5f20*/  WARPGROUP.ARRIVE ;  /* 0x00000000000079c5 */ /* 0x000fe20000000000 */
[----:B------:R-:W-:Y:S02]  /*5f30*/  UMOV UR7, 0xc0000010 ;  /* 0xc000001000077882 */ /* 0x000fe40000000000 */
[----:B------:R-:W-:-:S04]  /*5f40*/  UIMAD UR6, UR57, -0xa0, UR6 ;  /* 0xffffff60390678a4 */ /* 0x000fc8000f8e0206 */
[----:B------:R-:W-:-:S04]  /*5f50*/  UIADD3 UR6, UR6, 0x1, UR50 ;  /* 0x0000000106067890 */ /* 0x000fc8000fffe032 */
[----:B------:R-:W-:-:S06]  /*5f60*/  UIADD3 UR6, UR6, -UR51, URZ ;  /* 0x8000003306067290 */ /* 0x000fcc000fffe03f */
[----:B01----:R-:W-:Y:S01]  /*5f70*/  IMAD.U32 R0, RZ, RZ, UR6 ;  /* 0x00000006ff007e24 */ /* 0x003fe2000f8e00ff */
[----:B------:R-:W-:-:S03]  /*5f80*/  UIADD3 UR6, UR41, 0x400, URZ ;  /* 0x0000040029067890 */ /* 0x000fc6000fffe03f */
[----:B------:R-:W-:Y:S01]  /*5f90*/  IMAD R7, R17, -0x2, R0 ;  /* 0xfffffffe11077824 */ /* 0x000fe200078e0200 */
[----:B------:R-:W-:-:S03]  /*5fa0*/  USHF.R.U32.HI UR6, URZ, 0x4, UR6 ;  /* 0x000000043f067899 */ /* 0x000fc60008011606 */
[----:B------:R-:W-:Y:S01]  /*5fb0*/  IMAD.IADD R6, R22, 0x1, R7 ;  /* 0x0000000116067824 */ /* 0x000fe200078e0207 */
[----:B------:R-:W-:-:S04]  /*5fc0*/  ULOP3.LUT UR6, UR6, 0x3fff, URZ, 0xc0, !UPT ;  /* 0x00003fff06067892 */ /* 0x000fc8000f8ec03f */
[C---:B------:R-:W-:Y:S01]  /*5fd0*/  ISETP.GT.AND P2, PT, R6.reuse, RZ, PT ;  /* 0x000000ff0600720c */ /* 0x040fe20003f44270 */
[----:B------:R-:W-:Y:S01]  /*5fe0*/  ULOP3.LUT UR6, UR6, 0x10000, URZ, 0xfc, !UPT ;  /* 0x0001000006067892 */ /* 0x000fe2000f8efc3f */
[----:B------:R-:W-:Y:S02]  /*5ff0*/  ISETP.GT.AND P3, PT, R6, 0x1, PT ;  /* 0x000000010600780c */ /* 0x000fe40003f64270 */
[----:B------:R-:W-:Y:S01]  /*6000*/  FSEL R7, R152, -INF , P2 ;  /* 0xff80000098077808 */ /* 0x000fe20001000000 */
[----:B------:R-:W-:Y:S01]  /*6010*/  UIMAD UR10, UR58, 0x500, UR6 ;  /* 0x000005003a0a78a4 */ /* 0x000fe2000f8e0206 */
[----:B------:R-:W-:Y:S02]  /*6020*/  ISETP.GT.AND P2, PT, R6, 0x8, PT ;  /* 0x000000080600780c */ /* 0x000fe40003f44270 */
[----:B------:R-:W-:Y:S02]  /*6030*/  FSEL R9, R153, -INF , P3 ;  /* 0xff80000099097808 */ /* 0x000fe40001800000 */
[----:B------:R-:W-:-:S02]  /*6040*/  FMNMX.FTZ R0, R7, R5, !PT ;  /* 0x0000000507007209 */ /* 0x000fc40007810000 */
        /* <DEDUP_REMOVED lines=127> */
[----:B------:R-:W0:Y:S01]  /*6840*/  SHFL.BFLY PT, R197, R10, 0x2, 0x1f ;  /* 0x0c401f000ac57f89 */ /* 0x000e2200000e0000 */
        /* <DEDUP_REMOVED lines=8> */
[----:B0-----:R-:W-:Y:S02]  /*68d0*/  FMNMX.FTZ R197, R10, R197, !PT ;  /* 0x000000c50ac57209 */ /* 0x001fe40007810000 */
[----:B------:R-:W-:Y:S02]  /*68e0*/  FSEL R139, R139, -INF , P4 ;  /* 0xff8000008b8b7808 */ /* 0x000fe40002000000 */
[----:B------:R-:W-:Y:S01]  /*68f0*/  ISETP.GT.AND P4, PT, R6, 0x29, PT ;  /* 0x000000290600780c */ /* 0x000fe20003f84270 */
[----:B------:R-:W0:Y:S03]  /*6900*/  SHFL.BFLY PT, R0, R197, 0x1, 0x1f ;  /* 0x0c201f00c5007f89 */ /* 0x000e2600000e0000 */
        /* <DEDUP_REMOVED lines=58> */
[----:B0-----:R-:W-:Y:S01]  /*6cb0*/  FMNMX.FTZ R144, R138, R157, !PT ;  /* 0x0000009d8a907209 */ /* 0x001fe20007810000 */
        /* <DEDUP_REMOVED lines=29> */
[----:B0-----:R-:W-:Y:S02]  /*6e90*/  FMNMX.FTZ R152, R122, R149, !PT ;  /* 0x000000957a987209 */ /* 0x001fe40007810000 */
        /* <DEDUP_REMOVED lines=26> */
[----:B------:R-:W-:Y:S01]  /*7040*/  FSEL R149, R110, -INF , P3 ;  /* 0xff8000006e957808 */ /* 0x000fe20001800000 */
[----:B------:R-:W-:-:S01]  /*7050*/  FFMA.FTZ R110, R128, UR38, -R8 ;  /* 0x00000026806e7c23 */ /* 0x000fc20008010808 */
[----:B------:R-:W-:Y:S02]  /*7060*/  FMNMX.FTZ R152, R125, R152, !PT ;  /* 0x000000987d987209 */ /* 0x000fe40007810000 */
[----:B------:R-:W-:Y:S01]  /*7070*/  FSEL R128, R111, -INF , P4 ;  /* 0xff8000006f807808 */ /* 0x000fe20002000000 */
[----:B------:R-:W-:Y:S01]  /*7080*/  MUFU.EX2 R14, R14 ;  /* 0x0000000e000e7308 */ /* 0x000fe20000000800 */
[----:B------:R-:W-:Y:S01]  /*7090*/  ISETP.GT.AND P3, PT, R6, 0x70, PT ;  /* 0x000000700600780c */ /* 0x000fe20003f64270 */
[----:B0-----:R-:W-:Y:S01]  /*70a0*/  FFMA.FTZ R153, R129, UR38, -R8 ;  /* 0x0000002681997c23 */ /* 0x001fe20008010808 */
        /* <DEDUP_REMOVED lines=8> */
[----:B------:R0:W-:Y:S01]  /*7130*/  MUFU.EX2 R111, R153 ;  /* 0x00000099006f7308 */ /* 0x0001e20000000800 */
[----:B------:R-:W-:-:S02]  /*7140*/  ISETP.GT.AND P4, PT, R6, 0x79, PT ;  /* 0x000000790600780c */ /* 0x000fc40003f84270 */
[----:B------:R-:W-:Y:S02]  /*7150*/  FSEL R118, R118, -INF , P3 ;  /* 0xff80000076767808 */ /* 0x000fe40001800000 */
[----:B------:R-:W-:Y:S02]  /*7160*/  FMNMX.FTZ R129, R115, R114, !PT ;  /* 0x0000007273817209 */ /* 0x000fe40007810000 */
[----:B------:R-:W-:Y:S01]  /*7170*/  FSEL R119, R119, -INF , P4 ;  /* 0xff80000077777808 */ /* 0x000fe20002000000 */
[----:B------:R-:W-:Y:S01]  /*7180*/  MUFU.EX2 R114, R156 ;  /* 0x0000009c00727308 */ /* 0x000fe20000000800 */
[----:B------:R-:W-:Y:S01]  /*7190*/  ISETP.GT.AND P3, PT, R6, 0x80, PT ;  /* 0x000000800600780c */ /* 0x000fe20003f64270 */
[----:B0-----:R-:W-:Y:S01]  /*71a0*/  FFMA.FTZ R153, R133, UR38, -R8 ;  /* 0x0000002685997c23 */ /* 0x001fe20008010808 */
[----:B------:R-:W-:Y:S02]  /*71b0*/  FMNMX.FTZ R132, R118, R129, !PT ;  /* 0x0000008176847209 */ /* 0x000fe40007810000 */
[----:B------:R-:W-:-:S02]  /*71c0*/  ISETP.GT.AND P4, PT, R6, 0x81, PT ;  /* 0x000000810600780c */ /* 0x000fc40003f84270 */
[----:B------:R-:W-:Y:S01]  /*71d0*/  FSEL R90, R90, -INF , P3 ;  /* 0xff8000005a5a7808 */ /* 0x000fe20001800000 */
[----:B------:R-:W-:Y:S01]  /*71e0*/  MUFU.EX2 R20, R20 ;  /* 0x0000001400147308 */ /* 0x000fe20000000800 */
[----:B------:R-:W-:Y:S02]  /*71f0*/  FMNMX.FTZ R133, R119, R132, !PT ;  /* 0x0000008477857209 */ /* 0x000fe40007810000 */
[----:B------:R-:W-:Y:S01]  /*7200*/  ISETP.GT.AND P3, PT, R6, 0x88, PT ;  /* 0x000000880600780c */ /* 0x000fe20003f64270 */
[----:B------:R-:W-:Y:S02]  /*7210*/  WARPGROUP.DEPBAR.LE gsb0, 0x0 ;  /* 0x00008000000079c5 */ /* 0x000fe40000010000 */
[----:B------:R-:W-:Y:S01]  /*7220*/  FSEL R129, R91, -INF , P4 ;  /* 0xff8000005b817808 */ /* 0x000fe20002000000 */
[----:B------:R-:W-:Y:S01]  /*7230*/  WARPGROUP.ARRIVE ;  /* 0x00000000000079c5 */ /* 0x000fe20000000000 */
[----:B------:R-:W-:Y:S01]  /*7240*/  FMNMX.FTZ R154, R90, R133, !PT ;  /* 0x000000855a9a7209 */ /* 0x000fe20007810000 */
[----:B------:R0:W-:Y:S01]  /*7250*/  MUFU.EX2 R91, R153 ;  /* 0x00000099005b7308 */ /* 0x0001e20000000800 */
[----:B------:R-:W-:-:S02]  /*7260*/  ISETP.GT.AND P4, PT, R6, 0x89, PT ;  /* 0x000000890600780c */ /* 0x000fc40003f84270 */
[----:B------:R-:W-:Y:S01]  /*7270*/  FSEL R132, R94, -INF , P3 ;  /* 0xff8000005e847808 */ /* 0x000fe20001800000 */
[----:B------:R-:W-:-:S01]  /*7280*/  FFMA.FTZ R94, R104, UR38, -R8 ;  /* 0x00000026685e7c23 */ /* 0x000fc20008010808 */
[----:B------:R-:W-:Y:S01]  /*7290*/  FMNMX.FTZ R133, R129, R154, !PT ;  /* 0x0000009a81857209 */ /* 0x000fe20007810000 */
[----:B------:R-:W-:Y:S01]  /*72a0*/  QGMMA.64x128x32.F32.E4M3.E4M3 R24, R172, gdesc[UR4], R24, gsb0 ;  /* 0x01e00004ac187df3 */ /* 0x000fe20008000818 */
[----:B------:R-:W-:Y:S01]  /*72b0*/  ISETP.GT.AND P3, PT, R6, 0x90, PT ;  /* 0x000000900600780c */ /* 0x000fe20003f64270 */
[--C-:B------:R-:W-:Y:S01]  /*72c0*/  FFMA.FTZ R154, R108, UR38, -R8.reuse ;  /* 0x000000266c9a7c23 */ /* 0x100fe20008010808 */
[----:B------:R-:W-:Y:S01]  /*72d0*/  FSEL R95, R95, -INF , P4 ;  /* 0xff8000005f5f7808 */ /* 0x000fe20002000000 */
[--C-:B0-----:R-:W-:Y:S01]  /*72e0*/  FFMA.FTZ R153, R105, UR38, -R8.reuse ;  /* 0x0000002669997c23 */ /* 0x101fe20008010808 */
        /* <DEDUP_REMOVED lines=11> */
[----:B------:R-:W-:Y:S01]  /*73a0*/  FFMA.FTZ R117, R101, UR38, -R8 ;  /* 0x0000002665757c23 */ /* 0x000fe20008010808 */
[----:B------:R-:W-:Y:S01]  /*73b0*/  FMNMX.FTZ R105, R98, R105, !PT ;  /* 0x0000006962697209 */ /* 0x000fe20007810000 */
[----:B------:R-:W-:Y:S01]  /*73c0*/  MUFU.EX2 R99, R153 ;  /* 0x0000009900637308 */ /* 0x000fe20000000800 */
[----:B------:R-:W-:Y:S01]  /*73d0*/  ISETP.GT.AND P4, PT, R6, 0x99, PT ;  /* 0x000000990600780c */ /* 0x000fe20003f84270 */
[----:B------:R-:W-:Y:S01]  /*73e0*/  UIADD3 UR6, UR10, 0x400, URZ ;  /* 0x000004000a067890 */ /* 0x000fe2000fffe03f */
[----:B------:R-:W-:Y:S01]  /*73f0*/  FSEL R102, R102, -INF , P3 ;  /* 0xff80000066667808 */ /* 0x000fe20001800000 */
[----:B------:R-:W-:Y:S01]  /*7400*/  UMOV UR7, 0xc0000010 ;  /* 0xc000001000077882 */ /* 0x000fe20000000000 */
[----:B------:R-:W-:-:S02]  /*7410*/  FMNMX.FTZ R133, R104, R105, !PT ;  /* 0x0000006968857209 */ /* 0x000fc40007810000 */
[----:B------:R-:W-:Y:S01]  /*7420*/  FSEL R103, R103, -INF , P4 ;  /* 0xff80000067677808 */ /* 0x000fe20002000000 */
[----:B------:R0:W-:Y:S01]  /*7430*/  MUFU.EX2 R105, R154 ;  /* 0x0000009a00697308 */ /* 0x0001e20000000800 */
[----:B------:R-:W-:Y:S02]  /*7440*/  FMNMX.FTZ R6, R102, R133, !PT ;  /* 0x0000008566067209 */ /* 0x000fe40007810000 */
[----:B------:R-:W-:Y:S02]  /*7450*/  @!P1 LEA R161, R161, UR41, 0x3 ;  /* 0x00000029a1a19c11 */ /* 0x000fe4000f8e18ff */
[----:B------:R-:W-:-:S03]  /*7460*/  FMNMX.FTZ R6, R103, R6, !PT ;  /* 0x0000000667067209 */ /* 0x000fc60007810000 */
[----:B------:R-:W-:Y:S01]  /*7470*/  MUFU.EX2 R21, R21 ;  /* 0x0000001500157308 */ /* 0x000fe20000000800 */
[----:B0-----:R-:W-:Y:S01]  /*7480*/  FSEL R154, R0, RZ, P2 ;  /* 0x000000ff009a7208 */ /* 0x001fe20001000000 */
[----:B------:R-:W0:Y:S04]  /*7490*/  SHFL.BFLY PT, R133, R6, 0x2, 0x1f ;  /* 0x0c401f0006857f89 */ /* 0x000e2800000e0000 */
[----:B------:R-:W-:-:S02]  /*74a0*/  FADD.FTZ R154, -R154, R5 ;  /* 0x000000059a9a7221 */ /* 0x000fc40000010100 */
[----:B------:R-:W-:Y:S02]  /*74b0*/  MUFU.EX2 R5, R117 ;  /* 0x0000007500057308 */ /* 0x000fe40000000800 */
[----:B------:R-:W-:-:S06]  /*74c0*/  FMUL.FTZ R101, R154, UR38 ;  /* 0x000000269a657c20 */ /* 0x000fcc0008410000 */
[----:B------:R-:W1:Y:S08]  /*74d0*/  MUFU.EX2 R101, R101 ;  /* 0x0000006500657308 */ /* 0x000e700000000800 */
[----:B------:R-:W-:Y:S01]  /*74e0*/  MUFU.EX2 R137, R137 ;  /* 0x0000008900897308 */ /* 0x000fe20000000800 */
[----:B0-----:R-:W-:-:S05]  /*74f0*/  FMNMX.FTZ R133, R6, R133, !PT ;  /* 0x0000008506857209 */ /* 0x001fca0007810000 */
[----:B------:R-:W0:Y:S02]  /*7500*/  SHFL.BFLY PT, R6, R133, 0x1, 0x1f ;  /* 0x0c201f0085067f89 */ /* 0x000e2400000e0000 */
[----:B------:R-:W-:Y:S08]  /*7510*/  MUFU.EX2 R141, R141 ;  /* 0x0000008d008d7308 */ /* 0x000ff00000000800 */
[----:B------:R-:W-:Y:S08]  /*7520*/  MUFU.EX2 R145, R145 ;  /* 0x0000009100917308 */ /* 0x000ff00000000800 */
[----:B------:R-:W-:Y:S01]  /*7530*/  MUFU.EX2 R120, R120 ;  /* 0x0000007800787308 */ /* 0x000fe20000000800 */
[----:B0-----:R-:W-:Y:S01]  /*7540*/  FMNMX.FTZ R6, R133, R6, !PT ;  /* 0x0000000685067209 */ /* 0x001fe20007810000 */
        /* <DEDUP_REMOVED lines=14> */
[----:B-1----:R-:W-:-:S01]  /*7630*/  FFMA.FTZ R162, R101, R3, R10 ;  /* 0x0000000365a27223 */ /* 0x002fc2000001000a */
[--C-:B------:R-:W-:Y:S01]  /*7640*/  FFMA.FTZ R153, R166, UR38, -R8.reuse ;  /* 0x00000026a6997c23 */ /* 0x100fe20008010808 */
[----:B------:R-:W-:-:S01]  /*7650*/  FFMA.FTZ R160, R167, UR38, -R8 ;  /* 0x00000026a7a07c23 */ /* 0x000fc20008010808 */
[----:B------:R-:W-:Y:S01]  /*7660*/  FFMA.FTZ R138, R138, UR38, -R8 ;  /* 0x000000268a8a7c23 */ /* 0x000fe20008010808 */
[----:B------:R-:W-:-:S01]  /*7670*/  FADD.FTZ R162, R7, R162 ;  /* 0x000000a207a27221 */ /* 0x000fc20000010000 */
[----:B------:R-:W-:Y:S01]  /*7680*/  MUFU.EX2 R15, R15 ;  /* 0x0000000f000f7308 */ /* 0x000fe20000000800 */
[----:B0-----:R-:W-:Y:S01]  /*7690*/  FSEL R155, R6, RZ, P2 ;  /* 0x000000ff069b7208 */ /* 0x001fe20001000000 */
        /* <DEDUP_REMOVED lines=23> */
[----:B------:R-:W-:-:S02]  /*7810*/  WARPGROUP.DEPBAR.LE gsb0, 0x0 ;  /* 0x00008000000079c5 */ /* 0x000fc40000010000 */
[----:B------:R-:W-:Y:S01]  /*7820*/  WARPGROUP.ARRIVE ;  /* 0x00000000000079c5 */ /* 0x000fe20000000000 */
[----:B------:R-:W-:-:S01]  /*7830*/  FFMA.FTZ R152, R152, UR38, -R8 ;  /* 0x0000002698987c23 */ /* 0x000fc20008010808 */
[--C-:B------:R-:W-:Y:S01]  /*7840*/  FFMA.FTZ R115, R115, UR38, -R8.reuse ;  /* 0x0000002673737c23 */ /* 0x100fe20008010808 */
[----:B------:R-:W-:-:S01]  /*7850*/  FFMA.FTZ R118, R118, UR38, -R8 ;  /* 0x0000002676767c23 */ /* 0x000fc20008010808 */
[----:B------:R-:W-:Y:S01]  /*7860*/  FFMA.FTZ R90, R90, UR38, -R8 ;  /* 0x000000265a5a7c23 */ /* 0x000fe20008010808 */
[----:B------:R-:W2:Y:S01]  /*7870*/  MUFU.EX2 R133, R133 ;  /* 0x0000008500857308 */ /* 0x000ea20000000800 */
[----:B0-----:R-:W-:-:S01]  /*7880*/  FFMA.FTZ R3, R126, R2, R15 ;  /* 0x000000027e037223 */ /* 0x001fc2000001000f */
[----:B------:R-:W-:Y:S01]  /*7890*/  QGMMA.64x128x32.F32.E4M3.E4M3 R24, R168, gdesc[UR4], R24, gsb0 ;  /* 0x01e00004a8187df3 */ /* 0x000fe20008000818 */
[----:B------:R-:W-:-:S01]  /*78a0*/  FFMA.FTZ R132, R132, UR38, -R8 ;  /* 0x0000002684847c23 */ /* 0x000fc20008010808 */
[----:B------:R-:W-:Y:S01]  /*78b0*/  FFMA.FTZ R95, R95, UR38, -R8 ;  /* 0x000000265f5f7c23 */ /* 0x000fe20008010808 */
[----:B------:R-:W-:-:S01]  /*78c0*/  FADD.FTZ R2, R154, R3 ;  /* 0x000000039a027221 */ /* 0x000fc20000010000 */
[----:B------:R-:W-:Y:S01]  /*78d0*/  FADD.FTZ R3, R9, R162 ;  /* 0x000000a209037221 */ /* 0x000fe20000010000 */
[----:B------:R-:W-:-:S01]  /*78e0*/  FFMA.FTZ R98, R98, UR38, -R8 ;  /* 0x0000002662627c23 */ /* 0x000fc20008010808 */
[----:B------:R-:W0:Y:S01]  /*78f0*/  MUFU.EX2 R158, R158 ;  /* 0x0000009e009e7308 */ /* 0x000e220000000800 */
[----:B------:R-:W-:-:S01]  /*7900*/  FADD.FTZ R155, R117, R2 ;  /* 0x00000002759b7221 */ /* 0x000fc20000010000 */
[----:B------:R-:W-:Y:S01]  /*7910*/  FADD.FTZ R2, R12, R3 ;  /* 0x000000030c027221 */ /* 0x000fe20000010000 */
[----:B------:R-:W-:-:S01]  /*7920*/  FFMA.FTZ R104, R104, UR38, -R8 ;  /* 0x0000002668687c23 */ /* 0x000fc20008010808 */
[----:B------:R-:W-:Y:S01]  /*7930*/  FFMA.FTZ R102, R102, UR38, -R8 ;  /* 0x0000002666667c23 */ /* 0x000fe20008010808 */
[----:B-1----:R-:W-:-:S01]  /*7940*/  FADD.FTZ R162, R156, R155 ;  /* 0x0000009b9ca27221 */ /* 0x002fc20000010000 */
        /* <DEDUP_REMOVED lines=36> */
[----:B------:R-:W-:Y:S01]  /*7b90*/  FADD.FTZ R2, R120, R155 ;  /* 0x0000009b78027221 */ /* 0x000fe20000010000 */
[----:B------:R-:W-:-:S05]  /*7ba0*/  FFMA.FTZ R155, R119, UR38, -R8 ;  /* 0x00000026779b7c23 */ /* 0x000fca0008010808 */
[----:B------:R0:W1:Y:S01]  /*7bb0*/  MUFU.EX2 R4, R157 ;  /* 0x0000009d00047308 */ /* 0x0000620000000800 */
        /* <DEDUP_REMOVED lines=11> */
[----:B0-----:R-:W-:-:S01]  /*7c70*/  FADD.FTZ R2, R110, R3 ;  /* 0x000000036e027221 */ /* 0x001fc20000010000 */
[----:B------:R-:W-:-:S03]  /*7c80*/  WARPGROUP.DEPBAR.LE gsb0, 0x0 ;  /* 0x00008000000079c5 */ /* 0x000fc60000010000 */
[----:B------:R-:W-:-:S03]  /*7c90*/  FADD.FTZ R3, R111, R2 ;  /* 0x000000026f037221 */ /* 0x000fc60000010000 */
[----:B------:R-:W0:Y:S01]  /*7ca0*/  MUFU.EX2 R134, R134 ;  /* 0x0000008600867308 */ /* 0x000e220000000800 */
[----:B-1----:R-:W-:-:S01]  /*7cb0*/  FADD.FTZ R162, R130, R119 ;  /* 0x0000007782a27221 */ /* 0x002fc20000010000 */
[----:B------:R-:W-:Y:S01]  /*7cc0*/  FADD.FTZ R2, R114, R3 ;  /* 0x0000000372027221 */ /* 0x000fe20000010000 */
[----:B------:R-:W-:-:S01]  /*7cd0*/  FFMA.FTZ R119, R129, UR38, -R8 ;  /* 0x0000002681777c23 */ /* 0x000fc20008010808 */
[----:B------:R-:W-:Y:S02]  /*7ce0*/  FFMA.FTZ R8, R103, UR38, -R8 ;  /* 0x0000002667087c23 */ /* 0x000fe40008010808 */
[----:B------:R-:W-:-:S02]  /*7cf0*/  FADD.FTZ R3, R91, R2 ;  /* 0x000000025b037221 */ /* 0x000fc40000010000 */
[----:B------:R-:W1:Y:S01]  /*7d00*/  MUFU.EX2 R135, R135 ;  /* 0x0000008700877308 */ /* 0x000e620000000800 */
[----:B--2---:R-:W-:-:S07]  /*7d10*/  FADD.FTZ R157, R131, R162 ;  /* 0x000000a2839d7221 */ /* 0x004fce0000010000 */
[----:B------:R-:W2:Y:S01]  /*7d20*/  MUFU.EX2 R94, R94 ;  /* 0x0000005e005e7308 */ /* 0x000ea20000000800 */
[----:B0-----:R-:W-:-:S07]  /*7d30*/  FADD.FTZ R162, R134, R157 ;  /* 0x0000009d86a27221 */ /* 0x001fce0000010000 */
[----:B------:R-:W0:Y:S01]  /*7d40*/  MUFU.EX2 R106, R106 ;  /* 0x0000006a006a7308 */ /* 0x000e220000000800 */
[----:B-1----:R-:W-:-:S07]  /*7d50*/  FADD.FTZ R129, R135, R162 ;  /* 0x000000a287817221 */ /* 0x002fce0000010000 */
[----:B------:R-:W1:Y:S01]  /*7d60*/  MUFU.EX2 R125, R125 ;  /* 0x0000007d007d7308 */ /* 0x000e620000000800 */
[----:B--2---:R-:W-:-:S04]  /*7d70*/  FADD.FTZ R2, R94, R3 ;  /* 0x000000035e027221 */ /* 0x004fc80000010000 */
[----:B------:R-:W-:-:S03]  /*7d80*/  FADD.FTZ R2, R99, R2 ;  /* 0x0000000263027221 */ /* 0x000fc60000010000 */
        /* <DEDUP_REMOVED lines=12> */
[----:B--2---:R-:W-:-:S01]  /*7e50*/  FADD.FTZ R3, R109, R2 ;  /* 0x000000026d037221 */ /* 0x004fc20000010000 */
[----:B------:R-:W-:-:S05]  /*7e60*/  IADD3 R2, -R23, 0xb, RZ ;  /* 0x0000000b17027810 */ /* 0x000fca0007ffe1ff */
[----:B------:R1:W-:Y:S06]  /*7e70*/  BAR.ARV R2, 0x100 ;  /* 0x000400020000751d */ /* 0x0003ec0000002000 */
[----:B------:R-:W2:Y:S01]  /*7e80*/  MUFU.EX2 R115, R115 ;  /* 0x0000007300737308 */ /* 0x000ea20000000800 */
[----:B-1----:R-:W-:Y:S02]  /*7e90*/  @!P1 VIADD R2, R161, 0x29840 ;  /* 0x00029840a1029836 */ /* 0x002fe40000000000 */
[----:B0-----:R-:W-:-:S03]  /*7ea0*/  FADD.FTZ R162, R112, R3 ;  /* 0x0000000370a27221 */ /* 0x001fc60000010000 */
[----:B------:R-:W-:Y:S02]  /*7eb0*/  @!P1 PRMT R2, RZ, 0x654, R2 ;  /* 0x00000654ff029816 */ /* 0x000fe40000000002 */
[----:B------:R-:W-:Y:S02]  /*7ec0*/  MUFU.EX2 R113, R113 ;  /* 0x0000007100717308 */ /* 0x000fe40000000800 */
[----:B------:R0:W-:Y:S06]  /*7ed0*/  @!P1 SYNCS.ARRIVE.TRANS64.RED.A1T0 RZ, [R2+URZ], RZ ;  /* 0x000000ff02ff99a7 */ /* 0x0001ec000810043f */
[----:B------:R-:W1:Y:S08]  /*7ee0*/  MUFU.EX2 R118, R118 ;  /* 0x0000007600767308 */ /* 0x000e700000000800 */
[----:B------:R-:W-:Y:S08]  /*7ef0*/  MUFU.EX2 R116, R116 ;  /* 0x0000007400747308 */ /* 0x000ff00000000800 */
[----:B------:R-:W3:Y:S08]  /*7f00*/  MUFU.EX2 R155, R155 ;  /* 0x0000009b009b7308 */ /* 0x000ef00000000800 */
[----:B------:R-:W-:Y:S08]  /*7f10*/  MUFU.EX2 R88, R88 ;  /* 0x0000005800587308 */ /* 0x000ff00000000800 */
[----:B------:R-:W4:Y:S08]  /*7f20*/  MUFU.EX2 R90, R90 ;  /* 0x0000005a005a7308 */ /* 0x000f300000000800 */
[----:B------:R5:W-:Y:S08]  /*7f30*/  MUFU.EX2 R157, R132 ;  /* 0x00000084009d7308 */ /* 0x000bf00000000800 */
[----:B------:R-:W-:Y:S01]  /*7f40*/  MUFU.EX2 R89, R89 ;  /* 0x0000005900597308 */ /* 0x000fe20000000800 */
[----:B-----5:R-:W-:-:S04]  /*7f50*/  FADD.FTZ R132, R152, R129 ;  /* 0x0000008198847221 */ /* 0x020fc80000010000 */
[----:B--2---:R-:W-:-:S03]  /*7f60*/  FADD.FTZ R3, R115, R132 ;  /* 0x0000008473037221 */ /* 0x004fc60000010000 */
[----:B------:R-:W2:Y:S01]  /*7f70*/  MUFU.EX2 R119, R119 ;  /* 0x0000007700777308 */ /* 0x000ea20000000800 */
[----:B-1----:R-:W-:-:S04]  /*7f80*/  FADD.FTZ R132, R118, R3 ;  /* 0x0000000376847221 */ /* 0x002fc80000010000 */
[----:B---3--:R-:W-:-:S03]  /*7f90*/  FADD.FTZ R3, R155, R132 ;  /* 0x000000849b037221 */ /* 0x008fc60000010000 */
[----:B------:R-:W-:Y:S01]  /*7fa0*/  MUFU.EX2 R92, R92 ;  /* 0x0000005c005c7308 */ /* 0x000fe20000000800 */
[----:B----4-:R-:W-:-:S07]  /*7fb0*/  FADD.FTZ R132, R90, R3 ;  /* 0x000000035a847221 */ /* 0x010fce0000010000 */
[----:B------:R1:W3:Y:S01]  /*7fc0*/  MUFU.EX2 R159, R95 ;  /* 0x0000005f009f7308 */ /* 0x0002e20000000800 */
[----:B--2---:R-:W-:-:S04]  /*7fd0*/  FADD.FTZ R132, R119, R132 ;  /* 0x0000008477847221 */ /* 0x004fc80000010000 */
[----:B------:R-:W-:-:S03]  /*7fe0*/  FADD.FTZ R132, R157, R132 ;  /* 0x000000849d847221 */ /* 0x000fc60000010000 */
[----:B------:R-:W-:Y:S01]  /*7ff0*/  MUFU.EX2 R93, R93 ;  /* 0x0000005d005d7308 */ /* 0x000fe20000000800 */
[----:B-1----:R-:W-:-:S04]  /*8000*/  FADD.FTZ R95, R113, R162 ;  /* 0x000000a2715f7221 */ /* 0x002fc80000010000 */
[----:B------:R-:W-:-:S03]  /*8010*/  FADD.FTZ R95, R116, R95 ;  /* 0x0000005f745f7221 */ /* 0x000fc60000010000 */
[----:B------:R-:W-:Y:S01]  /*8020*/  MUFU.EX2 R96, R96 ;  /* 0x0000006000607308 */ /* 0x000fe20000000800 */
[----:B---3--:R-:W-:-:S07]  /*8030*/  FADD.FTZ R132, R159, R132 ;  /* 0x000000849f847221 */ /* 0x008fce0000010000 */
[----:B------:R1:W2:Y:S08]  /*8040*/  MUFU.EX2 R171, R98 ;  /* 0x0000006200ab7308 */ /* 0x0002b00000000800 */
[----:B------:R-:W3:Y:S01]  /*8050*/  MUFU.EX2 R97, R97 ;  /* 0x0000006100617308 */ /* 0x000ee20000000800 */
[----:B-1----:R-:W-:-:S04]  /*8060*/  FADD.FTZ R98, R88, R95 ;  /* 0x0000005f58627221 */ /* 0x002fc80000010000 */
[----:B------:R-:W-:-:S03]  /*8070*/  FADD.FTZ R3, R89, R98 ;  /* 0x0000006259037221 */ /* 0x000fc60000010000 */
[----:B------:R-:W1:Y:S01]  /*8080*/  MUFU.EX2 R129, R104 ;  /* 0x0000006800817308 */ /* 0x000e620000000800 */
[----:B------:R-:W-:-:S01]  /*8090*/  FADD.FTZ R98, R92, R3 ;  /* 0x000000035c627221 */ /* 0x000fc20000010000 */
[----:B--2---:R-:W-:-:S03]  /*80a0*/  FADD.FTZ R132, R171, R132 ;  /* 0x00000084ab847221 */ /* 0x004fc60000010000 */
[----:B------:R-:W-:-:S03]  /*80b0*/  FADD.FTZ R3, R93, R98 ;  /* 0x000000625d037221 */ /* 0x000fc60000010000 */
[----:B------:R-:W2:Y:S01]  /*80c0*/  MUFU.EX2 R100, R100 ;  /* 0x0000006400647308 */ /* 0x000ea20000000800 */
[----:B0-----:R-:W-:-:S04]  /*80d0*/  FADD.FTZ R2, R96, R3 ;  /* 0x0000000360027221 */ /* 0x001fc80000010000 */
[----:B---3--:R-:W-:-:S03]  /*80e0*/  FADD.FTZ R3, R97, R2 ;  /* 0x0000000261037221 */ /* 0x008fc60000010000 */
[----:B------:R-:W0:Y:S01]  /*80f0*/  MUFU.EX2 R95, R102 ;  /* 0x00000066005f7308 */ /* 0x000e220000000800 */
[----:B-1----:R-:W-:-:S07]  /*8100*/  FADD.FTZ R132, R129, R132 ;  /* 0x0000008481847221 */ /* 0x002fce0000010000 */
[----:B------:R-:W1:Y:S01]  /*8110*/  MUFU.EX2 R103, R8 ;  /* 0x0000000800677308 */ /* 0x000e620000000800 */
[----:B--2---:R-:W-:-:S04]  /*8120*/  FADD.FTZ R2, R100, R3 ;  /* 0x0000000364027221 */ /* 0x004fc80000010000 */
[----:B------:R-:W-:Y:S01]  /*8130*/  FADD.FTZ R3, R5, R2 ;  /* 0x0000000205037221 */ /* 0x000fe20000010000 */
[----:B0-----:R-:W-:-:S04]  /*8140*/  FADD.FTZ R132, R95, R132 ;  /* 0x000000845f847221 */ /* 0x001fc80000010000 */
[----:B-1----:R-:W-:Y:S01]  /*8150*/  FADD.FTZ R2, R103, R132 ;  /* 0x0000008467027221 */ /* 0x002fe20000010000 */
[----:B------:R-:W-:Y:S06]  /*8160*/  @!P0 BRA `(.L_x_2041) ;  /* 0x0000000000048947 */ /* 0x000fec0003800000 */
[----:B------:R-:W-:Y:S01]  /*8170*/  BPT.TRAP 0x1 ;  /* 0x000000040000795c */ /* 0x000fe20000300000 */
.L_x_2041:
        /* <DEDUP_REMOVED lines=116> */
.L_x_2032:
[----:B------:R-:W-:-:S13]  /*88c0*/  ISETP.LE.AND P2, PT, RZ, UR57, PT ;  /* 0x00000039ff007c0c */ /* 0x000fda000bf43270 */
[----:B------:R-:W-:Y:S05]  /*88d0*/  @!P2 BRA `(.L_x_2043) ;  /* 0x0000002c0028a947 */ /* 0x000fea0003800000 */
[----:B------:R-:W-:Y:S01]  /*88e0*/  IMAD.MOV.U32 R7, RZ, RZ, R6 ;  /* 0x000000ffff077224 */ /* 0x000fe200078e0006 */
[----:B------:R-:W-:Y:S01]  /*88f0*/  UMOV UR51, UR46 ;  /* 0x0000002e00337c82 */ /* 0x000fe20008000000 */
[----:B------:R-:W-:Y:S01]  /*8900*/  IMAD.MOV.U32 R5, RZ, RZ, R0 ;  /* 0x000000ffff057224 */ /* 0x000fe200078e0000 */
[----:B------:R-:W-:-:S06]  /*8910*/  UMOV UR50, UR56 ;  /* 0x0000003800327c82 */ /* 0x000fcc0008000000 */
.L_x_2053:
[----:B------:R-:W-:Y:S01]  /*8920*/  ISETP.NE.AND P3, PT, RZ, UR44, PT ;  /* 0x0000002cff007c0c */ /* 0x000fe2000bf65270 */
[----:B------:R-:W-:-:S04]  /*8930*/  UISETP.NE.AND UP0, UPT, UR50, 0x1, UPT ;  /* 0x000000013200788c */ /* 0x000fc8000bf05270 */
[----:B------:R-:W-:-:S04]  /*8940*/  USEL UR46, URZ, 0x1, UP0 ;  /* 0x000000013f2e7887 */ /* 0x000fc80008000000 */
[----:B------:R-:W-:-:S04]  /*8950*/  ULOP3.LUT UR46, UR51, UR46, URZ, 0x3c, !UPT ;  /* 0x0000002e332e7292 */ /* 0x000fc8000f8e3c3f */
[----:B------:R-:W-:Y:S08]  /*8960*/  @P3 BRA `(.L_x_2044) ;  /* 0x0000000000383947 */ /* 0x000ff00003800000 */
[----:B------:R-:W-:Y:S05]  /*8970*/  @!P0 BRA `(.L_x_2045) ;  /* 0x0000000000048947 */ /* 0x000fea0003800000 */
[----:B------:R-:W-:Y:S01]  /*8980*/  BPT.TRAP 0x1 ;  /* 0x000000040000795c */ /* 0x000fe20000300000 */
.L_x_2045:
        /* <DEDUP_REMOVED lines=9> */
.L_x_2046:
[----:B-1----:R-:W-:Y:S05]  /*8a20*/  @P2 BRA `(.L_x_2044) ;  /* 0x0000000000082947 */ /* 0x002fea0003800000 */
[----:B------:R-:W1:Y:S02]  /*8a30*/  SYNCS.PHASECHK.TRANS64.TRYWAIT P2, [UR6+0x29830], R0 ;  /* 0x02983000ff0075a7 */ /* 0x000e640008040146 */
[----:B-1----:R-:W-:Y:S05]  /*8a40*/  @!P2 BRA `(.L_x_2047) ;  /* 0x000000ac00a4a947 */ /* 0x002fea0003800000 */
.L_x_2044:
        /* <DEDUP_REMOVED lines=189> */
.L_x_2049:
[----:B------:R-:W-:Y:S01]  /*9620*/  ULEA UR6, UR50, UR41, 0x3 ;  /* 0x0000002932067291 */ /* 0x000fe2000f8e183f */
[----:B------:R-:W-:-:S05]  /*9630*/  IMAD.U32 R0, RZ, RZ, UR51 ;  /* 0x00000033ff007e24 */ /* 0x000fca000f8e00ff */
[----:B------:R-:W-:-:S04]  /*9640*/  SHF.L.U32 R0, R0, 0x1f, RZ ;  /* 0x0000001f00007819 */ /* 0x000fc800000006ff */
[----:B------:R0:W1:Y:S01]  /*9650*/  SYNCS.PHASECHK.TRANS64.TRYWAIT P2, [UR6+0x29850], R0 ;  /* 0x02985000ff0075a7 */ /* 0x0000620008040146 */
[----:B------:R-:W-:Y:S05]  /*9660*/  @!P0 BRA `(.L_x_2050) ;  /* 0x0000000000048947 */ /* 0x000fea0003800000 */
[----:B------:R-:W-:Y:S01]  /*9670*/  BPT.TRAP 0x1 ;  /* 0x000000040000795c */ /* 0x000fe20000300000 */
.L_x_2050:
[----:B-1----:R-:W-:Y:S05]  /*9680*/  @P2 BRA `(.L_x_2048) ;  /* 0x0000000000082947 */ /* 0x002fea0003800000 */
[----:B------:R-:W1:Y:S02]  /*9690*/  SYNCS.PHASECHK.TRANS64.TRYWAIT P2, [UR6+0x29850], R0 ;  /* 0x02985000ff0075a7 */ /* 0x000e640008040146 */
[----:B-1----:R-:W-:Y:S05]  /*96a0*/  @!P2 BRA `(.L_x_2051) ;  /* 0x000000a000a4a947 */ /* 0x002fea0003800000 */
.L_x_2048:
[----:B------:R-:W-:Y:S01]  /*96b0*/  UIADD3 UR6, UR41, 0x400, URZ ;  /* 0x0000040029067890 */ /* 0x000fe2000fffe03f */
[----:B------:R-:W-:Y:S01]  /*96c0*/  WARPGROUP.ARRIVE ;  /* 0x00000000000079c5 */ /* 0x000fe20000000000 */
[----:B------:R-:W-:Y:S01]  /*96d0*/  UMOV UR7, 0xc0000010 ;  /* 0xc000001000077882 */ /* 0x000fe20000000000 */
[----:B01----:R-:W-:Y:S01]  /*96e0*/  FMNMX.FTZ R0, R152, R5, !PT ;  /* 0x0000000598007209 */ /* 0x003fe20007810000 */
[----:B------:R-:W-:-:S03]  /*96f0*/  USHF.R.U32.HI UR6, URZ, 0x4, UR6 ;  /* 0x000000043f067899 */ /* 0x000fc60008011606 */
        /* <DEDUP_REMOVED lines=84> */
[----:B------:R-:W-:-:S03]  /*9c40*/  FMNMX.FTZ R0, R102, R9, !PT ;  /* 0x0000000966007209 */ /* 0x000fc60007810000 */
        /* <DEDUP_REMOVED lines=44> */
[----:B------:R-:W0:Y:S01]  /*9f10*/  MUFU.EX2 R7, R7 ;  /* 0x0000000700077308 */ /* 0x000e220000000800 */
[----:B------:R-:W-:-:S01]  /*9f20*/  FFMA.FTZ R155, R163, UR38, -R101 ;  /* 0x00000026a39b7c23 */ /* 0x000fc20008010865 */
        /* <DEDUP_REMOVED lines=48> */
[----:B------:R-:W-:-:S02]  /*a230*/  WARPGROUP.DEPBAR.LE gsb0, 0x0 ;  /* 0x00008000000079c5 */ /* 0x000fc40000010000 */
[----:B------:R-:W-:Y:S01]  /*a240*/  WARPGROUP.ARRIVE ;  /* 0x00000000000079c5 */ /* 0x000fe20000000000 */
[----:B------:R-:W-:Y:S01]  /*a250*/  FFMA.FTZ R114, R114, UR38, -R101 ;  /* 0x0000002672727c23 */ /* 0x000fe20008010865 */
[----:B------:R-:W-:-:S01]  /*a260*/  FFMA.FTZ R113, R113, UR38, -R192 ;  /* 0x0000002671717c23 */ /* 0x000fc200080108c0 */
[----:B------:R-:W-:Y:S01]  /*a270*/  FFMA.FTZ R115, R115, UR38, -R101 ;  /* 0x0000002673737c23 */ /* 0x000fe20008010865 */
[----:B------:R-:W1:Y:S01]  /*a280*/  MUFU.EX2 R153, R153 ;  /* 0x0000009900997308 */ /* 0x000e620000000800 */
[----:B--2---:R-:W-:-:S01]  /*a290*/  FADD.FTZ R2, R152, R3 ;  /* 0x0000000398027221 */ /* 0x004fc20000010000 */
[----:B------:R-:W-:Y:S01]  /*a2a0*/  QGMMA.64x128x32.F32.E4M3.E4M3 R24, R176, gdesc[UR4], R24, gsb0 ;  /* 0x01e00004b0187df3 */ /* 0x000fe20008000818 */
[----:B------:R-:W-:Y:S01]  /*a2b0*/  UIADD3 UR6, UR10, 0x300, URZ ;  /* 0x000003000a067890 */ /* 0x000fe2000fffe03f */
[--C-:B------:R-:W-:Y:S01]  /*a2c0*/  FFMA.FTZ R116, R116, UR38, -R192.reuse ;  /* 0x0000002674747c23 */ /* 0x100fe200080108c0 */
[----:B------:R-:W-:Y:S01]  /*a2d0*/  UMOV UR7, 0xc0000010 ;  /* 0xc000001000077882 */ /* 0x000fe20000000000 */
[----:B------:R-:W-:Y:S01]  /*a2e0*/  FFMA.FTZ R118, R118, UR38, -R101 ;  /* 0x0000002676767c23 */ /* 0x000fe20008010865 */
[----:B------:R-:W-:-:S01]  /*a2f0*/  FFMA.FTZ R117, R117, UR38, -R192 ;  /* 0x0000002675757c23 */ /* 0x000fc200080108c0 */
[----:B------:R-:W2:Y:S01]  /*a300*/  MUFU.EX2 R11, R11 ;  /* 0x0000000b000b7308 */ /* 0x000ea20000000800 */
[----:B0-----:R-:W-:-:S01]  /*a310*/  FADD.FTZ R158, R10, R159 ;  /* 0x0000009f0a9e7221 */ /* 0x001fc20000010000 */
[----:B------:R-:W-:Y:S01]  /*a320*/  FFMA.FTZ R119, R119, UR38, -R101 ;  /* 0x0000002677777c23 */ /* 0x000fe20008010865 */
[----:B------:R-:W-:-:S01]  /*a330*/  FFMA.FTZ R88, R88, UR38, -R192 ;  /* 0x0000002658587c23 */ /* 0x000fc200080108c0 */
[--C-:B------:R-:W-:Y:S01]  /*a340*/  FFMA.FTZ R90, R90, UR38, -R101.reuse ;  /* 0x000000265a5a7c23 */ /* 0x100fe20008010865 */
[----:B------:R-:W-:-:S01]  /*a350*/  FFMA.FTZ R94, R94, UR38, -R101 ;  /* 0x000000265e5e7c23 */ /* 0x000fc20008010865 */
[----:B------:R-:W-:Y:S01]  /*a360*/  FFMA.FTZ R89, R89, UR38, -R192 ;  /* 0x0000002659597c23 */ /* 0x000fe200080108c0 */
[----:B------:R-:W-:-:S01]  /*a370*/  FFMA.FTZ R91, R91, UR38, -R101 ;  /* 0x000000265b5b7c23 */ /* 0x000fc20008010865 */
[----:B------:R-:W0:Y:S01]  /*a380*/  MUFU.EX2 R154, R154 ;  /* 0x0000009a009a7308 */ /* 0x000e220000000800 */
[----:B-1----:R-:W-:-:S01]  /*a390*/  FADD.FTZ R3, R153, R2 ;  /* 0x0000000299037221 */ /* 0x002fc20000010000 */
[--C-:B------:R-:W-:Y:S01]  /*a3a0*/  FFMA.FTZ R92, R92, UR38, -R192.reuse ;  /* 0x000000265c5c7c23 */ /* 0x100fe200080108c0 */
        /* <DEDUP_REMOVED lines=45> */
[----:B0-----:R-:W-:Y:S01]  /*a680*/  FADD.FTZ R159, R137, R158 ;  /* 0x0000009e899f7221 */ /* 0x001fe20000010000 */
[----:B------:R-:W-:-:S03]  /*a690*/  UMOV UR7, 0xc0000010 ;  /* 0xc000001000077882 */ /* 0x000fc60000000000 */
[----:B------:R-:W0:Y:S08]  /*a6a0*/  MUFU.EX2 R140, R140 ;  /* 0x0000008c008c7308 */ /* 0x000e300000000800 */
        /* <DEDUP_REMOVED lines=34> */
[----:B------:R-:W-:Y:S02]  /*a8d0*/  WARPGROUP.DEPBAR.LE gsb0, 0x0 ;  /* 0x00008000000079c5 */ /* 0x000fe40000010000 */
[----:B------:R-:W-:-:S04]  /*a8e0*/  WARPGROUP.ARRIVE ;  /* 0x00000000000079c5 */ /* 0x000fc80000000000 */
[----:B------:R-:W0:Y:S01]  /*a8f0*/  MUFU.EX2 R132, R132 ;  /* 0x0000008400847308 */ /* 0x000e220000000800 */
[----:B--2---:R-:W-:-:S01]  /*a900*/  FADD.FTZ R3, R129, R2 ;  /* 0x0000000281037221 */ /* 0x004fc20000010000 */
[----:B------:R-:W-:Y:S06]  /*a910*/  QGMMA.64x128x32.F32.E4M3.E4M3 R24, R168, gdesc[UR4], R24, gsb0 ;  /* 0x01e00004a8187df3 */ /* 0x000fec0008000818 */
        /* <DEDUP_REMOVED lines=24> */
[----:B------:R-:W-:Y:S01]  /*aaa0*/  MUFU.EX2 R114, R114 ;  /* 0x0000007200727308 */ /* 0x000fe20000000800 */
[----:B-1----:R-:W-:-:S01]  /*aab0*/  FADD.FTZ R159, R111, R158 ;  /* 0x0000009e6f9f7221 */ /* 0x002fc20000010000 */
[----:B------:R-:W-:-:S06]  /*aac0*/  IADD3 R158, -R23, 0xb, RZ ;  /* 0x0000000b179e7810 */ /* 0x000fcc0007ffe1ff */
[----:B------:R-:W1:Y:S01]  /*aad0*/  MUFU.EX2 R113, R113 ;  /* 0x0000007100717308 */ /* 0x000e620000000800 */
[----:B0-----:R-:W-:-:S07]  /*aae0*/  FADD.FTZ R2, R112, R3 ;  /* 0x0000000370027221 */ /* 0x001fce0000010000 */
[----:B------:R-:W-:Y:S08]  /*aaf0*/  MUFU.EX2 R115, R115 ;  /* 0x0000007300737308 */ /* 0x000ff00000000800 */
[----:B------:R-:W0:Y:S01]  /*ab00*/  MUFU.EX2 R116, R116 ;  /* 0x0000007400747308 */ /* 0x000e220000000800 */
[----:B-1----:R-:W-:-:S07]  /*ab10*/  FADD.FTZ R3, R113, R2 ;  /* 0x0000000271037221 */ /* 0x002fce0000010000 */
[----:B------:R-:W-:Y:S08]  /*ab20*/  MUFU.EX2 R118, R118 ;  /* 0x0000007600767308 */ /* 0x000ff00000000800 */
[----:B------:R-:W1:Y:S01]  /*ab30*/  MUFU.EX2 R117, R117 ;  /* 0x0000007500757308 */ /* 0x000e620000000800 */
[----:B0-----:R-:W-:-:S01]  /*ab40*/  FADD.FTZ R2, R116, R3 ;  /* 0x0000000374027221 */ /* 0x001fc20000010000 */
[----:B------:R-:W-:-:S06]  /*ab50*/  WARPGROUP.DEPBAR.LE gsb0, 0x0 ;  /* 0x00008000000079c5 */ /* 0x000fcc0000010000 */
[----:B------:R-:W0:Y:S08]  /*ab60*/  MUFU.EX2 R119, R119 ;  /* 0x0000007700777308 */ /* 0x000e300000000800 */
[----:B------:R-:W2:Y:S01]  /*ab70*/  MUFU.EX2 R88, R88 ;  /* 0x0000005800587308 */ /* 0x000ea20000000800 */
[----:B-1----:R-:W-:-:S07]  /*ab80*/  FADD.FTZ R3, R117, R2 ;  /* 0x0000000275037221 */ /* 0x002fce0000010000 */
[----:B------:R-:W-:Y:S08]  /*ab90*/  MUFU.EX2 R90, R90 ;  /* 0x0000005a005a7308 */ /* 0x000ff00000000800 */
[----:B------:R1:W-:Y:S08]  /*aba0*/  MUFU.EX2 R161, R94 ;  /* 0x0000005e00a17308 */ /* 0x0003f00000000800 */
[----:B------:R-:W3:Y:S01]  /*abb0*/  MUFU.EX2 R89, R89 ;  /* 0x0000005900597308 */ /* 0x000ee20000000800 */
[----:B-1----:R-:W-:-:S04]  /*abc0*/  FADD.FTZ R94, R114, R159 ;  /* 0x0000009f725e7221 */ /* 0x002fc80000010000 */
[----:B------:R-:W-:-:S03]  /*abd0*/  FADD.FTZ R159, R115, R94 ;  /* 0x0000005e739f7221 */ /* 0x000fc60000010000 */
[----:B------:R-:W-:Y:S01]  /*abe0*/  MUFU.EX2 R91, R91 ;  /* 0x0000005b005b7308 */ /* 0x000fe20000000800 */
[----:B------:R-:W-:-:S01]  /*abf0*/  FADD.FTZ R94, R118, R159 ;  /* 0x0000009f765e7221 */ /* 0x000fc20000010000 */
[----:B------:R-:W-:-:S05]  /*ac00*/  IMAD.U32 R159, RZ, RZ, UR56 ;  /* 0x00000038ff9f7e24 */ /* 0x000fca000f8e00ff */
[----:B------:R-:W-:Y:S01]  /*ac10*/  @!P1 LEA R2, R159, UR41, 0x3 ;  /* 0x000000299f029c11 */ /* 0x000fe2000f8e18ff */
[----:B------:R-:W1:Y:S04]  /*ac20*/  MUFU.EX2 R92, R92 ;  /* 0x0000005c005c7308 */ /* 0x000e680000000800 */
[----:B------:R-:W-:-:S04]  /*ac30*/  @!P1 VIADD R2, R2, 0x29840 ;  /* 0x0002984002029836 */ /* 0x000fc80000000000 */
[----:B------:R-:W4:Y:S01]  /*ac40*/  MUFU.EX2 R93, R93 ;  /* 0x0000005d005d7308 */ /* 0x000f220000000800 */
[----:B------:R-:W-:Y:S01]  /*ac50*/  @!P1 PRMT R2, RZ, 0x654, R2 ;  /* 0x00000654ff029816 */ /* 0x000fe20000000002 */
[----:B------:R0:W-:Y:S06]  /*ac60*/  BAR.ARV R158, 0x100 ;  /* 0x0004009e0000751d */ /* 0x0001ec0000002000 */
[----:B------:R0:W-:Y:S01]  /*ac70*/  MUFU.EX2 R160, R95 ;  /* 0x0000005f00a07308 */ /* 0x0001e20000000800 */
[----:B------:R5:W-:Y:S07]  /*ac80*/  @!P1 SYNCS.ARRIVE.TRANS64.RED.A1T0 RZ, [R2+URZ], RZ ;  /* 0x000000ff02ff99a7 */ /* 0x000bee000810043f */
[----:B------:R-:W5:Y:S01]  /*ac90*/  MUFU.EX2 R96, R96 ;  /* 0x0000006000607308 */ /* 0x000f620000000800 */
[----:B0-----:R-:W-:-:S01]  /*aca0*/  FADD.FTZ R95, R119, R94 ;  /* 0x0000005e775f7221 */ /* 0x001fc20000010000 */
[----:B--2---:R-:W-:-:S04]  /*acb0*/  FADD.FTZ R94, R88, R3 ;  /* 0x00000003585e7221 */ /* 0x004fc80000010000 */
[----:B---3--:R-:W-:Y:S02]  /*acc0*/  FADD.FTZ R3, R89, R94 ;  /* 0x0000005e59037221 */ /* 0x008fe40000010000 */
[----:B------:R0:W2:Y:S02]  /*acd0*/  MUFU.EX2 R171, R98 ;  /* 0x0000006200ab7308 */ /* 0x0000a40000000800 */
[----:B-1----:R-:W-:-:S04]  /*ace0*/  FADD.FTZ R94, R92, R3 ;  /* 0x000000035c5e7221 */ /* 0x002fc80000010000 */
[----:B----4-:R-:W-:Y:S02]  /*acf0*/  FADD.FTZ R3, R93, R94 ;  /* 0x0000005e5d037221 */ /* 0x010fe40000010000 */
[----:B------:R-:W1:Y:S01]  /*ad00*/  MUFU.EX2 R97, R97 ;  /* 0x0000006100617308 */ /* 0x000e620000000800 */
[----:B0-----:R-:W-:-:S01]  /*ad10*/  FADD.FTZ R98, R90, R95 ;  /* 0x0000005f5a627221 */ /* 0x001fc20000010000 */
[----:B-----5:R-:W-:-:S03]  /*ad20*/  FADD.FTZ R2, R96, R3 ;  /* 0x0000000360027221 */ /* 0x020fc60000010000 */
[----:B------:R-:W-:-:S03]  /*ad30*/  FADD.FTZ R98, R91, R98 ;  /* 0x000000625b627221 */ /* 0x000fc60000010000 */
[----:B------:R-:W0:Y:S01]  /*ad40*/  MUFU.EX2 R99, R99 ;  /* 0x0000006300637308 */ /* 0x000e220000000800 */
[----:B------:R-:W-:-:S04]  /*ad50*/  FADD.FTZ R98, R161, R98 ;  /* 0x00000062a1627221 */ /* 0x000fc80000010000 */
[----:B------:R-:W-:-:S03]  /*ad60*/  FADD.FTZ R98, R160, R98 ;  /* 0x00000062a0627221 */ /* 0x000fc60000010000 */
[----:B------:R-:W3:Y:S01]  /*ad70*/  MUFU.EX2 R100, R100 ;  /* 0x0000006400647308 */ /* 0x000ee20000000800 */
[----:B--2---:R-:W-:-:S01]  /*ad80*/  FADD.FTZ R98, R171, R98 ;  /* 0x00000062ab627221 */ /* 0x004fc20000010000 */
[----:B-1----:R-:W-:-:S06]  /*ad90*/  FADD.FTZ R3, R97, R2 ;  /* 0x0000000261037221 */ /* 0x002fcc0000010000 */
[----:B------:R-:W1:Y:S01]  /*ada0*/  MUFU.EX2 R95, R102 ;  /* 0x00000066005f7308 */ /* 0x000e620000000800 */
[----:B0-----:R-:W-:-:S07]  /*adb0*/  FADD.FTZ R98, R99, R98 ;  /* 0x0000006263627221 */ /* 0x001fce0000010000 */
[----:B------:R-:W0:Y:S01]  /*adc0*/  MUFU.EX2 R145, R145 ;  /* 0x0000009100917308 */ /* 0x000e220000000800 */
[----:B---3--:R-:W-:-:S07]  /*add0*/  FADD.FTZ R2, R100, R3 ;  /* 0x0000000364027221 */ /* 0x008fce0000010000 */
[----:B------:R-:W2:Y:S01]  /*ade0*/  MUFU.EX2 R101, R101 ;  /* 0x0000006500657308 */ /* 0x000ea20000000800 */
[----:B-1----:R-:W-:-:S01]  /*adf0*/  FADD.FTZ R98, R95, R98 ;  /* 0x000000625f627221 */ /* 0x002fc20000010000 */
[----:B0-----:R-:W-:-:S03]  /*ae00*/  FADD.FTZ R3, R145, R2 ;  /* 0x0000000291037221 */ /* 0x001fc60000010000 */
[----:B--2---:R-:W-:Y:S01]  /*ae10*/  FADD.FTZ R2, R101, R98 ;  /* 0x0000006265027221 */ /* 0x004fe20000010000 */
[----:B------:R-:W-:Y:S06]  /*ae20*/  @!P0 BRA `(.L_x_2052) ;  /* 0x0000000000048947 */ /* 0x000fec0003800000 */
[----:B------:R-:W-:Y:S01]  /*ae30*/  BPT.TRAP 0x1 ;  /* 0x000000040000795c */ /* 0x000fe20000300000 */
.L_x_2052:
        /* <DEDUP_REMOVED lines=116> */
.L_x_2043:
[----:B------:R-:W-:Y:S06]  /*b580*/  BAR.ARV 0x8, 0x120 ;  /* 0x0204800000007b1d */ /* 0x000fec0000002000 */
[----:B------:R-:W-:Y:S05]  /*b590*/  @!P0 BRA `(.L_x_2054) ;  /* 0x0000000000048947 */ /* 0x000fea0003800000 */
[----:B------:R-:W-:Y:S01]  /*b5a0*/  BPT.TRAP 0x1 ;  /* 0x000000040000795c */ /* 0x000fe20000300000 */
.L_x_2054:
[----:B------:R-:W-:Y:S01]  /*b5b0*/  ULEA UR9, UR56, UR41, 0x3 ;  /* 0x0000002938097291 */ /* 0x000fe2000f8e183f */
[----:B------:R-:W-:-:S05]  /*b5c0*/  IMAD.U32 R4, RZ, RZ, UR46 ;  /* 0x0000002eff047e24 */ /* 0x000fca000f8e00ff */
[----:B------:R-:W-:-:S04]  /*b5d0*/  SHF.L.U32 R4, R4, 0x1f, RZ ;  /* 0x0000001f04047819 */ /* 0x000fc800000006ff */
[----:B------:R0:W1:Y:S01]  /*b5e0*/  SYNCS.PHASECHK.TRANS64.TRYWAIT P1, [UR9+0x29850], R4 ;  /* 0x02985004ff0075a7 */ /* 0x0000620008020149 */
[----:B------:R-:W-:Y:S05]  /*b5f0*/  @!P0 BRA `(.L_x_2055) ;  /* 0x0000000000048947 */ /* 0x000fea0003800000 */
[----:B------:R-:W-:Y:S01]  /*b600*/  BPT.TRAP 0x1 ;  /* 0x000000040000795c */ /* 0x000fe20000300000 */
.L_x_2055:
[----:B-1----:R-:W-:Y:S05]  /*b610*/  @P1 BRA `(.L_x_2056) ;  /* 0x0000000000081947 */ /* 0x002fea0003800000 */
[----:B------:R-:W1:Y:S02]  /*b620*/  SYNCS.PHASECHK.TRANS64.TRYWAIT P1, [UR9+0x29850], R4 ;  /* 0x02985004ff0075a7 */ /* 0x000e640008020149 */
[----:B-1----:R-:W-:Y:S05]  /*b630*/  @!P1 BRA `(.L_x_2057) ;  /* 0x0000008000d89947 */ /* 0x002fea0003800000 */
.L_x_2056:
        /* <DEDUP_REMOVED lines=11> */
[----:B------:R-:W-:-:S04]  /*b6f0*/  PLOP3.LUT P1, PT, PT, PT, UP0, 0x80, 0x0 ;  /* 0x000000000000781c */ /* 0x000fc80003f2f008 */
[----:B------:R-:W-:Y:S02]  /*b700*/  @UP0 ULDC.64 UR12, c[0x0][0x9c8] ;  /* 0x00027200000c0ab9 */ /* 0x000fe40000000a00 */
[----:B------:R-:W-:Y:S01]  /*b710*/  UMOV UR6, UR8 ;  /* 0x0000000800067c82 */ /* 0x000fe20008000000 */
[----:B------:R-:W-:-:S09]  /*b720*/  @UP0 UIMAD.WIDE.U32 UR4, UR36, UR12, URZ ;  /* 0x0000000c240402a5 */ /* 0x000fd2000f8e003f */
[----:B------:R-:W-:Y:S01]  /*b730*/  QGMMA.64x128x32.F32.E4M3.E4M3 R24, R184, gdesc[UR4], R24, gsb0 ;  /* 0x01e00004b8187df3 */ /* 0x000fe20008000818 */
[----:B------:R-:W-:Y:S01]  /*b740*/  UIADD3 UR6, UR8, 0x100, URZ ;  /* 0x0000010008067890 */ /* 0x000fe2000fffe03f */
[----:B------:R-:W-:Y:S01]  /*b750*/  UMOV UR7, 0xc0000010 ;  /* 0xc000001000077882 */ /* 0x000fe20000000000 */
[----:B------:R-:W-:Y:S02]  /*b760*/  WARPGROUP.DEPBAR.LE gsb0, 0x0 ;  /* 0x00008000000079c5 */ /* 0x000fe40000010000 */
[----:B------:R-:W-:-:S07]  /*b770*/  WARPGROUP.ARRIVE ;  /* 0x00000000000079c5 */ /* 0x000fce0000000000 */
        /* <DEDUP_REMOVED lines=13> */
[----:B01----:R-:W-:-:S03]  /*b850*/  IMAD.U32 R4, RZ, RZ, UR6 ;  /* 0x00000006ff047e24 */ /* 0x003fc6000f8e00ff */
[----:B------:R-:W-:Y:S01]  /*b860*/  IMAD.U32 R5, RZ, RZ, UR7 ;  /* 0x00000007ff057e24 */ /* 0x000fe2000f8e00ff */
[----:B------:R-:W-:Y:S02]  /*b870*/  UMOV UR7, 0xc0000010 ;  /* 0xc000001000077882 */ /* 0x000fe40000000000 */
[----:B------:R-:W-:Y:S02]  /*b880*/  UMOV UR6, UR4 ;  /* 0x0000000400067c82 */ /* 0x000fe40008000000 */
[----:B------:R0:W2:Y:S01]  /*b890*/  @P1 LDG.E R7, desc[UR54][R4.64] ;  /* 0x0000003604071981 */ /* 0x0000a2000c1e1900 */
[----:B------:R-:W-:Y:S01]  /*b8a0*/  UIADD3 UR4, UR8, 0x300, URZ ;  /* 0x0000030008047890 */ /* 0x000fe2000fffe03f */
[----:B------:R-:W-:Y:S02]  /*b8b0*/  WARPGROUP.DEPBAR.LE gsb0, 0x0 ;  /* 0x00008000000079c5 */ /* 0x000fe40000010000 */
[----:B------:R-:W-:-:S06]  /*b8c0*/  WARPGROUP.ARRIVE ;  /* 0x00000000000079c5 */ /* 0x000fcc0000000000 */
[----:B------:R-:W-:Y:S01]  /*b8d0*/  QGMMA.64x128x32.F32.E4M3.E4M3 R24, R176, gdesc[UR4], R24, gsb0 ;  /* 0x01e00004b0187df3 */ /* 0x000fe20008000818 */
[----:B------:R-:W-:Y:S01]  /*b8e0*/  UMOV UR6, UR4 ;  /* 0x0000000400067c82 */ /* 0x000fe20008000000 */
[----:B------:R-:W-:Y:S01]  /*b8f0*/  UMOV UR7, 0xc0000010 ;  /* 0xc000001000077882 */ /* 0x000fe20000000000 */
[----:B------:R-:W-:Y:S01]  /*b900*/  UIADD3 UR8, UR8, 0x400, URZ ;  /* 0x0000040008087890 */ /* 0x000fe2000fffe03f */
[----:B------:R-:W1:Y:S04]  /*b910*/  SHFL.BFLY PT, R8, R3, 0x2, 0x1f ;  /* 0x0c401f0003087f89 */ /* 0x000e6800000e0000 */
[----:B------:R-:W3:Y:S01]  /*b920*/  SHFL.BFLY PT, R9, R2, 0x2, 0x1f ;  /* 0x0c401f0002097f89 */ /* 0x000ee200000e0000 */
[----:B------:R-:W-:Y:S02]  /*b930*/  WARPGROUP.DEPBAR.LE gsb0, 0x0 ;  /* 0x00008000000079c5 */ /* 0x000fe40000010000 */
[----:B------:R-:W-:-:S06]  /*b940*/  WARPGROUP.ARRIVE ;  /* 0x00000000000079c5 */ /* 0x000fcc0000000000 */
[----:B------:R-:W-:Y:S01]  /*b950*/  QGMMA.64x128x32.F32.E4M3.E4M3 R24, R172, gdesc[UR4], R24, gsb0 ;  /* 0x01e00004ac187df3 */ /* 0x000fe20008000818 */
[----:B------:R-:W-:Y:S01]  /*b960*/  UMOV UR6, UR8 ;  /* 0x0000000800067c82 */ /* 0x000fe20008000000 */
[----:B------:R-:W-:Y:S01]  /*b970*/  UMOV UR7, 0xc0000010 ;  /* 0xc000001000077882 */ /* 0x000fe20000000000 */
[----:B-1----:R-:W-:-:S01]  /*b980*/  FADD.FTZ R8, R8, R3 ;  /* 0x0000000308087221 */ /* 0x002fc20000010000 */
[----:B---3--:R-:W-:-:S04]  /*b990*/  FADD.FTZ R9, R9, R2 ;  /* 0x0000000209097221 */ /* 0x008fc80000010000 */
[----:B0-----:R-:W0:Y:S04]  /*b9a0*/  SHFL.BFLY PT, R5, R8, 0x1, 0x1f ;  /* 0x0c201f0008057f89 */ /* 0x001e2800000e0000 */
        /* <DEDUP_REMOVED lines=17> */
[----:B------:R-:W3:Y:S01]  /*bac0*/  @P1 MUFU.RCP R10, R11 ;  /* 0x0000000b000a1308 */ /* 0x000ee20000001000 */
[----:B------:R-:W-:-:S02]  /*bad0*/  IMAD.U32 R14, RZ, RZ, UR38 ;  /* 0x00000026ff0e7e24 */ /* 0x000fc4000f8e00ff */
[----:B------:R-:W-:Y:S02]  /*bae0*/  IMAD.U32 R15, RZ, RZ, UR38 ;  /* 0x00000026ff0f7e24 */ /* 0x000fe4000f8e00ff */
[----:B0-----:R-:W-:Y:S01]  /*baf0*/  @P2 FMUL.FTZ R8, R8, 0.69314718246459960938 ;  /* 0x3f31721808082820 */ /* 0x001fe20000410000 */
[----:B------:R-:W-:Y:S01]  /*bb00*/  @P2 FMUL.FTZ R5, R14, 0.69314718246459960938 ;  /* 0x3f3172180e052820 */ /* 0x000fe20000410000 */
[----:B------:R-:W-:Y:S01]  /*bb10*/  @P3 FMUL.FTZ R14, R15, 0.69314718246459960938 ;  /* 0x3f3172180f0e3820 */ /* 0x000fe20000410000 */
[----:B-1----:R-:W-:Y:S01]  /*bb20*/  @P3 FMUL.FTZ R9, R9, 0.69314718246459960938 ;  /* 0x3f31721809093820 */ /* 0x002fe20000410000 */
[----:B------:R-:W-:Y:S02]  /*bb30*/  IMAD.MOV.U32 R3, RZ, RZ, -0x800000 ;  /* 0xff800000ff037424 */ /* 0x000fe400078e00ff */
[----:B------:R-:W-:Y:S01]  /*bb40*/  @P2 FFMA.FTZ R3, R5, R0, R8 ;  /* 0x0000000005032223 */ /* 0x000fe20000010008 */
[----:B------:R-:W-:Y:S02]  /*bb50*/  IMAD.MOV.U32 R2, RZ, RZ, -0x800000 ;  /* 0xff800000ff027424 */ /* 0x000fe400078e00ff */
[----:B------:R-:W-:Y:S01]  /*bb60*/  @P3 FFMA.FTZ R2, R14, R6, R9 ;  /* 0x000000060e023223 */ /* 0x000fe20000010009 */
[-C--:B--2---:R-:W-:Y:S01]  /*bb70*/  FMUL.FTZ R4, R4, R7.reuse ;  /* 0x0000000704047220 */ /* 0x084fe20000410000 */
[----:B---3--:R-:W-:Y:S01]  /*bb80*/  FMUL.FTZ R0, R10, R7 ;  /* 0x000000070a007220 */ /* 0x008fe20000410000 */
[----:B------:R-:W-:-:S02]  /*bb90*/  WARPGROUP.DEPBAR.LE gsb0, 0x0 ;  /* 0x00008000000079c5 */ /* 0x000fc40000010000 */
[----:B------:R-:W-:Y:S05]  /*bba0*/  @!P0 BRA `(.L_x_2058) ;  /* 0x0000000000048947 */ /* 0x000fea0003800000 */
[----:B------:R-:W-:Y:S01]  /*bbb0*/  BPT.TRAP 0x1 ;  /* 0x000000040000795c */ /* 0x000fe20000300000 */
.L_x_2058:
        /* <DEDUP_REMOVED lines=74> */
.L_x_2025:
        /* <DEDUP_REMOVED lines=12> */
[----:B------:R-:W-:Y:S01]  /*c120*/  F2FP.BF16.F32.PACK_AB R11, R11, R12 ;  /* 0x0000000c0b0b723e */ /* 0x000fe200000010ff */
[----:B------:R-:W-:Y:S01]  /*c130*/  ULDC.64 UR6, c[0x0][0xbd8] ;  /* 0x0002f60000067ab9 */ /* 0x000fe20000000a00 */
[----:B0-----:R-:W-:-:S05]  /*c140*/  IMAD.SHL.U32 R4, R51, 0x4, RZ ;  /* 0x0000000433047824 */ /* 0x001fca00078e00ff */
[----:B------:R-:W-:-:S04]  /*c150*/  LOP3.LUT R4, R4, 0xc, RZ, 0xc0, !PT ;  /* 0x0000000c04047812 */ /* 0x000fc800078ec0ff */
[----:B------:R-:W-:-:S05]  /*c160*/  IADD3 R4, P0, R4, UR4, RZ ;  /* 0x0000000404047c10 */ /* 0x000fca000ff1e0ff */
[----:B------:R-:W-:Y:S01]  /*c170*/  IMAD.X R5, RZ, RZ, UR5, P0 ;  /* 0x00000005ff057e24 */ /* 0x000fe200080e06ff */
[----:B------:R-:W-:Y:S01]  /*c180*/  F2FP.BF16.F32.PACK_AB R8, R7, R8 ;  /* 0x000000080708723e */ /* 0x000fe200000010ff */
[----:B------:R-:W-:-:S03]  /*c190*/  ULDC.64 UR4, c[0x0][0xbe0] ;  /* 0x0002f80000047ab9 */ /* 0x000fc60000000a00 */
[----:B------:R0:W2:Y:S01]  /*c1a0*/  LDG.E.CONSTANT R44, desc[UR54][R4.64] ;  /* 0x00000036042c7981 */ /* 0x0000a2000c1e9900 */
[----:B------:R-:W-:Y:S01]  /*c1b0*/  F2FP.BF16.F32.PACK_AB R60, R60, R61 ;  /* 0x0000003d3c3c723e */ /* 0x000fe200000010ff */
[----:B------:R-:W-:Y:S01]  /*c1c0*/  UISETP.NE.U32.AND UP1, UPT, UR4, URZ, UPT ;  /* 0x0000003f0400728c */ /* 0x000fe2000bf25070 */
[----:B------:R-:W-:Y:S01]  /*c1d0*/  F2FP.BF16.F32.PACK_AB R10, R9, R10 ;  /* 0x0000000a090a723e */ /* 0x000fe200000010ff */
[----:B------:R-:W-:Y:S01]  /*c1e0*/  UISETP.NE.U32.AND UP0, UPT, UR6, URZ, UPT ;  /* 0x0000003f0600728c */ /* 0x000fe2000bf05070 */
[----:B------:R-:W-:Y:S01]  /*c1f0*/  F2FP.BF16.F32.PACK_AB R87, R87, R6 ;  /* 0x000000065757723e */ /* 0x000fe200000010ff */
[----:B------:R-:W-:Y:S01]  /*c200*/  UISETP.NE.AND.EX UP1, UPT, UR5, URZ, UPT, UP1 ;  /* 0x0000003f0500728c */ /* 0x000fe2000bf25310 */
[----:B------:R-:W-:Y:S01]  /*c210*/  F2FP.BF16.F32.PACK_AB R92, R92, R93 ;  /* 0x0000005d5c5c723e */ /* 0x000fe200000010ff */
[----:B------:R-:W-:Y:S01]  /*c220*/  USHF.L.U32 UR8, UR36, 0x2, URZ ;  /* 0x0000000224087899 */ /* 0x000fe2000800063f */
[----:B------:R-:W-:Y:S01]  /*c230*/  F2FP.BF16.F32.PACK_AB R52, R52, R89 ;  /* 0x000000593434723e */ /* 0x000fe200000010ff */
[----:B0-----:R-:W0:Y:S01]  /*c240*/  S2R R5, SR_SWINHI ;  /* 0x0000000000057919 */ /* 0x001e220000002f00 */
[----:B------:R-:W-:Y:S01]  /*c250*/  LOP3.LUT P0, R4, R51, 0x3, RZ, 0xc0, !PT ;  /* 0x0000000333047812 */ /* 0x000fe2000780c0ff */
[----:B------:R-:W-:Y:S01]  /*c260*/  UISETP.NE.AND.EX UP0, UPT, UR7, URZ, UPT, UP0 ;  /* 0x0000003f0700728c */ /* 0x000fe2000bf05300 */
[----:B------:R-:W-:Y:S01]  /*c270*/  F2FP.BF16.F32.PACK_AB R96, R96, R97 ;  /* 0x000000616060723e */ /* 0x000fe200000010ff */
[----:B------:R-:W-:Y:S01]  /*c280*/  USHF.L.U64.HI UR9, UR36, 0x2, UR37 ;  /* 0x0000000224097899 */ /* 0x000fe20008010225 */
[----:B------:R-:W-:Y:S01]  /*c290*/  ISETP.EQ.OR P0, PT, R4, 0x3, !P0 ;  /* 0x000000030400780c */ /* 0x000fe20004702670 */
[----:B------:R-:W-:Y:S01]  /*c2a0*/  UIADD3 UR6, UP2, UR8, UR6, URZ ;  /* 0x0000000608067290 */ /* 0x000fe2000ff5e03f */
[----:B------:R-:W-:Y:S01]  /*c2b0*/  F2FP.BF16.F32.PACK_AB R100, R100, R101 ;  /* 0x000000656464723e */ /* 0x000fe200000010ff */
[----:B------:R-:W-:Y:S01]  /*c2c0*/  @UP1 UIADD3 UR4, UP3, UR8, UR4, URZ ;  /* 0x0000000408041290 */ /* 0x000fe2000ff7e03f */
[----:B------:R-:W-:Y:S01]  /*c2d0*/  SEL R59, R11, R8, P0 ;  /* 0x000000080b3b7207 */ /* 0x000fe20000000000 */
[----:B------:R-:W-:Y:S01]  /*c2e0*/  UIADD3.X UR7, UR9, UR7, URZ, UP2, !UPT ;  /* 0x0000000709077290 */ /* 0x000fe200097fe43f */
[----:B------:R-:W-:Y:S01]  /*c2f0*/  SEL R61, R8, R11, P0 ;  /* 0x0000000b083d7207 */ /* 0x000fe20000000000 */
[----:B------:R-:W-:Y:S01]  /*c300*/  @UP1 UIADD3.X UR5, UR9, UR5, URZ, UP3, !UPT ;  /* 0x0000000509051290 */ /* 0x000fe20009ffe43f */
[----:B------:R-:W-:-:S02]  /*c310*/  SEL R85, R10, R87, P0 ;  /* 0x000000570a557207 */ /* 0x000fc40000000000 */
[----:B------:R-:W-:Y:S02]  /*c320*/  SEL R87, R87, R10, P0 ;  /* 0x0000000a57577207 */ /* 0x000fe40000000000 */
        /* <DEDUP_REMOVED lines=9> */
[----:B0-----:R-:W-:Y:S02]  /*c3c0*/  MOV R9, R5 ;  /* 0x0000000500097202 */ /* 0x001fe40000000f00 */
[----:B------:R-:W-:-:S02]  /*c3d0*/  SEL R53, R25, R20, P0 ;  /* 0x0000001419357207 */ /* 0x000fc40000000000 */
[----:B------:R-:W-:Y:S01]  /*c3e0*/  SEL R55, R20, R25, P0 ;  /* 0x0000001914377207 */ /* 0x000fe20000000000 */
[----:B------:R-:W-:Y:S01]  /*c3f0*/  IMAD.WIDE R4, R190, 0x2, R8 ;  /* 0x00000002be047825 */ /* 0x000fe200078e0208 */
[----:B------:R-:W-:Y:S02]  /*c400*/  F2FP.BF16.F32.PACK_AB R99, R98, R99 ;  /* 0x000000636263723e */ /* 0x000fe400000010ff */
[----:B------:R-:W-:Y:S02]  /*c410*/  F2FP.BF16.F32.PACK_AB R30, R30, R31 ;  /* 0x0000001f1e1e723e */ /* 0x000fe400000010ff */
[C---:B------:R-:W-:Y:S02]  /*c420*/  IADD3 R93, P1, R4.reuse, 0x40, RZ ;  /* 0x00000040045d7810 */ /* 0x040fe40007f3e0ff */
[C---:B------:R-:W-:Y:S02]  /*c430*/  IADD3 R89, P6, R4.reuse, 0x20, RZ ;  /* 0x0000002004597810 */ /* 0x040fe40007fde0ff */
[----:B------:R-:W-:Y:S01]  /*c440*/  LOP3.LUT R10, R93, 0x380, RZ, 0xc0, !PT ;  /* 0x000003805d0a7812 */ /* 0x000fe200078ec0ff */
[----:B------:R-:W-:Y:S01]  /*c450*/  IMAD.X R25, RZ, RZ, R5, P1 ;  /* 0x000000ffff197224 */ /* 0x000fe200008e0605 */
[----:B------:R-:W-:-:S02]  /*c460*/  IADD3 R97, P2, R4, 0x60, RZ ;  /* 0x0000006004617810 */ /* 0x000fc40007f5e0ff */
[----:B------:R-:W-:Y:S02]  /*c470*/  LOP3.LUT R6, R89, 0x380, RZ, 0xc0, !PT ;  /* 0x0000038059067812 */ /* 0x000fe400078ec0ff */
[----:B------:R-:W-:Y:S01]  /*c480*/  SHF.R.U64 R10, R10, 0x3, RZ ;  /* 0x000000030a0a7819 */ /* 0x000fe200000012ff */
[--C-:B------:R-:W-:Y:S01]  /*c490*/  IMAD.X R21, RZ, RZ, R5.reuse, P2 ;  /* 0x000000ffff157224 */ /* 0x100fe200010e0605 */
[----:B------:R-:W-:Y:S02]  /*c4a0*/  IADD3 R103, P4, R4, 0x4020, RZ ;  /* 0x0000402004677810 */ /* 0x000fe40007f9e0ff */
[----:B------:R-:W-:Y:S02]  /*c4b0*/  LOP3.LUT R12, R97, 0x380, RZ, 0xc0, !PT ;  /* 0x00000380610c7812 */ /* 0x000fe400078ec0ff */
[----:B------:R-:W-:Y:S01]  /*c4c0*/  SHF.R.U64 R6, R6, 0x3, RZ ;  /* 0x0000000306067819 */ /* 0x000fe200000012ff */
[----:B------:R-:W-:Y:S01]  /*c4d0*/  IMAD.X R13, RZ, RZ, R5, P4 ;  /* 0x000000ffff0d7224 */ /* 0x000fe200020e0605 */
[----:B------:R-:W-:-:S02]  /*c4e0*/  IADD3 R101, P3, R4, 0x4000, RZ ;  /* 0x0000400004657810 */ /* 0x000fc40007f7e0ff */
[----:B------:R-:W-:Y:S02]  /*c4f0*/  LOP3.LUT R24, R10, R93, RZ, 0x3c, !PT ;  /* 0x0000005d0a187212 */ /* 0x000fe400078e3cff */
[----:B------:R-:W-:Y:S01]  /*c500*/  SHF.R.U64 R12, R12, 0x3, RZ ;  /* 0x000000030c0c7819 */ /* 0x000fe200000012ff */
[----:B------:R-:W-:Y:S01]  /*c510*/  IMAD.X R15, RZ, RZ, R5, P3 ;  /* 0x000000ffff0f7224 */ /* 0x000fe200018e0605 */
[----:B------:R-:W-:Y:S02]  /*c520*/  LOP3.LUT R26, R6, R89, RZ, 0x3c, !PT ;  /* 0x00000059061a7212 */ /* 0x000fe400078e3cff */
[----:B------:R-:W-:Y:S02]  /*c530*/  LOP3.LUT R10, R103, 0x380, RZ, 0xc0, !PT ;  /* 0x00000380670a7812 */ /* 0x000fe400078ec0ff */
[----:B------:R-:W-:Y:S02]  /*c540*/  LOP3.LUT R6, R101, 0x380, RZ, 0xc0, !PT ;  /* 0x0000038065067812 */ /* 0x000fe400078ec0ff */
[----:B------:R-:W-:-:S02]  /*c550*/  IADD3 R105, P5, R4, 0x4040, RZ ;  /* 0x0000404004697810 */ /* 0x000fc40007fbe0ff */
[----:B------:R-:W-:Y:S02]  /*c560*/  LOP3.LUT R20, R12, R97, RZ, 0x3c, !PT ;  /* 0x000000610c147212 */ /* 0x000fe400078e3cff */
[----:B------:R-:W-:Y:S01]  /*c570*/  SHF.R.U64 R10, R10, 0x3, RZ ;  /* 0x000000030a0a7819 */ /* 0x000fe200000012ff */
[----:B------:R-:W-:Y:S01]  /*c580*/  IMAD.X R11, RZ, RZ, R5, P5 ;  /* 0x000000ffff0b7224 */ /* 0x000fe200028e0605 */
[----:B------:R-:W-:Y:S02]  /*c590*/  F2FP.BF16.F32.PACK_AB R76, R76, R77 ;  /* 0x0000004d4c4c723e */ /* 0x000fe400000010ff */
[----:B------:R-:W-:Y:S02]  /*c5a0*/  F2FP.BF16.F32.PACK_AB R73, R72, R73 ;  /* 0x000000494849723e */ /* 0x000fe400000010ff */
[----:B------:R-:W-:Y:S02]  /*c5b0*/  F2FP.BF16.F32.PACK_AB R95, R94, R95 ;  /* 0x0000005f5e5f723e */ /* 0x000fe400000010ff */
[----:B------:R-:W-:-:S02]  /*c5c0*/  SHF.R.U64 R6, R6, 0x3, RZ ;  /* 0x0000000306067819 */ /* 0x000fc400000012ff */
[----:B------:R-:W-:Y:S02]  /*c5d0*/  F2FP.BF16.F32.PACK_AB R68, R68, R69 ;  /* 0x000000454444723e */ /* 0x000fe400000010ff */
[----:B------:R-:W-:Y:S02]  /*c5e0*/  F2FP.BF16.F32.PACK_AB R65, R64, R65 ;  /* 0x000000414041723e */ /* 0x000fe400000010ff */
[----:B------:R-:W-:Y:S02]  /*c5f0*/  F2FP.BF16.F32.PACK_AB R57, R56, R57 ;  /* 0x000000393839723e */ /* 0x000fe400000010ff */
[----:B------:R-:W-:Y:S02]  /*c600*/  F2FP.BF16.F32.PACK_AB R32, R29, R32 ;  /* 0x000000201d20723e */ /* 0x000fe400000010ff */
[----:B------:R-:W-:Y:S02]  /*c610*/  F2FP.BF16.F32.PACK_AB R43, R42, R43 ;  /* 0x0000002b2a2b723e */ /* 0x000fe400000010ff */
[----:B------:R-:W-:-:S02]  /*c620*/  SEL R29, R100, R99, P0 ;  /* 0x00000063641d7207 */ /* 0x000fc40000000000 */
[----:B------:R-:W-:Y:S02]  /*c630*/  SEL R77, R30, R27, P0 ;  /* 0x0000001b1e4d7207 */ /* 0x000fe40000000000 */
[----:B------:R-:W-:Y:S01]  /*c640*/  SEL R79, R27, R30, P0 ;  /* 0x0000001e1b4f7207 */ /* 0x000fe20000000000 */
[----:B------:R-:W-:Y:S01]  /*c650*/  IMAD.X R27, RZ, RZ, R5, P6 ;  /* 0x000000ffff1b7224 */ /* 0x000fe200030e0605 */
[----:B------:R-:W-:Y:S02]  /*c660*/  LOP3.LUT R28, R105, 0x380, RZ, 0xc0, !PT ;  /* 0x00000380691c7812 */ /* 0x000fe400078ec0ff */
[----:B------:R-:W-:Y:S02]  /*c670*/  LOP3.LUT R12, R10, R103, RZ, 0x3c, !PT ;  /* 0x000000670a0c7212 */ /* 0x000fe400078e3cff */
[----:B------:R-:W-:Y:S02]  /*c680*/  MOV R64, R20 ;  /* 0x0000001400407202 */ /* 0x000fe40000000f00 */
[----:B------:R-:W-:-:S02]  /*c690*/  SEL R99, R99, R100, P0 ;  /* 0x0000006463637207 */ /* 0x000fc40000000000 */
[----:B------:R-:W-:Y:S02]  /*c6a0*/  SEL R31, R96, R95, P0 ;  /* 0x0000005f601f7207 */ /* 0x000fe40000000000 */
[----:B------:R-:W-:Y:S02]  /*c6b0*/  SEL R63, R76, R73, P0 ;  /* 0x000000494c3f7207 */ /* 0x000fe40000000000 */
[----:B------:R-:W-:Y:S02]  /*c6c0*/  LOP3.LUT R14, R6, R101, RZ, 0x3c, !PT ;  /* 0x00000065060e7212 */ /* 0x000fe400078e3cff */
[----:B------:R-:W-:Y:S02]  /*c6d0*/  SEL R95, R95, R96, P0 ;  /* 0x000000605f5f7207 */ /* 0x000fe40000000000 */
[----:B------:R-:W-:Y:S02]  /*c6e0*/  SEL R73, R73, R76, P0 ;  /* 0x0000004c49497207 */ /* 0x000fe40000000000 */
[----:B------:R-:W-:-:S02]  /*c6f0*/  SEL R67, R68, R65, P0 ;  /* 0x0000004144437207 */ /* 0x000fc40000000000 */
[----:B------:R-:W-:Y:S02]  /*c700*/  IADD3 R107, P6, R4, 0x4060, RZ ;  /* 0x00004060046b7810 */ /* 0x000fe40007fde0ff */
[----:B------:R-:W-:Y:S02]  /*c710*/  SEL R65, R65, R68, P0 ;  /* 0x0000004441417207 */ /* 0x000fe40000000000 */
[----:B------:R-:W-:Y:S02]  /*c720*/  SEL R69, R60, R57, P0 ;  /* 0x000000393c457207 */ /* 0x000fe40000000000 */
[----:B------:R-:W-:Y:S02]  /*c730*/  F2FP.BF16.F32.PACK_AB R91, R90, R91 ;  /* 0x0000005b5a5b723e */ /* 0x000fe400000010ff */
[----:B------:R-:W-:Y:S02]  /*c740*/  SEL R57, R57, R60, P0 ;  /* 0x0000003c39397207 */ /* 0x000fe40000000000 */
[----:B------:R-:W-:-:S02]  /*c750*/  SEL R71, R50, R43, P0 ;  /* 0x0000002b32477207 */ /* 0x000fc40000000000 */
[----:B------:R-:W-:Y:S02]  /*c760*/  SHF.R.U64 R28, R28, 0x3, RZ ;  /* 0x000000031c1c7819 */ /* 0x000fe400000012ff */
[----:B------:R-:W-:Y:S02]  /*c770*/  F2FP.BF16.F32.PACK_AB R49, R49, R88 ;  /* 0x000000583131723e */ /* 0x000fe400000010ff */
[----:B------:R-:W-:Y:S02]  /*c780*/  F2FP.BF16.F32.PACK_AB R41, R41, R48 ;  /* 0x000000302929723e */ /* 0x000fe400000010ff */
[----:B------:R-:W-:Y:S02]  /*c790*/  F2FP.BF16.F32.PACK_AB R38, R38, R39 ;  /* 0x000000272626723e */ /* 0x000fe400000010ff */
[----:B------:R-:W-:Y:S02]  /*c7a0*/  F2FP.BF16.F32.PACK_AB R40, R37, R40 ;  /* 0x000000282528723e */ /* 0x000fe400000010ff */
[----:B------:R-:W-:-:S02]  /*c7b0*/  F2FP.BF16.F32.PACK_AB R35, R34, R35 ;  /* 0x000000232223723e */ /* 0x000fc400000010ff */
[----:B------:R-:W-:Y:S02]  /*c7c0*/  F2FP.BF16.F32.PACK_AB R33, R33, R36 ;  /* 0x000000242121723e */ /* 0x000fe400000010ff */
[----:B------:R-:W-:Y:S02]  /*c7d0*/  SEL R43, R43, R50, P0 ;  /* 0x000000322b2b7207 */ /* 0x000fe40000000000 */
[----:B------:R-:W-:Y:S02]  /*c7e0*/  MOV R60, R12 ;  /* 0x0000000c003c7202 */ /* 0x000fe40000000f00 */
[----:B------:R-:W-:Y:S02]  /*c7f0*/  LOP3.LUT R30, R107, 0x380, RZ, 0xc0, !PT ;  /* 0x000003806b1e7812 */ /* 0x000fe400078ec0ff */
[----:B------:R-:W-:Y:S02]  /*c800*/  MOV R50, R24 ;  /* 0x0000001800327202 */ /* 0x000fe40000000f00 */
[----:B------:R-:W-:-:S02]  /*c810*/  MOV R62, R14 ;  /* 0x0000000e003e7202 */ /* 0x000fc40000000f00 */
[----:B------:R-:W-:Y:S02]  /*c820*/  MOV R27, R26 ;  /* 0x0000001a001b7202 */ /* 0x000fe40000000f00 */
        /* <DEDUP_REMOVED lines=9> */
[----:B------:R-:W-:Y:S02]  /*c8c0*/  SEL R41, R40, R41, P0 ;  /* 0x0000002928297207 */ /* 0x000fe40000000000 */
[----:B------:R-:W-:-:S02]  /*c8d0*/  SEL R33, R32, R33, P0 ;  /* 0x0000002120217207 */ /* 0x000fc40000000000 */
[----:B------:R-:W-:Y:S02]  /*c8e0*/  SEL R35, R35, R38, P0 ;  /* 0x0000002623237207 */ /* 0x000fe40000000000 */
[----:B------:R-:W-:Y:S02]  /*c8f0*/  MOV R58, R10 ;  /* 0x0000000a003a7202 */ /* 0x000fe40000000f00 */
[----:B------:R-:W-:Y:S02]  /*c900*/  LOP3.LUT R7, R4, 0x380, RZ, 0xc0, !PT ;  /* 0x0000038004077812 */ /* 0x000fe400078ec0ff */
[----:B------:R-:W-:Y:S02]  /*c910*/  LOP3.LUT R6, R30, R107, RZ, 0x3c, !PT ;  /* 0x0000006b1e067212 */ /* 0x000fe400078e3cff */
[----:B------:R-:W-:Y:S02]  /*c920*/  SHF.R.U64 R7, R7, 0x3, RZ ;  /* 0x0000000307077819 */ /* 0x000fe400000012ff */
[----:B------:R-:W-:-:S02]  /*c930*/  PLOP3.LUT P2, PT, PT, PT, UP0, 0x80, 0x0 ;  /* 0x000000000000781c */ /* 0x000fc40003f4f008 */
[----:B------:R-:W-:Y:S01]  /*c940*/  LOP3.LUT R4, R7, R4, RZ, 0x3c, !PT ;  /* 0x0000000407047212 */ /* 0x000fe200078e3cff */
[----:B------:R-:W-:-:S03]  /*c950*/  IMAD.X R7, RZ, RZ, R5, P6 ;  /* 0x000000ffff077224 */ /* 0x000fc600030e0605 */
[----:B------:R-:W-:Y:S02]  /*c960*/  MOV R48, R4 ;  /* 0x0000000400307202 */ /* 0x000fe40000000f00 */
[----:B------:R-:W-:Y:S02]  /*c970*/  MOV R21, R6 ;  /* 0x0000000600157202 */ /* 0x000fe40000000f00 */
[----:B--2---:R-:W-:Y:S01]  /*c980*/  LOP3.LUT R20, R44, 0x2, RZ, 0x3c, !PT ;  /* 0x000000022c147812 */ /* 0x004fe200078e3cff */
[----:B------:R-:W-:Y:S04]  /*c990*/  SHFL.IDX PT, R29, R29, R44, 0x1c1f ;  /* 0x001c1f2c1d1d7589 */ /* 0x000fe800000e0000 */
[----:B------:R-:W0:Y:S04]  /*c9a0*/  SHFL.IDX PT, R12, R99, R20, 0x1c1f ;  /* 0x001c1f14630c7589 */ /* 0x000e2800000e0000 */
[----:B------:R-:W-:Y:S04]  /*c9b0*/  SHFL.IDX PT, R31, R31, R44, 0x1c1f ;  /* 0x001c1f2c1f1f7589 */ /* 0x000fe800000e0000 */
[----:B------:R-:W-:Y:S04]  /*c9c0*/  SHFL.IDX PT, R63, R63, R44, 0x1c1f ;  /* 0x001c1f2c3f3f7589 */ /* 0x000fe800000e0000 */
[----:B------:R-:W1:Y:S04]  /*c9d0*/  SHFL.IDX PT, R14, R95, R20, 0x1c1f ;  /* 0x001c1f145f0e7589 */ /* 0x000e6800000e0000 */
[----:B------:R-:W2:Y:S04]  /*c9e0*/  SHFL.IDX PT, R24, R73, R20, 0x1c1f ;  /* 0x001c1f1449187589 */ /* 0x000ea800000e0000 */
[----:B------:R-:W-:Y:S04]  /*c9f0*/  SHFL.IDX PT, R67, R67, R44, 0x1c1f ;  /* 0x001c1f2c43437589 */ /* 0x000fe800000e0000 */
[----:B------:R-:W3:Y:S01]  /*ca00*/  SHFL.IDX PT, R26, R65, R20, 0x1c1f ;  /* 0x001c1f14411a7589 */ /* 0x000ee200000e0000 */
[----:B0-----:R-:W-:-:S02]  /*ca10*/  SEL R4, R29, R12, P0 ;  /* 0x0000000c1d047207 */ /* 0x001fc40000000000 */
[----:B------:R-:W-:Y:S01]  /*ca20*/  SEL R6, R12, R29, P0 ;  /* 0x0000001d0c067207 */ /* 0x000fe20000000000 */
[----:B------:R-:W-:Y:S04]  /*ca30*/  SHFL.IDX PT, R37, R37, R44, 0x1c1f ;  /* 0x001c1f2c25257589 */ /* 0x000fe800000e0000 */
[----:B------:R-:W-:Y:S04]  /*ca40*/  SHFL.IDX PT, R69, R69, R44, 0x1c1f ;  /* 0x001c1f2c45457589 */ /* 0x000fe800000e0000 */
[----:B------:R-:W0:Y:S01]  /*ca50*/  SHFL.IDX PT, R10, R91, R20, 0x1c1f ;  /* 0x001c1f145b0a7589 */ /* 0x000e2200000e0000 */
[----:B-1----:R-:W-:-:S02]  /*ca60*/  SEL R12, R31, R14, P0 ;  /* 0x0000000e1f0c7207 */ /* 0x002fc40000000000 */
[----:B------:R-:W-:Y:S01]  /*ca70*/  SEL R14, R14, R31, P0 ;  /* 0x0000001f0e0e7207 */ /* 0x000fe20000000000 */
[----:B------:R-:W1:Y:S01]  /*ca80*/  SHFL.IDX PT, R42, R57, R20, 0x1c1f ;  /* 0x001c1f14392a7589 */ /* 0x000e6200000e0000 */
[----:B--2---:R-:W-:Y:S02]  /*ca90*/  SEL R5, R63, R24, P0 ;  /* 0x000000183f057207 */ /* 0x004fe40000000000 */
[----:B------:R-:W-:Y:S01]  /*caa0*/  SEL R7, R24, R63, P0 ;  /* 0x0000003f18077207 */ /* 0x000fe20000000000 */
[----:B------:R-:W-:Y:S01]  /*cab0*/  BAR.SYNC.DEFER_BLOCKING 0x1, 0x100 ;  /* 0x0044000000007b1d */ /* 0x000fe20000010000 */
[----:B---3--:R-:W-:Y:S02]  /*cac0*/  SEL R13, R67, R26, P0 ;  /* 0x0000001a430d7207 */ /* 0x008fe40000000000 */
[----:B------:R-:W-:-:S03]  /*cad0*/  SEL R15, R26, R67, P0 ;  /* 0x000000431a0f7207 */ /* 0x000fc60000000000 */
[----:B------:R-:W-:Y:S04]  /*cae0*/  SHFL.IDX PT, R39, R39, R44, 0x1c1f ;  /* 0x001c1f2c27277589 */ /* 0x000fe800000e0000 */
[----:B------:R-:W-:Y:S04]  /*caf0*/  SHFL.IDX PT, R45, R45, R44, 0x1c1f ;  /* 0x001c1f2c2d2d7589 */ /* 0x000fe800000e0000 */
[----:B------:R-:W-:Y:S01]  /*cb00*/  SHFL.IDX PT, R51, R51, R44, 0x1c1f ;  /* 0x001c1f2c33337589 */ /* 0x000fe200000e0000 */
[----:B0-----:R-:W-:Y:S02]  /*cb10*/  SEL R24, R37, R10, P0 ;  /* 0x0000000a25187207 */ /* 0x001fe40000000000 */
[----:B------:R-:W-:Y:S01]  /*cb20*/  SEL R26, R10, R37, P0 ;  /* 0x000000250a1a7207 */ /* 0x000fe20000000000 */
[----:B------:R-:W-:Y:S01]  /*cb30*/  SHFL.IDX PT, R53, R53, R44, 0x1c1f ;  /* 0x001c1f2c35357589 */ /* 0x000fe200000e0000 */
[----:B-1----:R-:W-:-:S03]  /*cb40*/  SEL R25, R69, R42, P0 ;  /* 0x0000002a45197207 */ /* 0x002fc60000000000 */
[----:B------:R-:W-:Y:S04]  /*cb50*/  SHFL.IDX PT, R59, R59, R44, 0x1c1f ;  /* 0x001c1f2c3b3b7589 */ /* 0x000fe800000e0000 */
[----:B------:R-:W-:Y:S04]  /*cb60*/  SHFL.IDX PT, R71, R71, R44, 0x1c1f ;  /* 0x001c1f2c47477589 */ /* 0x000fe800000e0000 */
[----:B------:R-:W-:Y:S04]  /*cb70*/  SHFL.IDX PT, R75, R75, R44, 0x1c1f ;  /* 0x001c1f2c4b4b7589 */ /* 0x000fe800000e0000 */
[----:B------:R-:W-:Y:S04]  /*cb80*/  SHFL.IDX PT, R77, R77, R44, 0x1c1f ;  /* 0x001c1f2c4d4d7589 */ /* 0x000fe800000e0000 */
[----:B------:R-:W-:Y:S04]  /*cb90*/  SHFL.IDX PT, R81, R81, R44, 0x1c1f ;  /* 0x001c1f2c51517589 */ /* 0x000fe800000e0000 */
[----:B------:R-:W-:Y:S04]  /*cba0*/  SHFL.IDX PT, R85, R85, R44, 0x1c1f ;  /* 0x001c1f2c55557589 */ /* 0x000fe800000e0000 */
[----:B------:R-:W0:Y:S04]  /*cbb0*/  SHFL.IDX PT, R28, R49, R20, 0x1c1f ;  /* 0x001c1f14311c7589 */ /* 0x000e2800000e0000 */
[----:B------:R-:W1:Y:S04]  /*cbc0*/  SHFL.IDX PT, R30, R41, R20, 0x1c1f ;  /* 0x001c1f14291e7589 */ /* 0x000e6800000e0000 */
[----:B------:R-:W2:Y:S04]  /*cbd0*/  SHFL.IDX PT, R44, R43, R20, 0x1c1f ;  /* 0x001c1f142b2c7589 */ /* 0x000ea800000e0000 */
[----:B------:R2:W-:Y:S04]  /*cbe0*/  SHFL.IDX PT, R36, R33, R20, 0x1c1f ;  /* 0x001c1f1421247589 */ /* 0x0005e800000e0000 */
[----:B------:R3:W4:Y:S04]  /*cbf0*/  SHFL.IDX PT, R46, R35, R20, 0x1c1f ;  /* 0x001c1f14232e7589 */ /* 0x00072800000e0000 */
[----:B------:R-:W-:Y:S04]  /*cc00*/  SHFL.IDX PT, R38, R55, R20, 0x1c1f ;  /* 0x001c1f1437267589 */ /* 0x000fe800000e0000 */
[----:B------:R-:W-:Y:S01]  /*cc10*/  SHFL.IDX PT, R52, R79, R20, 0x1c1f ;  /* 0x001c1f144f347589 */ /* 0x000fe200000e0000 */
[----:B0-----:R-:W-:-:S02]  /*cc20*/  SEL R32, R39, R28, P0 ;  /* 0x0000001c27207207 */ /* 0x001fc40000000000 */
[----:B------:R-:W-:Y:S01]  /*cc30*/  SEL R34, R28, R39, P0 ;  /* 0x000000271c227207 */ /* 0x000fe20000000000 */
[----:B------:R-:W0:Y:S01]  /*cc40*/  SHFL.IDX PT, R54, R83, R20, 0x1c1f ;  /* 0x001c1f1453367589 */ /* 0x000e2200000e0000 */
[----:B-1----:R-:W-:Y:S02]  /*cc50*/  SEL R28, R45, R30, P0 ;  /* 0x0000001e2d1c7207 */ /* 0x002fe40000000000 */
[----:B------:R-:W-:Y:S01]  /*cc60*/  SEL R30, R30, R45, P0 ;  /* 0x0000002d1e1e7207 */ /* 0x000fe20000000000 */
[----:B------:R-:W1:Y:S01]  /*cc70*/  SHFL.IDX PT, R40, R61, R20, 0x1c1f ;  /* 0x001c1f143d287589 */ /* 0x000e6200000e0000 */
[----:B--2---:R-:W-:Y:S02]  /*cc80*/  SEL R33, R71, R44, P0 ;  /* 0x0000002c47217207 */ /* 0x004fe40000000000 */
[----:B---3--:R-:W-:Y:S01]  /*cc90*/  SEL R35, R44, R71, P0 ;  /* 0x000000472c237207 */ /* 0x008fe20000000000 */
[----:B------:R-:W2:Y:S04]  /*cca0*/  SHFL.IDX PT, R56, R87, R20, 0x1c1f ;  /* 0x001c1f1457387589 */ /* 0x000ea800000e0000 */
[----:B------:R1:W-:Y:S01]  /*ccb0*/  STSM.16.M88.4 [R48], R4 ;  /* 0x0000000430007844 */ /* 0x0003e20000000200 */
[----:B----4-:R-:W-:-:S02]  /*ccc0*/  SEL R29, R75, R46, P0 ;  /* 0x0000002e4b1d7207 */ /* 0x010fc40000000000 */
[----:B------:R-:W-:Y:S01]  /*ccd0*/  SEL R31, R46, R75, P0 ;  /* 0x0000004b2e1f7207 */ /* 0x000fe20000000000 */
[----:B------:R3:W-:Y:S01]  /*cce0*/  STSM.16.M88.4 [R27], R12 ;  /* 0x0000000c1b007844 */ /* 0x0007e20000000200 */
[----:B0-----:R-:W-:Y:S02]  /*ccf0*/  SEL R37, R81, R54, P0 ;  /* 0x0000003651257207 */ /* 0x001fe40000000000 */
[----:B------:R-:W-:Y:S02]  /*cd00*/  SEL R39, R54, R81, P0 ;  /* 0x0000005136277207 */ /* 0x000fe40000000000 */
[----:B-1----:R-:W-:Y:S01]  /*cd10*/  SEL R48, R59, R40, P0 ;  /* 0x000000283b307207 */ /* 0x002fe20000000000 */
[----:B------:R-:W-:Y:S02]  /*cd20*/  IMAD.U32 R4, RZ, RZ, UR6 ;  /* 0x00000006ff047e24 */ /* 0x000fe4000f8e00ff */
[----:B------:R-:W-:Y:S01]  /*cd30*/  IMAD.U32 R5, RZ, RZ, UR7 ;  /* 0x00000007ff057e24 */ /* 0x000fe2000f8e00ff */
[----:B---3--:R-:W-:-:S02]  /*cd40*/  SEL R27, R42, R69, P0 ;  /* 0x000000452a1b7207 */ /* 0x008fc40000000000 */
[----:B------:R-:W-:Y:S02]  /*cd50*/  SEL R12, R51, R36, P0 ;  /* 0x00000024330c7207 */ /* 0x000fe40000000000 */
[----:B------:R-:W-:Y:S01]  /*cd60*/  SEL R14, R36, R51, P0 ;  /* 0x00000033240e7207 */ /* 0x000fe20000000000 */
[----:B------:R0:W-:Y:S01]  /*cd70*/  STSM.16.M88.4 [R50], R24 ;  /* 0x0000001832007844 */ /* 0x0001e20000000200 */
[----:B------:R-:W-:Y:S02]  /*cd80*/  SEL R36, R53, R38, P0 ;  /* 0x0000002635247207 */ /* 0x000fe40000000000 */
[----:B------:R-:W-:Y:S01]  /*cd90*/  SEL R13, R77, R52, P0 ;  /* 0x000000344d0d7207 */ /* 0x000fe20000000000 */
[----:B------:R-:W-:Y:S01]  /*cda0*/  STSM.16.M88.4 [R64], R32 ;  /* 0x0000002040007844 */ /* 0x000fe20000000200 */
[----:B------:R-:W-:Y:S02]  /*cdb0*/  SEL R15, R52, R77, P0 ;  /* 0x0000004d340f7207 */ /* 0x000fe40000000000 */
[----:B------:R-:W-:Y:S01]  /*cdc0*/  SEL R38, R38, R53, P0 ;  /* 0x0000003526267207 */ /* 0x000fe20000000000 */
[----:B------:R1:W-:Y:S01]  /*cdd0*/  STSM.16.M88.4 [R62], R28 ;  /* 0x0000001c3e007844 */ /* 0x0003e20000000200 */
[----:B--2---:R-:W-:-:S02]  /*cde0*/  SEL R49, R85, R56, P0 ;  /* 0x0000003855317207 */ /* 0x004fc40000000000 */
[----:B------:R-:W-:Y:S01]  /*cdf0*/  SEL R51, R56, R85, P0 ;  /* 0x0000005538337207 */ /* 0x000fe20000000000 */
[----:B------:R2:W-:Y:S01]  /*ce00*/  STSM.16.M88.4 [R60], R12 ;  /* 0x0000000c3c007844 */ /* 0x0005e20000000200 */
[----:B0-----:R-:W-:-:S03]  /*ce10*/  SEL R50, R40, R59, P0 ;  /* 0x0000003b28327207 */ /* 0x001fc60000000000 */
[----:B------:R2:W-:Y:S01]  /*ce20*/  STSM.16.M88.4 [R58], R36 ;  /* 0x000000243a007844 */ /* 0x0005e20000000200 */
[----:B------:R-:W-:-:S03]  /*ce30*/  PLOP3.LUT P0, PT, PT, PT, UP1, 0x80, 0x0 ;  /* 0x000000000000781c */ /* 0x000fc60003f0f018 */
[----:B------:R2:W-:Y:S01]  /*ce40*/  STSM.16.M88.4 [R21], R48 ;  /* 0x0000003015007844 */ /* 0x0005e20000000200 */
[----:B------:R-:W-:Y:S01]  /*ce50*/  BAR.SYNC.DEFER_BLOCKING 0x1, 0x100 ;  /* 0x0044000000007b1d */ /* 0x000fe20000010000 */
[----:B------:R-:W-:Y:S02]  /*ce60*/  IMAD.U32 R6, RZ, RZ, UR4 ;  /* 0x00000004ff067e24 */ /* 0x000fe4000f8e00ff */
[----:B------:R-:W-:-:S03]  /*ce70*/  IMAD.U32 R7, RZ, RZ, UR5 ;  /* 0x00000005ff077e24 */ /* 0x000fc6000f8e00ff */
[----:B------:R-:W3:Y:S04]  /*ce80*/  @P2 LDG.E R10, desc[UR54][R4.64] ;  /* 0x00000036040a2981 */ /* 0x000ee8000c1e1900 */
[----:B------:R-:W4:Y:S01]  /*ce90*/  @P0 LDG.E R6, desc[UR54][R6.64] ;  /* 0x0000003606060981 */ /* 0x000f22000c1e1900 */
[----:B------:R-:W-:Y:S01]  /*cea0*/  IMAD R11, R18, 0x40, R16 ;  /* 0x00000040120b7824 */ /* 0x000fe200078e0210 */
[----:B------:R-:W-:Y:S01]  /*ceb0*/  UMOV UR4, URZ ;  /* 0x0000003f00047c82 */ /* 0x000fe20008000000 */
[----:B------:R-:W-:Y:S02]  /*cec0*/  ULDC UR8, c[0x0][0xa88] ;  /* 0x0002a20000087ab9 */ /* 0x000fe40000000800 */
[----:B------:R-:W-:-:S03]  /*ced0*/  IMAD.WIDE R8, R11, 0x2, R8 ;  /* 0x000000020b087825 */ /* 0x000fc600078e0208 */
[----:B-1----:R-:W-:Y:S02]  /*cee0*/  IADD3 R29, P1, R8, 0x1000, RZ ;  /* 0x00001000081d7810 */ /* 0x002fe40007f3e0ff */
[----:B---3--:R-:W-:Y:S02]  /*cef0*/  @P2 R2UR UR4, R10 ;  /* 0x000000000a0422ca */ /* 0x008fe400000e0000 */
[----:B----4-:R-:W-:Y:S01]  /*cf00*/  @P0 R2UR UR8, R6 ;  /* 0x00000000060802ca */ /* 0x010fe200000e0000 */
[----:B--2---:R-:W-:-:S14]  /*cf10*/  @P0 BRA `(.L_x_2061) ;  /* 0x0000000000180947 */ /* 0x004fdc0003800000 */
[----:B------:R-:W-:Y:S05]  /*cf20*/  @!P2 BRA `(.L_x_2061) ;  /* 0x000000000014a947 */ /* 0x000fea0003800000 */
[----:B------:R-:W2:Y:S04]  /*cf30*/  LDG.E R7, desc[UR54][R4.64] ;  /* 0x0000003604077981 */ /* 0x000ea8000c1e1900 */
[----:B------:R-:W3:Y:S01]  /*cf40*/  LDG.E R6, desc[UR54][R4.64+0x4] ;  /* 0x0000043604067981 */ /* 0x000ee2000c1e1900 */
[----:B--2---:R-:W-:Y:S02]  /*cf50*/  R2UR UR5, R7 ;  /* 0x00000000070572ca */ /* 0x004fe400000e0000 */
[----:B---3--:R-:W-:-:S13]  /*cf60*/  R2UR UR8, R6 ;  /* 0x00000000060872ca */ /* 0x008fda00000e0000 */
[----:B------:R-:W-:-:S12]  /*cf70*/  UIADD3 UR8, -UR5, UR8, URZ ;  /* 0x0000000805087290 */ /* 0x000fd8000fffe13f */
.L_x_2061:
[----:B------:R-:W-:Y:S01]  /*cf80*/  USHF.R.S32.HI UR12, URZ, 0x1f, UR42 ;  /* 0x0000001f3f0c7899 */ /* 0x000fe2000801142a */
[----:B------:R-:W-:Y:S01]  /*cf90*/  IMAD.U32 R5, RZ, RZ, UR43 ;  /* 0x0000002bff057e24 */ /* 0x000fe2000f8e00ff */
[----:B------:R-:W-:Y:S01]  /*cfa0*/  ULDC.64 UR10, c[0x0][0xb70] ;  /* 0x0002dc00000a7ab9 */ /* 0x000fe20000000a00 */
[----:B------:R-:W-:Y:S01]  /*cfb0*/  USHF.R.S32.HI UR5, URZ, 0x1f, UR4 ;  /* 0x0000001f3f057899 */ /* 0x000fe20008011404 */
[C---:B------:R-:W-:Y:S01]  /*cfc0*/  IADD3 R13, P2, R8.reuse, 0x2000, RZ ;  /* 0x00002000080d7810 */ /* 0x040fe20007f5e0ff */
[----:B------:R-:W-:Y:S01]  /*cfd0*/  UIMAD UR9, UR12, UR10, URZ ;  /* 0x0000000a0c0972a4 */ /* 0x000fe2000f8e023f */
[----:B------:R-:W-:Y:S01]  /*cfe0*/  IMAD R10, R5, 0x80, R22 ;  /* 0x00000080050a7824 */ /* 0x000fe200078e0216 */
[----:B------:R-:W-:Y:S01]  /*cff0*/  UIMAD.WIDE.U32 UR6, UR42, UR10, UR4 ;  /* 0x0000000a2a0672a5 */ /* 0x000fe2000f8e0004 */
[----:B------:R-:W-:Y:S01]  /*d000*/  IADD3 R7, P6, R8, 0x3000, RZ ;  /* 0x0000300008077810 */ /* 0x000fe20007fde0ff */
[----:B------:R-:W-:Y:S01]  /*d010*/  UIMAD UR9, UR42, UR11, UR9 ;  /* 0x0000000b2a0972a4 */ /* 0x000fe2000f8e0209 */
[----:B------:R-:W-:Y:S01]  /*d020*/  LOP3.LUT R28, R29, 0x380, RZ, 0xc0, !PT ;  /* 0x000003801d1c7812 */ /* 0x000fe200078ec0ff */
[----:B------:R-:W-:Y:S01]  /*d030*/  USEL UR37, UR37, URZ, !UP0 ;  /* 0x0000003f25257287 */ /* 0x000fe2000c000000 */
[----:B------:R-:W-:Y:S01]  /*d040*/  SHF.R.S32.HI R5, RZ, 0x1f, R10 ;  /* 0x0000001fff057819 */ /* 0x000fe2000001140a */
[----:B------:R-:W-:Y:S01]  /*d050*/  ULDC.64 UR10, c[0x0][0xb78] ;  /* 0x0002de00000a7ab9 */ /* 0x000fe20000000a00 */
[----:B------:R-:W-:Y:S01]  /*d060*/  UIADD3 UR7, UR7, UR9, URZ ;  /* 0x0000000907077290 */ /* 0x000fe2000fffe03f */
[----:B------:R-:W-:Y:S01]  /*d070*/  LOP3.LUT R12, R13, 0x380, RZ, 0xc0, !PT ;  /* 0x000003800d0c7812 */ /* 0x000fe200078ec0ff */
[----:B------:R-:W-:Y:S01]  /*d080*/  USEL UR36, UR36, URZ, !UP0 ;  /* 0x0000003f24247287 */ /* 0x000fe2000c000000 */
[----:B------:R-:W-:Y:S01]  /*d090*/  LOP3.LUT R4, R7, 0x380, RZ, 0xc0, !PT ;  /* 0x0000038007047812 */ /* 0x000fe200078ec0ff */
[----:B------:R-:W-:Y:S01]  /*d0a0*/  UIMAD UR9, UR37, UR10, URZ ;  /* 0x0000000a250972a4 */ /* 0x000fe2000f8e023f */
[----:B------:R-:W-:Y:S01]  /*d0b0*/  SHF.R.U64 R28, R28, 0x3, RZ ;  /* 0x000000031c1c7819 */ /* 0x000fe200000012ff */
[----:B------:R-:W-:Y:S01]  /*d0c0*/  UIMAD.WIDE.U32 UR6, UR36, UR10, UR6 ;  /* 0x0000000a240672a5 */ /* 0x000fe2000f8e0006 */
[----:B------:R-:W-:Y:S01]  /*d0d0*/  SHF.R.U64 R12, R12, 0x3, RZ ;  /* 0x000000030c0c7819 */ /* 0x000fe200000012ff */
[----:B------:R-:W-:Y:S01]  /*d0e0*/  UIMAD UR9, UR36, UR11, UR9 ;  /* 0x0000000b240972a4 */ /* 0x000fe2000f8e0209 */
[----:B------:R-:W-:-:S02]  /*d0f0*/  SHF.R.U64 R4, R4, 0x3, RZ ;  /* 0x0000000304047819 */ /* 0x000fc400000012ff */
[----:B------:R-:W-:Y:S01]  /*d100*/  LOP3.LUT R28, R28, R29, RZ, 0x3c, !PT ;  /* 0x0000001d1c1c7212 */ /* 0x000fe200078e3cff */
[--C-:B------:R-:W-:Y:S01]  /*d110*/  IMAD.X R29, RZ, RZ, R9.reuse, P1 ;  /* 0x000000ffff1d7224 */ /* 0x100fe200008e0609 */
[----:B------:R-:W-:Y:S01]  /*d120*/  IADD3 R6, P0, R10, UR6, RZ ;  /* 0x000000060a067c10 */ /* 0x000fe2000ff1e0ff */
[----:B------:R-:W-:Y:S01]  /*d130*/  IMAD.U32 R14, RZ, RZ, UR9 ;  /* 0x00000009ff0e7e24 */ /* 0x000fe2000f8e00ff */
[----:B------:R-:W-:Y:S01]  /*d140*/  LOP3.LUT R12, R12, R13, RZ, 0x3c, !PT ;  /* 0x0000000d0c0c7212 */ /* 0x000fe200078e3cff */
[----:B------:R-:W-:Y:S01]  /*d150*/  IMAD.X R13, RZ, RZ, R9, P2 ;  /* 0x000000ffff0d7224 */ /* 0x000fe200010e0609 */
[----:B------:R-:W-:Y:S02]  /*d160*/  IADD3 R37, P5, R8, 0x4000, RZ ;  /* 0x0000400008257810 */ /* 0x000fe40007fbe0ff */
[----:B------:R-:W-:Y:S01]  /*d170*/  IADD3.X R5, R5, UR7, R14, P0, !PT ;  /* 0x0000000705057c10 */ /* 0x000fe200087fe40e */
[----:B------:R-:W-:Y:S01]  /*d180*/  ULDC.64 UR6, c[0x0][0xb40] ;  /* 0x0002d00000067ab9 */ /* 0x000fe20000000a00 */
[----:B------:R-:W-:-:S02]  /*d190*/  LOP3.LUT R4, R4, R7, RZ, 0x3c, !PT ;  /* 0x0000000704047212 */ /* 0x000fc400078e3cff */
[----:B------:R-:W-:Y:S02]  /*d1a0*/  LEA R44, P0, R6, UR6, 0x2 ;  /* 0x00000006062c7c11 */ /* 0x000fe4000f8010ff */
[----:B------:R-:W-:Y:S02]  /*d1b0*/  IADD3 R41, P4, R8, 0x5000, RZ ;  /* 0x0000500008297810 */ /* 0x000fe40007f9e0ff */
[----:B------:R-:W-:Y:S01]  /*d1c0*/  LEA.HI.X R45, R6, UR7, R5, 0x2, P0 ;  /* 0x00000007062d7c11 */ /* 0x000fe200080f1405 */
[----:B------:R-:W-:Y:S01]  /*d1d0*/  VIADD R5, R10, 0x8 ;  /* 0x000000080a057836 */ /* 0x000fe20000000000 */
[----:B------:R-:W-:Y:S01]  /*d1e0*/  LOP3.LUT P0, RZ, R188, 0x3, RZ, 0xc0, !PT ;  /* 0x00000003bcff7812 */ /* 0x000fe2000780c0ff */
[----:B------:R-:W-:Y:S01]  /*d1f0*/  ULDC.64 UR6, c[0x0][0xaa0] ;  /* 0x0002a80000067ab9 */ /* 0x000fe20000000a00 */
[----:B------:R-:W-:Y:S02]  /*d200*/  IADD3 R25, P3, R8, 0x6000, RZ ;  /* 0x0000600008197810 */ /* 0x000fe40007f7e0ff */
[----:B------:R-:W-:-:S02]  /*d210*/  ISETP.GE.OR P1, PT, R10, UR8, P0 ;  /* 0x000000080a007c0c */ /* 0x000fc40008726670 */
[C---:B------:R-:W-:Y:S02]  /*d220*/  IADD3 R7, P2, R8.reuse, 0x7000, RZ ;  /* 0x0000700008077810 */ /* 0x040fe40007f5e0ff */
[----:B------:R-:W-:Y:S02]  /*d230*/  LOP3.LUT R36, R37, 0x380, RZ, 0xc0, !PT ;  /* 0x0000038025247812 */ /* 0x000fe400078ec0ff */
[----:B------:R-:W-:Y:S02]  /*d240*/  LOP3.LUT R40, R41, 0x380, RZ, 0xc0, !PT ;  /* 0x0000038029287812 */ /* 0x000fe400078ec0ff */
[----:B------:R-:W-:Y:S01]  /*d250*/  LOP3.LUT R33, R8, 0x380, RZ, 0xc0, !PT ;  /* 0x0000038008217812 */ /* 0x000fe200078ec0ff */
[----:B------:R-:W-:Y:S01]  /*d260*/  UIMAD UR5, UR5, UR6, URZ ;  /* 0x00000006050572a4 */ /* 0x000fe2000f8e023f */
[----:B------:R-:W-:Y:S01]  /*d270*/  LOP3.LUT R24, R25, 0x380, RZ, 0xc0, !PT ;  /* 0x0000038019187812 */ /* 0x000fe200078ec0ff */
[--C-:B------:R-:W-:Y:S01]  /*d280*/  IMAD.X R11, RZ, RZ, R9.reuse, P2 ;  /* 0x000000ffff0b7224 */ /* 0x100fe200010e0609 */
[----:B------:R-:W-:Y:S01]  /*d290*/  ISETP.GE.OR P0, PT, R5, UR8, P0 ;  /* 0x0000000805007c0c */ /* 0x000fe20008706670 */
[----:B------:R-:W-:Y:S01]  /*d2a0*/  IMAD.X R5, RZ, RZ, R9, P6 ;  /* 0x000000ffff057224 */ /* 0x000fe200030e0609 */
[----:B------:R-:W-:Y:S01]  /*d2b0*/  LOP3.LUT R6, R7, 0x380, RZ, 0xc0, !PT ;  /* 0x0000038007067812 */ /* 0x000fe200078ec0ff */
[----:B------:R0:W-:Y:S01]  /*d2c0*/  @!P1 STG.E desc[UR54][R44.64], R3 ;  /* 0x000000032c009986 */ /* 0x0001e2000c101936 */
[----:B------:R-:W-:-:S02]  /*d2d0*/  SHF.R.U64 R36, R36, 0x3, RZ ;  /* 0x0000000324247819 */ /* 0x000fc400000012ff */
[----:B------:R-:W-:Y:S02]  /*d2e0*/  SHF.R.U64 R40, R40, 0x3, RZ ;  /* 0x0000000328287819 */ /* 0x000fe400000012ff */
[----:B------:R-:W-:Y:S02]  /*d2f0*/  SHF.R.U64 R24, R24, 0x3, RZ ;  /* 0x0000000318187819 */ /* 0x000fe400000012ff */
[----:B------:R-:W-:Y:S02]  /*d300*/  SHF.R.U64 R33, R33, 0x3, RZ ;  /* 0x0000000321217819 */ /* 0x000fe400000012ff */
[----:B------:R-:W-:Y:S01]  /*d310*/  SHF.R.U64 R6, R6, 0x3, RZ ;  /* 0x0000000306067819 */ /* 0x000fe200000012ff */
[--C-:B------:R-:W-:Y:S01]  /*d320*/  IMAD.MOV.U32 R20, RZ, RZ, R16.reuse ;  /* 0x000000ffff147224 */ /* 0x100fe200078e0010 */
[----:B------:R-:W-:Y:S01]  /*d330*/  LOP3.LUT R36, R36, R37, RZ, 0x3c, !PT ;  /* 0x0000002524247212 */ /* 0x000fe200078e3cff */
[--C-:B------:R-:W-:Y:S01]  /*d340*/  IMAD.X R37, RZ, RZ, R9.reuse, P5 ;  /* 0x000000ffff257224 */ /* 0x100fe200028e0609 */
[----:B------:R-:W-:Y:S01]  /*d350*/  LOP3.LUT R40, R40, R41, RZ, 0x3c, !PT ;  /* 0x0000002928287212 */ /* 0x000fe200078e3cff */
[--C-:B------:R-:W-:Y:S01]  /*d360*/  IMAD.X R41, RZ, RZ, R9.reuse, P4 ;  /* 0x000000ffff297224 */ /* 0x100fe200020e0609 */
[----:B------:R-:W-:Y:S01]  /*d370*/  LOP3.LUT R24, R24, R25, RZ, 0x3c, !PT ;  /* 0x0000001918187212 */ /* 0x000fe200078e3cff */
[--C-:B------:R-:W-:Y:S01]  /*d380*/  IMAD.X R25, RZ, RZ, R9.reuse, P3 ;  /* 0x000000ffff197224 */ /* 0x100fe200018e0609 */
[----:B------:R-:W-:Y:S01]  /*d390*/  LOP3.LUT R32, R33, R8, RZ, 0x3c, !PT ;  /* 0x0000000821207212 */ /* 0x000fe200078e3cff */
[----:B------:R-:W-:Y:S01]  /*d3a0*/  IMAD.MOV.U32 R33, RZ, RZ, R9 ;  /* 0x000000ffff217224 */ /* 0x000fe200078e0009 */
[----:B------:R-:W-:Y:S01]  /*d3b0*/  LOP3.LUT R10, R6, R7, RZ, 0x3c, !PT ;  /* 0x00000007060a7212 */ /* 0x000fe200078e3cff */
[----:B0-----:R-:W-:Y:S01]  /*d3c0*/  IMAD.U32 R3, RZ, RZ, UR6 ;  /* 0x00000006ff037e24 */ /* 0x001fe2000f8e00ff */
[----:B------:R-:W-:Y:S01]  /*d3d0*/  SHF.R.S32.HI R21, RZ, 0x1f, R16 ;  /* 0x0000001fff157819 */ /* 0x000fe20000011410 */
[----:B------:R-:W-:Y:S01]  /*d3e0*/  UIMAD UR5, UR4, UR7, UR5 ;  /* 0x00000007040572a4 */ /* 0x000fe2000f8e0205 */
[----:B------:R0:W-:Y:S02]  /*d3f0*/  @!P0 STG.E desc[UR54][R44.64+0x20], R2 ;  /* 0x000020022c008986 */ /* 0x0001e4000c101936 */
[----:B------:R-:W-:-:S02]  /*d400*/  ULDC.64 UR6, c[0x0][0xae0] ;  /* 0x0002b80000067ab9 */ /* 0x000fc40000000a00 */
[----:B------:R-:W5:Y:S01]  /*d410*/  LD.E.128 R32, desc[UR54][R32.64] ;  /* 0x0000003620207980 */ /* 0x000f62000c101d00 */
[----:B------:R-:W-:-:S03]  /*d420*/  IMAD.U32 R19, RZ, RZ, UR6 ;  /* 0x00000006ff137e24 */ /* 0x000fc6000f8e00ff */
[----:B------:R-:W5:Y:S01]  /*d430*/  LD.E.128 R28, desc[UR54][R28.64] ;  /* 0x000000361c1c7980 */ /* 0x000f62000c101d00 */
[----:B0-----:R-:W-:-:S03]  /*d440*/  IMAD.WIDE.U32 R2, R3, UR4, R20 ;  /* 0x0000000403027c25 */ /* 0x001fc6000f8e0014 */
[----:B------:R-:W5:Y:S01]  /*d450*/  LD.E.128 R12, desc[UR54][R12.64] ;  /* 0x000000360c0c7980 */ /* 0x000f62000c101d00 */
[----:B------:R-:W-:-:S03]  /*d460*/  UIMAD UR4, UR12, UR6, URZ ;  /* 0x000000060c0472a4 */ /* 0x000fc6000f8e023f */
[----:B------:R-:W5:Y:S01]  /*d470*/  LD.E.128 R4, desc[UR54][R4.64] ;  /* 0x0000003604047980 */ /* 0x000f62000c101d00 */
[----:B------:R-:W-:-:S03]  /*d480*/  VIADD R3, R3, UR5 ;  /* 0x0000000503037c36 */ /* 0x000fc60008000000 */
[----:B------:R-:W5:Y:S04]  /*d490*/  LD.E.128 R36, desc[UR54][R36.64] ;  /* 0x0000003624247980 */ /* 0x000f68000c101d00 */
[----:B------:R-:W5:Y:S04]  /*d4a0*/  LD.E.128 R40, desc[UR54][R40.64] ;  /* 0x0000003628287980 */ /* 0x000f68000c101d00 */
[----:B------:R-:W5:Y:S04]  /*d4b0*/  LD.E.128 R24, desc[UR54][R24.64] ;  /* 0x0000003618187980 */ /* 0x000f68000c101d00 */
[----:B------:R-:W5:Y:S01]  /*d4c0*/  LD.E.128 R8, desc[UR54][R10.64] ;  /* 0x000000360a087980 */ /* 0x000f62000c101d00 */
[----:B------:R-:W-:-:S02]  /*d4d0*/  UIMAD UR4, UR42, UR7, UR4 ;  /* 0x000000072a0472a4 */ /* 0x000fc4000f8e0204 */
[----:B------:R-:W-:Y:S01]  /*d4e0*/  IMAD.WIDE.U32 R2, R19, UR42, R2 ;  /* 0x0000002a13027c25 */ /* 0x000fe2000f8e0002 */
[----:B------:R-:W-:Y:S01]  /*d4f0*/  UIMAD UR8, UR43, -0x80, UR8 ;  /* 0xffffff802b0878a4 */ /* 0x000fe2000f8e0208 */
[----:B------:R-:W-:Y:S01]  /*d500*/  @!PT LDS RZ, [RZ] ;  /* 0x00000000fffff984 */ /* 0x000fe20000000800 */
[----:B------:R-:W-:Y:S01]  /*d510*/  @!PT LDS RZ, [RZ] ;  /* 0x00000000fffff984 */ /* 0x000fe20000000800 */
[----:B------:R-:W-:Y:S01]  /*d520*/  @!PT LDS RZ, [RZ] ;  /* 0x00000000fffff984 */ /* 0x000fe20000000800 */
[----:B------:R-:W-:Y:S01]  /*d530*/  @!PT LDS RZ, [RZ] ;  /* 0x00000000fffff984 */ /* 0x000fe20000000800 */
[----:B------:R0:W-:Y:S06]  /*d540*/  MEMBAR.ALL.CTA ;  /* 0x0000000000007992 */ /* 0x0001ec0000008000 */
[----:B0-----:R-:W0:Y:S01]  /*d550*/  FENCE.VIEW.ASYNC.S ;  /* 0x00000000000073c6 */ /* 0x001e220000000000 */
[----:B------:R-:W-:Y:S01]  /*d560*/  BSSY B1, `(.L_x_2062) ;  /* 0x0000026000017945 */ /* 0x000fe20003800000 */
[----:B------:R-:W-:-:S02]  /*d570*/  VIADD R0, R0, 0x29820 ;  /* 0x0002982000007836 */ /* 0x000fc40000000000 */
[----:B------:R-:W-:Y:S01]  /*d580*/  VIADD R3, R3, UR4 ;  /* 0x0000000403037c36 */ /* 0x000fe20008000000 */
[----:B------:R-:W-:Y:S01]  /*d590*/  ULDC.64 UR4, c[0x0][0xae8] ;  /* 0x0002ba0000047ab9 */ /* 0x000fe20000000a00 */
[C---:B------:R-:W-:Y:S01]  /*d5a0*/  ISETP.GE.AND P2, PT, R18.reuse, UR8, PT ;  /* 0x0000000812007c0c */ /* 0x040fe2000bf46270 */
[----:B------:R-:W-:Y:S01]  /*d5b0*/  IMAD.U32 R45, RZ, RZ, UR4 ;  /* 0x00000004ff2d7e24 */ /* 0x000fe2000f8e00ff */
[----:B------:R-:W-:Y:S01]  /*d5c0*/  UIMAD UR4, UR37, UR4, URZ ;  /* 0x00000004250472a4 */ /* 0x000fe2000f8e023f */
[C---:B------:R-:W-:Y:S01]  /*d5d0*/  VIADD R19, R18.reuse, 0x20 ;  /* 0x0000002012137836 */ /* 0x040fe20000000000 */
[----:B------:R-:W-:Y:S01]  /*d5e0*/  PRMT R0, RZ, 0x654, R0 ;  /* 0x00000654ff007816 */ /* 0x000fe20000000000 */
[----:B------:R-:W-:Y:S01]  /*d5f0*/  VIADD R21, R18, 0x60 ;  /* 0x0000006012157836 */ /* 0x000fe20000000000 */
[----:B------:R-:W-:Y:S02]  /*d600*/  UIMAD UR4, UR36, UR5, UR4 ;  /* 0x00000005240472a4 */ /* 0x000fe4000f8e0204 */
[----:B------:R-:W-:Y:S01]  /*d610*/  IMAD.WIDE.U32 R44, R45, UR36, R2 ;  /* 0x000000242d2c7c25 */ /* 0x000fe2000f8e0002 */
[----:B------:R-:W-:-:S02]  /*d620*/  ISETP.GE.AND P4, PT, R19, UR8, PT ;  /* 0x0000000813007c0c */ /* 0x000fc4000bf86270 */
[----:B------:R-:W-:Y:S01]  /*d630*/  ISETP.GE.AND P1, PT, R21, UR8, PT ;  /* 0x0000000815007c0c */ /* 0x000fe2000bf26270 */
[----:B------:R-:W-:Y:S01]  /*d640*/  VIADD R20, R18, 0x40 ;  /* 0x0000004012147836 */ /* 0x000fe20000000000 */
[--C-:B------:R-:W-:Y:S01]  /*d650*/  SHF.R.S32.HI R19, RZ, 0x1f, R18.reuse ;  /* 0x0000001fff137819 */ /* 0x100fe20000011412 */
[----:B------:R-:W-:Y:S02]  /*d660*/  IMAD.U32 R21, RZ, RZ, UR43 ;  /* 0x0000002bff157e24 */ /* 0x000fe4000f8e00ff */
[----:B------:R-:W-:Y:S01]  /*d670*/  VIADD R51, R45, UR4 ;  /* 0x000000042d337c36 */ /* 0x000fe20008000000 */
[----:B------:R-:W-:Y:S01]  /*d680*/  ISETP.GE.AND P0, PT, R20, UR8, PT ;  /* 0x0000000814007c0c */ /* 0x000fe2000bf06270 */
[----:B------:R-:W-:Y:S01]  /*d690*/  IMAD.WIDE R20, R21, 0x80, R18 ;  /* 0x0000008015147825 */ /* 0x000fe200078e0212 */
[----:B0-----:R0:W-:Y:S01]  /*d6a0*/  SYNCS.ARRIVE.TRANS64.RED.A1T0 RZ, [R0+URZ], RZ ;  /* 0x000000ff00ff79a7 */ /* 0x0011e2000810043f */
[----:B------:R-:W-:Y:S10]  /*d6b0*/  @P2 BRA `(.L_x_2063) ;  /* 0x0000000000402947 */ /* 0x000ff40003800000 */
[----:B------:R-:W-:Y:S01]  /*d6c0*/  ULDC.64 UR4, c[0x0][0xad8] ;  /* 0x0002b60000047ab9 */ /* 0x000fe20000000a00 */
[----:B------:R-:W-:Y:S01]  /*d6d0*/  IMAD.MOV.U32 R2, RZ, RZ, R44 ;  /* 0x000000ffff027224 */ /* 0x000fe200078e002c */
[----:B------:R-:W-:Y:S01]  /*d6e0*/  ULDC.64 UR6, c[0x0][0xa80] ;  /* 0x0002a00000067ab9 */ /* 0x000fe20000000a00 */
[----:B------:R-:W-:Y:S02]  /*d6f0*/  IMAD.MOV.U32 R3, RZ, RZ, R51 ;  /* 0x000000ffff037224 */ /* 0x000fe400078e0033 */
[----:B------:R-:W-:Y:S02]  /*d700*/  IMAD R49, R21, UR4, RZ ;  /* 0x0000000415317c24 */ /* 0x000fe4000f8e02ff */
[----:B0-----:R-:W-:Y:S02]  /*d710*/  VIADD R0, R16, 0x40 ;  /* 0x0000004010007836 */ /* 0x001fe40000000000 */
        /* <DEDUP_REMOVED lines=10> */
.L_x_2063:
[----:B------:R-:W-:Y:S05]  /*d7c0*/  BSYNC B1 ;  /* 0x0000000000017941 */ /* 0x000fea0003800000 */
.L_x_2062:
[----:B------:R-:W-:Y:S04]  /*d7d0*/  BSSY B1, `(.L_x_2064) ;  /* 0x0000014000017945 */ /* 0x000fe80003800000 */
[----:B------:R-:W-:Y:S05]  /*d7e0*/  @P4 BRA `(.L_x_2065) ;  /* 0x0000000000484947 */ /* 0x000fea0003800000 */
[----:B-1---5:R-:W-:Y:S01]  /*d7f0*/  IADD3 R33, P2, R20, 0x20, RZ ;  /* 0x0000002014217810 */ /* 0x022fe20007f5e0ff */
[----:B------:R-:W-:Y:S01]  /*d800*/  ULDC.64 UR4, c[0x0][0xad8] ;  /* 0x0002b60000047ab9 */ /* 0x000fe20000000a00 */
[----:B------:R-:W-:Y:S01]  /*d810*/  IMAD.MOV.U32 R2, RZ, RZ, R44 ;  /* 0x000000ffff027224 */ /* 0x000fe200078e002c */
[----:B------:R-:W-:Y:S01]  /*d820*/  ULDC.64 UR6, c[0x0][0xa80] ;  /* 0x0002a00000067ab9 */ /* 0x000fe20000000a00 */
[----:B------:R-:W-:Y:S02]  /*d830*/  IMAD.MOV.U32 R3, RZ, RZ, R51 ;  /* 0x000000ffff037224 */ /* 0x000fe400078e0033 */
[----:B0-----:R-:W-:Y:S02]  /*d840*/  IMAD.X R0, RZ, RZ, R21, P2 ;  /* 0x000000ffff007224 */ /* 0x001fe400010e0615 */
        /* <DEDUP_REMOVED lines=12> */
.L_x_2065:
[----:B------:R-:W-:Y:S05]  /*d910*/  BSYNC B1 ;  /* 0x0000000000017941 */ /* 0x000fea0003800000 */
.L_x_2064:
[----:B------:R-:W-:Y:S04]  /*d920*/  BSSY B1, `(.L_x_2066) ;  /* 0x0000014000017945 */ /* 0x000fe80003800000 */
[----:B------:R-:W-:Y:S05]  /*d930*/  @P0 BRA `(.L_x_2067) ;  /* 0x0000000000480947 */ /* 0x000fea0003800000 */
[----:B--2--5:R-:W-:Y:S01]  /*d940*/  IADD3 R29, P0, R20, 0x40, RZ ;  /* 0x00000040141d7810 */ /* 0x024fe20007f1e0ff */
        /* <DEDUP_REMOVED lines=17> */
.L_x_2067:
[----:B------:R-:W-:Y:S05]  /*da60*/  BSYNC B1 ;  /* 0x0000000000017941 */ /* 0x000fea0003800000 */
.L_x_2066:
[----:B------:R-:W-:Y:S05]  /*da70*/  @P1 BRA `(.L_x_2068) ;  /* 0x0000000c00041947 */ /* 0x000fea0003800000 */
[----:B---3-5:R-:W-:Y:S01]  /*da80*/  IADD3 R13, P0, R20, 0x60, RZ ;  /* 0x00000060140d7810 */ /* 0x028fe20007f1e0ff */
        /* <DEDUP_REMOVED lines=8> */
[----:B0-----:R-:W-:Y:S02]  /*db10*/  VIADD R0, R16, 0x40 ;  /* 0x0000004010007836 */ /* 0x001fe40000000000 */
        /* <DEDUP_REMOVED lines=10> */
.L_x_2060:
[----:B------:R-:W-:Y:S01]  /*dbc0*/  ULDC.64 UR4, c[0x0][0xbe0] ;  /* 0x0002f80000047ab9 */ /* 0x000fe20000000a00 */
[----:B------:R-:W-:Y:S01]  /*dbd0*/  ULDC.64 UR6, c[0x0][0xbd8] ;  /* 0x0002f60000067ab9 */ /* 0x000fe20000000a00 */
[----:B------:R-:W-:Y:S02]  /*dbe0*/  UISETP.NE.U32.AND UP0, UPT, UR4, URZ, UPT ;  /* 0x0000003f0400728c */ /* 0x000fe4000bf05070 */
[----:B------:R-:W-:Y:S02]  /*dbf0*/  UIMAD.WIDE UR6, UR36, 0x4, UR6 ;  /* 0x00000004240678a5 */ /* 0x000fe4000f8e0206 */
[----:B------:R-:W-:-:S03]  /*dc00*/  UISETP.NE.AND.EX UP1, UPT, UR5, URZ, UPT, UP0 ;  /* 0x0000003f0500728c */ /* 0x000fc6000bf25300 */
[----:B------:R-:W-:Y:S02]  /*dc10*/  ULDC.64 UR4, c[0x0][0xbd8] ;  /* 0x0002f60000047ab9 */ /* 0x000fe40000000a00 */
[----:B------:R-:W-:Y:S01]  /*dc20*/  UISETP.NE.U32.AND UP0, UPT, UR4, URZ, UPT ;  /* 0x0000003f0400728c */ /* 0x000fe2000bf05070 */
[----:B------:R-:W-:-:S03]  /*dc30*/  PLOP3.LUT P2, PT, PT, PT, UP1, 0x80, 0x0 ;  /* 0x000000000000781c */ /* 0x000fc60003f4f018 */
[----:B------:R-:W-:-:S03]  /*dc40*/  UISETP.NE.AND.EX UP0, UPT, UR5, URZ, UPT, UP0 ;  /* 0x0000003f0500728c */ /* 0x000fc6000bf05300 */
[----:B------:R-:W-:Y:S02]  /*dc50*/  @UP1 ULDC.64 UR4, c[0x0][0xbe0] ;  /* 0x0002f80000041ab9 */ /* 0x000fe40000000a00 */
[----:B------:R-:W-:Y:S01]  /*dc60*/  @UP1 UIMAD.WIDE UR4, UR36, 0x4, UR4 ;  /* 0x00000004240418a5 */ /* 0x000fe2000f8e0204 */
[----:B------:R-:W-:-:S05]  /*dc70*/  PLOP3.LUT P1, PT, PT, PT, UP0, 0x80, 0x0 ;  /* 0x000000000000781c */ /* 0x000fca0003f2f008 */
[----:B------:R-:W-:Y:S02]  /*dc80*/  IMAD.U32 R4, RZ, RZ, UR4 ;  /* 0x00000004ff047e24 */ /* 0x000fe4000f8e00ff */
[----:B------:R-:W-:Y:S02]  /*dc90*/  IMAD.U32 R5, RZ, RZ, UR5 ;  /* 0x00000005ff057e24 */ /* 0x000fe4000f8e00ff */
[----:B------:R-:W-:-:S03]  /*dca0*/  IMAD.MOV.U32 R7, RZ, RZ, RZ ;  /* 0x000000ffff077224 */ /* 0x000fc600078e00ff */
[----:B------:R-:W2:Y:S01]  /*dcb0*/  @P2 LDG.E R4, desc[UR54][R4.64] ;  /* 0x0000003604042981 */ /* 0x000ea2000c1e1900 */
[----:B------:R-:W-:Y:S02]  /*dcc0*/  IMAD.U32 R2, RZ, RZ, UR6 ;  /* 0x00000006ff027e24 */ /* 0x000fe4000f8e00ff */
[----:B------:R-:W-:-:S05]  /*dcd0*/  IMAD.U32 R3, RZ, RZ, UR7 ;  /* 0x00000007ff037e24 */ /* 0x000fca000f8e00ff */
[----:B------:R0:W5:Y:S01]  /*dce0*/  @P1 LDG.E R7, desc[UR54][R2.64] ;  /* 0x0000003602071981 */ /* 0x000162000c1e1900 */
[----:B------:R-:W-:Y:S01]  /*dcf0*/  ULDC UR4, c[0x0][0xa88] ;  /* 0x0002a20000047ab9 */ /* 0x000fe20000000800 */
[----:B------:R-:W-:Y:S02]  /*dd00*/  ISETP.GT.AND P0, PT, R191, 0x7f, PT ;  /* 0x0000007fbf00780c */ /* 0x000fe40003f04270 */
[----:B--2---:R-:W-:Y:S01]  /*dd10*/  @P2 R2UR UR4, R4 ;  /* 0x00000000040422ca */ /* 0x004fe200000e0000 */
[----:B0-----:R-:W-:-:S14]  /*dd20*/  @P2 BRA `(.L_x_2069) ;  /* 0x0000000000182947 */ /* 0x001fdc0003800000 */
[----:B------:R-:W-:Y:S05]  /*dd30*/  @!P1 BRA `(.L_x_2069) ;  /* 0x0000000000149947 */ /* 0x000fea0003800000 */
[----:B------:R-:W2:Y:S04]  /*dd40*/  LDG.E R4, desc[UR54][R2.64] ;  /* 0x0000003602047981 */ /* 0x000ea8000c1e1900 */
[----:B------:R-:W3:Y:S01]  /*dd50*/  LDG.E R0, desc[UR54][R2.64+0x4] ;  /* 0x0000043602007981 */ /* 0x000ee2000c1e1900 */
[----:B--2---:R-:W-:Y:S02]  /*dd60*/  R2UR UR5, R4 ;  /* 0x00000000040572ca */ /* 0x004fe400000e0000 */
[----:B---3--:R-:W-:-:S13]  /*dd70*/  R2UR UR4, R0 ;  /* 0x00000000000472ca */ /* 0x008fda00000e0000 */
[----:B------:R-:W-:-:S12]  /*dd80*/  UIADD3 UR4, -UR5, UR4, URZ ;  /* 0x0000000405047290 */ /* 0x000fd8000fffe13f */
.L_x_2069:
[----:B------:R-:W-:Y:S01]  /*dd90*/  USHF.R.S32.HI UR7, URZ, 0x1f, UR42 ;  /* 0x0000001f3f077899 */ /* 0x000fe2000801142a */
[----:B------:R-:W-:Y:S01]  /*dda0*/  BSSY B1, `(.L_x_2070) ;  /* 0x000001f000017945 */ /* 0x000fe20003800000 */
[----:B------:R-:W-:Y:S01]  /*ddb0*/  USEL UR36, UR36, URZ, !UP0 ;  /* 0x0000003f24247287 */ /* 0x000fe2000c000000 */
[----:B------:R-:W-:Y:S01]  /*ddc0*/  SHF.R.S32.HI R9, RZ, 0x1f, R16 ;  /* 0x0000001fff097819 */ /* 0x000fe20000011410 */
[----:B------:R-:W-:Y:S01]  /*ddd0*/  USEL UR37, UR37, URZ, !UP0 ;  /* 0x0000003f25257287 */ /* 0x000fe2000c000000 */
[----:B-----5:R-:W-:Y:S01]  /*dde0*/  SHF.R.S32.HI R6, RZ, 0x1f, R7 ;  /* 0x0000001fff067819 */ /* 0x020fe20000011407 */
[----:B------:R-:W-:Y:S10]  /*ddf0*/  @P0 BRA `(.L_x_2071) ;  /* 0x0000000000640947 */ /* 0x000ff40003800000 */
[----:B------:R-:W0:Y:S01]  /*de00*/  S2R R2, SR_TID.X ;  /* 0x0000000000027919 */ /* 0x000e220000002100 */
[----:B------:R-:W-:-:S04]  /*de10*/  IMAD.U32 R0, RZ, RZ, UR43 ;  /* 0x0000002bff007e24 */ /* 0x000fc8000f8e00ff */
[----:B0-----:R-:W-:-:S04]  /*de20*/  IMAD R0, R0, 0x80, R2 ;  /* 0x0000008000007824 */ /* 0x001fc800078e0202 */
[----:B------:R-:W-:-:S05]  /*de30*/  VIADD R0, R0, 0xffffff80 ;  /* 0xffffff8000007836 */ /* 0x000fca0000000000 */
[----:B------:R-:W-:-:S13]  /*de40*/  ISETP.GE.AND P0, PT, R0, UR4, PT ;  /* 0x0000000400007c0c */ /* 0x000fda000bf06270 */
[----:B------:R-:W-:Y:S05]  /*de50*/  @P0 BRA `(.L_x_2071) ;  /* 0x00000000004c0947 */ /* 0x000fea0003800000 */
[C---:B------:R-:W-:Y:S01]  /*de60*/  IADD3 R2, P0, R0.reuse, R7, RZ ;  /* 0x0000000700027210 */ /* 0x040fe20007f1e0ff */
        /* <DEDUP_REMOVED lines=18> */
.L_x_2071:
[----:B------:R-:W-:Y:S05]  /*df90*/  BSYNC B1 ;  /* 0x0000000000017941 */ /* 0x000fea0003800000 */
.L_x_2070:
[----:B------:R-:W-:Y:S01]  /*dfa0*/  ULDC.64 UR8, c[0x0][0xaa0] ;  /* 0x0002a80000087ab9 */ /* 0x000fe20000000a00 */
[----:B------:R-:W-:Y:S01]  /*dfb0*/  IMAD.MOV.U32 R2, RZ, RZ, R16 ;  /* 0x000000ffff027224 */ /* 0x000fe200078e0010 */
[----:B------:R-:W-:Y:S01]  /*dfc0*/  UIMAD UR6, UR43, -0x80, UR4 ;  /* 0xffffff802b0678a4 */ /* 0x000fe2000f8e0204 */
[----:B0-----:R-:W-:Y:S01]  /*dfd0*/  IMAD.MOV.U32 R3, RZ, RZ, R9 ;  /* 0x000000ffff037224 */ /* 0x001fe200078e0009 */
[----:B------:R-:W-:Y:S01]  /*dfe0*/  BSSY B1, `(.L_x_2072) ;  /* 0x000002d000017945 */ /* 0x000fe20003800000 */
[----:B------:R-:W-:Y:S02]  /*dff0*/  IMAD R0, R6, UR8, RZ ;  /* 0x0000000806007c24 */ /* 0x000fe4000f8e02ff */
[----:B------:R-:W-:Y:S01]  /*e000*/  IMAD.WIDE.U32 R2, R7, UR8, R2 ;  /* 0x0000000807027c25 */ /* 0x000fe2000f8e0002 */
[----:B------:R-:W-:-:S03]  /*e010*/  ISETP.GE.AND P2, PT, R18, UR6, PT ;  /* 0x0000000612007c0c */ /* 0x000fc6000bf46270 */
[----:B------:R-:W-:Y:S01]  /*e020*/  IMAD R7, R7, UR9, R0 ;  /* 0x0000000907077c24 */ /* 0x000fe2000f8e0200 */
[----:B------:R-:W-:Y:S01]  /*e030*/  ULDC.64 UR8, c[0x0][0xae0] ;  /* 0x0002b80000087ab9 */ /* 0x000fe20000000a00 */
[C---:B------:R-:W-:Y:S01]  /*e040*/  VIADD R4, R18.reuse, 0x60 ;  /* 0x0000006012047836 */ /* 0x040fe20000000000 */
[----:B------:R-:W-:Y:S01]  /*e050*/  UIMAD UR5, UR7, UR8, URZ ;  /* 0x00000008070572a4 */ /* 0x000fe2000f8e023f */
[----:B------:R-:W-:Y:S01]  /*e060*/  IMAD.IADD R3, R3, 0x1, R7 ;  /* 0x0000000103037824 */ /* 0x000fe200078e0207 */
[----:B------:R-:W-:Y:S01]  /*e070*/  SHF.R.S32.HI R7, RZ, 0x1f, R18 ;  /* 0x0000001fff077819 */ /* 0x000fe20000011412 */
[----:B------:R-:W-:Y:S01]  /*e080*/  IMAD.U32 R5, RZ, RZ, UR8 ;  /* 0x00000008ff057e24 */ /* 0x000fe2000f8e00ff */
[----:B------:R-:W-:Y:S01]  /*e090*/  UIMAD UR5, UR42, UR9, UR5 ;  /* 0x000000092a0572a4 */ /* 0x000fe2000f8e0205 */
[----:B------:R-:W-:Y:S01]  /*e0a0*/  VIADD R0, R18, 0x20 ;  /* 0x0000002012007836 */ /* 0x000fe20000000000 */
[----:B------:R-:W-:Y:S01]  /*e0b0*/  ISETP.GE.AND P0, PT, R4, UR6, PT ;  /* 0x0000000604007c0c */ /* 0x000fe2000bf06270 */
[----:B------:R-:W-:Y:S01]  /*e0c0*/  IMAD.WIDE.U32 R2, R5, UR42, R2 ;  /* 0x0000002a05027c25 */ /* 0x000fe2000f8e0002 */
[----:B------:R-:W-:-:S02]  /*e0d0*/  ULDC.64 UR8, c[0x0][0xae8] ;  /* 0x0002ba0000087ab9 */ /* 0x000fc40000000a00 */
[----:B------:R-:W-:Y:S01]  /*e0e0*/  UIMAD UR4, UR37, UR8, URZ ;  /* 0x00000008250472a4 */ /* 0x000fe2000f8e023f */
[----:B------:R-:W-:Y:S01]  /*e0f0*/  VIADD R3, R3, UR5 ;  /* 0x0000000503037c36 */ /* 0x000fe20008000000 */
[----:B------:R-:W-:Y:S01]  /*e100*/  ISETP.GE.AND P3, PT, R0, UR6, PT ;  /* 0x0000000600007c0c */ /* 0x000fe2000bf66270 */
[----:B------:R-:W-:Y:S01]  /*e110*/  IMAD.U32 R5, RZ, RZ, UR8 ;  /* 0x00000008ff057e24 */ /* 0x000fe2000f8e00ff */
[----:B------:R-:W-:Y:S01]  /*e120*/  UIMAD UR4, UR36, UR9, UR4 ;  /* 0x00000009240472a4 */ /* 0x000fe2000f8e0204 */
[----:B------:R-:W-:Y:S02]  /*e130*/  VIADD R0, R18, 0x40 ;  /* 0x0000004012007836 */ /* 0x000fe40000000000 */
[----:B------:R-:W-:-:S03]  /*e140*/  IMAD.WIDE.U32 R4, R5, UR36, R2 ;  /* 0x0000002405047c25 */ /* 0x000fc6000f8e0002 */
[----:B------:R-:W-:Y:S01]  /*e150*/  ISETP.GE.AND P1, PT, R0, UR6, PT ;  /* 0x0000000600007c0c */ /* 0x000fe2000bf26270 */
[----:B------:R-:W-:Y:S02]  /*e160*/  IMAD.U32 R9, RZ, RZ, UR43 ;  /* 0x0000002bff097e24 */ /* 0x000fe4000f8e00ff */
[----:B------:R-:W-:Y:S02]  /*e170*/  IMAD.MOV.U32 R6, RZ, RZ, R18 ;  /* 0x000000ffff067224 */ /* 0x000fe400078e0012 */
        /* <DEDUP_REMOVED lines=19> */
.L_x_2073:
[----:B------:R-:W-:Y:S05]  /*e2b0*/  BSYNC B1 ;  /* 0x0000000000017941 */ /* 0x000fea0003800000 */
.L_x_2072:
        /* <DEDUP_REMOVED lines=20> */
.L_x_2075:
[----:B------:R-:W-:Y:S05]  /*e400*/  BSYNC B1 ;  /* 0x0000000000017941 */ /* 0x000fea0003800000 */
.L_x_2074:
        /* <DEDUP_REMOVED lines=20> */
.L_x_2077:
[----:B------:R-:W-:Y:S05]  /*e550*/  BSYNC B1 ;  /* 0x0000000000017941 */ /* 0x000fea0003800000 */
.L_x_2076:
        /* <DEDUP_REMOVED lines=19> */
.L_x_2068:
[----:B------:R-:W-:Y:S05]  /*e690*/  BSYNC B0 ;  /* 0x0000000000007941 */ /* 0x000fea0003800000 */
.L_x_2059:
[----:B------:R-:W-:Y:S02]  /*e6a0*/  ULDC UR4, c[0x0][0xc14] ;  /* 0x0003050000047ab9 */ /* 0x000fe40000000800 */
[----:B------:R-:W-:-:S13]  /*e6b0*/  ISETP.GE.AND P0, PT, R47, UR4, PT ;  /* 0x000000042f007c0c */ /* 0x000fda000bf06270 */
[----:B------:R-:W-:Y:S05]  /*e6c0*/  @!P0 BRA `(.L_x_2078) ;  /* 0xffffff2400b08947 */ /* 0x000fea000383ffff */
[----:B------:R-:W-:Y:S05]  /*e6d0*/  EXIT ;  /* 0x000000000000794d */ /* 0x000fea0003800000 */
.L_x_2020:
[----:B------:R-:W-:-:S08]  /*e6e0*/  NOP ;  /* 0x0000000000007918 */ /* 0x000fd00000000000 */
[----:B------:R-:W0:-:S00]  /*e6f0*/  USETMAXREG.DEALLOC.CTAPOOL 0x18 ;  /* 0x00000018000079c8 */ /* 0x000e0000080e0500 */
[----:B0-----:R-:W-:Y:S01]  /*e700*/  LOP3.LUT R0, R0, 0x3, RZ, 0xc0, !PT ;  /* 0x0000000300007812 */ /* 0x001fe200078ec0ff */
[----:B------:R-:W-:-:S05]  /*e710*/  IMAD.MOV.U32 R6, RZ, RZ, RZ ;  /* 0x000000ffff067224 */ /* 0x000fca00078e00ff */
[----:B------:R-:W0:Y:S02]  /*e720*/  SHFL.IDX PT, R0, R0, RZ, 0x1f ;  /* 0x00001fff00007589 */ /* 0x000e2400000e0000 */
[----:B0-----:R-:W-:-:S04]  /*e730*/  ISETP.NE.AND P0, PT, R0, RZ, PT ;  /* 0x000000ff0000720c */ /* 0x001fc80003f05270 */
[----:B------:R-:W-:-:S05]  /*e740*/  P2R R0, PR, RZ, 0x1 ;  /* 0x00000001ff007803 */ /* 0x000fca0000000000 */
[----:B------:R0:W-:Y:S04]  /*e750*/  STL [R1+0x30], R0 ;  /* 0x0000300001007387 */ /* 0x0001e80000100800 */
        /* <DEDUP_REMOVED lines=12> */
.L_x_2079:
[----:B0-----:R-:W0:Y:S01]  /*e820*/  S2R R0, SR_TID.X ;  /* 0x0000000000007919 */ /* 0x001e220000002100 */
        /* <DEDUP_REMOVED lines=40> */
.L_x_2085:
        /* <DEDUP_REMOVED lines=14> */
.L_x_2084:
[----:B------:R-:W-:Y:S05]  /*eb90*/  BSYNC B0 ;  /* 0x0000000000007941 */ /* 0x000fea0003800000 */
.L_x_2083:
        /* <DEDUP_REMOVED lines=22> */
.L_x_2081:
        /* <DEDUP_REMOVED lines=25> */
.L_x_2086:
        /* <DEDUP_REMOVED lines=58> */
.L_x_2082:
[----:B------:R0:W-:Y:S01]  /*f230*/  STL [R1+0x20], R0 ;  /* 0x0000200001007387 */ /* 0x0001e20000100800 */
[----:B------:R-:W-:-:S03]  /*f240*/  UMOV UR38, URZ ;  /* 0x0000003f00267c82 */ /* 0x000fc60008000000 */
[----:B------:R0:W-:Y:S02]  /*f250*/  STL [R1+0x24], RZ ;  /* 0x000024ff01007387 */ /* 0x0001e40000100800 */
.L_x_2087:
        /* <DEDUP_REMOVED lines=11> */
.L_x_2080:
[----:B0-----:R-:W-:Y:S01]  /*f310*/  IMAD.MOV.U32 R0, RZ, RZ, 0x1 ;  /* 0x00000001ff007424 */ /* 0x001fe200078e00ff */
[----:B------:R-:W-:Y:S01]  /*f320*/  ULDC UR4, c[0x0][0xc14] ;  /* 0x0003050000047ab9 */ /* 0x000fe20000000800 */
[----:B------:R0:W-:Y:S01]  /*f330*/  STL [R1+0x2c], RZ ;  /* 0x00002cff01007387 */ /* 0x0001e20000100800 */
[----:B------:R-:W-:-:S03]  /*f340*/  UISETP.GE.AND UP0, UPT, UR48, UR4, UPT ;  /* 0x000000043000728c */ /* 0x000fc6000bf06270 */
[----:B------:R0:W-:Y:S03]  /*f350*/  STL [R1+0xc], R0 ;  /* 0x00000c0001007387 */ /* 0x0001e60000100800 */
[----:B------:R-:W-:Y:S01]  /*f360*/  PLOP3.LUT P0, PT, PT, PT, UP0, 0x80, 0x0 ;  /* 0x000000000000781c */ /* 0x000fe20003f0f008 */
[----:B------:R0:W-:-:S12]  /*f370*/  STL [R1], RZ ;  /* 0x000000ff01007387 */ /* 0x0001d80000100800 */
[----:B0-----:R-:W-:Y:S05]  /*f380*/  @P0 BRA `(.L_x_2088) ;  /* 0x0000003c00e80947 */ /* 0x001fea0003800000 */
        /* <DEDUP_REMOVED lines=26> */
[----:B------:R1:W-:Y:S01]  /*f530*/  STL [R1], RZ ;  /* 0x000000ff01007387 */ /* 0x0003e20000100800 */
[----:B0-----:R-:W-:-:S05]  /*f540*/  IMAD.MOV.U32 R0, RZ, RZ, 0x40 ;  /* 0x00000040ff007424 */ /* 0x001fca00078e00ff */
[----:B------:R-:W-:Y:S01]  /*f550*/  SEL R2, R0, 0xffffffc0, !P0 ;  /* 0xffffffc000027807 */ /* 0x000fe20004000000 */
[----:B------:R-:W-:-:S05]  /*f560*/  IMAD.MOV.U32 R0, RZ, RZ, 0x1 ;  /* 0x00000001ff007424 */ /* 0x000fca00078e00ff */
[----:B------:R1:W-:Y:S04]  /*f570*/  STL [R1+0xc], R0 ;  /* 0x00000c0001007387 */ /* 0x0003e80000100800 */
[----:B------:R1:W-:Y:S02]  /*f580*/  STL [R1+0x2c], RZ ;  /* 0x00002cff01007387 */ /* 0x0003e40000100800 */
.L_x_2150:
[----:B------:R-:W-:Y:S01]  /*f590*/  ULDC.64 UR4, c[0x0][0xc60] ;  /* 0x0003180000047ab9 */ /* 0x000fe20000000a00 */
[----:B------:R-:W-:Y:S01]  /*f5a0*/  ULDC.64 UR10, c[0x0][0xa00] ;  /* 0x00028000000a7ab9 */ /* 0x000fe20000000a00 */
[----:B------:R-:W-:Y:S01]  /*f5b0*/  UIMAD.WIDE UR4, UR48, 0x4, UR4 ;  /* 0x00000004300478a5 */ /* 0x000fe2000f8e0204 */
[----:B------:R-:W-:Y:S01]  /*f5c0*/  ULDC.64 UR6, c[0x0][0xa18] ;  /* 0x0002860000067ab9 */ /* 0x000fe20000000a00 */
[----:B------:R-:W-:-:S04]  /*f5d0*/  ULDC.64 UR12, c[0x0][0xa08] ;  /* 0x00028200000c7ab9 */ /* 0x000fc80000000a00 */
[----:B------:R-:W-:Y:S02]  /*f5e0*/  IMAD.U32 R2, RZ, RZ, UR4 ;  /* 0x00000004ff027e24 */ /* 0x000fe4000f8e00ff */
[----:B------:R-:W-:Y:S01]  /*f5f0*/  IMAD.U32 R3, RZ, RZ, UR5 ;  /* 0x00000005ff037e24 */ /* 0x000fe2000f8e00ff */
[----:B------:R-:W-:-:S04]  /*f600*/  ULDC.64 UR4, c[0x0][0xa28] ;  /* 0x00028a0000047ab9 */ /* 0x000fc80000000a00 */
[----:B--2---:R-:W2:Y:S01]  /*f610*/  LDG.E R2, desc[UR54][R2.64] ;  /* 0x0000003602027981 */ /* 0x004ea2000c1e1900 */
[----:B------:R-:W-:Y:S01]  /*f620*/  UISETP.NE.U32.AND UP0, UPT, UR4, URZ, UPT ;  /* 0x0000003f0400728c */ /* 0x000fe2000bf05070 */
[----:B-1----:R-:W-:-:S03]  /*f630*/  IMAD.MOV.U32 R0, RZ, RZ, RZ ;  /* 0x000000ffff007224 */ /* 0x002fc600078e00ff */
[----:B------:R-:W-:-:S06]  /*f640*/  UISETP.NE.AND.EX UP0, UPT, UR5, URZ, UPT, UP0 ;  /* 0x0000003f0500728c */ /* 0x000fcc000bf05300 */
[----:B------:R-:W-:Y:S02]  /*f650*/  PLOP3.LUT P0, PT, PT, PT, UP0, 0x80, 0x0 ;  /* 0x000000000000781c */ /* 0x000fe40003f0f008 */
[----:B------:R-:W-:-:S04]  /*f660*/  ISETP.NE.U32.AND P1, PT, RZ, UR12, PT ;  /* 0x0000000cff007c0c */ /* 0x000fc8000bf25070 */
[----:B------:R-:W-:Y:S01]  /*f670*/  ISETP.NE.AND.EX P1, PT, RZ, UR13, PT, P1 ;  /* 0x0000000dff007c0c */ /* 0x000fe2000bf25310 */
[----:B------:R-:W-:Y:S02]  /*f680*/  IMAD.MOV.U32 R18, RZ, RZ, RZ ;  /* 0x000000ffff127224 */ /* 0x000fe400078e00ff */
[----:B------:R-:W-:Y:S01]  /*f690*/  IMAD.MOV.U32 R9, RZ, RZ, RZ ;  /* 0x000000ffff097224 */ /* 0x000fe200078e00ff */
[----:B--2---:R-:W-:-:S13]  /*f6a0*/  R2UR UR45, R2 ;  /* 0x00000000022d72ca */ /* 0x004fda00000e0000 */
[----:B------:R-:W-:Y:S02]  /*f6b0*/  USHF.R.S32.HI UR44, URZ, 0x1f, UR45 ;  /* 0x0000001f3f2c7899 */ /* 0x000fe4000801142d */
[----:B------:R-:W-:-:S04]  /*f6c0*/  @UP0 ULEA UR4, UP1, UR45, UR4, 0x2 ;  /* 0x000000042d040291 */ /* 0x000fc8000f82103f */
[----:B------:R-:W-:Y:S02]  /*f6d0*/  @UP0 ULEA.HI.X UR5, UR45, UR5, UR44, 0x2, UP1 ;  /* 0x000000052d050291 */ /* 0x000fe400088f142c */
[----:B------:R-:W-:Y:S01]  /*f6e0*/  USHF.L.U32 UR43, UR45, 0x2, URZ ;  /* 0x000000022d2b7899 */ /* 0x000fe2000800063f */
[----:B------:R-:W-:Y:S01]  /*f6f0*/  IMAD.U32 R2, RZ, RZ, UR4 ;  /* 0x00000004ff027e24 */ /* 0x000fe2000f8e00ff */
[----:B------:R-:W-:Y:S02]  /*f700*/  USHF.L.U64.HI UR44, UR45, 0x2, UR44 ;  /* 0x000000022d2c7899 */ /* 0x000fe4000801022c */
[----:B------:R-:W-:Y:S01]  /*f710*/  IMAD.U32 R3, RZ, RZ, UR5 ;  /* 0x00000005ff037e24 */ /* 0x000fe2000f8e00ff */
[----:B------:R-:W-:-:S04]  /*f720*/  UIADD3 UR5, UP0, UR43, UR10, URZ ;  /* 0x0000000a2b057290 */ /* 0x000fc8000ff1e03f */
[----:B------:R-:W-:Y:S01]  /*f730*/  UIADD3.X UR8, UR44, UR11, URZ, UP0, !UPT ;  /* 0x0000000b2c087290 */ /* 0x000fe200087fe43f */
[----:B0-----:R0:W5:Y:S01]  /*f740*/  @P0 LDG.E R0, desc[UR54][R2.64] ;  /* 0x0000003602000981 */ /* 0x001162000c1e1900 */
[----:B------:R-:W-:Y:S01]  /*f750*/  UISETP.NE.U32.AND UP0, UPT, UR6, URZ, UPT ;  /* 0x0000003f0600728c */ /* 0x000fe2000bf05070 */
[----:B------:R-:W-:Y:S01]  /*f760*/  ISETP.NE.U32.AND P0, PT, RZ, UR10, PT ;  /* 0x0000000aff007c0c */ /* 0x000fe2000bf05070 */
[----:B------:R-:W-:Y:S02]  /*f770*/  UIADD3 UR9, UP1, UR43, UR12, URZ ;  /* 0x0000000c2b097290 */ /* 0x000fe4000ff3e03f */
[----:B------:R-:W-:Y:S01]  /*f780*/  UISETP.NE.AND.EX UP0, UPT, UR7, URZ, UPT, UP0 ;  /* 0x0000003f0700728c */ /* 0x000fe2000bf05300 */
[----:B------:R-:W-:Y:S01]  /*f790*/  ISETP.NE.AND.EX P0, PT, RZ, UR11, PT, P0 ;  /* 0x0000000bff007c0c */ /* 0x000fe2000bf05300 */
[----:B------:R-:W-:Y:S02]  /*f7a0*/  UIADD3.X UR4, UR44, UR13, URZ, UP1, !UPT ;  /* 0x0000000d2c047290 */ /* 0x000fe40008ffe43f */
[----:B------:R-:W-:-:S02]  /*f7b0*/  IMAD.U32 R4, RZ, RZ, UR9 ;  /* 0x00000009ff047e24 */ /* 0x000fc4000f8e00ff */
[----:B0-----:R-:W-:Y:S02]  /*f7c0*/  IMAD.U32 R2, RZ, RZ, UR5 ;  /* 0x00000005ff027e24 */ /* 0x001fe4000f8e00ff */
[----:B------:R-:W-:Y:S01]  /*f7d0*/  IMAD.U32 R5, RZ, RZ, UR4 ;  /* 0x00000004ff057e24 */ /* 0x000fe2000f8e00ff */
[----:B------:R-:W-:Y:S01]  /*f7e0*/  PLOP3.LUT P2, PT, PT, PT, UP0, 0x80, 0x0 ;  /* 0x000000000000781c */ /* 0x000fe20003f4f008 */
[----:B------:R-:W-:Y:S01]  /*f7f0*/  IMAD.U32 R3, RZ, RZ, UR8 ;  /* 0x00000008ff037e24 */ /* 0x000fe2000f8e00ff */
[----:B------:R-:W-:Y:S02]  /*f800*/  @UP0 UIADD3 UR4, UP1, UR43, UR6, URZ ;  /* 0x000000062b040290 */ /* 0x000fe4000ff3e03f */
[----:B------:R0:W5:Y:S02]  /*f810*/  @P1 LDG.E R9, desc[UR54][R4.64] ;  /* 0x0000003604091981 */ /* 0x000164000c1e1900 */
[----:B------:R-:W-:Y:S01]  /*f820*/  @UP0 UIADD3.X UR5, UR44, UR7, URZ, UP1, !UPT ;  /* 0x000000072c050290 */ /* 0x000fe20008ffe43f */
[----:B------:R-:W-:Y:S01]  /*f830*/  ULDC UR6, c[0x0][0x288] ;  /* 0x0000a20000067ab9 */ /* 0x000fe20000000800 */
[----:B------:R-:W-:Y:S01]  /*f840*/  IMAD.U32 R6, RZ, RZ, UR4 ;  /* 0x00000004ff067e24 */ /* 0x000fe2000f8e00ff */
[----:B------:R0:W5:Y:S01]  /*f850*/  @P0 LDG.E R18, desc[UR54][R2.64] ;  /* 0x0000003602120981 */ /* 0x000162000c1e1900 */
[----:B------:R-:W-:-:S02]  /*f860*/  IMAD.U32 R8, RZ, RZ, UR6 ;  /* 0x00000006ff087e24 */ /* 0x000fc4000f8e00ff */
[----:B------:R-:W-:-:S05]  /*f870*/  IMAD.U32 R7, RZ, RZ, UR5 ;  /* 0x00000005ff077e24 */ /* 0x000fca000f8e00ff */
[----:B------:R0:W5:Y:S01]  /*f880*/  @P2 LDG.E R8, desc[UR54][R6.64] ;  /* 0x0000003606082981 */ /* 0x000162000c1e1900 */
[----:B------:R-:W-:Y:S05]  /*f890*/  @P2 BRA `(.L_x_2089) ;  /* 0x0000000000102947 */ /* 0x000fea0003800000 */
[----:B------:R-:W-:Y:S05]  /*f8a0*/  @!P0 BRA `(.L_x_2089) ;  /* 0x00000000000c8947 */ /* 0x000fea0003800000 */
[----:B0-----:R-:W2:Y:S04]  /*f8b0*/  LDG.E R7, desc[UR54][R2.64] ;  /* 0x0000003602077981 */ /* 0x001ea8000c1e1900 */
[----:B-----5:R-:W2:Y:S02]  /*f8c0*/  LDG.E R8, desc[UR54][R2.64+0x4] ;  /* 0x0000043602087981 */ /* 0x020ea4000c1e1900 */
[----:B--2---:R-:W-:-:S07]  /*f8d0*/  IMAD.IADD R8, R8, 0x1, -R7 ;  /* 0x0000000108087824 */ /* 0x004fce00078e0a07 */
.L_x_2089:
[----:B0----5:R-:W-:Y:S01]  /*f8e0*/  IMAD.IADD R2, R9, 0x1, R0 ;  /* 0x0000000109027824 */ /* 0x021fe200078e0200 */
[----:B------:R-:W-:Y:S01]  /*f8f0*/  ULDC.64 UR4, c[0x0][0x3f8] ;  /* 0x0000fe0000047ab9 */ /* 0x000fe20000000a00 */
[----:B------:R-:W-:Y:S01]  /*f900*/  ULDC.64 UR6, c[0x0][0xa20] ;  /* 0x0002880000067ab9 */ /* 0x000fe20000000a00 */
[----:B------:R-:W-:Y:S01]  /*f910*/  UISETP.NE.U32.AND UP0, UPT, UR4, URZ, UPT ;  /* 0x0000003f0400728c */ /* 0x000fe2000bf05070 */
[----:B------:R-:W-:Y:S01]  /*f920*/  ISETP.NE.U32.AND P0, PT, RZ, UR6, PT ;  /* 0x00000006ff007c0c */ /* 0x000fe2000bf05070 */
[----:B------:R0:W-:Y:S01]  /*f930*/  STL [R1+0x18], R2 ;  /* 0x0000180201007387 */ /* 0x0001e20000100800 */
[----:B------:R-:W-:Y:S01]  /*f940*/  ULDC UR4, c[0x0][0x404] ;  /* 0x0001010000047ab9 */ /* 0x000fe20000000800 */
[----:B------:R-:W-:Y:S01]  /*f950*/  UISETP.NE.AND.EX UP0, UPT, UR5, URZ, UPT, UP0 ;  /* 0x0000003f0500728c */ /* 0x000fe2000bf05300 */
[----:B------:R-:W-:Y:S02]  /*f960*/  ISETP.NE.AND.EX P0, PT, RZ, UR7, PT, P0 ;  /* 0x00000007ff007c0c */ /* 0x000fe4000bf05300 */
[----:B------:R-:W-:Y:S01]  /*f970*/  ULDC UR5, c[0x0][0x2e0] ;  /* 0x0000b80000057ab9 */ /* 0x000fe20000000800 */
[----:B------:R-:W-:-:S04]  /*f980*/  USEL UR4, UR4, 0x1, UP0 ;  /* 0x0000000104047887 */ /* 0x000fc80008000000 */
[----:B------:R-:W-:-:S06]  /*f990*/  UIMAD UR4, UR4, UR5, URZ ;  /* 0x00000005040472a4 */ /* 0x000fcc000f8e023f */
[----:B------:R-:W-:Y:S01]  /*f9a0*/  IMAD.U32 R3, RZ, RZ, UR4 ;  /* 0x00000004ff037e24 */ /* 0x000fe2000f8e00ff */
[----:B0-----:R-:W-:Y:S06]  /*f9b0*/  @!P0 BRA `(.L_x_2090) ;  /* 0x0000000000188947 */ /* 0x001fec0003800000 */
[----:B------:R-:W-:-:S04]  /*f9c0*/  UIADD3 UR4, UP0, UR43, UR6, URZ ;  /* 0x000000062b047290 */ /* 0x000fc8000ff1e03f */
[----:B------:R-:W-:Y:S02]  /*f9d0*/  UIADD3.X UR5, UR44, UR7, URZ, UP0, !UPT ;  /* 0x000000072c057290 */ /* 0x000fe400087fe43f */
[----:B------:R-:W-:-:S04]  /*f9e0*/  IMAD.U32 R2, RZ, RZ, UR4 ;  /* 0x00000004ff027e24 */ /* 0x000fc8000f8e00ff */
[----:B------:R-:W-:-:S06]  /*f9f0*/  IMAD.U32 R3, RZ, RZ, UR5 ;  /* 0x00000005ff037e24 */ /* 0x000fcc000f8e00ff */
[----:B------:R0:W5:Y:S01]  /*fa00*/  LDG.E R3, desc[UR54][R2.64] ;  /* 0x0000003602037981 */ /* 0x000162000c1e1900 */
[----:B------:R-:W-:Y:S05]  /*fa10*/  BRA `(.L_x_2091) ;  /* 0x0000000000107947 */ /* 0x000fea0003800000 */
.L_x_2090:
[----:B------:R-:W-:Y:S05]  /*fa20*/  @!P1 BRA `(.L_x_2091) ;  /* 0x00000000000c9947 */ /* 0x000fea0003800000 */
[----:B------:R-:W2:Y:S04]  /*fa30*/  LDG.E R2, desc[UR54][R4.64] ;  /* 0x0000003604027981 */ /* 0x000ea8000c1e1900 */
[----:B------:R-:W2:Y:S02]  /*fa40*/  LDG.E R3, desc[UR54][R4.64+0x4] ;  /* 0x0000043604037981 */ /* 0x000ea4000c1e1900 */
[----:B--2---:R-:W-:-:S07]  /*fa50*/  IMAD.IADD R3, R3, 0x1, -R2 ;  /* 0x0000000103037824 */ /* 0x004fce00078e0a02 */
.L_x_2091:
[----:B------:R-:W2:Y:S01]  /*fa60*/  LDL R19, [R1+0x24] ;  /* 0x0000240001137983 */ /* 0x000ea20000100800 */
[----:B-----5:R-:W-:Y:S01]  /*fa70*/  IMAD.IADD R3, R3, 0x1, -R0 ;  /* 0x0000000103037824 */ /* 0x020fe200078e0a00 */
[----:B------:R-:W-:Y:S01]  /*fa80*/  BSSY B6, `(.L_x_2092) ;  /* 0x00002c2000067945 */ /* 0x000fe20003800000 */
[----:B--2---:R-:W-:-:S04]  /*fa90*/  LEA R0, R19, 0x11f, 0x7 ;  /* 0x0000011f13007811 */ /* 0x004fc800078e38ff */
[C---:B------:R-:W-:Y:S01]  /*faa0*/  IADD3 R0, R3.reuse, R0, -R8 ;  /* 0x0000000003007210 */ /* 0x040fe20007ffe808 */
[----:B------:R-:W-:-:S04]  /*fab0*/  VIADD R3, R3, 0x9f ;  /* 0x0000009f03037836 */ /* 0x000fc80000000000 */
[----:B------:R-:W-:-:S04]  /*fac0*/  IMAD.HI R3, R3, 0x66666667, RZ ;  /* 0x6666666703037827 */ /* 0x000fc800078e02ff */
[----:B0-----:R-:W-:Y:S01]  /*fad0*/  IMAD.HI R2, R0, 0x66666667, RZ ;  /* 0x6666666700027827 */ /* 0x001fe200078e02ff */
[----:B------:R-:W-:-:S04]  /*fae0*/  SHF.R.U32.HI R0, RZ, 0x1f, R3 ;  /* 0x0000001fff007819 */ /* 0x000fc80000011603 */
[----:B------:R-:W-:Y:S02]  /*faf0*/  LEA.HI.SX32 R0, R3, R0, 0x1a ;  /* 0x0000000003007211 */ /* 0x000fe400078fd2ff */
[----:B------:R-:W-:-:S04]  /*fb00*/  SHF.R.U32.HI R3, RZ, 0x1f, R2 ;  /* 0x0000001fff037819 */ /* 0x000fc80000011602 */
[----:B------:R-:W-:-:S04]  /*fb10*/  LEA.HI.SX32 R3, R2, R3, 0x1a ;  /* 0x0000000302037211 */ /* 0x000fc800078fd2ff */
[----:B------:R-:W-:-:S04]  /*fb20*/  VIMNMX R16, R0, R3, PT ;  /* 0x0000000300107248 */ /* 0x000fc80003fe0100 */
[----:B------:R-:W-:-:S13]  /*fb30*/  ISETP.GT.AND P0, PT, R16, RZ, PT ;  /* 0x000000ff1000720c */ /* 0x000fda0003f04270 */
[----:B------:R-:W-:Y:S05]  /*fb40*/  @P0 BRA `(.L_x_2093) ;  /* 0x0000000000480947 */ /* 0x000fea0003800000 */
        /* <DEDUP_REMOVED lines=18> */
.L_x_2093:
        /* <DEDUP_REMOVED lines=23> */
.L_x_2095:
        /* <DEDUP_REMOVED lines=20> */
.L_x_2096:
        /* <DEDUP_REMOVED lines=20> */
.L_x_2097:
        /* <DEDUP_REMOVED lines=18> */
.L_x_2098:
[----:B------:R-:W0:Y:S01]  /*10180*/  LDC R0, c[0x0][0x428] ;  /* 0x00010a00ff007b82 */ /* 0x000e220000000800 */
[----:B------:R-:W-:Y:S01]  /*10190*/  ULDC.64 UR4, c[0x0][0x9f8] ;  /* 0x00027e0000047ab9 */ /* 0x000fe20000000a00 */
[----:B------:R-:W-:Y:S01]  /*101a0*/  IMAD.U32 R2, RZ, RZ, UR38 ;  /* 0x00000026ff027e24 */ /* 0x000fe2000f8e00ff */
[----:B------:R-:W-:Y:S01]  /*101b0*/  UISETP.NE.U32.AND UP0, UPT, UR4, URZ, UPT ;  /* 0x0000003f0400728c */ /* 0x000fe2000bf05070 */
[----:B------:R-:W-:Y:S01]  /*101c0*/  IMAD.U32 R10, RZ, RZ, UR45 ;  /* 0x0000002dff0a7e24 */ /* 0x000fe2000f8e00ff */
[----:B------:R-:W1:Y:S01]  /*101d0*/  S2R R4, SR_TID.X ;  /* 0x0000000000047919 */ /* 0x000e620000002100 */
[----:B------:R-:W-:Y:S01]  /*101e0*/  IMAD R6, R19, 0x80, R18 ;  /* 0x0000008013067824 */ /* 0x000fe200078e0212 */
[----:B------:R-:W-:Y:S01]  /*101f0*/  UISETP.NE.AND.EX UP0, UPT, UR5, URZ, UPT, UP0 ;  /* 0x0000003f0500728c */ /* 0x000fe2000bf05300 */
[----:B------:R-:W-:-:S05]  /*10200*/  ULDC.64 UR14, c[0x0][0xa08] ;  /* 0x00028200000e7ab9 */ /* 0x000fca0000000a00 */
[----:B------:R-:W-:-:S05]  /*10210*/  PLOP3.LUT P1, PT, PT, PT, UP0, 0x80, 0x0 ;  /* 0x000000000000781c */ /* 0x000fca0003f2f008 */
[----:B------:R-:W-:-:S04]  /*10220*/  @UP0 UIADD3 UR4, UP1, UR43, UR4, URZ ;  /* 0x000000042b040290 */ /* 0x000fc8000ff3e03f */
[----:B------:R-:W-:Y:S01]  /*10230*/  @UP0 UIADD3.X UR5, UR44, UR5, URZ, UP1, !UPT ;  /* 0x000000052c050290 */ /* 0x000fe20008ffe43f */
[----:B0-----:R-:W-:-:S13]  /*10240*/  ISETP.NE.AND P0, PT, R0, 0x1, PT ;  /* 0x000000010000780c */ /* 0x001fda0003f05270 */
[----:B------:R-:W0:Y:S01]  /*10250*/  @P0 LDC R0, c[0x0][0x42c] ;  /* 0x00010b00ff000b82 */ /* 0x000e220000000800 */
[----:B-1----:R-:W-:-:S07]  /*10260*/  LOP3.LUT R17, R4, 0x7f, RZ, 0xc0, !PT ;  /* 0x0000007f04117812 */ /* 0x002fce00078ec0ff */
[----:B------:R-:W1:Y:S01]  /*10270*/  @P0 LDC R3, c[0x0][0x430] ;  /* 0x00010c00ff030b82 */ /* 0x000e620000000800 */
[----:B0-----:R-:W-:-:S05]  /*10280*/  @P0 IMAD.HI.U32 R0, R0, UR38, RZ ;  /* 0x0000002600000c27 */ /* 0x001fca000f8e00ff */
[----:B-1----:R-:W-:Y:S01]  /*10290*/  @P0 SHF.R.U32.HI R2, RZ, R3, R0 ;  /* 0x00000003ff020219 */ /* 0x002fe20000011600 */
[----:B------:R-:W-:-:S04]  /*102a0*/  IMAD.U32 R3, RZ, RZ, UR5 ;  /* 0x00000005ff037e24 */ /* 0x000fc8000f8e00ff */
[----:B------:R0:W-:Y:S02]  /*102b0*/  STL [R1+0x8], R2 ;  /* 0x0000080201007387 */ /* 0x0001e40000100800 */
[----:B0-----:R-:W-:Y:S01]  /*102c0*/  IMAD.U32 R2, RZ, RZ, UR4 ;  /* 0x00000004ff027e24 */ /* 0x001fe2000f8e00ff */
[----:B------:R-:W-:-:S04]  /*102d0*/  ULDC.64 UR4, c[0x0][0xa00] ;  /* 0x0002800000047ab9 */ /* 0x000fc80000000a00 */
[----:B------:R0:W2:Y:S01]  /*102e0*/  @P1 LDG.E R10, desc[UR54][R2.64] ;  /* 0x00000036020a1981 */ /* 0x0000a2000c1e1900 */
[----:B------:R-:W-:Y:S01]  /*102f0*/  ISETP.NE.AND P1, PT, R17, RZ, PT ;  /* 0x000000ff1100720c */ /* 0x000fe20003f25270 */
[----:B------:R-:W-:Y:S01]  /*10300*/  UMOV UR36, URZ ;  /* 0x0000003f00247c82 */ /* 0x000fe20008000000 */
[----:B------:R-:W-:Y:S01]  /*10310*/  ISETP.NE.U32.AND P0, PT, RZ, UR4, PT ;  /* 0x00000004ff007c0c */ /* 0x000fe2000bf05070 */
[----:B------:R-:W-:Y:S01]  /*10320*/  UMOV UR4, 0x40 ;  /* 0x0000004000047882 */ /* 0x000fe20000000000 */
[----:B------:R-:W-:Y:S01]  /*10330*/  R2UR UR37, R6 ;  /* 0x00000000062572ca */ /* 0x000fe200000e0000 */
[----:B------:R-:W-:Y:S01]  /*10340*/  UMOV UR6, UR38 ;  /* 0x0000002600067c82 */ /* 0x000fe20008000000 */
[----:B------:R-:W-:Y:S01]  /*10350*/  ISETP.NE.AND.EX P0, PT, RZ, UR5, PT, P0 ;  /* 0x00000005ff007c0c */ /* 0x000fe2000bf05300 */
[----:B------:R-:W-:Y:S01]  /*10360*/  UMOV UR8, 0x80 ;  /* 0x0000008000087882 */ /* 0x000fe20000000000 */
[----:B------:R-:W-:Y:S01]  /*10370*/  UMOV UR10, UR38 ;  /* 0x00000026000a7c82 */ /* 0x000fe20008000000 */
[----:B0-----:R-:W0:Y:S01]  /*10380*/  LDC.64 R2, c[0x0][0x3f8] ;  /* 0x0000fe00ff027b82 */ /* 0x001e220000000a00 */
[----:B------:R-:W-:-:S02]  /*10390*/  SEL R7, RZ, UR45, P0 ;  /* 0x0000002dff077c07 */ /* 0x000fc40008000000 */
[----:B------:R-:W-:Y:S01]  /*103a0*/  SHF.R.U32.HI R4, RZ, 0x5, R4 ;  /* 0x00000005ff047819 */ /* 0x000fe20000011604 */
[----:B------:R-:W-:Y:S01]  /*103b0*/  VOTEU.ALL UP1, P1 ;  /* 0x00000000003f7886 */ /* 0x000fe20000820000 */
[----:B------:R-:W-:Y:S02]  /*103c0*/  R2UR UR39, R7 ;  /* 0x00000000072772ca */ /* 0x000fe400000e0000 */
[----:B------:R-:W-:Y:S01]  /*103d0*/  LOP3.LUT R4, R4, 0x3, RZ, 0xc0, !PT ;  /* 0x0000000304047812 */ /* 0x000fe200078ec0ff */
[----:B------:R-:W-:Y:S01]  /*103e0*/  UMOV UR5, UR37 ;  /* 0x0000002500057c82 */ /* 0x000fe20008000000 */
[----:B------:R-:W-:Y:S01]  /*103f0*/  @!UP1 UIADD3 UR12, UP0, UR50, 0x270, URZ ;  /* 0x00000270320c9890 */ /* 0x000fe2000ff1e03f */
[----:B------:R-:W-:-:S03]  /*10400*/  UMOV UR9, UR37 ;  /* 0x0000002500097c82 */ /* 0x000fc60008000000 */
[----:B------:R-:W-:-:S05]  /*10410*/  @!UP1 UIADD3.X UR13, URZ, UR51, URZ, UP0, !UPT ;  /* 0x000000333f0d9290 */ /* 0x000fca00087fe43f */
[----:B------:R-:W-:Y:S01]  /*10420*/  UMOV UR7, UR39 ;  /* 0x0000002700077c82 */ /* 0x000fe20008000000 */
[----:B------:R-:W-:-:S03]  /*10430*/  UMOV UR11, UR39 ;  /* 0x00000027000b7c82 */ /* 0x000fc60008000000 */
[----:B------:R1:W-:Y:S01]  /*10440*/  @!UP1 UTMAPF.L2.4D [UR36], [UR12] ;  /* 0x000000240c0095b8 */ /* 0x0003e20008018000 */
[----:B0-----:R-:W-:Y:S01]  /*10450*/  LOP3.LUT P0, RZ, R2, UR14, RZ, 0xfc, !PT ;  /* 0x0000000e02ff7c12 */ /* 0x001fe2000f80fcff */
[----:B------:R-:W-:-:S03]  /*10460*/  UMOV UR14, 0xffffffff ;  /* 0xffffffff000e7882 */ /* 0x000fc60000000000 */
[----:B------:R-:W-:Y:S01]  /*10470*/  LOP3.LUT P0, RZ, R3, UR15, RZ, 0xfc, P0 ;  /* 0x0000000f03ff7c12 */ /* 0x000fe2000800fcff */
[----:B------:R1:W-:Y:S01]  /*10480*/  @!UP1 UTMAPF.L2.4D [UR4], [UR12] ;  /* 0x000000040c0095b8 */ /* 0x0003e20008018000 */
[----:B------:R1:W-:Y:S01]  /*10490*/  @!UP1 UTMAPF.L2.4D [UR8], [UR12] ;  /* 0x000000080c0095b8 */ /* 0x0003e20008018000 */
[----:B--2---:R-:W-:Y:S01]  /*104a0*/  SHF.R.S32.HI R19, RZ, 0x1f, R10 ;  /* 0x0000001fff137819 */ /* 0x004fe2000001140a */
[----:B------:R1:W-:Y:S01]  /*104b0*/  STL [R1+0x10], R10 ;  /* 0x0000100a01007387 */ /* 0x0003e20000100800 */
[----:B------:R-:W-:-:S03]  /*104c0*/  SEL R0, R10, RZ, !P0 ;  /* 0x000000ff0a007207 */ /* 0x000fc60004000000 */
[----:B------:R1:W-:Y:S01]  /*104d0*/  STL [R1+0x14], R19 ;  /* 0x0000141301007387 */ /* 0x0003e20000100800 */
[----:B------:R-:W-:Y:S05]  /*104e0*/  BRA.DIV UR14, `(.L_x_2099) ;  /* 0x000000360e447947 */ /* 0x000fea000b800000 */
[----:B------:R0:W2:Y:S02]  /*104f0*/  SHFL.IDX PT, R14, R4, RZ, 0x1f ;  /* 0x00001fff040e7589 */ /* 0x0000a400000e0000 */
.L_x_2169:
[----:B--2---:R-:W-:Y:S02]  /*10500*/  ISETP.NE.AND P0, PT, R14, RZ, PT ;  /* 0x000000ff0e00720c */ /* 0x004fe40003f05270 */
[----:B------:R-:W-:-:S11]  /*10510*/  PLOP3.LUT P6, PT, PT, PT, PT, 0x8, 0x0 ;  /* 0x000000000000781c */ /* 0x000fd60003fce170 */
[----:B------:R-:W-:Y:S05]  /*10520*/  @P0 BRA `(.L_x_2100) ;  /* 0x0000000800000947 */ /* 0x000fea0003800000 */
[----:B-1----:R-:W-:Y:S01]  /*10530*/  UMOV UR4, 0xffffffff ;  /* 0xffffffff00047882 */ /* 0x002fe20000000000 */
[----:B------:R-:W-:Y:S02]  /*10540*/  VIADD R8, R16, 0xffffffff ;  /* 0xffffffff10087836 */ /* 0x000fe40000000000 */
[----:B------:R-:W-:Y:S05]  /*10550*/  BRA.DIV UR4, `(.L_x_2101) ;  /* 0x0000003604487947 */ /* 0x000fea000b800000 */
[----:B------:R-:W-:-:S13]  /*10560*/  ELECT P6, URZ, PT ;  /* 0x00000000003f782f */ /* 0x000fda00038c0000 */
.L_x_2172:
        /* <DEDUP_REMOVED lines=22> */
.L_x_2103:
[----:B-1----:R-:W2:Y:S04]  /*106d0*/  LDL R3, [R1] ;  /* 0x0000000001037983 */ /* 0x002ea80000100800 */
[----:B------:R-:W3:Y:S01]  /*106e0*/  LDL R2, [R1+0xc] ;  /* 0x00000c0001027983 */ /* 0x000ee20000100800 */
[----:B------:R-:W-:Y:S02]  /*106f0*/  ISETP.NE.AND P0, PT, R17, RZ, PT ;  /* 0x000000ff1100720c */ /* 0x000fe40003f05270 */
[----:B--2---:R-:W-:Y:S02]  /*10700*/  LEA R3, R3, UR41, 0x3 ;  /* 0x0000002903037c11 */ /* 0x004fe4000f8e18ff */
[----:B---3--:R-:W-:-:S04]  /*10710*/  SHF.L.U32 R2, R2, 0x1f, RZ ;  /* 0x0000001f02027819 */ /* 0x008fc800000006ff */
[----:B------:R-:W1:Y:S02]  /*10720*/  SYNCS.PHASECHK.TRANS64.TRYWAIT P2, [R3+URZ+0x29880], R2 ;  /* 0x02988002030075a7 */ /* 0x000e64000804017f */
[----:B-1----:R-:W-:Y:S05]  /*10730*/  @!P2 BRA `(.L_x_2104) ;  /* 0x0000003000f0a947 */ /* 0x002fea0003800000 */
.L_x_2173:
        /* <DEDUP_REMOVED lines=8> */
.L_x_2105:
        /* <DEDUP_REMOVED lines=20> */
.L_x_2174:
        /* <DEDUP_REMOVED lines=8> */
.L_x_2107:
        /* <DEDUP_REMOVED lines=28> */
.L_x_2102:
        /* <DEDUP_REMOVED lines=31> */
.L_x_2100:
[----:B------:R-:W2:Y:S01]  /*10d30*/  LDL.LU R3, [R1+0x2c] ;  /* 0x00002c0001037983 */ /* 0x000ea20000300800 */
[----:B------:R-:W-:Y:S01]  /*10d40*/  BSSY B0, `(.L_x_2108) ;  /* 0x000000a000007945 */ /* 0x000fe20003800000 */
[----:B------:R-:W-:Y:S01]  /*10d50*/  ISETP.GE.AND P2, PT, R16, 0x2, PT ;  /* 0x000000021000780c */ /* 0x000fe20003f46270 */
        /* <DEDUP_REMOVED lines=8> */
.L_x_2175:
[----:B-1----:R-:W-:Y:S05]  /*10de0*/  BSYNC B0 ;  /* 0x0000000000007941 */ /* 0x002fea0003800000 */
.L_x_2108:
[----:B------:R-:W-:Y:S05]  /*10df0*/  @!P2 BRA `(.L_x_2110) ;  /* 0x000000100018a947 */ /* 0x000fea0003800000 */
[----:B------:R1:W5:Y:S01]  /*10e00*/  LDL.LU R6, [R1+0xc] ;  /* 0x00000c0001067983 */ /* 0x0003620000300800 */
[----:B------:R-:W-:-:S03]  /*10e10*/  VIADD R20, R16, 0xfffffffe ;  /* 0xfffffffe10147836 */ /* 0x000fc60000000000 */
[----:B------:R1:W5:Y:S04]  /*10e20*/  LDL.LU R7, [R1] ;  /* 0x0000000001077983 */ /* 0x0003680000300800 */
.L_x_2132:
        /* <DEDUP_REMOVED lines=18> */
[----:B0-----:R-:W2:Y:S01]  /*10f50*/  LDL R4, [R1+0x10] ;  /* 0x0000100001047983 */ /* 0x001ea20000100800 */
[----:B----4-:R-:W-:-:S13]  /*10f60*/  ISETP.NE.AND P0, PT, R8, 0x1, PT ;  /* 0x000000010800780c */ /* 0x010fda0003f05270 */
[----:B------:R-:W0:Y:S02]  /*10f70*/  @P0 LDC.64 R2, c[0x0][0x420] ;  /* 0x00010800ff020b82 */ /* 0x000e240000000a00 */
[----:B0-----:R-:W-:-:S04]  /*10f80*/  @P0 IMAD.HI.U32 R0, R20, R2, RZ ;  /* 0x0000000214000227 */ /* 0x001fc800078e00ff */
        /* <DEDUP_REMOVED lines=12> */
.L_x_2113:
[----:B0--3--:R-:W-:Y:S01]  /*11050*/  LEA R4, R10, UR41, 0x3 ;  /* 0x000000290a047c11 */ /* 0x009fe2000f8e18ff */
[----:B------:R-:W0:Y:S01]  /*11060*/  S2R R2, SR_TID.X ;  /* 0x0000000000027919 */ /* 0x000e220000002100 */
[----:B------:R-:W-:Y:S01]  /*11070*/  SHF.L.U32 R3, R9, 0x1f, RZ ;  /* 0x0000001f09037819 */ /* 0x000fe200000006ff */
[----:B------:R-:W-:Y:S03]  /*11080*/  BSSY B1, `(.L_x_2114) ;  /* 0x0000005000017945 */ /* 0x000fe60003800000 */
[----:B------:R-:W3:Y:S01]  /*11090*/  SYNCS.PHASECHK.TRANS64.TRYWAIT P0, [R4+URZ+0x29880], R3 ;  /* 0x02988003040075a7 */ /* 0x000ee2000800017f */
[----:B0-----:R-:W-:-:S04]  /*110a0*/  LOP3.LUT R2, R2, 0x7f, RZ, 0xc0, !PT ;  /* 0x0000007f02027812 */ /* 0x001fc800078ec0ff */
[----:B------:R-:W-:Y:S01]  /*110b0*/  ISETP.NE.AND P2, PT, R2, RZ, PT ;  /* 0x000000ff0200720c */ /* 0x000fe20003f45270 */
[----:B---3--:R-:W-:-:S12]  /*110c0*/  @!P0 BRA `(.L_x_2115) ;  /* 0x0000002800cc8947 */ /* 0x008fd80003800000 */
.L_x_2176:
[----:B------:R-:W-:Y:S05]  /*110d0*/  BSYNC B1 ;  /* 0x0000000000017941 */ /* 0x000fea0003800000 */
.L_x_2114:
        /* <DEDUP_REMOVED lines=9> */
.L_x_2117:
[----:B------:R-:W-:Y:S05]  /*11170*/  BSYNC B1 ;  /* 0x0000000000017941 */ /* 0x000fea0003800000 */
.L_x_2116:
        /* <DEDUP_REMOVED lines=16> */
.L_x_2118:
        /* <DEDUP_REMOVED lines=12> */
.L_x_2177:
[----:B------:R-:W-:Y:S05]  /*11340*/  BSYNC B1 ;  /* 0x0000000000017941 */ /* 0x000fea0003800000 */
.L_x_2119:
[----:B------:R-:W-:Y:S01]  /*11350*/  BSSY B1, `(.L_x_2121) ;  /* 0x000000b000017945 */ /* 0x000fe20003800000 */
[----:B------:R-:W-:Y:S02]  /*11360*/  IMAD.MOV.U32 R8, RZ, RZ, 0x0 ;  /* 0x00000000ff087424 */ /* 0x000fe400078e00ff */
[----:B------:R-:W-:Y:S01]  /*11370*/  IMAD.MOV.U32 R9, RZ, RZ, 0x14f00000 ;  /* 0x14f00000ff097424 */ /* 0x000fe200078e00ff */
[----:B------:R-:W-:Y:S06]  /*11380*/  @P2 BRA `(.L_x_2122) ;  /* 0x00000000001c2947 */ /* 0x000fec0003800000 */
[----:B------:R-:W3:Y:S01]  /*11390*/  S2R R11, SR_TID.X ;  /* 0x00000000000b7919 */ /* 0x000ee20000002100 */
[----:B0-2---:R-:W-:-:S04]  /*113a0*/  IMAD.MOV.U32 R3, RZ, RZ, 0x7800 ;  /* 0x00007800ff037424 */ /* 0x005fc800078e00ff */
[----:B------:R4:W-:Y:S01]  /*113b0*/  SYNCS.ARRIVE.TRANS64 RZ, [R4+URZ+0x29830], R3 ;  /* 0x0298300304ff79a7 */ /* 0x0009e2000800003f */
[----:B---3--:R-:W-:-:S04]  /*113c0*/  LOP3.LUT R11, R11, 0x1f, RZ, 0xc0, !PT ;  /* 0x0000001f0b0b7812 */ /* 0x008fc800078ec0ff */
[----:B------:R-:W-:-:S13]  /*113d0*/  ISETP.NE.AND P0, PT, R11, RZ, PT ;  /* 0x000000ff0b00720c */ /* 0x000fda0003f05270 */
[----:B----4-:R-:W-:Y:S05]  /*113e0*/  @!P0 BRA `(.L_x_2122) ;  /* 0x0000000000048947 */ /* 0x010fea0003800000 */
[----:B------:R-:W-:Y:S01]  /*113f0*/  BPT.TRAP 0x1 ;  /* 0x000000040000795c */ /* 0x000fe20000300000 */
.L_x_2122:
[----:B------:R-:W-:Y:S05]  /*11400*/  BSYNC B1 ;  /* 0x0000000000017941 */ /* 0x000fea0003800000 */
.L_x_2121:
[----:B------:R-:W3:Y:S04]  /*11410*/  LDL R11, [R1+0x8] ;  /* 0x00000800010b7983 */ /* 0x000ee80000100800 */
[----:B0-2---:R-:W2:Y:S01]  /*11420*/  LDL R3, [R1] ;  /* 0x0000000001037983 */ /* 0x005ea20000100800 */
        /* <DEDUP_REMOVED lines=10> */
.L_x_2123:
        /* <DEDUP_REMOVED lines=16> */
.L_x_2124:
        /* <DEDUP_REMOVED lines=16> */
.L_x_2125:
        /* <DEDUP_REMOVED lines=9> */
.L_x_2112:
[----:B------:R-:W-:Y:S05]  /*11760*/  BSYNC B0 ;  /* 0x0000000000007941 */ /* 0x000fea0003800000 */
.L_x_2111:
[----:B------:R-:W-:-:S06]  /*11770*/  UISETP.NE.AND UP0, UPT, UR42, 0x3, UPT ;  /* 0x000000032a00788c */ /* 0x000fcc000bf05270 */
[----:B------:R-:W-:-:S13]  /*11780*/  PLOP3.LUT P0, PT, PT, PT, UP0, 0x80, 0x0 ;  /* 0x000000000000781c */ /* 0x000fda0003f0f008 */
[----:B------:R-:W-:Y:S05]  /*11790*/  @!P0 BRA `(.L_x_2126) ;  /* 0x0000000000048947 */ /* 0x000fea0003800000 */
[----:B------:R-:W-:Y:S01]  /*117a0*/  BPT.TRAP 0x1 ;  /* 0x000000040000795c */ /* 0x000fe20000300000 */
.L_x_2126:
        /* <DEDUP_REMOVED lines=9> */
.L_x_2178:
[----:B------:R-:W-:Y:S05]  /*11840*/  BSYNC B0 ;  /* 0x0000000000007941 */ /* 0x000fea0003800000 */
.L_x_2127:
[----:B------:R-:W-:Y:S05]  /*11850*/  @!P0 BRA `(.L_x_2129) ;  /* 0x0000000000048947 */ /* 0x000fea0003800000 */
[----:B------:R-:W-:Y:S01]  /*11860*/  BPT.TRAP 0x1 ;  /* 0x000000040000795c */ /* 0x000fe20000300000 */
.L_x_2129:
[----:B---3--:R-:W3:Y:S01]  /*11870*/  LDL R2, [R1+0x4] ;  /* 0x0000040001027983 */ /* 0x008ee20000100800 */
[----:B------:R-:W-:-:S04]  /*11880*/  SHF.L.U32 R3, R6, 0x1f, RZ ;  /* 0x0000001f06037819 */ /* 0x000fc800000006ff */
[----:B---3--:R3:W4:Y:S02]  /*11890*/  SYNCS.PHASECHK.TRANS64.TRYWAIT P2, [R2+URZ+0x29860], R3 ;  /* 0x02986003020075a7 */ /* 0x008724000804017f */
[----:B---3--:R-:W-:Y:S01]  /*118a0*/  IMAD R2, R7, 0x5000, RZ ;  /* 0x0000500007027824 */ /* 0x008fe200078e02ff */
[----:B----4-:R-:W-:Y:S06]  /*118b0*/  @!P2 BRA `(.L_x_2130) ;  /* 0x000000240010a947 */ /* 0x010fec0003800000 */
.L_x_2179:
[----:B0-----:R-:W3:Y:S04]  /*118c0*/  LDL R4, [R1+0x28] ;  /* 0x0000280001047983 */ /* 0x001ee80000100800 */
[----:B------:R-:W4:Y:S01]  /*118d0*/  LDL R12, [R1+0x1c] ;  /* 0x00001c00010c7983 */ /* 0x000f220000100800 */
[----:B------:R-:W-:Y:S05]  /*118e0*/  WARPSYNC.ALL ;  /* 0x0000000000007948 */ /* 0x000fea0003800000 */
[----:B------:R-:W0:Y:S01]  /*118f0*/  S2R R8, SR_TID.X ;  /* 0x0000000000087919 */ /* 0x000e220000002100 */
[----:B--2---:R-:W-:Y:S01]  /*11900*/  IMAD.MOV.U32 R10, RZ, RZ, 0x40 ;  /* 0x00000040ff0a7424 */ /* 0x004fe200078e00ff */
[----:B0-----:R-:W-:-:S04]  /*11910*/  LOP3.LUT P2, RZ, R8, 0x4, RZ, 0xc0, !PT ;  /* 0x0000000408ff7812 */ /* 0x001fc8000784c0ff */
[----:B------:R-:W-:Y:S02]  /*11920*/  SEL R10, R10, 0xffffffc0, !P2 ;  /* 0xffffffc00a0a7807 */ /* 0x000fe40005000000 */
[C---:B---3--:R-:W-:Y:S02]  /*11930*/  LOP3.LUT R3, R2.reuse, R4, RZ, 0xfc, !PT ;  /* 0x0000000402037212 */ /* 0x048fe400078efcff */
[----:B----4-:R-:W-:-:S03]  /*11940*/  IADD3 R2, R2, UR41, R12 ;  /* 0x0000002902027c10 */ /* 0x010fc6000fffe00c */
        /* <DEDUP_REMOVED lines=70> */
.L_x_2131:
[----:B------:R-:W2:Y:S01]  /*11db0*/  LDL.LU R3, [R1+0x4] ;  /* 0x0000040001037983 */ /* 0x000ea20000300800 */
[C---:B------:R-:W-:Y:S01]  /*11dc0*/  ISETP.GT.AND P0, PT, R20.reuse, RZ, PT ;  /* 0x000000ff1400720c */ /* 0x040fe20003f04270 */
[----:B------:R-:W-:Y:S02]  /*11dd0*/  VIADD R20, R20, 0xffffffff ;  /* 0xffffffff14147836 */ /* 0x000fe40000000000 */
[----:B0-----:R3:W5:Y:S04]  /*11de0*/  LDL R6, [R1+0xc] ;  /* 0x00000c0001067983 */ /* 0x0017680000100800 */
[----:B------:R3:W5:Y:S01]  /*11df0*/  LDL R7, [R1] ;  /* 0x0000000001077983 */ /* 0x0007620000100800 */
[----:B--2---:R3:W-:Y:S01]  /*11e00*/  SYNCS.ARRIVE.TRANS64.A1T0 RZ, [R3+URZ+0x29850], RZ ;  /* 0x029850ff03ff79a7 */ /* 0x0047e2000810003f */
[----:B------:R-:W-:-:S05]  /*11e10*/  @!P1 VIADD R2, R3, 0x29880 ;  /* 0x0002988003029836 */ /* 0x000fca0000000000 */
[----:B------:R-:W-:Y:S01]  /*11e20*/  @!P1 PRMT R2, RZ, 0x654, R2 ;  /* 0x00000654ff029816 */ /* 0x000fe20000000002 */
[----:B------:R-:W-:Y:S06]  /*11e30*/  BAR.SYNC.DEFER_BLOCKING 0x2, 0x80 ;  /* 0x0082000000007b1d */ /* 0x000fec0000010000 */
[----:B------:R3:W-:Y:S01]  /*11e40*/  @!P1 SYNCS.ARRIVE.TRANS64.RED.A1T0 RZ, [R2+URZ], RZ ;  /* 0x000000ff02ff99a7 */ /* 0x0007e2000810043f */
[----:B------:R-:W-:Y:S05]  /*11e50*/  @P0 BRA `(.L_x_2132) ;  /* 0xffffffec00f40947 */ /* 0x000fea000383ffff */
.L_x_2110:
        /* <DEDUP_REMOVED lines=9> */
[----:B0-----:R-:W0:Y:S02]  /*11ef0*/  S2R R4, SR_LTMASK ;  /* 0x0000000000047919 */ /* 0x001e240000003900 */
[----:B0-----:R-:W-:-:S04]  /*11f00*/  LOP3.LUT R4, R4, UR4, RZ, 0xc0, !PT ;  /* 0x0000000404047c12 */ /* 0x001fc8000f8ec0ff */
[----:B-----5:R-:W0:Y:S01]  /*11f10*/  POPC R7, R4 ;  /* 0x0000000400077309 */ /* 0x020e220000000000 */
[----:B--2---:R-:W0:Y:S02]  /*11f20*/  SHFL.IDX PT, R0, R3, R0, 0x1f ;  /* 0x00001f0003007589 */ /* 0x004e2400000e0000 */
[----:B0-----:R-:W-:-:S05]  /*11f30*/  IADD3 R0, R0, UR46, R7 ;  /* 0x0000002e00007c10 */ /* 0x001fca000fffe007 */
[----:B------:R4:W-:Y:S02]  /*11f40*/  STL [R1+0x20], R0 ;  /* 0x0000200001007387 */ /* 0x0009e40000100800 */
.L_x_2134:
[----:B------:R-:W-:Y:S05]  /*11f50*/  BSYNC B0 ;  /* 0x0000000000007941 */ /* 0x000fea0003800000 */
.L_x_2133:
[----:B------:R-:W-:-:S06]  /*11f60*/  UISETP.NE.AND UP0, UPT, UR42, 0x3, UPT ;  /* 0x000000032a00788c */ /* 0x000fcc000bf05270 */
[----:B------:R-:W-:-:S13]  /*11f70*/  PLOP3.LUT P0, PT, PT, PT, UP0, 0x80, 0x0 ;  /* 0x000000000000781c */ /* 0x000fda0003f0f008 */
[----:B------:R-:W-:Y:S05]  /*11f80*/  @!P0 BRA `(.L_x_2135) ;  /* 0x0000000000048947 */ /* 0x000fea0003800000 */
[----:B------:R-:W-:Y:S01]  /*11f90*/  BPT.TRAP 0x1 ;  /* 0x000000040000795c */ /* 0x000fe20000300000 */
.L_x_2135:
        /* <DEDUP_REMOVED lines=10> */
.L_x_2180:
[----:B------:R-:W-:Y:S05]  /*12040*/  BSYNC B0 ;  /* 0x0000000000007941 */ /* 0x000fea0003800000 */
.L_x_2136:
[----:B------:R-:W-:Y:S05]  /*12050*/  @!P2 BRA `(.L_x_2138) ;  /* 0x000000000004a947 */ /* 0x000fea0003800000 */
[----:B------:R-:W-:Y:S01]  /*12060*/  BPT.TRAP 0x1 ;  /* 0x000000040000795c */ /* 0x000fe20000300000 */
.L_x_2138:
[----:B------:R-:W2:Y:S02]  /*12070*/  LDL R0, [R1+0xc] ;  /* 0x00000c0001007983 */ /* 0x000ea40000100800 */
[----:B--2---:R-:W-:-:S04]  /*12080*/  SHF.L.U32 R3, R0, 0x1f, RZ ;  /* 0x0000001f00037819 */ /* 0x004fc800000006ff */
[----:B------:R-:W2:Y:S02]  /*12090*/  SYNCS.PHASECHK.TRANS64.TRYWAIT P0, [R20+URZ+0x29860], R3 ;  /* 0x02986003140075a7 */ /* 0x000ea4000800017f */
[----:B--2---:R-:W-:Y:S05]  /*120a0*/  @!P0 BRA `(.L_x_2139) ;  /* 0x0000001c00408947 */ /* 0x004fea0003800000 */
.L_x_2181:
[----:B------:R-:W3:Y:S04]  /*120b0*/  LDL R0, [R1] ;  /* 0x0000000001007983 */ /* 0x000ee80000100800 */
[----:B------:R-:W4:Y:S04]  /*120c0*/  LDL R2, [R1+0x28] ;  /* 0x0000280001027983 */ /* 0x000f280000100800 */
[----:B------:R-:W2:Y:S01]  /*120d0*/  LDL R12, [R1+0x1c] ;  /* 0x00001c00010c7983 */ /* 0x000ea20000100800 */
[----:B------:R-:W-:Y:S05]  /*120e0*/  WARPSYNC.ALL ;  /* 0x0000000000007948 */ /* 0x000fea0003800000 */
[----:B------:R-:W0:Y:S01]  /*120f0*/  S2R R8, SR_TID.X ;  /* 0x0000000000087919 */ /* 0x000e220000002100 */
[----:B------:R-:W-:Y:S01]  /*12100*/  IMAD.MOV.U32 R10, RZ, RZ, 0x40 ;  /* 0x00000040ff0a7424 */ /* 0x000fe200078e00ff */
[----:B0-----:R-:W-:-:S04]  /*12110*/  LOP3.LUT P0, RZ, R8, 0x4, RZ, 0xc0, !PT ;  /* 0x0000000408ff7812 */ /* 0x001fc8000780c0ff */
[----:B------:R-:W-:Y:S01]  /*12120*/  SEL R10, R10, 0xffffffc0, !P0 ;  /* 0xffffffc00a0a7807 */ /* 0x000fe20004000000 */
[----:B---3--:R-:W-:-:S05]  /*12130*/  IMAD R0, R0, 0x5000, RZ ;  /* 0x0000500000007824 */ /* 0x008fca00078e02ff */
[C---:B----4-:R-:W-:Y:S02]  /*12140*/  LOP3.LUT R2, R0.reuse, R2, RZ, 0xfc, !PT ;  /* 0x0000000200027212 */ /* 0x050fe400078efcff */
[----:B--2---:R-:W-:-:S03]  /*12150*/  IADD3 R0, R0, UR41, R12 ;  /* 0x0000002900007c10 */ /* 0x004fc6000fffe00c */
        /* <DEDUP_REMOVED lines=70> */
.L_x_2140:
        /* <DEDUP_REMOVED lines=14> */
.L_x_2094:
[----:B------:R-:W-:Y:S05]  /*126a0*/  BSYNC B6 ;  /* 0x0000000000067941 */ /* 0x000fea0003800000 */
.L_x_2092:
[----:B0-2---:R-:W2:Y:S02]  /*126b0*/  LDL R0, [R1+0x30] ;  /* 0x0000300001007983 */ /* 0x005ea40000100800 */
[----:B--2---:R-:W-:-:S13]  /*126c0*/  ISETP.NE.AND P0, PT, R0, RZ, PT ;  /* 0x000000ff0000720c */ /* 0x004fda0003f05270 */
        /* <DEDUP_REMOVED lines=13> */
.L_x_2141:
        /* <DEDUP_REMOVED lines=41> */
.L_x_2147:
        /* <DEDUP_REMOVED lines=14> */
.L_x_2146:
[----:B------:R-:W-:Y:S05]  /*12b10*/  BSYNC B0 ;  /* 0x0000000000007941 */ /* 0x000fea0003800000 */
.L_x_2145:
        /* <DEDUP_REMOVED lines=21> */
.L_x_2143:
        /* <DEDUP_REMOVED lines=21> */
.L_x_2148:
        /* <DEDUP_REMOVED lines=64> */
.L_x_2144:
[----:B------:R0:W-:Y:S01]  /*131c0*/  STL [R1+0x20], R0 ;  /* 0x0000200001007387 */ /* 0x0001e20000100800 */
[----:B------:R-:W-:Y:S01]  /*131d0*/  ULDC UR48, c[0x0][0xc14] ;  /* 0x0003050000307ab9 */ /* 0x000fe20000000800 */
[----:B------:R-:W-:Y:S02]  /*131e0*/  UMOV UR38, URZ ;  /* 0x0000003f00267c82 */ /* 0x000fe40008000000 */
[----:B------:R0:W-:Y:S03]  /*131f0*/  STL [R1+0x24], RZ ;  /* 0x000024ff01007387 */ /* 0x0001e60000100800 */
.L_x_2149:
        /* <DEDUP_REMOVED lines=15> */
.L_x_2142:
[----:B------:R-:W-:Y:S02]  /*132f0*/  ULDC UR4, c[0x0][0xc14] ;  /* 0x0003050000047ab9 */ /* 0x000fe40000000800 */
[----:B------:R-:W-:-:S06]  /*13300*/  UISETP.GE.AND UP0, UPT, UR48, UR4, UPT ;  /* 0x000000043000728c */ /* 0x000fcc000bf06270 */
[----:B------:R-:W-:-:S13]  /*13310*/  PLOP3.LUT P0, PT, PT, PT, UP0, 0x80, 0x0 ;  /* 0x000000000000781c */ /* 0x000fda0003f0f008 */
[----:B------:R-:W-:Y:S05]  /*13320*/  @!P0 BRA `(.L_x_2150) ;  /* 0xffffffc000988947 */ /* 0x000fea000383ffff */
.L_x_2088:
        /* <DEDUP_REMOVED lines=12> */
.L_x_2182:
[----:B------:R-:W-:Y:S05]  /*133f0*/  BSYNC B0 ;  /* 0x0000000000007941 */ /* 0x000fea0003800000 */
.L_x_2151:
[----:B------:R-:W-:-:S03]  /*13400*/  UMOV UR4, 0xffffffff ;  /* 0xffffffff00047882 */ /* 0x000fc60000000000 */
[----:B------:R-:W-:Y:S05]  /*13410*/  BRA.DIV UR4, `(.L_x_2153) ;  /* 0x0000000a048c7947 */ /* 0x000fea000b800000 */
[----:B------:R-:W1:Y:S02]  /*13420*/  S2R R2, SR_TID.X ;  /* 0x0000000000027919 */ /* 0x000e640000002100 */
[----:B-1----:R-:W-:-:S04]  /*13430*/  SHF.R.U32.HI R2, RZ, 0x5, R2 ;  /* 0x00000005ff027819 */ /* 0x002fc80000011602 */
[----:B------:R-:W-:-:S05]  /*13440*/  LOP3.LUT R2, R2, 0x3, RZ, 0xc0, !PT ;  /* 0x0000000302027812 */ /* 0x000fca00078ec0ff */
[----:B------:R1:W2:Y:S02]  /*13450*/  SHFL.IDX PT, R14, R2, RZ, 0x1f ;  /* 0x00001fff020e7589 */ /* 0x0002a400000e0000 */
.L_x_2185:
[----:B--2---:R-:W-:Y:S01]  /*13460*/  ISETP.NE.AND P0, PT, R14, RZ, PT ;  /* 0x000000ff0e00720c */ /* 0x004fe20003f05270 */
[----:B------:R-:W-:-:S12]  /*13470*/  BSSY B0, `(.L_x_2154) ;  /* 0x000002e000007945 */ /* 0x000fd80003800000 */
[----:B------:R-:W-:Y:S05]  /*13480*/  @P0 BRA `(.L_x_2155) ;  /* 0x0000000000b00947 */ /* 0x000fea0003800000 */
[----:B------:R-:W-:-:S03]  /*13490*/  UMOV UR4, 0xffffffff ;  /* 0xffffffff00047882 */ /* 0x000fc60000000000 */
[----:B------:R-:W-:Y:S05]  /*134a0*/  BRA.DIV UR4, `(.L_x_2156) ;  /* 0x0000000a049c7947 */ /* 0x000fea000b800000 */
[----:B------:R-:W-:-:S13]  /*134b0*/  ELECT P6, URZ, PT ;  /* 0x00000000003f782f */ /* 0x000fda00038c0000 */
.L_x_2188:
[----:B------:R-:W-:Y:S05]  /*134c0*/  @!P6 BRA `(.L_x_2155) ;  /* 0x0000000000a0e947 */ /* 0x000fea0003800000 */
[----:B------:R-:W-:-:S06]  /*134d0*/  ULOP3.LUT UR4, UR40, 0x2, URZ, 0xfc, !UPT ;  /* 0x0000000228047892 */ /* 0x000fcc000f8efc3f */
[----:B-1----:R-:W-:-:S05]  /*134e0*/  IMAD.U32 R2, RZ, RZ, UR4 ;  /* 0x00000004ff027e24 */ /* 0x002fca000f8e00ff */
[----:B------:R-:W-:-:S13]  /*134f0*/  ISETP.NE.AND P0, PT, R2, 0x3, PT ;  /* 0x000000030200780c */ /* 0x000fda0003f05270 */
[----:B------:R-:W-:Y:S05]  /*13500*/  @!P0 BRA `(.L_x_2157) ;  /* 0x0000000000048947 */ /* 0x000fea0003800000 */
[----:B------:R-:W-:Y:S01]  /*13510*/  BPT.TRAP 0x1 ;  /* 0x000000040000795c */ /* 0x000fe20000300000 */
.L_x_2157:
        /* <DEDUP_REMOVED lines=14> */
.L_x_2189:
[----:B------:R-:W1:Y:S02]  /*13600*/  SYNCS.PHASECHK.TRANS64.TRYWAIT P1, [R7+URZ], R2 ;  /* 0x00000002070075a7 */ /* 0x000e64000802017f */
[----:B-1----:R-:W-:Y:S05]  /*13610*/  @!P1 BRA `(.L_x_2159) ;  /* 0x0000000800749947 */ /* 0x002fea0003800000 */
.L_x_2190:
[----:B------:R-:W-:Y:S05]  /*13620*/  @!P0 BRA `(.L_x_2160) ;  /* 0x0000000000048947 */ /* 0x000fea0003800000 */
[----:B------:R-:W-:Y:S01]  /*13630*/  BPT.TRAP 0x1 ;  /* 0x000000040000795c */ /* 0x000fe20000300000 */
.L_x_2160:
[----:B------:R-:W2:Y:S02]  /*13640*/  LDL.LU R4, [R1] ;  /* 0x0000000001047983 */ /* 0x000ea40000300800 */
[----:B--2---:R-:W-:-:S04]  /*13650*/  IMAD R4, R4, 0x8, R0 ;  /* 0x0000000804047824 */ /* 0x004fc800078e0200 */
[----:B------:R-:W2:Y:S02]  /*13660*/  SYNCS.PHASECHK.TRANS64.TRYWAIT P1, [R4+URZ+0x29860], R5 ;  /* 0x02986005040075a7 */ /* 0x000ea4000802017f */
[----:B--2---:R-:W-:Y:S05]  /*13670*/  @!P1 BRA `(.L_x_2161) ;  /* 0x0000000800709947 */ /* 0x004fea0003800000 */
.L_x_2191:
[----:B------:R-:W-:Y:S05]  /*13680*/  @!P0 BRA `(.L_x_2162) ;  /* 0x0000000000048947 */ /* 0x000fea0003800000 */
[----:B------:R-:W-:Y:S01]  /*13690*/  BPT.TRAP 0x1 ;  /* 0x000000040000795c */ /* 0x000fe20000300000 */
.L_x_2162:
[----:B------:R-:W-:-:S04]  /*136a0*/  IMAD R3, R3, 0x8, R0 ;  /* 0x0000000803037824 */ /* 0x000fc800078e0200 */
[----:B------:R-:W3:Y:S02]  /*136b0*/  SYNCS.PHASECHK.TRANS64.TRYWAIT P1, [R3+URZ+0x29860], R2 ;  /* 0x02986002030075a7 */ /* 0x000ee4000802017f */
[----:B---3--:R-:W-:Y:S05]  /*136c0*/  @!P1 BRA `(.L_x_2163) ;  /* 0x0000000800709947 */ /* 0x008fea0003800000 */
.L_x_2192:
[----:B------:R-:W-:Y:S05]  /*136d0*/  @!P0 BRA `(.L_x_2164) ;  /* 0x0000000000048947 */ /* 0x000fea0003800000 */
[----:B------:R-:W-:Y:S01]  /*136e0*/  BPT.TRAP 0x1 ;  /* 0x000000040000795c */ /* 0x000fe20000300000 */
.L_x_2164:
[----:B------:R-:W4:Y:S02]  /*136f0*/  SYNCS.PHASECHK.TRANS64.TRYWAIT P0, [R4+URZ+0x29880], R5 ;  /* 0x02988005040075a7 */ /* 0x000f24000800017f */
[----:B----4-:R-:W-:Y:S05]  /*13700*/  @!P0 BRA `(.L_x_2165) ;  /* 0x0000000800748947 */ /* 0x010fea0003800000 */
.L_x_2166:
[----:B------:R0:W0:Y:S02]  /*13710*/  SYNCS.PHASECHK.TRANS64.TRYWAIT P0, [R3+URZ+0x29880], R2 ;  /* 0x02988002030075a7 */ /* 0x000024000800017f */
[----:B0-----:R-:W-:Y:S05]  /*13720*/  @!P0 NANOSLEEP.SYNCS 0x989680 ;  /* 0x009896800000895d */ /* 0x001fea0003900000 */
[----:B------:R-:W0:Y:S02]  /*13730*/  @!P0 SYNCS.PHASECHK.TRANS64 P0, [R3+URZ+0x29880], R2 ;  /* 0x02988002030085a7 */ /* 0x000e24000800007f */
[----:B0-----:R-:W-:Y:S05]  /*13740*/  @!P0 BRA `(.L_x_2166) ;  /* 0xfffffffc00f08947 */ /* 0x001fea000383ffff */
.L_x_2155:
[----:B------:R-:W-:Y:S05]  /*13750*/  BSYNC B0 ;  /* 0x0000000000007941 */ /* 0x000fea0003800000 */
.L_x_2154:
[----:B------:R-:W-:Y:S05]  /*13760*/  EXIT ;  /* 0x000000000000794d */ /* 0x000fea0003800000 */
.L_x_2027:
[----:B0-----:R-:W-:-:S04]  /*13770*/  IMAD.U32 R3, RZ, RZ, UR41 ;  /* 0x00000029ff037e24 */ /* 0x001fc8000f8e00ff */
[----:B------:R0:W1:Y:S03]  /*13780*/  SYNCS.PHASECHK.TRANS64.TRYWAIT P1, [R3+URZ+0x29800], R0 ;  /* 0x02980000030075a7 */ /* 0x000066000802017f */
[----:B-1----:R-:W-:Y:S05]  /*13790*/  @!P1 NANOSLEEP.SYNCS 0x989680 ;  /* 0x009896800000995d */ /* 0x002fea0003900000 */
[----:B------:R-:W1:Y:S02]  /*137a0*/  @!P1 SYNCS.PHASECHK.TRANS64 P1, [R3+URZ+0x29800], R0 ;  /* 0x02980000030095a7 */ /* 0x000e64000802007f */
[----:B-1----:R-:W-:Y:S05]  /*137b0*/  @!P1 BRA `(.L_x_2027) ;  /* 0xfffffffc00ec9947 */ /* 0x002fea000383ffff */
[----:B------:R-:W-:Y:S05]  /*137c0*/  BRA `(.L_x_2167) ;  /* 0xfffffee000e47947 */ /* 0x000fea000383ffff */
.L_x_2031:
[----:B-1----:R1:W2:Y:S02]  /*137d0*/  SYNCS.PHASECHK.TRANS64.TRYWAIT P2, [R2+URZ+0x29830], R3 ;  /* 0x02983003020075a7 */ /* 0x0022a4000804017f */
[----:B--2---:R-:W-:Y:S05]  /*137e0*/  @!P2 NANOSLEEP.SYNCS 0x989680 ;  /* 0x009896800000a95d */ /* 0x004fea0003900000 */
[----:B------:R-:W2:Y:S02]  /*137f0*/  @!P2 SYNCS.PHASECHK.TRANS64 P2, [R2+URZ+0x29830], R3 ;  /* 0x029830030200a5a7 */ /* 0x000ea4000804007f */
[----:B--2---:R-:W-:Y:S05]  /*13800*/  @!P2 BRA `(.L_x_2031) ;  /* 0xfffffffc00f0a947 */ /* 0x004fea000383ffff */
[----:B------:R-:W-:Y:S05]  /*13810*/  BRA `(.L_x_2030) ;  /* 0xfffffee4000c7947 */ /* 0x000fea000383ffff */
.L_x_2036:
[----:B-1----:R-:W-:-:S04]  /*13820*/  IMAD.U32 R7, RZ, RZ, UR6 ;  /* 0x00000006ff077e24 */ /* 0x002fc8000f8e00ff */
[----:B------:R1:W2:Y:S03]  /*13830*/  SYNCS.PHASECHK.TRANS64.TRYWAIT P2, [R7+URZ+0x29830], R0 ;  /* 0x02983000070075a7 */ /* 0x0002a6000804017f */
[----:B--2---:R-:W-:Y:S05]  /*13840*/  @!P2 NANOSLEEP.SYNCS 0x989680 ;  /* 0x009896800000a95d */ /* 0x004fea0003900000 */
[----:B------:R-:W2:Y:S02]  /*13850*/  @!P2 SYNCS.PHASECHK.TRANS64 P2, [R7+URZ+0x29830], R0 ;  /* 0x029830000700a5a7 */ /* 0x000ea4000804007f */
[----:B--2---:R-:W-:Y:S05]  /*13860*/  @!P2 BRA `(.L_x_2036) ;  /* 0xfffffffc00eca947 */ /* 0x004fea000383ffff */
[----:B------:R-:W-:Y:S05]  /*13870*/  BRA `(.L_x_2033) ;  /* 0xffffff18008c7947 */ /* 0x000fea000383ffff */
.L_x_2040:
[----:B-1----:R-:W-:-:S04]  /*13880*/  IMAD.U32 R7, RZ, RZ, UR6 ;  /* 0x00000006ff077e24 */ /* 0x002fc8000f8e00ff */
[----:B------:R1:W2:Y:S03]  /*13890*/  SYNCS.PHASECHK.TRANS64.TRYWAIT P2, [R7+URZ+0x29850], R0 ;  /* 0x02985000070075a7 */ /* 0x0002a6000804017f */
[----:B--2---:R-:W-:Y:S05]  /*138a0*/  @!P2 NANOSLEEP.SYNCS 0x989680 ;  /* 0x009896800000a95d */ /* 0x004fea0003900000 */
[----:B------:R-:W2:Y:S02]  /*138b0*/  @!P2 SYNCS.PHASECHK.TRANS64 P2, [R7+URZ+0x29850], R0 ;  /* 0x029850000700a5a7 */ /* 0x000ea4000804007f */
[----:B--2---:R-:W-:Y:S05]  /*138c0*/  @!P2 BRA `(.L_x_2040) ;  /* 0xfffffffc00eca947 */ /* 0x004fea000383ffff */
[----:B------:R-:W-:Y:S05]  /*138d0*/  BRA `(.L_x_2037) ;  /* 0xffffff24008c7947 */ /* 0x000fea000383ffff */
.L_x_2047:
[----:B-1----:R-:W-:-:S04]  /*138e0*/  IMAD.U32 R9, RZ, RZ, UR6 ;  /* 0x00000006ff097e24 */ /* 0x002fc8000f8e00ff */
[----:B------:R1:W2:Y:S03]  /*138f0*/  SYNCS.PHASECHK.TRANS64.TRYWAIT P2, [R9+URZ+0x29830], R0 ;  /* 0x02983000090075a7 */ /* 0x0002a6000804017f */
[----:B--2---:R-:W-:Y:S05]  /*13900*/  @!P2 NANOSLEEP.SYNCS 0x989680 ;  /* 0x009896800000a95d */ /* 0x004fea0003900000 */
[----:B------:R-:W2:Y:S02]  /*13910*/  @!P2 SYNCS.PHASECHK.TRANS64 P2, [R9+URZ+0x29830], R0 ;  /* 0x029830000900a5a7 */ /* 0x000ea4000804007f */
[----:B--2---:R-:W-:Y:S05]  /*13920*/  @!P2 BRA `(.L_x_2047) ;  /* 0xfffffffc00eca947 */ /* 0x004fea000383ffff */
[----:B------:R-:W-:Y:S05]  /*13930*/  BRA `(.L_x_2044) ;  /* 0xffffff5000447947 */ /* 0x000fea000383ffff */
.L_x_2051:
[----:B-1----:R-:W-:-:S04]  /*13940*/  IMAD.U32 R9, RZ, RZ, UR6 ;  /* 0x00000006ff097e24 */ /* 0x002fc8000f8e00ff */
[----:B------:R1:W2:Y:S03]  /*13950*/  SYNCS.PHASECHK.TRANS64.TRYWAIT P2, [R9+URZ+0x29850], R0 ;  /* 0x02985000090075a7 */ /* 0x0002a6000804017f */
[----:B--2---:R-:W-:Y:S05]  /*13960*/  @!P2 NANOSLEEP.SYNCS 0x989680 ;  /* 0x009896800000a95d */ /* 0x004fea0003900000 */
[----:B------:R-:W2:Y:S02]  /*13970*/  @!P2 SYNCS.PHASECHK.TRANS64 P2, [R9+URZ+0x29850], R0 ;  /* 0x029850000900a5a7 */ /* 0x000ea4000804007f */
[----:B--2---:R-:W-:Y:S05]  /*13980*/  @!P2 BRA `(.L_x_2051) ;  /* 0xfffffffc00eca947 */ /* 0x004fea000383ffff */
[----:B------:R-:W-:Y:S05]  /*13990*/  BRA `(.L_x_2048) ;  /* 0xffffff5c00447947 */ /* 0x000fea000383ffff */
.L_x_2057:
[----:B-1----:R-:W-:-:S04]  /*139a0*/  IMAD.U32 R5, RZ, RZ, UR9 ;  /* 0x00000009ff057e24 */ /* 0x002fc8000f8e00ff */
[----:B------:R1:W2:Y:S03]  /*139b0*/  SYNCS.PHASECHK.TRANS64.TRYWAIT P1, [R5+URZ+0x29850], R4 ;  /* 0x02985004050075a7 */ /* 0x0002a6000802017f */
[----:B--2---:R-:W-:Y:S05]  /*139c0*/  @!P1 NANOSLEEP.SYNCS 0x989680 ;  /* 0x009896800000995d */ /* 0x004fea0003900000 */
[----:B------:R-:W2:Y:S02]  /*139d0*/  @!P1 SYNCS.PHASECHK.TRANS64 P1, [R5+URZ+0x29850], R4 ;  /* 0x02985004050095a7 */ /* 0x000ea4000802007f */
[----:B--2---:R-:W-:Y:S05]  /*139e0*/  @!P1 BRA `(.L_x_2057) ;  /* 0xfffffffc00ec9947 */ /* 0x004fea000383ffff */
[----:B------:R-:W-:Y:S05]  /*139f0*/  BRA `(.L_x_2056) ;  /* 0xffffff7c00107947 */ /* 0x000fea000383ffff */
.L_x_2099:
[----:B------:R-:W-:Y:S02]  /*13a00*/  IMAD.MOV.U32 R13, RZ, RZ, R4 ;  /* 0x000000ffff0d7224 */ /* 0x000fe400078e0004 */
[----:B------:R-:W-:Y:S02]  /*13a10*/  IMAD.MOV.U32 R12, RZ, RZ, RZ ;  /* 0x000000ffff0c7224 */ /* 0x000fe400078e00ff */
[----:B------:R-:W-:Y:S02]  /*13a20*/  IMAD.MOV.U32 R11, RZ, RZ, 0x1f ;  /* 0x0000001fff0b7424 */ /* 0x000fe400078e00ff */
[----:B------:R-:W-:-:S07]  /*13a30*/  IMAD.MOV.U32 R15, RZ, RZ, -0x1 ;  /* 0xffffffffff0f7424 */ /* 0x000fce00078e00ff */
[----:B-1----:R-:W-:Y:S05]  /*13a40*/  WARPSYNC.COLLECTIVE R15, `(.L_x_2168) ;  /* 0x000000000f087348 */ /* 0x002fea0003c00000 */
[----:B------:R0:W2:Y:S02]  /*13a50*/  SHFL.IDX P6, R14, R13, R12, R11 ;  /* 0x0000000c0d0e7389 */ /* 0x0000a400000c000b */
[----:B012---:R-:W-:Y:S01]  /*13a60*/  ENDCOLLECTIVE ;  /* 0x000000000000791b */ /* 0x007fe20003800000 */
.L_x_2168:
[----:B------:R-:W-:Y:S05]  /*13a70*/  BRA `(.L_x_2169) ;  /* 0xffffffc800a07947 */ /* 0x000fea000383ffff */
.L_x_2101:
[----:B------:R-:W-:Y:S01]  /*13a80*/  BSSY B0, `(.L_x_2170) ;  /* 0x0000006000007945 */ /* 0x000fe20003800000 */
[----:B------:R-:W-:-:S07]  /*13a90*/  IMAD.MOV.U32 R15, RZ, RZ, -0x1 ;  /* 0xffffffffff0f7424 */ /* 0x000fce00078e00ff */
[----:B0-----:R-:W-:Y:S05]  /*13aa0*/  WARPSYNC.COLLECTIVE R15, `(.L_x_2171) ;  /* 0x000000000f0c7348 */ /* 0x001fea0003c00000 */
[----:B------:R-:W-:Y:S02]  /*13ab0*/  ELECT P6, UR62, PT ;  /* 0x00000000003e782f */ /* 0x000fe400038c0000 */
[----:B------:R-:W-:Y:S01]  /*13ac0*/  MOV R14, UR62 ;  /* 0x0000003e000e7c02 */ /* 0x000fe20008000f00 */
[----:B0-----:R-:W-:Y:S10]  /*13ad0*/  ENDCOLLECTIVE ;  /* 0x000000000000791b */ /* 0x001ff40003800000 */
.L_x_2171:
[----:B------:R-:W-:Y:S05]  /*13ae0*/  BSYNC B0 ;  /* 0x0000000000007941 */ /* 0x000fea0003800000 */
.L_x_2170:
[----:B------:R-:W-:Y:S05]  /*13af0*/  BRA `(.L_x_2172) ;  /* 0xffffffc8009c7947 */ /* 0x000fea000383ffff */
.L_x_2104:
[----:B-1----:R1:W2:Y:S02]  /*13b00*/  SYNCS.PHASECHK.TRANS64.TRYWAIT P2, [R3+URZ+0x29880], R2 ;  /* 0x02988002030075a7 */ /* 0x0022a4000804017f */
[----:B--2---:R-:W-:Y:S05]  /*13b10*/  @!P2 NANOSLEEP.SYNCS 0x989680 ;  /* 0x009896800000a95d */ /* 0x004fea0003900000 */
[----:B------:R-:W2:Y:S02]  /*13b20*/  @!P2 SYNCS.PHASECHK.TRANS64 P2, [R3+URZ+0x29880], R2 ;  /* 0x029880020300a5a7 */ /* 0x000ea4000804007f */
[----:B--2---:R-:W-:Y:S05]  /*13b30*/  @!P2 BRA `(.L_x_2104) ;  /* 0xfffffffc00f0a947 */ /* 0x004fea000383ffff */
[----:B------:R-:W-:Y:S05]  /*13b40*/  BRA `(.L_x_2173) ;  /* 0xffffffc800fc7947 */ /* 0x000fea000383ffff */
.L_x_2106:
[----:B0-----:R0:W2:Y:S02]  /*13b50*/  SYNCS.PHASECHK.TRANS64.TRYWAIT P2, [R3+URZ+0x29840], R2 ;  /* 0x02984002030075a7 */ /* 0x0010a4000804017f */
[----:B--2---:R-:W-:Y:S05]  /*13b60*/  @!P2 NANOSLEEP.SYNCS 0x989680 ;  /* 0x009896800000a95d */ /* 0x004fea0003900000 */
[----:B------:R-:W2:Y:S02]  /*13b70*/  @!P2 SYNCS.PHASECHK.TRANS64 P2, [R3+URZ+0x29840], R2 ;  /* 0x029840020300a5a7 */ /* 0x000ea4000804007f */
[----:B--2---:R-:W-:Y:S05]  /*13b80*/  @!P2 BRA `(.L_x_2106) ;  /* 0xfffffffc00f0a947 */ /* 0x004fea000383ffff */
[----:B------:R-:W-:Y:S05]  /*13b90*/  BRA `(.L_x_2174) ;  /* 0xffffffcc00587947 */ /* 0x000fea000383ffff */
.L_x_2109:
[----:B--2---:R-:W-:-:S04]  /*13ba0*/  IMAD.U32 R3, RZ, RZ, UR41 ;  /* 0x00000029ff037e24 */ /* 0x004fc8000f8e00ff */
[----:B------:R2:W3:Y:S03]  /*13bb0*/  SYNCS.PHASECHK.TRANS64.TRYWAIT P0, [R3+URZ+0x29820], R2 ;  /* 0x02982002030075a7 */ /* 0x0004e6000800017f */
[----:B---3--:R-:W-:Y:S05]  /*13bc0*/  @!P0 NANOSLEEP.SYNCS 0x989680 ;  /* 0x009896800000895d */ /* 0x008fea0003900000 */
[----:B------:R-:W3:Y:S02]  /*13bd0*/  @!P0 SYNCS.PHASECHK.TRANS64 P0, [R3+URZ+0x29820], R2 ;  /* 0x02982002030085a7 */ /* 0x000ee4000800007f */
[----:B---3--:R-:W-:Y:S05]  /*13be0*/  @!P0 BRA `(.L_x_2109) ;  /* 0xfffffffc00ec8947 */ /* 0x008fea000383ffff */
[----:B------:R-:W-:Y:S05]  /*13bf0*/  BRA `(.L_x_2175) ;  /* 0xffffffd000787947 */ /* 0x000fea000383ffff */
.L_x_2115:
[----:B0-----:R0:W3:Y:S02]  /*13c00*/  SYNCS.PHASECHK.TRANS64.TRYWAIT P0, [R4+URZ+0x29880], R3 ;  /* 0x02988003040075a7 */ /* 0x0010e4000800017f */
[----:B---3--:R-:W-:Y:S05]  /*13c10*/  @!P0 NANOSLEEP.SYNCS 0x989680 ;  /* 0x009896800000895d */ /* 0x008fea0003900000 */
[----:B------:R-:W3:Y:S02]  /*13c20*/  @!P0 SYNCS.PHASECHK.TRANS64 P0, [R4+URZ+0x29880], R3 ;  /* 0x02988003040085a7 */ /* 0x000ee4000800007f */
[----:B---3--:R-:W-:Y:S05]  /*13c30*/  @!P0 BRA `(.L_x_2115) ;  /* 0xfffffffc00f08947 */ /* 0x008fea000383ffff */
[----:B------:R-:W-:Y:S05]  /*13c40*/  BRA `(.L_x_2176) ;  /* 0xffffffd400207947 */ /* 0x000fea000383ffff */
.L_x_2120:
[----:B--2---:R2:W3:Y:S02]  /*13c50*/  SYNCS.PHASECHK.TRANS64.TRYWAIT P0, [R4+URZ+0x29840], R3 ;  /* 0x02984003040075a7 */ /* 0x0044e4000800017f */
[----:B---3--:R-:W-:Y:S05]  /*13c60*/  @!P0 NANOSLEEP.SYNCS 0x989680 ;  /* 0x009896800000895d */ /* 0x008fea0003900000 */
[----:B------:R-:W3:Y:S02]  /*13c70*/  @!P0 SYNCS.PHASECHK.TRANS64 P0, [R4+URZ+0x29840], R3 ;  /* 0x02984003040085a7 */ /* 0x000ee4000800007f */
[----:B---3--:R-:W-:Y:S05]  /*13c80*/  @!P0 BRA `(.L_x_2120) ;  /* 0xfffffffc00f08947 */ /* 0x008fea000383ffff */
[----:B------:R-:W-:Y:S05]  /*13c90*/  BRA `(.L_x_2177) ;  /* 0xffffffd400a87947 */ /* 0x000fea000383ffff */
.L_x_2128:
[----:B---3--:R-:W3:Y:S02]  /*13ca0*/  LDL R3, [R1+0x4] ;  /* 0x0000040001037983 */ /* 0x008ee40000100800 */
[----:B---3--:R3:W4:Y:S02]  /*13cb0*/  SYNCS.PHASECHK.TRANS64.TRYWAIT P2, [R3+URZ+0x29870], R2 ;  /* 0x02987002030075a7 */ /* 0x008724000804017f */
[----:B----4-:R-:W-:Y:S05]  /*13cc0*/  @!P2 NANOSLEEP.SYNCS 0x989680 ;  /* 0x009896800000a95d */ /* 0x010fea0003900000 */
[----:B------:R-:W4:Y:S02]  /*13cd0*/  @!P2 SYNCS.PHASECHK.TRANS64 P2, [R3+URZ+0x29870], R2 ;  /* 0x029870020300a5a7 */ /* 0x000f24000804007f */
[----:B----4-:R-:W-:Y:S05]  /*13ce0*/  @!P2 BRA `(.L_x_2128) ;  /* 0xfffffffc00eca947 */ /* 0x010fea000383ffff */
[----:B------:R-:W-:Y:S05]  /*13cf0*/  BRA `(.L_x_2178) ;  /* 0xffffffd800d07947 */ /* 0x000fea000383ffff */
.L_x_2130:
[----:B0-----:R-:W3:Y:S02]  /*13d00*/  LDL R4, [R1+0x4] ;  /* 0x0000040001047983 */ /* 0x001ee40000100800 */
[----:B---3--:R0:W3:Y:S02]  /*13d10*/  SYNCS.PHASECHK.TRANS64.TRYWAIT P2, [R4+URZ+0x29860], R3 ;  /* 0x02986003040075a7 */ /* 0x0080e4000804017f */
[----:B---3--:R-:W-:Y:S05]  /*13d20*/  @!P2 NANOSLEEP.SYNCS 0x989680 ;  /* 0x009896800000a95d */ /* 0x008fea0003900000 */
[----:B------:R-:W3:Y:S02]  /*13d30*/  @!P2 SYNCS.PHASECHK.TRANS64 P2, [R4+URZ+0x29860], R3 ;  /* 0x029860030400a5a7 */ /* 0x000ee4000804007f */
[----:B---3--:R-:W-:Y:S05]  /*13d40*/  @!P2 BRA `(.L_x_2130) ;  /* 0xfffffffc00eca947 */ /* 0x008fea000383ffff */
[----:B------:R-:W-:Y:S05]  /*13d50*/  BRA `(.L_x_2179) ;  /* 0xffffffd800d87947 */ /* 0x000fea000383ffff */
.L_x_2137:
[----:B--2---:R2:W3:Y:S02]  /*13d60*/  SYNCS.PHASECHK.TRANS64.TRYWAIT P0, [R20+URZ+0x29870], R3 ;  /* 0x02987003140075a7 */ /* 0x0044e4000800017f */
[----:B---3--:R-:W-:Y:S05]  /*13d70*/  @!P0 NANOSLEEP.SYNCS 0x989680 ;  /* 0x009896800000895d */ /* 0x008fea0003900000 */
[----:B------:R-:W3:Y:S02]  /*13d80*/  @!P0 SYNCS.PHASECHK.TRANS64 P0, [R20+URZ+0x29870], R3 ;  /* 0x02987003140085a7 */ /* 0x000ee4000800007f */
[----:B---3--:R-:W-:Y:S05]  /*13d90*/  @!P0 BRA `(.L_x_2137) ;  /* 0xfffffffc00f08947 */ /* 0x008fea000383ffff */
[----:B------:R-:W-:Y:S05]  /*13da0*/  BRA `(.L_x_2180) ;  /* 0xffffffe000a47947 */ /* 0x000fea000383ffff */
.L_x_2139:
[----:B--2---:R2:W3:Y:S02]  /*13db0*/  SYNCS.PHASECHK.TRANS64.TRYWAIT P0, [R20+URZ+0x29860], R3 ;  /* 0x02986003140075a7 */ /* 0x0044e4000800017f */
[----:B---3--:R-:W-:Y:S05]  /*13dc0*/  @!P0 NANOSLEEP.SYNCS 0x989680 ;  /* 0x009896800000895d */ /* 0x008fea0003900000 */
[----:B------:R-:W3:Y:S02]  /*13dd0*/  @!P0 SYNCS.PHASECHK.TRANS64 P0, [R20+URZ+0x29860], R3 ;  /* 0x02986003140085a7 */ /* 0x000ee4000800007f */
[----:B---3--:R-:W-:Y:S05]  /*13de0*/  @!P0 BRA `(.L_x_2139) ;  /* 0xfffffffc00f08947 */ /* 0x008fea000383ffff */
[----:B------:R-:W-:Y:S05]  /*13df0*/  BRA `(.L_x_2181) ;  /* 0xffffffe000ac7947 */ /* 0x000fea000383ffff */
.L_x_2152:
[----:B0-----:R0:W1:Y:S02]  /*13e00*/  SYNCS.PHASECHK.TRANS64.TRYWAIT P0, [R0+URZ+0x29820], R3 ;  /* 0x02982003000075a7 */ /* 0x001064000800017f */
[----:B-1----:R-:W-:Y:S05]  /*13e10*/  @!P0 NANOSLEEP.SYNCS 0x989680 ;  /* 0x009896800000895d */ /* 0x002fea0003900000 */
[----:B------:R-:W1:Y:S02]  /*13e20*/  @!P0 SYNCS.PHASECHK.TRANS64 P0, [R0+URZ+0x29820], R3 ;  /* 0x02982003000085a7 */ /* 0x000e64000800007f */
[----:B-1----:R-:W-:Y:S05]  /*13e30*/  @!P0 BRA `(.L_x_2152) ;  /* 0xfffffffc00f08947 */ /* 0x002fea000383ffff */
[----:B------:R-:W-:Y:S05]  /*13e40*/  BRA `(.L_x_2182) ;  /* 0xfffffff400687947 */ /* 0x000fea000383ffff */
.L_x_2153:
        /* <DEDUP_REMOVED lines=11> */
.L_x_2184:
[----:B------:R-:W-:Y:S05]  /*13f00*/  BSYNC B0 ;  /* 0x0000000000007941 */ /* 0x000fea0003800000 */
.L_x_2183:
[----:B------:R-:W-:Y:S05]  /*13f10*/  BRA `(.L_x_2185) ;  /* 0xfffffff400507947 */ /* 0x000fea000383ffff */
.L_x_2156:
[----:B------:R-:W-:Y:S01]  /*13f20*/  BSSY B1, `(.L_x_2186) ;  /* 0x0000006000017945 */ /* 0x000fe20003800000 */
[----:B------:R-:W-:-:S07]  /*13f30*/  IMAD.MOV.U32 R15, RZ, RZ, -0x1 ;  /* 0xffffffffff0f7424 */ /* 0x000fce00078e00ff */
[----:B01----:R-:W-:Y:S05]  /*13f40*/  WARPSYNC.COLLECTIVE R15, `(.L_x_2187) ;  /* 0x000000000f0c7348 */ /* 0x003fea0003c00000 */
[----:B------:R-:W-:Y:S02]  /*13f50*/  ELECT P6, UR62, PT ;  /* 0x00000000003e782f */ /* 0x000fe400038c0000 */
[----:B------:R-:W-:Y:S01]  /*13f60*/  MOV R14, UR62 ;  /* 0x0000003e000e7c02 */ /* 0x000fe20008000f00 */
[----:B01----:R-:W-:Y:S10]  /*13f70*/  ENDCOLLECTIVE ;  /* 0x000000000000791b */ /* 0x003ff40003800000 */
.L_x_2187:
[----:B------:R-:W-:Y:S05]  /*13f80*/  BSYNC B1 ;  /* 0x0000000000017941 */ /* 0x000fea0003800000 */
.L_x_2186:
[----:B------:R-:W-:Y:S05]  /*13f90*/  BRA `(.L_x_2188) ;  /* 0xfffffff400487947 */ /* 0x000fea000383ffff */
.L_x_2158:
[----:B0-----:R0:W1:Y:S02]  /*13fa0*/  SYNCS.PHASECHK.TRANS64.TRYWAIT P1, [R6+URZ], R5 ;  /* 0x00000005060075a7 */ /* 0x001064000802017f */
[----:B-1----:R-:W-:Y:S05]  /*13fb0*/  @!P1 NANOSLEEP.SYNCS 0x989680 ;  /* 0x009896800000995d */ /* 0x002fea0003900000 */
[----:B------:R-:W1:Y:S02]  /*13fc0*/  @!P1 SYNCS.PHASECHK.TRANS64 P1, [R6+URZ], R5 ;  /* 0x00000005060095a7 */ /* 0x000e64000802007f */
[----:B-1----:R-:W-:Y:S05]  /*13fd0*/  @!P1 BRA `(.L_x_2158) ;  /* 0xfffffffc00f09947 */ /* 0x002fea000383ffff */
[----:B------:R-:W-:Y:S05]  /*13fe0*/  BRA `(.L_x_2189) ;  /* 0xfffffff400847947 */ /* 0x000fea000383ffff */
.L_x_2159:
[----:B-1----:R1:W2:Y:S02]  /*13ff0*/  SYNCS.PHASECHK.TRANS64.TRYWAIT P1, [R7+URZ], R2 ;  /* 0x00000002070075a7 */ /* 0x0022a4000802017f */
[----:B--2---:R-:W-:Y:S05]  /*14000*/  @!P1 NANOSLEEP.SYNCS 0x989680 ;  /* 0x009896800000995d */ /* 0x004fea0003900000 */
[----:B------:R-:W2:Y:S02]  /*14010*/  @!P1 SYNCS.PHASECHK.TRANS64 P1, [R7+URZ], R2 ;  /* 0x00000002070095a7 */ /* 0x000ea4000802007f */
[----:B--2---:R-:W-:Y:S05]  /*14020*/  @!P1 BRA `(.L_x_2159) ;  /* 0xfffffffc00f09947 */ /* 0x004fea000383ffff */
[----:B------:R-:W-:Y:S05]  /*14030*/  BRA `(.L_x_2190) ;  /* 0xfffffff400787947 */ /* 0x000fea000383ffff */
.L_x_2161:
[----:B--2---:R2:W3:Y:S02]  /*14040*/  SYNCS.PHASECHK.TRANS64.TRYWAIT P1, [R4+URZ+0x29860], R5 ;  /* 0x02986005040075a7 */ /* 0x0044e4000802017f */
[----:B---3--:R-:W-:Y:S05]  /*14050*/  @!P1 NANOSLEEP.SYNCS 0x989680 ;  /* 0x009896800000995d */ /* 0x008fea0003900000 */
[----:B------:R-:W3:Y:S02]  /*14060*/  @!P1 SYNCS.PHASECHK.TRANS64 P1, [R4+URZ+0x29860], R5 ;  /* 0x02986005040095a7 */ /* 0x000ee4000802007f */
[----:B---3--:R-:W-:Y:S05]  /*14070*/  @!P1 BRA `(.L_x_2161) ;  /* 0xfffffffc00f09947 */ /* 0x008fea000383ffff */
[----:B------:R-:W-:Y:S05]  /*14080*/  BRA `(.L_x_2191) ;  /* 0xfffffff4007c7947 */ /* 0x000fea000383ffff */
.L_x_2163:
[----:B---3--:R3:W4:Y:S02]  /*14090*/  SYNCS.PHASECHK.TRANS64.TRYWAIT P1, [R3+URZ+0x29860], R2 ;  /* 0x02986002030075a7 */ /* 0x008724000802017f */
[----:B----4-:R-:W-:Y:S05]  /*140a0*/  @!P1 NANOSLEEP.SYNCS 0x989680 ;  /* 0x009896800000995d */ /* 0x010fea0003900000 */
[----:B------:R-:W4:Y:S02]  /*140b0*/  @!P1 SYNCS.PHASECHK.TRANS64 P1, [R3+URZ+0x29860], R2 ;  /* 0x02986002030095a7 */ /* 0x000f24000802007f */
[----:B----4-:R-:W-:Y:S05]  /*140c0*/  @!P1 BRA `(.L_x_2163) ;  /* 0xfffffffc00f09947 */ /* 0x010fea000383ffff */
[----:B------:R-:W-:Y:S05]  /*140d0*/  BRA `(.L_x_2192) ;  /* 0xfffffff4007c7947 */ /* 0x000fea000383ffff */
.L_x_2165:
[----:B----4-:R4:W0:Y:S02]  /*140e0*/  SYNCS.PHASECHK.TRANS64.TRYWAIT P0, [R4+URZ+0x29880], R5 ;  /* 0x02988005040075a7 */ /* 0x010824000800017f */
[----:B0-----:R-:W-:Y:S05]  /*140f0*/  @!P0 NANOSLEEP.SYNCS 0x989680 ;  /* 0x009896800000895d */ /* 0x001fea0003900000 */
[----:B------:R-:W0:Y:S02]  /*14100*/  @!P0 SYNCS.PHASECHK.TRANS64 P0, [R4+URZ+0x29880], R5 ;  /* 0x02988005040085a7 */ /* 0x000e24000800007f */
[----:B0-----:R-:W-:Y:S05]  /*14110*/  @!P0 BRA `(.L_x_2165) ;  /* 0xfffffffc00f08947 */ /* 0x001fea000383ffff */
[----:B------:R-:W-:Y:S05]  /*14120*/  BRA `(.L_x_2166) ;  /* 0xfffffff400787947 */ /* 0x000fea000383ffff */
.L_x_2193:
        /* <DEDUP_REMOVED lines=13> */
.L_x_2675:


//--------------------- .text._ZN7cutlass13device_kernelIN5flash11enable_sm90INS1_16FlashAttnFwdSm90INS1_25CollectiveMainloopFwdSm90ILi2EN4cute5tupleIJNS5_1CILi1EEES8_S8_EEENS6_IJNS7_ILi128EEENS7_ILi160EEENS7_ILi192EEEEEELi128ENS_12float_e4m3_tEfNS_4arch4Sm90ELb1ELb0ELb0ELb1ELb0ELb1ELb0ELb1ELb1ELb0ELb0ELb0EEENS1_21CollectiveEpilogueFwdINS6_IJSA_SA_SB_EEES9_NS_10bfloat16_tESG_Li256ELb1ELb0ELb0ELb1EEENS1_36VarlenDynamicPersistentTileSchedulerILi128ELi160ELi256ELi128ELb0ELb0ELb1ELb1ELb1ELb1EEEEEEEEEvNT_6ParamsE --------------------------
	.section	.text._ZN7cutlass13device_kernelIN5flash11enable_sm90INS1_16FlashAttnFwdSm90INS1_25CollectiveMainloopFwdSm90ILi2EN4cute5tupleIJNS5_1CILi1EEES8_S8_EEENS6_IJNS7_ILi128EEENS7_ILi160EEENS7_ILi192EEEEEELi128ENS_12float_e4m3_tEfNS_4arch4Sm90ELb1ELb0ELb0ELb1ELb0ELb1ELb0ELb1ELb1ELb0ELb0ELb0EEENS1_21CollectiveEpilogueFwdINS6_IJSA_SA_SB_EEES9_NS_10bfloat16_tESG_Li256ELb1ELb0ELb0ELb1EEENS1_36VarlenDynamicPersistentTileSchedulerILi128ELi160ELi256ELi128ELb0ELb0ELb1ELb1ELb1ELb1EEEEEEEEEvNT_6ParamsE,"ax",@progbits
	.align	128
.text._ZN7cutlass13device_kernelIN5flash11enable_sm90INS1_16FlashAttnFwdSm90INS1_25CollectiveMainloopFwdSm90ILi2EN4cute5tupleIJNS5_1CILi1EEES8_S8_EEENS6_IJNS7_ILi128EEENS7_ILi160EEENS7_ILi192EEEEEELi128ENS_12float_e4m3_tEfNS_4arch4Sm90ELb1ELb0ELb0ELb1ELb0ELb1ELb0ELb1ELb1ELb0ELb0ELb0EEENS1_21CollectiveEpilogueFwdINS6_IJSA_SA_SB_EEES9_NS_10bfloat16_tESG_Li256ELb1ELb0ELb0ELb1EEENS1_36VarlenDynamicPersistentTileSchedulerILi128ELi160ELi256ELi128ELb0ELb0ELb1ELb1ELb1ELb1EEEEEEEEEvNT_6ParamsE:
        .type           _ZN7cutlass13device_kernelIN5flash11enable_sm90INS1_16FlashAttnFwdSm90INS1_25CollectiveMainloopFwdSm90ILi2EN4cute5tupleIJNS5_1CILi1EEES8_S8_EEENS6_IJNS7_ILi128EEENS7_ILi160EEENS7_ILi192EEEEEELi128ENS_12float_e4m3_tEfNS_4arch4Sm90ELb1ELb0ELb0ELb1ELb0ELb1ELb0ELb1ELb1ELb0ELb0ELb0EEENS1_21CollectiveEpilogueFwdINS6_IJSA_SA_SB_EEES9_NS_10bfloat16_tESG_Li256ELb1ELb0ELb0ELb1EEENS1_36VarlenDynamicPersistentTileSchedulerILi128ELi160ELi256ELi128ELb0ELb0ELb1ELb1ELb1ELb1EEEEEEEEEvNT_6ParamsE,@function
        .size           _ZN7cutlass13device_kernelIN5flash11enable_sm90INS1_16FlashAttnFwdSm90INS1_25CollectiveMainloopFwdSm90ILi2EN4cute5tupleIJNS5_1CILi1EEES8_S8_EEENS6_IJNS7_ILi128EEENS7_ILi160EEENS7_ILi192EEEEEELi128ENS_12float_e4m3_tEfNS_4arch4Sm90ELb1ELb0ELb0ELb1ELb0ELb1ELb0ELb1ELb1ELb0ELb0ELb0EEENS1_21CollectiveEpilogueFwdINS6_IJSA_SA_SB_EEES9_NS_10bfloat16_tESG_Li256ELb1ELb0ELb0ELb1EEENS1_36VarlenDynamicPersistentTileSchedulerILi128ELi160ELi256ELi128ELb0ELb0ELb1ELb1ELb1ELb1EEEEEEEEEvNT_6ParamsE,(.L_x_2676 - _ZN7cutlass13device_kernelIN5flash11enable_sm90INS1_16FlashAttnFwdSm90INS1_25CollectiveMainloopFwdSm90ILi2EN4cute5tupleIJNS5_1CILi1EEES8_S8_EEENS6_IJNS7_ILi128EEENS7_ILi160EEENS7_ILi192EEEEEELi128ENS_12float_e4m3_tEfNS_4arch4Sm90ELb1ELb0ELb0ELb1ELb0ELb1ELb0ELb1ELb1ELb0ELb0ELb0EEENS1_21CollectiveEpilogueFwdINS6_IJSA_SA_SB_EEES9_NS_10bfloat16_tESG_Li256ELb1ELb0ELb0ELb1EEENS1_36VarlenDynamicPersistentTileSchedulerILi128ELi160ELi256ELi128ELb0ELb0ELb1ELb1ELb1ELb1EEEEEEEEEvNT_6ParamsE)
        .other          _ZN7cutlass13device_kernelIN5flash11enable_sm90INS1_16FlashAttnFwdSm90INS1_25CollectiveMainloopFwdSm90ILi2EN4cute5tupleIJNS5_1CILi1EEES8_S8_EEENS6_IJNS7_ILi128EEENS7_ILi160EEENS7_ILi192EEEEEELi128ENS_12float_e4m3_tEfNS_4arch4Sm90ELb1ELb0ELb0ELb1ELb0ELb1ELb0ELb1ELb1ELb0ELb0ELb0EEENS1_21CollectiveEpilogueFwdINS6_IJSA_SA_SB_EEES9_NS_10bfloat16_tESG_Li256ELb1ELb0ELb0ELb1EEENS1_36VarlenDynamicPersistentTileSchedulerILi128ELi160ELi256ELi128ELb0ELb0ELb1ELb1ELb1ELb1EEEEEEEEEvNT_6ParamsE,@"STO_CUDA_ENTRY STV_DEFAULT"
_ZN7cutlass13device_kernelIN5flash11enable_sm90INS1_16FlashAttnFwdSm90INS1_25CollectiveMainloopFwdSm90ILi2EN4cute5tupleIJNS5_1CILi1EEES8_S8_EEENS6_IJNS7_ILi128EEENS7_ILi160EEENS7_ILi192EEEEEELi128ENS_12float_e4m3_tEfNS_4arch4Sm90ELb1ELb0ELb0ELb1ELb0ELb1ELb0ELb1ELb1ELb0ELb0ELb0EEENS1_21CollectiveEpilogueFwdINS6_IJSA_SA_SB_EEES9_NS_10bfloat16_tESG_Li256ELb1ELb0ELb0ELb1EEENS1_36VarlenDynamicPersistentTileSchedulerILi128ELi160ELi256ELi128ELb0ELb0ELb1ELb1ELb1ELb1EEEEEEEEEvNT_6ParamsE:
        /* <DEDUP_REMOVED lines=27> */
.L_x_2195:
[----:B------:R-:W-:Y:S05]  /*01b0*/  BSYNC B0 ;  /* 0x0000000000007941 */ /* 0x000fea0003800000 */
.L_x_2194:
        /* <DEDUP_REMOVED lines=41> */
.L_x_2196:
        /* <DEDUP_REMOVED lines=22> */
.L_x_2197:
        /* <DEDUP_REMOVED lines=18> */
.L_x_2198:
        /* <DEDUP_REMOVED lines=22> */
.L_x_2199:
        /* <DEDUP_REMOVED lines=22> */
.L_x_2200:
        /* <DEDUP_REMOVED lines=8> */
.L_x_2203:
        /* <DEDUP_REMOVED lines=24> */
[----:B------:R-:W-:Y:S01]  /*0b90*/  R2UR UR52, R16 ;  /* 0x00000000103472ca */ /* 0x000fe200000e0000 */
[----:B------:R-:W-:Y:S01]  /*0ba0*/  IMAD.MOV.U32 R218, RZ, RZ, 0x20 ;  /* 0x00000020ffda7424 */ /* 0x000fe200078e00ff */
[----:B------:R-:W-:Y:S01]  /*0bb0*/  MOV R145, RZ ;  /* 0x000000ff00917202 */ /* 0x000fe20000000f00 */
[----:B------:R-:W-:Y:S01]  /*0bc0*/  IMAD.MOV.U32 R17, RZ, RZ, RZ ;  /* 0x000000ffff117224 */ /* 0x000fe200078e00ff */
[----:B------:R-:W-:Y:S01]  /*0bd0*/  ULOP3.LUT UR53, UR36, 0x1, URZ, 0xfc, !UPT ;  /* 0x0000000124357892 */ /* 0x000fe2000f8efc3f */
[----:B------:R-:W-:Y:S01]  /*0be0*/  IMAD.MOV.U32 R194, RZ, RZ, RZ ;  /* 0x000000ffffc27224 */ /* 0x000fe200078e00ff */
[----:B------:R-:W-:Y:S01]  /*0bf0*/  UMOV UR43, URZ ;  /* 0x0000003f002b7c82 */ /* 0x000fe20008000000 */
[----:B------:R-:W-:-:S06]  /*0c00*/  IMAD.MOV.U32 R192, RZ, RZ, RZ ;  /* 0x000000ffffc07224 */ /* 0x000fcc00078e00ff */
        /* <DEDUP_REMOVED lines=10> */
[----:B------:R-:W-:Y:S01]  /*0cb0*/  SHF.R.S32.HI R5, RZ, 0x1f, R0 ;  /* 0x0000001fff057819 */ /* 0x000fe20000011400 */
[----:B------:R-:W-:Y:S01]  /*0cc0*/  IMAD.IADD R7, R234, 0x1, -R7 ;  /* 0x00000001ea077824 */ /* 0x000fe200078e0a07 */
[----:B------:R-:W-:Y:S02]  /*0cd0*/  LEA.HI R2, R2, R209, RZ, 0x1 ;  /* 0x000000d102027211 */ /* 0x000fe400078f08ff */
[----:B------:R-:W-:Y:S02]  /*0ce0*/  LOP3.LUT R6, R6, 0xfffffc00, RZ, 0xc0, !PT ;  /* 0xfffffc0006067812 */ /* 0x000fe400078ec0ff */
[----:B------:R-:W-:Y:S02]  /*0cf0*/  LEA.HI R5, R5, R4, RZ, 0x2 ;  /* 0x0000000405057211 */ /* 0x000fe400078f10ff */
[----:B------:R-:W-:Y:S02]  /*0d00*/  LOP3.LUT R0, R2, 0x1ffffffe, RZ, 0xc0, !PT ;  /* 0x1ffffffe02007812 */ /* 0x000fe400078ec0ff */
[----:B------:R-:W-:-:S02]  /*0d10*/  LEA.HI R2, R234, R234, RZ, 0x1 ;  /* 0x000000eaea027211 */ /* 0x000fc400078f08ff */
[----:B------:R-:W-:Y:S01]  /*0d20*/  LEA R7, R7, R6, 0x6 ;  /* 0x0000000607077211 */ /* 0x000fe200078e30ff */
[----:B------:R-:W-:Y:S01]  /*0d30*/  IMAD.IADD R0, R209, 0x1, -R0 ;  /* 0x00000001d1007824 */ /* 0x000fe200078e0a00 */
[----:B------:R-:W-:Y:S02]  /*0d40*/  LOP3.LUT R5, R5, 0xfffffffc, RZ, 0xc0, !PT ;  /* 0xfffffffc05057812 */ /* 0x000fe400078ec0ff */
[--C-:B------:R-:W-:Y:S01]  /*0d50*/  SHF.R.S32.HI R23, RZ, 0x1, R2.reuse ;  /* 0x00000001ff177819 */ /* 0x100fe20000011402 */
[----:B------:R-:W-:Y:S01]  /*0d60*/  IMAD R227, R0, 0x8, R7 ;  /* 0x0000000800e37824 */ /* 0x000fe200078e0207 */
[----:B------:R-:W-:Y:S01]  /*0d70*/  SHF.R.S32.HI R6, RZ, 0x1f, R2 ;  /* 0x0000001fff067819 */ /* 0x000fe20000011402 */
[----:B------:R-:W-:Y:S01]  /*0d80*/  IMAD.IADD R4, R4, 0x1, -R5 ;  /* 0x0000000104047824 */ /* 0x000fe200078e0a05 */
[----:B------:R-:W-:Y:S01]  /*0d90*/  LOP3.LUT R5, R2, 0xfffffffe, RZ, 0xc0, !PT ;  /* 0xfffffffe02057812 */ /* 0x000fe200078ec0ff */
[----:B------:R-:W-:Y:S01]  /*0da0*/  VIADD R216, R23, 0x80 ;  /* 0x0000008017d87836 */ /* 0x000fe20000000000 */
[----:B------:R-:W-:Y:S01]  /*0db0*/  LEA.HI R6, R6, R23, RZ, 0x3 ;  /* 0x0000001706067211 */ /* 0x000fe200078f18ff */
[----:B------:R-:W-:Y:S01]  /*0dc0*/  IMAD.SHL.U32 R196, R4, 0x80, RZ ;  /* 0x0000008004c47824 */ /* 0x000fe200078e00ff */
[----:B------:R-:W-:Y:S01]  /*0dd0*/  LEA.HI R0, R3, R234, RZ, 0x7 ;  /* 0x000000ea03007211 */ /* 0x000fe200078f38ff */
[----:B------:R-:W-:Y:S01]  /*0de0*/  IMAD.IADD R22, R234, 0x1, -R5 ;  /* 0x00000001ea167824 */ /* 0x000fe200078e0a05 */
[----:B------:R-:W-:-:S02]  /*0df0*/  LOP3.LUT R6, R6, 0xfffffff8, RZ, 0xc0, !PT ;  /* 0xfffffff806067812 */ /* 0x000fc400078ec0ff */
[----:B------:R-:W-:Y:S01]  /*0e00*/  LOP3.LUT R219, R0, 0xffffff80, RZ, 0xc0, !PT ;  /* 0xffffff8000db7812 */ /* 0x000fe200078ec0ff */
[----:B------:R-:W-:Y:S01]  /*0e10*/  IMAD.SHL.U32 R18, R22, 0x10, RZ ;  /* 0x0000001016127824 */ /* 0x000fe200078e00ff */
[----:B------:R-:W-:Y:S01]  /*0e20*/  SHF.R.S32.HI R5, RZ, 0x1f, R216 ;  /* 0x0000001fff057819 */ /* 0x000fe200000114d8 */
[----:B------:R-:W-:Y:S01]  /*0e30*/  IMAD.IADD R224, R23, 0x1, -R6 ;  /* 0x0000000117e07824 */ /* 0x000fe200078e0a06 */
[----:B------:R-:W-:Y:S01]  /*0e40*/  IADD3 R219, R234, -R219, RZ ;  /* 0x800000dbeadb7210 */ /* 0x000fe20007ffe0ff */
[----:B------:R-:W-:Y:S01]  /*0e50*/  VIADD R193, R18, 0x20 ;  /* 0x0000002012c17836 */ /* 0x000fe20000000000 */
[-C--:B------:R-:W-:Y:S01]  /*0e60*/  LEA.HI R11, R216, R216.reuse, RZ, 0x1 ;  /* 0x000000d8d80b7211 */ /* 0x080fe200078f08ff */
[----:B------:R-:W-:Y:S01]  /*0e70*/  IMAD.SHL.U32 R19, R22, 0x8, RZ ;  /* 0x0000000816137824 */ /* 0x000fe200078e00ff */
[----:B------:R-:W-:Y:S01]  /*0e80*/  LEA.HI R6, R5, R216, RZ, 0x3 ;  /* 0x000000d805067211 */ /* 0x000fe200078f18ff */
[----:B------:R-:W-:Y:S01]  /*0e90*/  IMAD.SHL.U32 R5, R224, 0x80, RZ ;  /* 0x00000080e0057824 */ /* 0x000fe200078e00ff */
[----:B------:R-:W-:-:S02]  /*0ea0*/  SHF.R.S32.HI R8, RZ, 0x1f, R219 ;  /* 0x0000001fff087819 */ /* 0x000fc400000114db */
[----:B------:R-:W-:Y:S01]  /*0eb0*/  LEA.HI R2, R2, R23, RZ, 0x1 ;  /* 0x0000001702027211 */ /* 0x000fe200078f08ff */
[----:B------:R-:W-:Y:S01]  /*0ec0*/  IMAD.SHL.U32 R6, R6, 0x40, RZ ;  /* 0x0000004006067824 */ /* 0x000fe200078e00ff */
[----:B------:R-:W-:Y:S02]  /*0ed0*/  LOP3.LUT R9, R11, 0x3fffffe, RZ, 0xc0, !PT ;  /* 0x03fffffe0b097812 */ /* 0x000fe400078ec0ff */
[----:B------:R-:W-:Y:S02]  /*0ee0*/  LEA.HI R7, R8, R219, RZ, 0x2 ;  /* 0x000000db08077211 */ /* 0x000fe400078f10ff */
[----:B------:R-:W-:Y:S01]  /*0ef0*/  LOP3.LUT R2, R2, 0x3fffffe, RZ, 0xc0, !PT ;  /* 0x03fffffe02027812 */ /* 0x000fe200078ec0ff */
[----:B------:R-:W-:Y:S01]  /*0f00*/  IMAD.IADD R200, R216, 0x1, -R9 ;  /* 0x00000001d8c87824 */ /* 0x000fe200078e0a09 */
[----:B------:R-:W-:Y:S02]  /*0f10*/  LOP3.LUT R5, R5, 0x380, RZ, 0xc0, !PT ;  /* 0x0000038005057812 */ /* 0x000fe400078ec0ff */
[----:B------:R-:W-:Y:S01]  /*0f20*/  LOP3.LUT R13, R6, 0xfffffe00, RZ, 0xc0, !PT ;  /* 0xfffffe00060d7812 */ /* 0x000fe200078ec0ff */
[----:B------:R-:W-:Y:S01]  /*0f30*/  IMAD.IADD R2, R23, 0x1, -R2 ;  /* 0x0000000117027824 */ /* 0x000fe200078e0a02 */
[----:B------:R-:W-:-:S02]  /*0f40*/  SHF.R.S32.HI R9, RZ, 0x2, R7 ;  /* 0x00000002ff097819 */ /* 0x000fc40000011407 */
[----:B------:R-:W-:Y:S01]  /*0f50*/  SHF.R.S32.HI R10, RZ, 0x1f, R7 ;  /* 0x0000001fff0a7819 */ /* 0x000fe20000011407 */
[----:B------:R-:W-:Y:S01]  /*0f60*/  IMAD R198, R209, 0x8, R2 ;  /* 0x00000008d1c67824 */ /* 0x000fe200078e0202 */
[----:B------:R-:W-:Y:S02]  /*0f70*/  SHF.R.U32.HI R6, RZ, 0x3, R5 ;  /* 0x00000003ff067819 */ /* 0x000fe40000011605 */
[----:B------:R-:W-:Y:S01]  /*0f80*/  LOP3.LUT R5, R5, 0x10, R18, 0xf8, !PT ;  /* 0x0000001005057812 */ /* 0x000fe200078ef812 */
[----:B------:R-:W-:Y:S01]  /*0f90*/  IMAD.SHL.U32 R198, R198, 0x40, RZ ;  /* 0x00000040c6c67824 */ /* 0x000fe200078e00ff */
[----:B------:R-:W-:Y:S02]  /*0fa0*/  LEA.HI R10, R10, R9, RZ, 0x3 ;  /* 0x000000090a0a7211 */ /* 0x000fe400078f18ff */
[----:B------:R-:W-:Y:S02]  /*0fb0*/  SHF.R.S32.HI R223, RZ, 0x7, R0 ;  /* 0x00000007ffdf7819 */ /* 0x000fe40000011400 */
[----:B------:R-:W-:-:S02]  /*0fc0*/  LOP3.LUT R6, R5, R6, RZ, 0x3c, !PT ;  /* 0x0000000605067212 */ /* 0x000fc400078e3cff */
[----:B------:R-:W-:Y:S02]  /*0fd0*/  SHF.R.S32.HI R2, RZ, 0x1f, R193 ;  /* 0x0000001fff027819 */ /* 0x000fe400000114c1 */
[----:B------:R-:W-:Y:S01]  /*0fe0*/  LOP3.LUT R10, R10, 0xfffffff8, RZ, 0xc0, !PT ;  /* 0xfffffff80a0a7812 */ /* 0x000fe200078ec0ff */
[----:B------:R-:W-:Y:S01]  /*0ff0*/  IMAD R209, R209, 0x400, R6 ;  /* 0x00000400d1d17824 */ /* 0x000fe200078e0206 */
[----:B------:R-:W-:Y:S02]  /*1000*/  LEA.HI R0, R0, R223, RZ, 0x1 ;  /* 0x000000df00007211 */ /* 0x000fe400078f08ff */
[----:B------:R-:W-:Y:S01]  /*1010*/  IADD3 R195, R18, 0x40, RZ ;  /* 0x0000004012c37810 */ /* 0x000fe20007ffe0ff */
[----:B------:R-:W-:Y:S01]  /*1020*/  IMAD.IADD R9, R9, 0x1, -R10 ;  /* 0x0000000109097824 */ /* 0x000fe200078e0a0a */
[----:B------:R-:W-:Y:S02]  /*1030*/  LEA.HI R8, R8, R219, RZ, 0x5 ;  /* 0x000000db08087211 */ /* 0x000fe400078f28ff */
[----:B------:R-:W-:-:S02]  /*1040*/  LEA R200, R200, R13, 0x6 ;  /* 0x0000000dc8c87211 */ /* 0x000fc400078e30ff */
[-C--:B------:R-:W-:Y:S02]  /*1050*/  LEA.HI R13, R2, R193.reuse, RZ, 0x4 ;  /* 0x000000c1020d7211 */ /* 0x080fe400078f20ff */
[----:B------:R-:W-:Y:S02]  /*1060*/  LOP3.LUT R0, R0, 0x3fffffe, RZ, 0xc0, !PT ;  /* 0x03fffffe00007812 */ /* 0x000fe400078ec0ff */
[----:B------:R-:W-:Y:S02]  /*1070*/  SHF.R.S32.HI R6, RZ, 0x1f, R195 ;  /* 0x0000001fff067819 */ /* 0x000fe400000114c3 */
[----:B------:R-:W-:Y:S02]  /*1080*/  SHF.R.S32.HI R8, RZ, 0x5, R8 ;  /* 0x00000005ff087819 */ /* 0x000fe40000011408 */
[----:B------:R-:W-:Y:S02]  /*1090*/  LEA.HI R2, R2, R193, RZ, 0x6 ;  /* 0x000000c102027211 */ /* 0x000fe400078f30ff */
[----:B------:R-:W-:Y:S01]  /*10a0*/  LOP3.LUT R196, R196, 0x180, RZ, 0xc0, !PT ;  /* 0x00000180c4c47812 */ /* 0x000fe200078ec0ff */
[----:B------:R-:W-:Y:S01]  /*10b0*/  IMAD R9, R8, 0x10, R9 ;  /* 0x0000001008097824 */ /* 0x000fe200078e0209 */
[----:B------:R-:W-:Y:S01]  /*10c0*/  LOP3.LUT P0, RZ, R4, 0x2, RZ, 0xc0, !PT ;  /* 0x0000000204ff7812 */ /* 0x000fe2000780c0ff */
[----:B------:R-:W-:Y:S01]  /*10d0*/  IMAD.SHL.U32 R4, R2, 0x80, RZ ;  /* 0x0000008002047824 */ /* 0x000fe200078e00ff */
[----:B------:R-:W-:-:S02]  /*10e0*/  LEA.HI R5, R6, R195, RZ, 0x6 ;  /* 0x000000c306057211 */ /* 0x000fc400078f30ff */
[----:B------:R-:W-:Y:S02]  /*10f0*/  IADD3 R0, R223, -R0, RZ ;  /* 0x80000000df007210 */ /* 0x000fe40007ffe0ff */
[----:B------:R-:W-:Y:S01]  /*1100*/  LOP3.LUT R2, R196, 0x30, R13, 0xf8, !PT ;  /* 0x00000030c4027812 */ /* 0x000fe200078ef80d */
[----:B------:R-:W-:Y:S01]  /*1110*/  IMAD.SHL.U32 R10, R5, 0x80, RZ ;  /* 0x00000080050a7824 */ /* 0x000fe200078e00ff */
[----:B------:R-:W-:Y:S01]  /*1120*/  SHF.R.U32.HI R197, RZ, 0x3, R196 ;  /* 0x00000003ffc57819 */ /* 0x000fe200000116c4 */
[----:B------:R-:W-:Y:S01]  /*1130*/  IMAD R206, R0, 0x40, R9 ;  /* 0x0000004000ce7824 */ /* 0x000fe200078e0209 */
[----:B------:R-:W-:Y:S02]  /*1140*/  LEA.HI R225, R6, R195, RZ, 0x4 ;  /* 0x000000c306e17211 */ /* 0x000fe400078f20ff */
[----:B------:R-:W-:Y:S02]  /*1150*/  LOP3.LUT R5, R4, 0xffffe000, RZ, 0xc0, !PT ;  /* 0xffffe00004057812 */ /* 0x000fe400078ec0ff */
[----:B------:R-:W-:-:S02]  /*1160*/  LOP3.LUT R2, R2, R197, RZ, 0x3c, !PT ;  /* 0x000000c502027212 */ /* 0x000fc400078e3cff */
[C---:B------:R-:W-:Y:S02]  /*1170*/  LOP3.LUT R0, R196.reuse, 0x10, R18, 0xf8, !PT ;  /* 0x00000010c4007812 */ /* 0x040fe400078ef812 */
[----:B------:R-:W-:Y:S02]  /*1180*/  LOP3.LUT R6, R196, 0x30, R225, 0xf8, !PT ;  /* 0x00000030c4067812 */ /* 0x000fe400078ef8e1 */
[----:B------:R-:W-:Y:S02]  /*1190*/  LEA.HI R3, R3, R234, RZ, 0x3 ;  /* 0x000000ea03037211 */ /* 0x000fe400078f18ff */
[----:B------:R-:W-:Y:S02]  /*11a0*/  IADD3 R221, R2, R198, R5 ;  /* 0x000000c602dd7210 */ /* 0x000fe40007ffe005 */
[----:B------:R-:W-:Y:S02]  /*11b0*/  SHF.R.S32.HI R11, RZ, 0x1, R11 ;  /* 0x00000001ff0b7819 */ /* 0x000fe4000001140b */
[-C--:B------:R-:W-:Y:S01]  /*11c0*/  LOP3.LUT R207, R0, R197.reuse, RZ, 0x3c, !PT ;  /* 0x000000c500cf7212 */ /* 0x080fe200078e3cff */
[----:B------:R-:W-:Y:S01]  /*11d0*/  IMAD.IADD R221, R16, 0x1, R221 ;  /* 0x0000000110dd7824 */ /* 0x000fe200078e02dd */
[----:B------:R-:W-:Y:S01]  /*11e0*/  LOP3.LUT R15, R10, 0xffffe000, RZ, 0xc0, !PT ;  /* 0xffffe0000a0f7812 */ /* 0x000fe200078ec0ff */
[----:B------:R-:W-:Y:S01]  /*11f0*/  IMAD.SHL.U32 R11, R11, 0x80, RZ ;  /* 0x000000800b0b7824 */ /* 0x000fe200078e00ff */
[----:B------:R-:W-:-:S02]  /*1200*/  LOP3.LUT R6, R6, R197, RZ, 0x3c, !PT ;  /* 0x000000c506067212 */ /* 0x000fc400078e3cff */
[----:B------:R-:W-:Y:S02]  /*1210*/  LOP3.LUT R5, R3, 0x1ffffff8, RZ, 0xc0, !PT ;  /* 0x1ffffff803057812 */ /* 0x000fe400078ec0ff */
[----:B------:R-:W-:Y:S02]  /*1220*/  LOP3.LUT R4, R196, 0x30, R18, 0xf8, !PT ;  /* 0x00000030c4047812 */ /* 0x000fe400078ef812 */
[----:B------:R-:W-:Y:S01]  /*1230*/  SEL R218, R218, 0xffffffe0, !P0 ;  /* 0xffffffe0dada7807 */ /* 0x000fe20004000000 */
[----:B------:R-:W-:Y:S01]  /*1240*/  IMAD.IADD R5, R234, 0x1, -R5 ;  /* 0x00000001ea057824 */ /* 0x000fe200078e0a05 */
[----:B------:R-:W-:Y:S02]  /*1250*/  IADD3 R207, R198, R207, RZ ;  /* 0x000000cfc6cf7210 */ /* 0x000fe40007ffe0ff */
[----:B------:R-:W-:Y:S01]  /*1260*/  IADD3 R15, R6, R198, R15 ;  /* 0x000000c6060f7210 */ /* 0x000fe20007ffe00f */
[----:B------:R-:W-:Y:S01]  /*1270*/  IMAD.SHL.U32 R201, R5, 0x8, RZ ;  /* 0x0000000805c97824 */ /* 0x000fe200078e00ff */
[----:B------:R-:W-:Y:S01]  /*1280*/  SHF.R.S32.HI R204, RZ, 0x3, R3 ;  /* 0x00000003ffcc7819 */ /* 0x000fe20000011403 */
[----:B------:R-:W-:Y:S01]  /*1290*/  IMAD.IADD R208, R218, 0x1, R207 ;  /* 0x00000001dad07824 */ /* 0x000fe200078e02cf */
[----:B------:R-:W-:Y:S01]  /*12a0*/  LOP3.LUT R2, R7, 0x7ffffffc, RZ, 0xc0, !PT ;  /* 0x7ffffffc07027812 */ /* 0x000fe200078ec0ff */
[----:B------:R-:W-:Y:S01]  /*12b0*/  IMAD.IADD R220, R16, 0x1, R15 ;  /* 0x0000000110dc7824 */ /* 0x000fe200078e020f */
[----:B------:R-:W-:-:S02]  /*12c0*/  LOP3.LUT R3, R4, R197, RZ, 0x3c, !PT ;  /* 0x000000c504037212 */ /* 0x000fc400078e3cff */
[----:B------:R-:W-:Y:S01]  /*12d0*/  SHF.R.S32.HI R215, RZ, 0x1f, R23 ;  /* 0x0000001fffd77819 */ /* 0x000fe20000011417 */
[----:B------:R-:W-:Y:S01]  /*12e0*/  IMAD.IADD R203, R219, 0x1, -R2 ;  /* 0x00000001dbcb7824 */ /* 0x000fe200078e0a02 */
[----:B------:R-:W-:Y:S02]  /*12f0*/  LOP3.LUT R199, R11, 0x180, RZ, 0xc0, !PT ;  /* 0x000001800bc77812 */ /* 0x000fe400078ec0ff */
[----:B------:R-:W-:Y:S02]  /*1300*/  SHF.R.S32.HI R226, RZ, 0x4, R13 ;  /* 0x00000004ffe27819 */ /* 0x000fe4000001140d */
[----:B------:R-:W-:Y:S02]  /*1310*/  SHF.R.S32.HI R225, RZ, 0x4, R225 ;  /* 0x00000004ffe17819 */ /* 0x000fe400000114e1 */
[----:B------:R-:W-:Y:S02]  /*1320*/  IADD3 R222, R16, R198, R3 ;  /* 0x000000c610de7210 */ /* 0x000fe40007ffe003 */
[----:B------:R-:W-:-:S07]  /*1330*/  IADD3 R218, R218, UR52, R207 ;  /* 0x00000034dada7c10 */ /* 0x000fce000fffe0cf */
.L_x_2410:
[----:B0-----:R-:W0:Y:S02]  /*1340*/  LDC.64 R210, c[0x0][0xc60] ;  /* 0x00031800ffd27b82 */ /* 0x001e240000000a00 */
[----:B0-----:R-:W-:-:S06]  /*1350*/  IMAD.WIDE R210, R191, 0x4, R210 ;  /* 0x00000004bfd27825 */ /* 0x001fcc00078e02d2 */
[----:B------:R-:W2:Y:S01]  /*1360*/  LDG.E R210, desc[UR54][R210.64] ;  /* 0x00000036d2d27981 */ /* 0x000ea2000c1e1900 */
[----:B------:R-:W-:Y:S05]  /*1370*/  YIELD ;  /* 0x0000000000007946 */ /* 0x000fea0003800000 */
[----:B------:R-:W-:Y:S01]  /*1380*/  ULDC.64 UR4, c[0x0][0xa28] ;  /* 0x00028a0000047ab9 */ /* 0x000fe20000000a00 */
[----:B------:R-:W-:Y:S01]  /*1390*/  ULDC.64 UR8, c[0x0][0xa18] ;  /* 0x0002860000087ab9 */ /* 0x000fe20000000a00 */
[----:B------:R-:W-:Y:S01]  /*13a0*/  ISETP.NE.U32.AND P1, PT, RZ, UR4, PT ;  /* 0x00000004ff007c0c */ /* 0x000fe2000bf25070 */
[----:B------:R-:W-:Y:S01]  /*13b0*/  ULDC.64 UR6, c[0x0][0xa08] ;  /* 0x0002820000067ab9 */ /* 0x000fe20000000a00 */
[----:B-1-345:R-:W-:Y:S01]  /*13c0*/  IMAD.MOV.U32 R9, RZ, RZ, RZ ;  /* 0x000000ffff097224 */ /* 0x03afe200078e00ff */
[----:B------:R-:W-:-:S02]  /*13d0*/  ISETP.NE.U32.AND P0, PT, RZ, UR6, PT ;  /* 0x00000006ff007c0c */ /* 0x000fc4000bf05070 */
[----:B------:R-:W-:Y:S02]  /*13e0*/  ISETP.NE.AND.EX P1, PT, RZ, UR5, PT, P1 ;  /* 0x00000005ff007c0c */ /* 0x000fe4000bf25310 */
[----:B------:R-:W-:Y:S02]  /*13f0*/  ISETP.NE.AND.EX P0, PT, RZ, UR7, PT, P0 ;  /* 0x00000007ff007c0c */ /* 0x000fe4000bf05300 */
[----:B------:R-:W-:Y:S02]  /*1400*/  MOV R27, RZ ;  /* 0x000000ff001b7202 */ /* 0x000fe40000000f00 */
[----:B--2---:R-:W-:Y:S01]  /*1410*/  SHF.R.S32.HI R214, RZ, 0x1f, R210 ;  /* 0x0000001fffd67819 */ /* 0x004fe200000114d2 */
[----:B------:R-:W-:-:S06]  /*1420*/  IMAD.SHL.U32 R212, R210, 0x4, RZ ;  /* 0x00000004d2d47824 */ /* 0x000fcc00078e00ff */
[C---:B------:R-:W-:Y:S02]  /*1430*/  @P1 LEA R2, P2, R210.reuse, UR4, 0x2 ;  /* 0x00000004d2021c11 */ /* 0x040fe4000f8410ff */
[C-C-:B------:R-:W-:Y:S02]  /*1440*/  SHF.L.U64.HI R213, R210.reuse, 0x2, R214.reuse ;  /* 0x00000002d2d57819 */ /* 0x140fe400000102d6 */
[----:B------:R-:W-:Y:S02]  /*1450*/  @P1 LEA.HI.X R3, R210, UR5, R214, 0x2, P2 ;  /* 0x00000005d2031c11 */ /* 0x000fe400090f14d6 */
[----:B------:R-:W-:Y:S01]  /*1460*/  ISETP.NE.U32.AND P2, PT, RZ, UR8, PT ;  /* 0x00000008ff007c0c */ /* 0x000fe2000bf45070 */
[----:B------:R-:W-:Y:S01]  /*1470*/  ULDC UR4, c[0x0][0x288] ;  /* 0x0000a20000047ab9 */ /* 0x000fe20000000800 */
[----:B------:R-:W-:Y:S01]  /*1480*/  IADD3 R6, P3, R212, UR6, RZ ;  /* 0x00000006d4067c10 */ /* 0x000fe2000ff7e0ff */
[----:B------:R0:W5:Y:S01]  /*1490*/  @P1 LDG.E R9, desc[UR54][R2.64] ;  /* 0x0000003602091981 */ /* 0x000162000c1e1900 */
[----:B------:R-:W-:Y:S01]  /*14a0*/  ISETP.NE.AND.EX P2, PT, RZ, UR9, PT, P2 ;  /* 0x00000009ff007c0c */ /* 0x000fe2000bf45320 */
[----:B------:R-:W-:Y:S01]  /*14b0*/  IMAD.U32 R191, RZ, RZ, UR4 ;  /* 0x00000004ffbf7e24 */ /* 0x000fe2000f8e00ff */
[----:B------:R-:W-:Y:S01]  /*14c0*/  IADD3.X R7, R213, UR7, RZ, P3, !PT ;  /* 0x00000007d5077c10 */ /* 0x000fe20009ffe4ff */
[----:B------:R-:W-:-:S04]  /*14d0*/  ULDC.64 UR4, c[0x0][0x3f8] ;  /* 0x0000fe0000047ab9 */ /* 0x000fc80000000a00 */
[----:B------:R1:W5:Y:S06]  /*14e0*/  @P0 LDG.E R27, desc[UR54][R6.64] ;  /* 0x00000036061b0981 */ /* 0x00036c000c1e1900 */
        /* <DEDUP_REMOVED lines=10> */
[----:B0-----:R-:W-:Y:S02]  /*1590*/  IMAD.U32 R2, RZ, RZ, UR5 ;  /* 0x00000005ff027e24 */ /* 0x001fe4000f8e00ff */
[----:B------:R-:W-:Y:S02]  /*15a0*/  IMAD.U32 R26, RZ, RZ, UR4 ;  /* 0x00000004ff1a7e24 */ /* 0x000fe4000f8e00ff */
[----:B------:R-:W-:Y:S01]  /*15b0*/  IMAD.MOV.U32 R25, RZ, RZ, R210 ;  /* 0x000000ffff197224 */ /* 0x000fe200078e00d2 */
        /* <DEDUP_REMOVED lines=10> */
.L_x_2205:
        /* <DEDUP_REMOVED lines=10> */
.L_x_2206:
[----:B------:R-:W-:Y:S05]  /*1700*/  @!P0 BRA `(.L_x_2207) ;  /* 0x00000000000c8947 */ /* 0x000fea0003800000 */
[----:B------:R-:W2:Y:S04]  /*1710*/  LDG.E R3, desc[UR54][R6.64] ;  /* 0x0000003606037981 */ /* 0x000ea8000c1e1900 */
[----:B------:R-:W2:Y:S02]  /*1720*/  LDG.E R26, desc[UR54][R6.64+0x4] ;  /* 0x00000436061a7981 */ /* 0x000ea4000c1e1900 */
[----:B--2---:R-:W-:-:S07]  /*1730*/  IMAD.IADD R26, R26, 0x1, -R3 ;  /* 0x000000011a1a7824 */ /* 0x004fce00078e0a03 */
.L_x_2207:
        /* <DEDUP_REMOVED lines=8> */
[----:B------:R-:W2:Y:S01]  /*17c0*/  @P0 LDG.E R3, desc[UR54][R4.64+0x4] ;  /* 0x0000043604030981 */ /* 0x000ea2000c1e1900 */
[----:B------:R-:W-:Y:S01]  /*17d0*/  ISETP.NE.U32.AND P1, PT, RZ, UR4, PT ;  /* 0x00000004ff007c0c */ /* 0x000fe2000bf25070 */
[----:B------:R-:W-:-:S03]  /*17e0*/  IMAD.MOV.U32 R143, RZ, RZ, R26 ;  /* 0x000000ffff8f7224 */ /* 0x000fc600078e001a */
[----:B------:R-:W-:-:S13]  /*17f0*/  ISETP.NE.AND.EX P1, PT, RZ, UR5, PT, P1 ;  /* 0x00000005ff007c0c */ /* 0x000fda000bf25310 */
[----:B------:R-:W-:-:S04]  /*1800*/  @P1 IADD3 R6, P2, R212, UR4, RZ ;  /* 0x00000004d4061c10 */ /* 0x000fc8000ff5e0ff */
[----:B------:R-:W-:-:S05]  /*1810*/  @P1 IADD3.X R7, R213, UR5, RZ, P2, !PT ;  /* 0x00000005d5071c10 */ /* 0x000fca00097fe4ff */
[----:B------:R0:W5:Y:S01]  /*1820*/  @P1 LDG.E R143, desc[UR54][R6.64] ;  /* 0x00000036068f1981 */ /* 0x000162000c1e1900 */
[----:B--2---:R-:W-:Y:S01]  /*1830*/  @P0 IMAD.IADD R2, R3, 0x1, -R0 ;  /* 0x0000000103020824 */ /* 0x004fe200078e0a00 */
[----:B------:R-:W-:-:S04]  /*1840*/  LEA R3, R189, 0x11f, 0x7 ;  /* 0x0000011fbd037811 */ /* 0x000fc800078e38ff */
[----:B------:R-:W-:-:S04]  /*1850*/  IADD3 R202, R9, R2, RZ ;  /* 0x0000000209ca7210 */ /* 0x000fc80007ffe0ff */
[C---:B------:R-:W-:Y:S01]  /*1860*/  IADD3 R3, R202.reuse, R3, -R191 ;  /* 0x00000003ca037210 */ /* 0x040fe20007ffe8bf */
[----:B------:R-:W-:-:S04]  /*1870*/  VIADD R0, R202, 0x9f ;  /* 0x0000009fca007836 */ /* 0x000fc80000000000 */
[----:B------:R-:W-:-:S04]  /*1880*/  IMAD.HI R0, R0, 0x66666667, RZ ;  /* 0x6666666700007827 */ /* 0x000fc800078e02ff */
[----:B------:R-:W-:Y:S01]  /*1890*/  IMAD.HI R3, R3, 0x66666667, RZ ;  /* 0x6666666703037827 */ /* 0x000fe200078e02ff */
[----:B------:R-:W-:-:S04]  /*18a0*/  SHF.R.U32.HI R157, RZ, 0x1f, R0 ;  /* 0x0000001fff9d7819 */ /* 0x000fc80000011600 */
[----:B------:R-:W-:Y:S02]  /*18b0*/  SHF.R.U32.HI R4, RZ, 0x1f, R3 ;  /* 0x0000001fff047819 */ /* 0x000fe40000011603 */
[----:B------:R-:W-:Y:S01]  /*18c0*/  LEA.HI.SX32 R157, R0, R157, 0x1a ;  /* 0x0000009d009d7211 */ /* 0x000fe200078fd2ff */
[----:B------:R-:W-:Y:S01]  /*18d0*/  IMAD.MOV R0, RZ, RZ, -R9 ;  /* 0x000000ffff007224 */ /* 0x000fe200078e0a09 */
[----:B------:R-:W-:-:S04]  /*18e0*/  LEA.HI.SX32 R4, R3, R4, 0x1a ;  /* 0x0000000403047211 */ /* 0x000fc800078fd2ff */
[----:B------:R-:W-:-:S05]  /*18f0*/  VIMNMX R4, R157, R4, PT ;  /* 0x000000049d047248 */ /* 0x000fca0003fe0100 */
[----:B------:R-:W-:Y:S01]  /*1900*/  IMAD R3, R4, 0xa0, -R9 ;  /* 0x000000a004037824 */ /* 0x000fe200078e0a09 */
[----:B------:R-:W-:-:S04]  /*1910*/  VIMNMX R4, RZ, R0, !PT ;  /* 0x00000000ff047248 */ /* 0x000fc80007fe0100 */
        /* <DEDUP_REMOVED lines=19> */
[----:B------:R-:W-:Y:S01]  /*1a50*/  MOV R4, UR4 ;  /* 0x0000000400047c02 */ /* 0x000fe20008000f00 */
[----:B------:R0:W1:Y:S01]  /*1a60*/  LDC.64 R14, c[0x4][R0] ;  /* 0x01000000000e7b82 */ /* 0x0000620000000a00 */
[----:B------:R-:W-:Y:S01]  /*1a70*/  IMAD.U32 R5, RZ, RZ, UR5 ;  /* 0x00000005ff057e24 */ /* 0x000fe2000f8e00ff */
[----:B------:R-:W-:Y:S01]  /*1a80*/  ULDC.64 UR4, c[0x4][0xa8] ;  /* 0x01002a0000047ab9 */ /* 0x000fe20000000a00 */
[----:B------:R-:W-:Y:S01]  /*1a90*/  IMAD.U32 R10, RZ, RZ, UR6 ;  /* 0x00000006ff0a7e24 */ /* 0x000fe2000f8e00ff */
[----:B------:R-:W-:Y:S01]  /*1aa0*/  MOV R8, 0x70 ;  /* 0x0000007000087802 */ /* 0x000fe20000000f00 */
[----:B------:R-:W-:Y:S02]  /*1ab0*/  IMAD.U32 R6, RZ, RZ, UR4 ;  /* 0x00000004ff067e24 */ /* 0x000fe4000f8e00ff */
[----:B------:R-:W-:-:S02]  /*1ac0*/  IMAD.U32 R7, RZ, RZ, UR5 ;  /* 0x00000005ff077e24 */ /* 0x000fc4000f8e00ff */
[----:B------:R-:W-:Y:S02]  /*1ad0*/  IMAD.U32 R11, RZ, RZ, UR7 ;  /* 0x00000007ff0b7e24 */ /* 0x000fe4000f8e00ff */
[----:B------:R-:W-:Y:S02]  /*1ae0*/  IMAD.MOV.U32 R12, RZ, RZ, 0x1 ;  /* 0x00000001ff0c7424 */ /* 0x000fe400078e00ff */
[----:B0-----:R-:W-:-:S07]  /*1af0*/  IMAD.MOV.U32 R13, RZ, RZ, RZ ;  /* 0x000000ffff0d7224 */ /* 0x001fce00078e00ff */
[----:B------:R-:W-:-:S07]  /*1b00*/  LEPC R20, `(.L_x_2210) ;  /* 0x000000001014794e */ /* 0x000fce0000000000 */
[----:B-1---5:R-:W-:Y:S05]  /*1b10*/  CALL.ABS.NOINC R14 ;  /* 0x000000000e007343 */ /* 0x022fea0003c00000 */
.L_x_2210:
[----:B------:R-:W-:Y:S05]  /*1b20*/  BSYNC B6 ;  /* 0x0000000000067941 */ /* 0x000fea0003800000 */
.L_x_2209:
        /* <DEDUP_REMOVED lines=11> */
[----:B------:R-:W-:Y:S01]  /*1be0*/  MOV R6, UR6 ;  /* 0x0000000600067c02 */ /* 0x000fe20008000f00 */
[----:B------:R-:W-:Y:S01]  /*1bf0*/  IMAD.U32 R7, RZ, RZ, UR7 ;  /* 0x00000007ff077e24 */ /* 0x000fe2000f8e00ff */
[----:B------:R-:W-:Y:S01]  /*1c00*/  MOV R13, RZ ;  /* 0x000000ff000d7202 */ /* 0x000fe20000000f00 */
[----:B------:R-:W-:-:S02]  /*1c10*/  IMAD.U32 R10, RZ, RZ, UR4 ;  /* 0x00000004ff0a7e24 */ /* 0x000fc4000f8e00ff */
[----:B------:R-:W-:Y:S02]  /*1c20*/  IMAD.U32 R11, RZ, RZ, UR5 ;  /* 0x00000005ff0b7e24 */ /* 0x000fe4000f8e00ff */
[----:B------:R-:W-:Y:S02]  /*1c30*/  IMAD.MOV.U32 R8, RZ, RZ, 0x70 ;  /* 0x00000070ff087424 */ /* 0x000fe400078e00ff */
[----:B0-----:R-:W-:-:S07]  /*1c40*/  IMAD.MOV.U32 R12, RZ, RZ, 0x1 ;  /* 0x00000001ff0c7424 */ /* 0x001fce00078e00ff */
[----:B------:R-:W-:-:S07]  /*1c50*/  LEPC R20, `(.L_x_2212) ;  /* 0x000000001014794e */ /* 0x000fce0000000000 */
[----:B-1---5:R-:W-:Y:S05]  /*1c60*/  CALL.ABS.NOINC R14 ;  /* 0x000000000e007343 */ /* 0x022fea0003c00000 */
.L_x_2212:
[----:B------:R-:W-:Y:S05]  /*1c70*/  BSYNC B6 ;  /* 0x0000000000067941 */ /* 0x000fea0003800000 */
.L_x_2211:
[----:B------:R-:W-:Y:S01]  /*1c80*/  ULDC.64 UR4, c[0x0][0x9f8] ;  /* 0x00027e0000047ab9 */ /* 0x000fe20000000a00 */
[----:B------:R-:W0:Y:S01]  /*1c90*/  S2R R21, SR_TID.X ;  /* 0x0000000000157919 */ /* 0x000e220000002100 */
[----:B------:R-:W-:Y:S01]  /*1ca0*/  ISETP.NE.U32.AND P0, PT, RZ, UR4, PT ;  /* 0x00000004ff007c0c */ /* 0x000fe2000bf05070 */
[----:B------:R-:W1:Y:S08]  /*1cb0*/  LDC R0, c[0x0][0x428] ;  /* 0x00010a00ff007b82 */ /* 0x000e700000000800 */
[----:B------:R-:W2:Y:S01]  /*1cc0*/  LDC.64 R112, c[0x0][0x2f0] ;  /* 0x0000bc00ff707b82 */ /* 0x000ea20000000a00 */
[----:B------:R-:W-:Y:S01]  /*1cd0*/  ISETP.NE.AND.EX P0, PT, RZ, UR5, PT, P0 ;  /* 0x00000005ff007c0c */ /* 0x000fe2000bf05300 */
[----:B------:R-:W-:Y:S01]  /*1ce0*/  IMAD.IADD R98, R27, 0x1, R26 ;  /* 0x000000011b627824 */ /* 0x000fe200078e021a */
[----:B------:R-:W-:Y:S01]  /*1cf0*/  ULDC.64 UR6, c[0x0][0xa08] ;  /* 0x0002820000067ab9 */ /* 0x000fe20000000a00 */
[----:B------:R-:W-:-:S02]  /*1d00*/  IMAD.MOV.U32 R7, RZ, RZ, R190 ;  /* 0x000000ffff077224 */ /* 0x000fc400078e00be */
[----:B------:R-:W-:Y:S02]  /*1d10*/  IMAD.MOV.U32 R8, RZ, RZ, R18 ;  /* 0x000000ffff087224 */ /* 0x000fe400078e0012 */
[----:B------:R-:W3:Y:S06]  /*1d20*/  LDC R97, c[0x0][0x3d4] ;  /* 0x0000f500ff617b82 */ /* 0x000eec0000000800 */
[----:B------:R-:W-:Y:S02]  /*1d30*/  @P0 IADD3 R4, P1, R212, UR4, RZ ;  /* 0x00000004d4040c10 */ /* 0x000fe4000ff3e0ff */
[----:B------:R-:W4:Y:S02]  /*1d40*/  LDC.64 R106, c[0x0][0x3d8] ;  /* 0x0000f600ff6a7b82 */ /* 0x000f240000000a00 */
[----:B------:R-:W-:Y:S01]  /*1d50*/  @P0 IADD3.X R5, R213, UR5, RZ, P1, !PT ;  /* 0x00000005d5050c10 */ /* 0x000fe20008ffe4ff */
[----:B------:R-:W-:-:S04]  /*1d60*/  ULDC.64 UR4, c[0x0][0x2f8] ;  /* 0x0000be0000047ab9 */ /* 0x000fc80000000a00 */
[----:B------:R2:W4:Y:S01]  /*1d70*/  @P0 LDG.E R25, desc[UR54][R4.64] ;  /* 0x0000003604190981 */ /* 0x000522000c1e1900 */
[----:B0-----:R-:W-:Y:S01]  /*1d80*/  SHF.R.U32.HI R28, RZ, 0x7, R21 ;  /* 0x00000007ff1c7819 */ /* 0x001fe20000011615 */
[----:B------:R-:W0:Y:S01]  /*1d90*/  LDC.64 R100, c[0x0][0x3e8] ;  /* 0x0000fa00ff647b82 */ /* 0x000e220000000a00 */
[----:B-1----:R-:W-:Y:S01]  /*1da0*/  ISETP.NE.AND P0, PT, R0, 0x1, PT ;  /* 0x000000010000780c */ /* 0x002fe20003f05270 */
[----:B------:R-:W4:Y:S01]  /*1db0*/  LDL.LU R21, [R1+0x20] ;  /* 0x0000200001157983 */ /* 0x000f220000300800 */
[----:B------:R-:W-:-:S05]  /*1dc0*/  SHF.R.S32.HI R26, RZ, 0x1f, R98 ;  /* 0x0000001fff1a7819 */ /* 0x000fca0000011462 */
[-C--:B--2---:R-:W-:Y:S02]  /*1dd0*/  IMAD R6, R26, R112.reuse, RZ ;  /* 0x000000701a067224 */ /* 0x084fe400078e02ff */
[----:B------:R-:W-:-:S04]  /*1de0*/  IMAD.WIDE.U32 R4, R98, R112, RZ ;  /* 0x0000007062047225 */ /* 0x000fc800078e00ff */
[----:B------:R-:W1:Y:S08]  /*1df0*/  @P0 LDC R3, c[0x0][0x42c] ;  /* 0x00010b00ff030b82 */ /* 0x000e700000000800 */
[----:B------:R-:W2:Y:S01]  /*1e00*/  @P0 LDC R9, c[0x0][0x430] ;  /* 0x00010c00ff090b82 */ /* 0x000ea20000000800 */
[----:B-1----:R-:W-:-:S04]  /*1e10*/  @P0 IMAD.HI.U32 R0, R190, R3, RZ ;  /* 0x00000003be000227 */ /* 0x002fc800078e00ff */
[----:B------:R-:W-:Y:S01]  /*1e20*/  IMAD R3, R98, R113, R6 ;  /* 0x0000007162037224 */ /* 0x000fe200078e0206 */
[----:B--2---:R-:W-:-:S03]  /*1e30*/  @P0 SHF.R.U32.HI R7, RZ, R9, R0 ;  /* 0x00000009ff070219 */ /* 0x004fc60000011600 */
[----:B------:R-:W-:Y:S01]  /*1e40*/  IMAD.IADD R5, R5, 0x1, R3 ;  /* 0x0000000105057824 */ /* 0x000fe200078e0203 */
[----:B------:R-:W-:Y:S02]  /*1e50*/  ISETP.NE.U32.AND P0, PT, RZ, UR6, PT ;  /* 0x00000006ff007c0c */ /* 0x000fe4000bf05070 */
[----:B------:R-:W-:Y:S01]  /*1e60*/  SHF.R.S32.HI R10, RZ, 0x1f, R7 ;  /* 0x0000001fff0a7819 */ /* 0x000fe20000011407 */
[----:B------:R-:W-:Y:S01]  /*1e70*/  IMAD.WIDE.U32 R4, R7, UR4, R4 ;  /* 0x0000000407047c25 */ /* 0x000fe2000f8e0004 */
[----:B------:R-:W-:Y:S02]  /*1e80*/  ISETP.NE.AND.EX P0, PT, RZ, UR7, PT, P0 ;  /* 0x00000007ff007c0c */ /* 0x000fe4000bf05300 */
[----:B------:R-:W-:Y:S01]  /*1e90*/  ISETP.NE.AND P6, PT, R28, 0x1, PT ;  /* 0x000000011c00780c */ /* 0x000fe20003fc5270 */
[----:B------:R-:W-:Y:S01]  /*1ea0*/  IMAD R0, R10, UR4, RZ ;  /* 0x000000040a007c24 */ /* 0x000fe2000f8e02ff */
[----:B------:R-:W-:-:S03]  /*1eb0*/  SHF.R.S32.HI R9, RZ, 0x1f, R18 ;  /* 0x0000001fff097819 */ /* 0x000fc60000011412 */
[----:B------:R-:W-:Y:S01]  /*1ec0*/  IMAD R3, R7, UR5, R0 ;  /* 0x0000000507037c24 */ /* 0x000fe2000f8e0200 */
[----:B------:R-:W-:-:S03]  /*1ed0*/  ULDC.64 UR4, c[0x0][0x300] ;  /* 0x0000c00000047ab9 */ /* 0x000fc60000000a00 */
[----:B------:R-:W-:Y:S02]  /*1ee0*/  IMAD.IADD R5, R5, 0x1, R3 ;  /* 0x0000000105057824 */ /* 0x000fe400078e0203 */
[----:B------:R-:W-:-:S04]  /*1ef0*/  IMAD R6, R215, R112, RZ ;  /* 0x00000070d7067224 */ /* 0x000fc800078e02ff */
[----:B------:R-:W-:Y:S01]  /*1f00*/  IMAD R11, R23, R113, R6 ;  /* 0x00000071170b7224 */ /* 0x000fe200078e0206 */
[-C--:B---3--:R-:W-:Y:S01]  /*1f10*/  ISETP.GE.AND P3, PT, R193, R97.reuse, PT ;  /* 0x00000061c100720c */ /* 0x088fe20003f66270 */
[----:B----4-:R-:W-:Y:S01]  /*1f20*/  IMAD.WIDE.U32 R108, R23, R106, R8 ;  /* 0x0000006a176c7225 */ /* 0x010fe200078e0008 */
[----:B------:R-:W-:-:S03]  /*1f30*/  ISETP.GE.AND P5, PT, R195, R97, PT ;  /* 0x00000061c300720c */ /* 0x000fc60003fa6270 */
[----:B0-----:R-:W-:-:S04]  /*1f40*/  IMAD.WIDE.U32 R102, R23, R100, R8 ;  /* 0x0000006417667225 */ /* 0x001fc800078e0008 */
[----:B------:R-:W-:-:S04]  /*1f50*/  IMAD R14, R215, R106, RZ ;  /* 0x0000006ad70e7224 */ /* 0x000fc800078e02ff */
[----:B------:R-:W-:-:S04]  /*1f60*/  IMAD R13, R23, R107, R14 ;  /* 0x0000006b170d7224 */ /* 0x000fc800078e020e */
[----:B------:R-:W-:Y:S02]  /*1f70*/  IMAD.IADD R109, R13, 0x1, R109 ;  /* 0x000000010d6d7824 */ /* 0x000fe400078e026d */
[----:B------:R-:W-:Y:S01]  /*1f80*/  IMAD.MOV.U32 R120, RZ, RZ, 0x40 ;  /* 0x00000040ff787424 */ /* 0x000fe200078e00ff */
[C---:B------:R-:W-:Y:S01]  /*1f90*/  SHF.L.U64.HI R127, R112.reuse, 0x7, R113 ;  /* 0x00000007707f7819 */ /* 0x040fe20000010271 */
[----:B------:R-:W-:Y:S02]  /*1fa0*/  IMAD.SHL.U32 R128, R112, 0x80, RZ ;  /* 0x0000008070807824 */ /* 0x000fe400078e00ff */
[----:B-----5:R-:W-:-:S04]  /*1fb0*/  IMAD.WIDE.U32 R108, R143, R106, R108 ;  /* 0x0000006a8f6c7225 */ /* 0x020fc800078e006c */
[----:B------:R-:W-:Y:S02]  /*1fc0*/  IMAD.MOV.U32 R119, RZ, RZ, 0x20 ;  /* 0x00000020ff777424 */ /* 0x000fe400078e00ff */
[----:B------:R-:W-:Y:S01]  /*1fd0*/  IMAD R123, R107, 0xa0, RZ ;  /* 0x000000a06b7b7824 */ /* 0x000fe200078e02ff */
[----:B------:R-:W-:Y:S01]  /*1fe0*/  SHF.R.S32.HI R144, RZ, 0x1f, R216 ;  /* 0x0000001fff907819 */ /* 0x000fe200000114d8 */
[----:B------:R-:W-:Y:S02]  /*1ff0*/  VIADD R156, R28, 0x8 ;  /* 0x000000081c9c7836 */ /* 0x000fe40000000000 */
[----:B------:R-:W-:Y:S01]  /*2000*/  IMAD.SHL.U32 R118, R97, 0x2, RZ ;  /* 0x0000000261767824 */ /* 0x000fe200078e00ff */
[----:B------:R-:W-:Y:S02]  /*2010*/  SHF.R.S32.HI R0, RZ, 0x1f, R25 ;  /* 0x0000001fff007819 */ /* 0x000fe40000011419 */
[----:B------:R-:W-:Y:S02]  /*2020*/  SEL R15, R25, RZ, !P0 ;  /* 0x000000ff190f7207 */ /* 0x000fe40004000000 */
[----:B------:R-:W-:-:S05]  /*2030*/  SEL R20, R0, RZ, !P0 ;  /* 0x000000ff00147207 */ /* 0x000fca0004000000 */
[----:B------:R-:W-:Y:S02]  /*2040*/  IMAD R0, R20, UR4, RZ ;  /* 0x0000000414007c24 */ /* 0x000fe4000f8e02ff */
[----:B------:R-:W-:-:S04]  /*2050*/  IMAD.WIDE.U32 R116, R15, UR4, R4 ;  /* 0x000000040f747c25 */ /* 0x000fc8000f8e0004 */
[----:B------:R-:W-:Y:S01]  /*2060*/  IMAD R3, R15, UR5, R0 ;  /* 0x000000050f037c24 */ /* 0x000fe2000f8e0200 */
[----:B------:R-:W-:Y:S05]  /*2070*/  @!P6 WARPSYNC.ALL ;  /* 0x000000000000e948 */ /* 0x000fea0003800000 */
[----:B------:R-:W-:Y:S01]  /*2080*/  IMAD.WIDE.U32 R4, R23, R112, R8 ;  /* 0x0000007017047225 */ /* 0x000fe200078e0008 */
[----:B------:R-:W-:Y:S01]  /*2090*/  ULDC.64 UR4, c[0x0][0x320] ;  /* 0x0000c80000047ab9 */ /* 0x000fe20000000a00 */
[----:B------:R-:W-:Y:S02]  /*20a0*/  IADD3 R0, R117, R3, RZ ;  /* 0x0000000375007210 */ /* 0x000fe40007ffe0ff */
[----:B------:R-:W-:Y:S01]  /*20b0*/  IMAD R6, R10, UR4, RZ ;  /* 0x000000040a067c24 */ /* 0x000fe2000f8e02ff */
[----:B------:R-:W-:Y:S01]  /*20c0*/  @!P6 BAR.SYNC.DEFER_BLOCKING 0x9, 0x100 ;  /* 0x024400000000eb1d */ /* 0x000fe20000010000 */
[----:B------:R-:W-:-:S02]  /*20d0*/  IADD3 R3, P0, R116, R4, RZ ;  /* 0x0000000474037210 */ /* 0x000fc40007f1e0ff */
[C---:B------:R-:W-:Y:S02]  /*20e0*/  IMAD R115, R7.reuse, UR5, R6 ;  /* 0x0000000507737c24 */ /* 0x040fe4000f8e0206 */
[----:B------:R-:W-:Y:S01]  /*20f0*/  IADD3.X R4, R0, R5, R11, P0, !PT ;  /* 0x0000000500047210 */ /* 0x000fe200007fe40b */
[----:B------:R-:W-:Y:S01]  /*2100*/  IMAD.WIDE.U32 R6, R7, UR4, R8 ;  /* 0x0000000407067c25 */ /* 0x000fe2000f8e0008 */
[----:B------:R-:W-:-:S03]  /*2110*/  ULDC UR4, c[0x0][0x2e4] ;  /* 0x0000b90000047ab9 */ /* 0x000fc60000000800 */
[----:B------:R-:W-:Y:S01]  /*2120*/  VIADD R5, R18, 0x80 ;  /* 0x0000008012057836 */ /* 0x000fe20000000000 */
[----:B------:R-:W-:-:S04]  /*2130*/  ISETP.GE.AND P1, PT, R193, UR4, PT ;  /* 0x00000004c1007c0c */ /* 0x000fc8000bf26270 */
[----:B------:R-:W-:Y:S02]  /*2140*/  ISETP.GE.AND P2, PT, R5, UR4, PT ;  /* 0x0000000405007c0c */ /* 0x000fe4000bf46270 */
[----:B------:R-:W-:Y:S02]  /*2150*/  SEL R5, RZ, 0xffffffff, P1 ;  /* 0xffffffffff057807 */ /* 0x000fe40000800000 */
[C---:B------:R-:W-:Y:S01]  /*2160*/  ISETP.GE.AND P0, PT, R18.reuse, UR4, PT ;  /* 0x0000000412007c0c */ /* 0x040fe2000bf06270 */
[C---:B------:R-:W-:Y:S02]  /*2170*/  VIADD R10, R18.reuse, 0xa0 ;  /* 0x000000a0120a7836 */ /* 0x040fe40000000000 */
[----:B------:R-:W-:Y:S01]  /*2180*/  IMAD.SHL.U32 R11, R5, 0x2, RZ ;  /* 0x00000002050b7824 */ /* 0x000fe200078e00ff */
[----:B------:R-:W-:Y:S01]  /*2190*/  IADD3 R5, R18, 0x60, RZ ;  /* 0x0000006012057810 */ /* 0x000fe20007ffe0ff */
[----:B------:R-:W-:Y:S01]  /*21a0*/  IMAD.MOV.U32 R114, RZ, RZ, R6 ;  /* 0x000000ffff727224 */ /* 0x000fe200078e0006 */
[----:B------:R-:W-:Y:S01]  /*21b0*/  SEL R6, RZ, 0x1, P0 ;  /* 0x00000001ff067807 */ /* 0x000fe20000000000 */
[----:B------:R-:W-:Y:S01]  /*21c0*/  IMAD.IADD R115, R7, 0x1, R115 ;  /* 0x0000000107737824 */ /* 0x000fe200078e0273 */
[----:B------:R-:W-:-:S02]  /*21d0*/  ISETP.GE.AND P0, PT, R195, UR4, PT ;  /* 0x00000004c3007c0c */ /* 0x000fc4000bf06270 */
[----:B------:R-:W-:Y:S02]  /*21e0*/  ISETP.GE.AND P1, PT, R5, UR4, PT ;  /* 0x0000000405007c0c */ /* 0x000fe4000bf26270 */
[----:B------:R-:W-:Y:S01]  /*21f0*/  ISETP.GE.AND P4, PT, R10, UR4, PT ;  /* 0x000000040a007c0c */ /* 0x000fe2000bf86270 */
[----:B------:R-:W-:Y:S01]  /*2200*/  ULDC.64 UR4, c[0x0][0x328] ;  /* 0x0000ca0000047ab9 */ /* 0x000fe20000000a00 */
[--C-:B------:R-:W-:Y:S02]  /*2210*/  SHF.R.S32.HI R7, RZ, 0x1f, R19.reuse ;  /* 0x0000001fff077819 */ /* 0x100fe40000011413 */
[----:B------:R-:W-:Y:S01]  /*2220*/  LOP3.LUT R10, R11, 0x2, R6, 0xe2, !PT ;  /* 0x000000020b0a7812 */ /* 0x000fe200078ee206 */
[----:B------:R-:W-:Y:S01]  /*2230*/  IMAD.MOV.U32 R6, RZ, RZ, R19 ;  /* 0x000000ffff067224 */ /* 0x000fe200078e0013 */
[----:B------:R-:W-:Y:S02]  /*2240*/  SEL R11, RZ, 0x4, P0 ;  /* 0x00000004ff0b7807 */ /* 0x000fe40000000000 */
[----:B------:R-:W-:-:S02]  /*2250*/  SEL R12, RZ, 0x8, P1 ;  /* 0x00000008ff0c7807 */ /* 0x000fc40000800000 */
[----:B------:R-:W-:Y:S01]  /*2260*/  ISETP.GE.AND P0, PT, R18, R97, PT ;  /* 0x000000611200720c */ /* 0x000fe20003f06270 */
[----:B------:R-:W-:Y:S01]  /*2270*/  IMAD.WIDE.U32 R110, R23, R106, R6 ;  /* 0x0000006a176e7225 */ /* 0x000fe200078e0006 */
[----:B------:R-:W-:-:S03]  /*2280*/  LOP3.LUT R10, R12, R10, R11, 0xfe, !PT ;  /* 0x0000000a0c0a7212 */ /* 0x000fc600078efe0b */
[-C--:B------:R-:W-:Y:S01]  /*2290*/  IMAD.WIDE.U32 R104, R23, R100.reuse, R6 ;  /* 0x0000006417687225 */ /* 0x080fe200078e0006 */
[C---:B------:R-:W-:Y:S02]  /*22a0*/  SEL R6, R97.reuse, RZ, P3 ;  /* 0x000000ff61067207 */ /* 0x040fe40001800000 */
[----:B------:R-:W-:Y:S02]  /*22b0*/  SEL R11, RZ, 0x10, P2 ;  /* 0x00000010ff0b7807 */ /* 0x000fe40001000000 */
[----:B------:R-:W-:Y:S01]  /*22c0*/  SEL R7, R97, RZ, P0 ;  /* 0x000000ff61077207 */ /* 0x000fe20000000000 */
[----:B------:R-:W-:Y:S01]  /*22d0*/  IMAD.IADD R8, R193, 0x1, R6 ;  /* 0x00000001c1087824 */ /* 0x000fe200078e0206 */
[----:B------:R-:W-:Y:S01]  /*22e0*/  LOP3.LUT R33, R10, R11, RZ, 0xfc, !PT ;  /* 0x0000000b0a217212 */ /* 0x000fe200078efcff */
[----:B------:R-:W-:Y:S01]  /*22f0*/  IMAD R10, R215, R100, RZ ;  /* 0x00000064d70a7224 */ /* 0x000fe200078e02ff */
[----:B------:R-:W-:Y:S01]  /*2300*/  IADD3 R7, R18, R7, RZ ;  /* 0x0000000712077210 */ /* 0x000fe20007ffe0ff */
[----:B------:R-:W-:Y:S01]  /*2310*/  IMAD R12, R20, UR4, RZ ;  /* 0x00000004140c7c24 */ /* 0x000fe2000f8e02ff */
[----:B------:R-:W-:Y:S01]  /*2320*/  SHF.R.S32.HI R9, RZ, 0x1f, R8 ;  /* 0x0000001fff097819 */ /* 0x000fe20000011408 */
[----:B------:R-:W-:Y:S01]  /*2330*/  IMAD R11, R23, R101, R10 ;  /* 0x00000065170b7224 */ /* 0x000fe200078e020a */
[----:B------:R-:W-:-:S02]  /*2340*/  SHF.R.S32.HI R6, RZ, 0x1f, R7 ;  /* 0x0000001fff067819 */ /* 0x000fc40000011407 */
[----:B------:R-:W-:Y:S02]  /*2350*/  SEL R10, R97, RZ, P5 ;  /* 0x000000ff610a7207 */ /* 0x000fe40002800000 */
[CC--:B------:R-:W-:Y:S01]  /*2360*/  LEA.HI R20, R6.reuse, R7.reuse, RZ, 0x4 ;  /* 0x0000000706147211 */ /* 0x0c0fe200078f20ff */
[----:B------:R-:W-:Y:S01]  /*2370*/  IMAD R31, R15, UR5, R12 ;  /* 0x000000050f1f7c24 */ /* 0x000fe2000f8e020c */
[----:B------:R-:W-:Y:S02]  /*2380*/  LEA.HI R7, R6, R7, RZ, 0x6 ;  /* 0x0000000706077211 */ /* 0x000fe400078f30ff */
[-C--:B------:R-:W-:Y:S01]  /*2390*/  LEA.HI R25, R9, R8.reuse, RZ, 0x4 ;  /* 0x0000000809197211 */ /* 0x080fe200078f20ff */
[----:B------:R-:W-:Y:S01]  /*23a0*/  IMAD.IADD R12, R195, 0x1, R10 ;  /* 0x00000001c30c7824 */ /* 0x000fe200078e020a */
[----:B------:R-:W-:Y:S02]  /*23b0*/  LEA.HI R8, R9, R8, RZ, 0x6 ;  /* 0x0000000809087211 */ /* 0x000fe400078f30ff */
[----:B------:R-:W-:Y:S01]  /*23c0*/  SHF.R.S32.HI R7, RZ, 0x6, R7 ;  /* 0x00000006ff077819 */ /* 0x000fe20000011407 */
[----:B------:R-:W-:Y:S01]  /*23d0*/  IMAD.IADD R111, R111, 0x1, R13 ;  /* 0x000000016f6f7824 */ /* 0x000fe200078e020d */
[----:B------:R-:W-:Y:S01]  /*23e0*/  SHF.R.S32.HI R9, RZ, 0x6, R8 ;  /* 0x00000006ff097819 */ /* 0x000fe20000011408 */
[----:B------:R-:W-:Y:S01]  /*23f0*/  IMAD.IADD R105, R105, 0x1, R11 ;  /* 0x0000000169697824 */ /* 0x000fe200078e020b */
[C---:B------:R-:W-:Y:S01]  /*2400*/  LOP3.LUT R8, R196.reuse, 0x30, R20, 0xf8, !PT ;  /* 0x00000030c4087812 */ /* 0x040fe200078ef814 */
[----:B------:R-:W-:Y:S01]  /*2410*/  IMAD.IADD R103, R11, 0x1, R103 ;  /* 0x000000010b677824 */ /* 0x000fe200078e0267 */
[----:B------:R-:W-:-:S02]  /*2420*/  LOP3.LUT R10, R196, 0x30, R25, 0xf8, !PT ;  /* 0x00000030c40a7812 */ /* 0x000fc400078ef819 */
[----:B------:R-:W-:Y:S02]  /*2430*/  SHF.R.S32.HI R13, RZ, 0x1f, R12 ;  /* 0x0000001fff0d7819 */ /* 0x000fe4000001140c */
[----:B------:R-:W-:Y:S02]  /*2440*/  SHF.R.U32.HI R6, RZ, 0x3, R199 ;  /* 0x00000003ff067819 */ /* 0x000fe400000116c7 */
[----:B------:R-:W-:Y:S01]  /*2450*/  LOP3.LUT R11, R199, 0x30, R20, 0xf8, !PT ;  /* 0x00000030c70b7812 */ /* 0x000fe200078ef814 */
[C---:B------:R-:W-:Y:S01]  /*2460*/  IMAD R142, R7.reuse, 0x2800, R198 ;  /* 0x00002800078e7824 */ /* 0x040fe200078e02c6 */
[-C--:B------:R-:W-:Y:S01]  /*2470*/  LOP3.LUT R10, R10, R197.reuse, RZ, 0x3c, !PT ;  /* 0x000000c50a0a7212 */ /* 0x080fe200078e3cff */
[----:B------:R-:W-:Y:S01]  /*2480*/  IMAD R133, R7, 0x2800, R200 ;  /* 0x0000280007857824 */ /* 0x000fe200078e02c8 */
[----:B------:R-:W-:Y:S01]  /*2490*/  LOP3.LUT R7, R8, R197, RZ, 0x3c, !PT ;  /* 0x000000c508077212 */ /* 0x000fe200078e3cff */
[----:B------:R-:W-:Y:S01]  /*24a0*/  IMAD R135, R9, 0x2800, R198 ;  /* 0x0000280009877824 */ /* 0x000fe200078e02c6 */
[----:B------:R-:W-:-:S02]  /*24b0*/  LEA.HI R27, R13, R12, RZ, 0x4 ;  /* 0x0000000c0d1b7211 */ /* 0x000fc400078f20ff */
[----:B------:R-:W-:Y:S02]  /*24c0*/  LOP3.LUT R8, R11, R6, RZ, 0x3c, !PT ;  /* 0x000000060b087212 */ /* 0x000fe400078e3cff */
[----:B------:R-:W-:Y:S02]  /*24d0*/  LEA.HI R12, R13, R12, RZ, 0x6 ;  /* 0x0000000c0d0c7211 */ /* 0x000fe400078f30ff */
[----:B------:R-:W-:Y:S01]  /*24e0*/  LOP3.LUT R11, R199, 0x30, R25, 0xf8, !PT ;  /* 0x00000030c70b7812 */ /* 0x000fe200078ef819 */
[----:B------:R-:W-:Y:S01]  /*24f0*/  IMAD.IADD R142, R142, 0x1, R7 ;  /* 0x000000018e8e7824 */ /* 0x000fe200078e0207 */
[----:B------:R-:W-:Y:S01]  /*2500*/  LOP3.LUT R21, R21, 0xfffffffe, RZ, 0xc0, !PT ;  /* 0xfffffffe15157812 */ /* 0x000fe200078ec0ff */
[----:B------:R-:W-:Y:S01]  /*2510*/  IMAD.IADD R135, R135, 0x1, R10 ;  /* 0x0000000187877824 */ /* 0x000fe200078e020a */
[----:B------:R-:W-:Y:S01]  /*2520*/  SHF.R.S32.HI R7, RZ, 0x6, R12 ;  /* 0x00000006ff077819 */ /* 0x000fe2000001140c */
[----:B------:R-:W-:Y:S01]  /*2530*/  IMAD R131, R9, 0x2800, R200 ;  /* 0x0000280009837824 */ /* 0x000fe200078e02c8 */
[----:B------:R-:W-:-:S02]  /*2540*/  LOP3.LUT R13, R199, 0x30, R27, 0xf8, !PT ;  /* 0x00000030c70d7812 */ /* 0x000fc400078ef81b */
[-C--:B------:R-:W-:Y:S02]  /*2550*/  LOP3.LUT R10, R11, R6.reuse, RZ, 0x3c, !PT ;  /* 0x000000060b0a7212 */ /* 0x080fe400078e3cff */
[----:B------:R-:W-:Y:S01]  /*2560*/  SHF.R.S32.HI R9, RZ, 0x1f, R143 ;  /* 0x0000001fff097819 */ /* 0x000fe2000001148f */
[----:B------:R-:W-:Y:S01]  /*2570*/  IMAD.IADD R133, R133, 0x1, R8 ;  /* 0x0000000185857824 */ /* 0x000fe200078e0208 */
[----:B------:R-:W-:Y:S02]  /*2580*/  @P5 LOP3.LUT R21, R21, 0x1, RZ, 0xfc, !PT ;  /* 0x0000000115155812 */ /* 0x000fe400078efcff */
[----:B------:R-:W-:Y:S01]  /*2590*/  LOP3.LUT R8, R196, 0x30, R27, 0xf8, !PT ;  /* 0x00000030c4087812 */ /* 0x000fe200078ef81b */
[----:B------:R-:W-:Y:S01]  /*25a0*/  IMAD R130, R7, 0x2800, R200 ;  /* 0x0000280007827824 */ /* 0x000fe200078e02c8 */
[----:B------:R-:W-:Y:S02]  /*25b0*/  LOP3.LUT R13, R13, R6, RZ, 0x3c, !PT ;  /* 0x000000060d0d7212 */ /* 0x000fe400078e3cff */
[----:B------:R-:W-:Y:S01]  /*25c0*/  IADD3 R131, R131, R10, RZ ;  /* 0x0000000a83837210 */ /* 0x000fe20007ffe0ff */
[----:B------:R-:W-:Y:S01]  /*25d0*/  IMAD R10, R9, R100, RZ ;  /* 0x00000064090a7224 */ /* 0x000fe200078e02ff */
[----:B------:R-:W-:Y:S01]  /*25e0*/  R2P PR, R224, 0x6 ;  /* 0x00000006e0007804 */ /* 0x000fe20000000000 */
[----:B------:R-:W-:Y:S01]  /*25f0*/  IMAD R132, R7, 0x2800, R198 ;  /* 0x0000280007847824 */ /* 0x000fe200078e02c6 */
[----:B------:R-:W-:Y:S01]  /*2600*/  LOP3.LUT R7, R8, R197, RZ, 0x3c, !PT ;  /* 0x000000c508077212 */ /* 0x000fe200078e3cff */
[----:B------:R0:W-:Y:S01]  /*2610*/  STL [R1+0x20], R21 ;  /* 0x0000201501007387 */ /* 0x0001e20000100800 */
[----:B------:R-:W-:Y:S01]  /*2620*/  IMAD R8, R9, R106, RZ ;  /* 0x0000006a09087224 */ /* 0x000fe200078e02ff */
[----:B------:R-:W-:Y:S01]  /*2630*/  SHF.L.U64.HI R9, R100, 0x7, R101 ;  /* 0x0000000764097819 */ /* 0x000fe20000010265 */
[----:B------:R-:W-:Y:S01]  /*2640*/  IMAD.IADD R130, R130, 0x1, R13 ;  /* 0x0000000182827824 */ /* 0x000fe200078e020d */
[----:B------:R-:W-:Y:S01]  /*2650*/  SEL R120, R120, 0xffffffc0, !P2 ;  /* 0xffffffc078787807 */ /* 0x000fe20005000000 */
[----:B------:R-:W-:Y:S01]  /*2660*/  IMAD R11, R113, 0xa0, RZ ;  /* 0x000000a0710b7824 */ /* 0x000fe200078e02ff */
[----:B------:R-:W-:Y:S01]  /*2670*/  IADD3 R98, P2, R23, R98, RZ ;  /* 0x0000006217627210 */ /* 0x000fe20007f5e0ff */
[----:B------:R-:W-:-:S04]  /*2680*/  IMAD.WIDE.U32 R112, R112, 0xa0, RZ ;  /* 0x000000a070707825 */ /* 0x000fc800078e00ff */
[----:B0-----:R-:W-:Y:S01]  /*2690*/  IMAD R21, R143, R101, R10 ;  /* 0x000000658f157224 */ /* 0x001fe200078e020a */
[----:B------:R-:W-:Y:S01]  /*26a0*/  SHF.L.U32 R10, R100, 0x7, RZ ;  /* 0x00000007640a7819 */ /* 0x000fe200000006ff */
[----:B------:R-:W-:Y:S02]  /*26b0*/  IMAD R13, R101, 0xa0, RZ ;  /* 0x000000a0650d7824 */ /* 0x000fe400078e02ff */
[----:B------:R-:W-:Y:S01]  /*26c0*/  IMAD.WIDE.U32 R104, R143, R100, R104 ;  /* 0x000000648f687225 */ /* 0x000fe200078e0068 */
[----:B------:R-:W-:-:S03]  /*26d0*/  SEL R30, RZ, 0x20, P4 ;  /* 0x00000020ff1e7807 */ /* 0x000fc60002000000 */
[----:B------:R-:W-:-:S04]  /*26e0*/  IMAD.WIDE.U32 R102, R143, R100, R102 ;  /* 0x000000648f667225 */ /* 0x000fc800078e0066 */
[----:B------:R-:W-:-:S04]  /*26f0*/  IMAD.WIDE.U32 R114, R15, UR4, R114 ;  /* 0x000000040f727c25 */ /* 0x000fc8000f8e0072 */
[----:B------:R-:W-:Y:S01]  /*2700*/  IMAD.WIDE.U32 R100, R100, 0xa0, RZ ;  /* 0x000000a064647825 */ /* 0x000fe200078e00ff */
[----:B------:R-:W-:-:S03]  /*2710*/  IADD3 R122, R113, R11, RZ ;  /* 0x0000000b717a7210 */ /* 0x000fc60007ffe0ff */
[C---:B------:R-:W-:Y:S02]  /*2720*/  IMAD R15, R143.reuse, R107, R8 ;  /* 0x0000006b8f0f7224 */ /* 0x040fe400078e0208 */
[----:B------:R-:W-:Y:S01]  /*2730*/  IMAD.WIDE.U32 R110, R143, R106, R110 ;  /* 0x0000006a8f6e7225 */ /* 0x000fe200078e006e */
[----:B------:R-:W-:-:S03]  /*2740*/  IADD3 R14, R21, R103, RZ ;  /* 0x00000067150e7210 */ /* 0x000fc60007ffe0ff */
[----:B------:R-:W-:Y:S01]  /*2750*/  IMAD.IADD R126, R101, 0x1, R13 ;  /* 0x00000001657e7824 */ /* 0x000fe200078e020d */
[----:B------:R-:W-:Y:S01]  /*2760*/  SEL R119, R119, 0xffffffe0, !P1 ;  /* 0xffffffe077777807 */ /* 0x000fe20004800000 */
[----:B------:R-:W-:Y:S01]  /*2770*/  IMAD.IADD R132, R132, 0x1, R7 ;  /* 0x0000000184847824 */ /* 0x000fe200078e0207 */
[C---:B------:R-:W-:Y:S01]  /*2780*/  SHF.L.U64.HI R7, R106.reuse, 0x7, R107 ;  /* 0x000000076a077819 */ /* 0x040fe2000001026b */
[----:B------:R-:W-:Y:S01]  /*2790*/  IMAD.X R99, R215, 0x1, R26, P2 ;  /* 0x00000001d7637824 */ /* 0x000fe200010e061a */
[----:B------:R-:W-:Y:S01]  /*27a0*/  SHF.R.S32.HI R26, RZ, 0x4, R27 ;  /* 0x00000004ff1a7819 */ /* 0x000fe2000001141b */
[----:B------:R-:W-:Y:S01]  /*27b0*/  IMAD.IADD R11, R111, 0x1, R15 ;  /* 0x000000016f0b7824 */ /* 0x000fe200078e020f */
[----:B------:R-:W-:Y:S01]  /*27c0*/  LOP3.LUT R37, R33, R30, RZ, 0xfc, !PT ;  /* 0x0000001e21257212 */ /* 0x000fe200078efcff */
[----:B------:R-:W-:Y:S01]  /*27d0*/  IMAD.IADD R12, R15, 0x1, R109 ;  /* 0x000000010f0c7824 */ /* 0x000fe200078e026d */
[----:B------:R-:W-:Y:S01]  /*27e0*/  SHF.R.S32.HI R15, RZ, 0x4, R20 ;  /* 0x00000004ff0f7819 */ /* 0x000fe20000011414 */
[----:B------:R-:W-:Y:S01]  /*27f0*/  IMAD.IADD R13, R105, 0x1, R21 ;  /* 0x00000001690d7824 */ /* 0x000fe200078e0215 */
[----:B------:R-:W-:Y:S01]  /*2800*/  SHF.R.S32.HI R21, RZ, 0x4, R25 ;  /* 0x00000004ff157819 */ /* 0x000fe20000011419 */
[----:B------:R-:W-:Y:S01]  /*2810*/  IMAD.SHL.U32 R8, R106, 0x80, RZ ;  /* 0x000000806a087824 */ /* 0x000fe200078e00ff */
[----:B------:R-:W-:Y:S01]  /*2820*/  LOP3.LUT R20, R20, 0xfffffff0, RZ, 0xc0, !PT ;  /* 0xfffffff014147812 */ /* 0x000fe200078ec0ff */
[----:B------:R-:W-:Y:S01]  /*2830*/  IMAD.WIDE.U32 R106, R106, 0xa0, RZ ;  /* 0x000000a06a6a7825 */ /* 0x000fe200078e00ff */
[----:B------:R-:W-:-:S02]  /*2840*/  LOP3.LUT R25, R25, 0xfffffff0, RZ, 0xc0, !PT ;  /* 0xfffffff019197812 */ /* 0x000fc400078ec0ff */
[----:B------:R-:W-:Y:S02]  /*2850*/  LOP3.LUT R27, R27, 0xfffffff0, RZ, 0xc0, !PT ;  /* 0xfffffff01b1b7812 */ /* 0x000fe400078ec0ff */
[----:B------:R-:W-:Y:S01]  /*2860*/  LOP3.LUT R32, R33, 0x1, RZ, 0xc0, !PT ;  /* 0x0000000121207812 */ /* 0x000fe200078ec0ff */
[----:B------:R-:W-:Y:S01]  /*2870*/  IMAD.IADD R129, R120, 0x1, R119 ;  /* 0x0000000178817824 */ /* 0x000fe200078e0277 */
[----:B------:R-:W-:Y:S01]  /*2880*/  LOP3.LUT R33, R37, 0x2, RZ, 0xc0, !PT ;  /* 0x0000000225217812 */ /* 0x000fe200078ec0ff */
[----:B------:R-:W-:Y:S01]  /*2890*/  IMAD.IADD R123, R107, 0x1, R123 ;  /* 0x000000016b7b7824 */ /* 0x000fe200078e027b */
[----:B------:R-:W-:Y:S01]  /*28a0*/  LOP3.LUT R34, R37, 0x4, RZ, 0xc0, !PT ;  /* 0x0000000425227812 */ /* 0x000fe200078ec0ff */
[----:B------:R-:W-:Y:S01]  /*28b0*/  IMAD.IADD R31, R115, 0x1, R31 ;  /* 0x00000001731f7824 */ /* 0x000fe200078e021f */
[C---:B------:R-:W-:Y:S02]  /*28c0*/  LOP3.LUT R35, R37.reuse, 0x8, RZ, 0xc0, !PT ;  /* 0x0000000825237812 */ /* 0x040fe400078ec0ff */
[----:B------:R-:W-:-:S02]  /*28d0*/  LOP3.LUT R36, R37, 0x10, RZ, 0xc0, !PT ;  /* 0x0000001025247812 */ /* 0x000fc400078ec0ff */
[----:B------:R-:W-:Y:S02]  /*28e0*/  SHF.R.S32.HI R28, RZ, 0x1f, R20 ;  /* 0x0000001fff1c7819 */ /* 0x000fe40000011414 */
[----:B------:R-:W-:Y:S02]  /*28f0*/  SHF.R.S32.HI R29, RZ, 0x1f, R25 ;  /* 0x0000001fff1d7819 */ /* 0x000fe40000011419 */
[----:B------:R-:W-:Y:S02]  /*2900*/  SHF.R.S32.HI R30, RZ, 0x1f, R27 ;  /* 0x0000001fff1e7819 */ /* 0x000fe4000001141b */
[----:B------:R-:W-:-:S07]  /*2910*/  LOP3.LUT R37, R37, 0x20, RZ, 0xc0, !PT ;  /* 0x0000002025257812 */ /* 0x000fce00078ec0ff */
.L_x_2312:
        /* <DEDUP_REMOVED lines=98> */
.L_x_2217:
[----:B------:R-:W-:Y:S05]  /*2f40*/  BSYNC B1 ;  /* 0x0000000000017941 */ /* 0x000fea0003800000 */
.L_x_2216:
        /* <DEDUP_REMOVED lines=61> */
.L_x_2219:
[----:B------:R-:W-:Y:S05]  /*3320*/  BSYNC B1 ;  /* 0x0000000000017941 */ /* 0x000fea0003800000 */
.L_x_2218:
        /* <DEDUP_REMOVED lines=26> */
.L_x_2220:
[----:B------:R-:W-:Y:S01]  /*34d0*/  IMAD R39, R17, 0x8, R16 ;  /* 0x0000000811277824 */ /* 0x000fe200078e0210 */
[----:B------:R-:W-:Y:S01]  /*34e0*/  SHF.L.U32 R96, R194, 0x1f, RZ ;  /* 0x0000001fc2607819 */ /* 0x000fe200000006ff */
[----:B------:R-:W-:Y:S03]  /*34f0*/  BSSY B1, `(.L_x_2221) ;  /* 0x0000003000017945 */ /* 0x000fe60003800000 */
[----:B------:R-:W3:Y:S02]  /*3500*/  SYNCS.PHASECHK.TRANS64.TRYWAIT P5, [R39+URZ+0x29890], R96 ;  /* 0x02989060270075a7 */ /* 0x000ee400080a017f */
[----:B---3--:R-:W-:Y:S05]  /*3510*/  @!P5 BRA `(.L_x_2222) ;  /* 0x00000280000cd947 */ /* 0x008fea0003800000 */
.L_x_2540:
[----:B------:R-:W-:Y:S05]  /*3520*/  BSYNC B1 ;  /* 0x0000000000017941 */ /* 0x000fea0003800000 */
.L_x_2221:
        /* <DEDUP_REMOVED lines=10> */
[--C-:B------:R-:W-:Y:S02]  /*35d0*/  SHF.R.U32.HI R138, RZ, 0x8, R139.reuse ;  /* 0x00000008ff8a7819 */ /* 0x100fe4000001168b */
[----:B------:R-:W-:Y:S01]  /*35e0*/  SHF.R.U32.HI R167, RZ, 0x10, R139 ;  /* 0x00000010ffa77819 */ /* 0x000fe2000001168b */
[----:B------:R-:W-:Y:S01]  /*35f0*/  IMAD.SHL.U32 R136, R136, 0x100, RZ ;  /* 0x0000010088887824 */ /* 0x000fe200078e00ff */
[----:B------:R-:W-:Y:S01]  /*3600*/  LOP3.LUT R166, R139, 0xff0000ff, RZ, 0xc0, !PT ;  /* 0xff0000ff8ba67812 */ /* 0x000fe200078ec0ff */
[----:B------:R-:W-:Y:S01]  /*3610*/  IMAD.SHL.U32 R139, R138, 0x100, RZ ;  /* 0x000001008a8b7824 */ /* 0x000fe200078e00ff */
[----:B------:R-:W-:Y:S01]  /*3620*/  SHF.R.U32.HI R169, RZ, 0x10, R137 ;  /* 0x00000010ffa97819 */ /* 0x000fe20000011689 */
[----:B-1----:R-:W-:Y:S01]  /*3630*/  IMAD.MOV.U32 R138, RZ, RZ, R40 ;  /* 0x000000ffff8a7224 */ /* 0x002fe200078e0028 */
[----:B------:R-:W-:-:S02]  /*3640*/  LOP3.LUT R137, R137, 0xff0000ff, RZ, 0xc0, !PT ;  /* 0xff0000ff89897812 */ /* 0x000fc400078ec0ff */
[----:B------:R-:W-:Y:S01]  /*3650*/  LOP3.LUT R168, R166, 0xff00, R139, 0xf8, !PT ;  /* 0x0000ff00a6a87812 */ /* 0x000fe200078ef88b */
[----:B------:R-:W-:Y:S01]  /*3660*/  IMAD.U32 R139, R167, 0x10000, RZ ;  /* 0x00010000a78b7824 */ /* 0x000fe200078e00ff */
        /* <DEDUP_REMOVED lines=47> */
[--C-:B------:R-:W-:Y:S01]  /*3960*/  HADD2.F32 R169, -RZ, R166.reuse.H1_H1 ;  /* 0x300000a6ffa97230 */ /* 0x100fe20000004100 */
[----:B------:R-:W-:Y:S01]  /*3970*/  F2FP.SATFINITE.E4M3.F32.PACK_AB_MERGE_C R165, R168, R165, RZ ;  /* 0x000000a5a8a5723e */ /* 0x000fe200048070ff */
[----:B------:R-:W-:Y:S01]  /*3980*/  HADD2.F32 R168, -RZ, R166.H0_H0 ;  /* 0x200000a6ffa87230 */ /* 0x000fe20000004100 */
[----:B------:R-:W-:Y:S01]  /*3990*/  F2FP.F16.E4M3.UNPACK_B R167, R42.H1 ;  /* 0x0000002affa7723e */ /* 0x000fe200030006ff */
[--C-:B------:R-:W-:Y:S01]  /*39a0*/  HADD2.F32 R172, -RZ, R174.reuse.H1_H1 ;  /* 0x300000aeffac7230 */ /* 0x100fe20000004100 */
[----:B------:R-:W-:Y:S01]  /*39b0*/  F2FP.F16.E4M3.UNPACK_B R173, R137 ;  /* 0x00000089ffad723e */ /* 0x000fe200020006ff */
[----:B------:R-:W-:Y:S01]  /*39c0*/  HADD2.F32 R174, -RZ, R174.H0_H0 ;  /* 0x200000aeffae7230 */ /* 0x000fe20000004100 */
[-C--:B------:R-:W-:Y:S01]  /*39d0*/  F2FP.F16.E4M3.UNPACK_B R166, R136.reuse.H1 ;  /* 0x00000088ffa6723e */ /* 0x080fe200030006ff */
[----:B------:R-:W-:Y:S01]  /*39e0*/  HADD2.F32 R137, -RZ, R167.H1_H1 ;  /* 0x300000a7ff897230 */ /* 0x000fe20000004100 */
[----:B------:R-:W-:Y:S01]  /*39f0*/  F2FP.F16.E4M3.UNPACK_B R170, R136 ;  /* 0x00000088ffaa723e */ /* 0x000fe200020006ff */
[----:B------:R-:W-:-:S02]  /*3a00*/  HADD2.F32 R176, -RZ, R173.H1_H1 ;  /* 0x300000adffb07230 */ /* 0x000fc40000004100 */
[-C--:B------:R-:W-:Y:S01]  /*3a10*/  FMUL.FTZ R175, R169, R172.reuse ;  /* 0x000000aca9af7220 */ /* 0x080fe20000410000 */
[----:B------:R-:W-:Y:S02]  /*3a20*/  HADD2.F32 R171, -RZ, R166.H1_H1 ;  /* 0x300000a6ffab7230 */ /* 0x000fe40000004100 */
[C---:B------:R-:W-:Y:S01]  /*3a30*/  FMUL.FTZ R180, R168.reuse, R172 ;  /* 0x000000aca8b47220 */ /* 0x040fe20000410000 */
[----:B------:R-:W-:Y:S02]  /*3a40*/  HADD2.F32 R167, -RZ, R167.H0_H0 ;  /* 0x200000a7ffa77230 */ /* 0x000fe40000004100 */
[----:B------:R-:W-:Y:S01]  /*3a50*/  FMUL.FTZ R178, R137, R176 ;  /* 0x000000b089b27220 */ /* 0x000fe20000410000 */
[----:B------:R-:W-:Y:S02]  /*3a60*/  HADD2.F32 R172, -RZ, R170.H1_H1 ;  /* 0x300000aaffac7230 */ /* 0x000fe40000004100 */
[----:B------:R-:W-:Y:S01]  /*3a70*/  FFMA.FTZ R136, R168, R171, -R175 ;  /* 0x000000aba8887223 */ /* 0x000fe200000108af */
[----:B------:R-:W-:Y:S01]  /*3a80*/  F2FP.F16.E4M3.UNPACK_B R42, R42 ;  /* 0x0000002aff2a723e */ /* 0x000fe200020006ff */
[----:B------:R-:W-:Y:S01]  /*3a90*/  FMUL.FTZ R176, R167, R176 ;  /* 0x000000b0a7b07220 */ /* 0x000fe20000410000 */
[----:B------:R-:W-:Y:S01]  /*3aa0*/  F2FP.F16.E4M3.UNPACK_B R168, R43 ;  /* 0x0000002bffa8723e */ /* 0x000fe200020006ff */
[----:B------:R-:W-:Y:S01]  /*3ab0*/  FFMA.FTZ R43, R169, R171, R180 ;  /* 0x000000aba92b7223 */ /* 0x000fe200000100b4 */
[-C--:B------:R-:W-:Y:S01]  /*3ac0*/  FFMA.FTZ R178, R167, R172.reuse, -R178 ;  /* 0x000000aca7b27223 */ /* 0x080fe200000108b2 */
[----:B------:R-:W-:Y:S01]  /*3ad0*/  FFMA.FTZ R169, R137, R172, R176 ;  /* 0x000000ac89a97223 */ /* 0x000fe200000100b0 */
[----:B------:R-:W-:Y:S01]  /*3ae0*/  HADD2.F32 R137, -RZ, R42.H0_H0 ;  /* 0x2000002aff897230 */ /* 0x000fe20000004100 */
[----:B------:R-:W-:Y:S01]  /*3af0*/  F2FP.SATFINITE.E4M3.F32.PACK_AB_MERGE_C R41, R41, R40, R164 ;  /* 0x000000282929723e */ /* 0x000fe200048070a4 */
[----:B------:R-:W-:Y:S01]  /*3b00*/  HADD2.F32 R167, -RZ, R168.H0_H0 ;  /* 0x200000a8ffa77230 */ /* 0x000fe20000004100 */
[----:B------:R-:W-:Y:S01]  /*3b10*/  F2FP.SATFINITE.E4M3.F32.PACK_AB_MERGE_C R43, R43, R136, RZ ;  /* 0x000000882b2b723e */ /* 0x000fe200048070ff */
[----:B------:R-:W-:Y:S01]  /*3b20*/  HADD2.F32 R42, -RZ, R42.H1_H1 ;  /* 0x3000002aff2a7230 */ /* 0x000fe20000004100 */
[----:B------:R-:W-:Y:S01]  /*3b30*/  F2FP.SATFINITE.E4M3.F32.PACK_AB_MERGE_C R169, R169, R178, RZ ;  /* 0x000000b2a9a9723e */ /* 0x000fe200048070ff */
[----:B------:R-:W-:-:S02]  /*3b40*/  HADD2.F32 R173, -RZ, R173.H0_H0 ;  /* 0x200000adffad7230 */ /* 0x000fc40000004100 */
[----:B------:R-:W-:Y:S01]  /*3b50*/  FMUL.FTZ R171, R167, R174 ;  /* 0x000000aea7ab7220 */ /* 0x000fe20000410000 */
[----:B------:R-:W-:Y:S01]  /*3b60*/  HADD2.F32 R168, -RZ, R168.H1_H1 ;  /* 0x300000a8ffa87230 */ /* 0x000fe20000004100 */
[----:B------:R-:W-:Y:S01]  /*3b70*/  F2FP.SATFINITE.E4M3.F32.PACK_AB_MERGE_C R40, R139, R138, R165 ;  /* 0x0000008a8b28723e */ /* 0x000fe200048070a5 */
[----:B------:R-:W-:Y:S02]  /*3b80*/  HADD2.F32 R166, -RZ, R166.H0_H0 ;  /* 0x200000a6ffa67230 */ /* 0x000fe40000004100 */
[-C--:B------:R-:W-:Y:S01]  /*3b90*/  FMUL.FTZ R172, R42, R173.reuse ;  /* 0x000000ad2aac7220 */ /* 0x080fe20000410000 */
[----:B------:R-:W-:Y:S02]  /*3ba0*/  HADD2.F32 R170, -RZ, R170.H0_H0 ;  /* 0x200000aaffaa7230 */ /* 0x000fe40000004100 */
[C---:B------:R-:W-:Y:S01]  /*3bb0*/  FMUL.FTZ R176, R168.reuse, R174 ;  /* 0x000000aea8b07220 */ /* 0x040fe20000410000 */
[----:B------:R-:W-:Y:S01]  /*3bc0*/  FMUL.FTZ R173, R137, R173 ;  /* 0x000000ad89ad7220 */ /* 0x000fe20000410000 */
[----:B------:R-:W-:-:S02]  /*3bd0*/  FFMA.FTZ R171, R168, R166, R171 ;  /* 0x000000a6a8ab7223 */ /* 0x000fc400000100ab */
[----:B------:R-:W-:Y:S01]  /*3be0*/  FFMA.FTZ R176, R167, R166, -R176 ;  /* 0x000000a6a7b07223 */ /* 0x000fe200000108b0 */
[-C--:B------:R-:W-:Y:S01]  /*3bf0*/  FFMA.FTZ R172, R137, R170.reuse, -R172 ;  /* 0x000000aa89ac7223 */ /* 0x080fe200000108ac */
[----:B------:R-:W-:-:S03]  /*3c00*/  FFMA.FTZ R173, R42, R170, R173 ;  /* 0x000000aa2aad7223 */ /* 0x000fc600000100ad */
[----:B------:R-:W-:Y:S02]  /*3c10*/  F2FP.SATFINITE.E4M3.F32.PACK_AB_MERGE_C R43, R171, R176, R43 ;  /* 0x000000b0ab2b723e */ /* 0x000fe4000480702b */
[----:B------:R-:W-:-:S07]  /*3c20*/  F2FP.SATFINITE.E4M3.F32.PACK_AB_MERGE_C R42, R173, R172, R169 ;  /* 0x000000acad2a723e */ /* 0x000fce00048070a9 */
.L_x_2228:
[----:B------:R-:W-:Y:S05]  /*3c30*/  BSYNC B3 ;  /* 0x0000000000037941 */ /* 0x000fea0003800000 */
.L_x_2227:
[----:B-1----:R4:W-:Y:S02]  /*3c40*/  STG.E.128 desc[UR54][R48.64], R40 ;  /* 0x0000002830007986 */ /* 0x0029e4000c101d36 */
.L_x_2226:
[----:B------:R-:W-:Y:S05]  /*3c50*/  BSYNC B2 ;  /* 0x0000000000027941 */ /* 0x000fea0003800000 */
.L_x_2225:
        /* <DEDUP_REMOVED lines=17> */
[----:B-1----:R-:W-:Y:S01]  /*3d70*/  IMAD.MOV.U32 R124, RZ, RZ, R40 ;  /* 0x000000ffff7c7224 */ /* 0x002fe200078e0028 */
[----:B------:R-:W-:Y:S01]  /*3d80*/  SHF.L.U32 R95, R137, 0x10, RZ ;  /* 0x00000010895f7819 */ /* 0x000fe200000006ff */
        /* <DEDUP_REMOVED lines=46> */
[----:B------:R-:W-:Y:S01]  /*4070*/  F2FP.SATFINITE.E4M3.F32.PACK_AB_MERGE_C R137, R138, R137, RZ ;  /* 0x000000898a89723e */ /* 0x000fe200048070ff */
[--C-:B------:R-:W-:Y:S01]  /*4080*/  HADD2.F32 R162, -RZ, R139.reuse.H0_H0 ;  /* 0x2000008bffa27230 */ /* 0x100fe20000004100 */
[-C--:B------:R-:W-:Y:S01]  /*4090*/  F2FP.F16.E4M3.UNPACK_B R167, R95.reuse.H1 ;  /* 0x0000005fffa7723e */ /* 0x080fe200030006ff */
[----:B------:R-:W-:Y:S01]  /*40a0*/  HADD2.F32 R139, -RZ, R139.H1_H1 ;  /* 0x3000008bff8b7230 */ /* 0x000fe20000004100 */
[----:B------:R-:W-:Y:S02]  /*40b0*/  F2FP.F16.E4M3.UNPACK_B R138, R42.H1 ;  /* 0x0000002aff8a723e */ /* 0x000fe400030006ff */
[----:B------:R-:W-:Y:S01]  /*40c0*/  F2FP.F16.E4M3.UNPACK_B R166, R95 ;  /* 0x0000005fffa6723e */ /* 0x000fe200020006ff */
[----:B------:R-:W-:Y:S01]  /*40d0*/  HADD2.F32 R169, -RZ, R167.H1_H1 ;  /* 0x300000a7ffa97230 */ /* 0x000fe20000004100 */
[-C--:B------:R-:W-:Y:S01]  /*40e0*/  F2FP.F16.E4M3.UNPACK_B R163, R94.reuse ;  /* 0x0000005effa3723e */ /* 0x080fe200020006ff */
        /* <DEDUP_REMOVED lines=38> */
.L_x_2232:
[----:B------:R-:W-:Y:S05]  /*4350*/  BSYNC B3 ;  /* 0x0000000000037941 */ /* 0x000fea0003800000 */
.L_x_2231:
[----:B-1----:R0:W-:Y:S02]  /*4360*/  STG.E.128 desc[UR54][R48.64+0x20], R40 ;  /* 0x0000202830007986 */ /* 0x0021e4000c101d36 */
.L_x_2230:
[----:B------:R-:W-:Y:S05]  /*4370*/  BSYNC B2 ;  /* 0x0000000000027941 */ /* 0x000fea0003800000 */
.L_x_2229:
        /* <DEDUP_REMOVED lines=111> */
.L_x_2236:
[----:B------:R-:W-:Y:S05]  /*4a70*/  BSYNC B3 ;  /* 0x0000000000037941 */ /* 0x000fea0003800000 */
.L_x_2235:
[----:B-1----:R0:W-:Y:S02]  /*4a80*/  STG.E.128 desc[UR54][R48.64+0x40], R40 ;  /* 0x0000402830007986 */ /* 0x0021e4000c101d36 */
.L_x_2234:
[----:B------:R-:W-:Y:S05]  /*4a90*/  BSYNC B2 ;  /* 0x0000000000027941 */ /* 0x000fea0003800000 */
.L_x_2233:
        /* <DEDUP_REMOVED lines=112> */
.L_x_2240:
[----:B------:R-:W-:Y:S05]  /*51a0*/  BSYNC B3 ;  /* 0x0000000000037941 */ /* 0x000fea0003800000 */
.L_x_2239:
[----:B-1----:R0:W-:Y:S02]  /*51b0*/  STG.E.128 desc[UR54][R48.64+0x60], R40 ;  /* 0x0000602830007986 */ /* 0x0021e4000c101d36 */
.L_x_2238:
[----:B------:R-:W-:Y:S05]  /*51c0*/  BSYNC B2 ;  /* 0x0000000000027941 */ /* 0x000fea0003800000 */
.L_x_2237:
        /* <DEDUP_REMOVED lines=17> */
[----:B------:R-:W-:Y:S01]  /*52e0*/  IMAD.U32 R79, R85, 0x10000, RZ ;  /* 0x00010000554f7824 */ /* 0x000fe200078e00ff */
[----:B-1----:R-:W-:-:S02]  /*52f0*/  MOV R78, R40 ;  /* 0x00000028004e7202 */ /* 0x002fc40000000f00 */
        /* <DEDUP_REMOVED lines=92> */
.L_x_2244:
[----:B------:R-:W-:Y:S05]  /*58c0*/  BSYNC B3 ;  /* 0x0000000000037941 */ /* 0x000fea0003800000 */
.L_x_2243:
[----:B-1----:R0:W-:Y:S02]  /*58d0*/  STG.E.128 desc[UR54][R48.64+0x80], R40 ;  /* 0x0000802830007986 */ /* 0x0021e4000c101d36 */
.L_x_2242:
[----:B------:R-:W-:Y:S05]  /*58e0*/  BSYNC B2 ;  /* 0x0000000000027941 */ /* 0x000fea0003800000 */
.L_x_2241:
        /* <DEDUP_REMOVED lines=16> */
[----:B------:R-:W-:Y:S01]  /*59f0*/  IMAD.U32 R76, R80, 0x10000, RZ ;  /* 0x00010000504c7824 */ /* 0x000fe200078e00ff */
[----:B-1----:R-:W-:Y:S01]  /*5a00*/  MOV R74, R40 ;  /* 0x00000028004a7202 */ /* 0x002fe20000000f00 */
[----:B------:R-:W-:Y:S01]  /*5a10*/  IMAD.U32 R79, R79, 0x10000, RZ ;  /* 0x000100004f4f7824 */ /* 0x000fe200078e00ff */
[----:B------:R-:W-:-:S02]  /*5a20*/  LOP3.LUT R78, R78, 0xff00, R77, 0xf8, !PT ;  /* 0x0000ff004e4e7812 */ /* 0x000fc400078ef84d */
        /* <DEDUP_REMOVED lines=90> */
.L_x_2246:
[----:B------:R-:W-:Y:S05]  /*5fd0*/  BSYNC B2 ;  /* 0x0000000000027941 */ /* 0x000fea0003800000 */
.L_x_2245:
[----:B-1----:R0:W-:Y:S02]  /*5fe0*/  STG.E.128 desc[UR54][R48.64+0xa0], R40 ;  /* 0x0000a02830007986 */ /* 0x0021e4000c101d36 */
.L_x_2224:
[----:B------:R-:W-:Y:S05]  /*5ff0*/  BSYNC B1 ;  /* 0x0000000000017941 */ /* 0x000fea0003800000 */
.L_x_2223:
        /* <DEDUP_REMOVED lines=11> */
[----:B------:R-:W-:Y:S01]  /*60b0*/  LOP3.LUT R49, R71, 0xff0000ff, RZ, 0xc0, !PT ;  /* 0xff0000ff47317812 */ /* 0x000fe200078ec0ff */
[----:B------:R-:W-:Y:S01]  /*60c0*/  IMAD.SHL.U32 R70, R70, 0x100, RZ ;  /* 0x0000010046467824 */ /* 0x000fe200078e00ff */
[----:B------:R-:W-:Y:S01]  /*60d0*/  SHF.R.U32.HI R74, RZ, 0x10, R71 ;  /* 0x00000010ff4a7819 */ /* 0x000fe20000011647 */
[----:B------:R-:W-:Y:S01]  /*60e0*/  IMAD.SHL.U32 R72, R72, 0x100, RZ ;  /* 0x0000010048487824 */ /* 0x000fe200078e00ff */
[----:B------:R-:W-:Y:S02]  /*60f0*/  LOP3.LUT R71, R73, 0xff0000ff, RZ, 0xc0, !PT ;  /* 0xff0000ff49477812 */ /* 0x000fe400078ec0ff */
[----:B------:R-:W-:-:S02]  /*6100*/  SHF.R.U32.HI R73, RZ, 0x10, R73 ;  /* 0x00000010ff497819 */ /* 0x000fc40000011649 */
[----:B------:R-:W-:Y:S02]  /*6110*/  LOP3.LUT R49, R49, 0xff00, R70, 0xf8, !PT ;  /* 0x0000ff0031317812 */ /* 0x000fe400078ef846 */
[----:B------:R-:W-:Y:S01]  /*6120*/  LOP3.LUT R72, R71, 0xff00, R72, 0xf8, !PT ;  /* 0x0000ff0047487812 */ /* 0x000fe200078ef848 */
[----:B------:R-:W-:Y:S01]  /*6130*/  IMAD.U32 R73, R73, 0x10000, RZ ;  /* 0x0001000049497824 */ /* 0x000fe200078e00ff */
[----:B------:R-:W-:Y:S02]  /*6140*/  SHF.L.U32 R70, R74, 0x10, RZ ;  /* 0x000000104a467819 */ /* 0x000fe400000006ff */
        /* <DEDUP_REMOVED lines=90> */
.L_x_2251:
[----:B------:R-:W-:Y:S05]  /*66f0*/  BSYNC B2 ;  /* 0x0000000000027941 */ /* 0x000fea0003800000 */
.L_x_2250:
[----:B-1----:R0:W-:Y:S02]  /*6700*/  STG.E.128 desc[UR54][R44.64], R40 ;  /* 0x000000282c007986 */ /* 0x0021e4000c101d36 */
.L_x_2249:
[----:B------:R-:W-:Y:S05]  /*6710*/  BSYNC B1 ;  /* 0x0000000000017941 */ /* 0x000fea0003800000 */
.L_x_2248:
        /* <DEDUP_REMOVED lines=14> */
[----:B------:R-:W-:Y:S02]  /*6800*/  SHF.R.U32.HI R71, RZ, 0x10, R69 ;  /* 0x00000010ff477819 */ /* 0x000fe40000011645 */
[----:B------:R-:W-:Y:S01]  /*6810*/  LOP3.LUT R68, R69, 0xff0000ff, RZ, 0xc0, !PT ;  /* 0xff0000ff45447812 */ /* 0x000fe200078ec0ff */
[----:B------:R-:W-:Y:S01]  /*6820*/  IMAD.SHL.U32 R67, R67, 0x100, RZ ;  /* 0x0000010043437824 */ /* 0x000fe200078e00ff */
[----:B------:R-:W-:-:S02]  /*6830*/  LOP3.LUT R66, R66, 0xff00, R49, 0xf8, !PT ;  /* 0x0000ff0042427812 */ /* 0x000fc400078ef831 */
[-C--:B------:R-:W-:Y:S02]  /*6840*/  F2FP.F16.E4M3.UNPACK_B R40, R41.reuse ;  /* 0x00000029ff28723e */ /* 0x080fe400020006ff */
[----:B------:R-:W-:Y:S01]  /*6850*/  LOP3.LUT R70, R68, 0xff00, R67, 0xf8, !PT ;  /* 0x0000ff0044467812 */ /* 0x000fe200078ef843 */
[----:B------:R-:W-:Y:S01]  /*6860*/  IMAD.U32 R67, R71, 0x10000, RZ ;  /* 0x0001000047437824 */ /* 0x000fe200078e00ff */
[----:B------:R-:W-:Y:S02]  /*6870*/  SHF.L.U32 R49, R72, 0x10, RZ ;  /* 0x0000001048317819 */ /* 0x000fe400000006ff */
        /* <DEDUP_REMOVED lines=89> */
.L_x_2255:
[----:B------:R-:W-:Y:S05]  /*6e10*/  BSYNC B2 ;  /* 0x0000000000027941 */ /* 0x000fea0003800000 */
.L_x_2254:
[----:B-1----:R0:W-:Y:S02]  /*6e20*/  STG.E.128 desc[UR54][R44.64+0x20], R40 ;  /* 0x000020282c007986 */ /* 0x0021e4000c101d36 */
.L_x_2253:
[----:B------:R-:W-:Y:S05]  /*6e30*/  BSYNC B1 ;  /* 0x0000000000017941 */ /* 0x000fea0003800000 */
.L_x_2252:
        /* <DEDUP_REMOVED lines=113> */
.L_x_2259:
[----:B------:R-:W-:Y:S05]  /*7550*/  BSYNC B2 ;  /* 0x0000000000027941 */ /* 0x000fea0003800000 */
.L_x_2258:
[----:B-1----:R0:W-:Y:S02]  /*7560*/  STG.E.128 desc[UR54][R44.64+0x40], R40 ;  /* 0x000040282c007986 */ /* 0x0021e4000c101d36 */
.L_x_2257:
[----:B------:R-:W-:Y:S05]  /*7570*/  BSYNC B1 ;  /* 0x0000000000017941 */ /* 0x000fea0003800000 */
.L_x_2256:
        /* <DEDUP_REMOVED lines=16> */
[----:B------:R-:W-:-:S02]  /*7680*/  SHF.R.U32.HI R63, RZ, 0x10, R61 ;  /* 0x00000010ff3f7819 */ /* 0x000fc4000001163d */
[----:B------:R-:W-:Y:S02]  /*7690*/  LOP3.LUT R60, R61, 0xff0000ff, RZ, 0xc0, !PT ;  /* 0xff0000ff3d3c7812 */ /* 0x000fe400078ec0ff */
        /* <DEDUP_REMOVED lines=95> */
.L_x_2263:
[----:B------:R-:W-:Y:S05]  /*7c90*/  BSYNC B2 ;  /* 0x0000000000027941 */ /* 0x000fea0003800000 */
.L_x_2262:
[----:B-1----:R0:W-:Y:S02]  /*7ca0*/  STG.E.128 desc[UR54][R44.64+0x60], R40 ;  /* 0x000060282c007986 */ /* 0x0021e4000c101d36 */
.L_x_2261:
[----:B------:R-:W-:Y:S05]  /*7cb0*/  BSYNC B1 ;  /* 0x0000000000017941 */ /* 0x000fea0003800000 */
.L_x_2260:
        /* <DEDUP_REMOVED lines=8> */
[----:B------:R-:W-:Y:S01]  /*7d40*/  SHF.R.U32.HI R59, RZ, 0x8, R55 ;  /* 0x00000008ff3b7819 */ /* 0x000fe20000011637 */
[----:B-1----:R-:W-:Y:S01]  /*7d50*/  IMAD.MOV.U32 R49, RZ, RZ, R43 ;  /* 0x000000ffff317224 */ /* 0x002fe200078e002b */
        /* <DEDUP_REMOVED lines=9> */
[----:B------:R-:W-:Y:S02]  /*7df0*/  SHF.L.U32 R58, R58, 0x10, RZ ;  /* 0x000000103a3a7819 */ /* 0x000fe400000006ff */
[----:B------:R-:W-:Y:S01]  /*7e00*/  LOP3.LUT R43, R54, 0xff00, R43, 0xf8, !PT ;  /* 0x0000ff00362b7812 */ /* 0x000fe200078ef82b */
[----:B------:R-:W-:Y:S01]  /*7e10*/  IMAD.U32 R54, R56, 0x10000, RZ ;  /* 0x0001000038367824 */ /* 0x000fe200078e00ff */
[----:B------:R-:W-:Y:S02]  /*7e20*/  F2FP.F16.E4M3.UNPACK_B R55, R91.H1 ;  /* 0x0000005bff37723e */ /* 0x000fe400030006ff */
[-C--:B------:R-:W-:Y:S02]  /*7e30*/  F2FP.F16.E4M3.UNPACK_B R42, R41.reuse ;  /* 0x00000029ff2a723e */ /* 0x080fe400020006ff */
[----:B------:R-:W-:Y:S01]  /*7e40*/  LOP3.LUT R56, R47, 0xff0000, R54, 0xf8, !PT ;  /* 0x00ff00002f387812 */ /* 0x000fe200078ef836 */
[--C-:B------:R-:W-:Y:S01]  /*7e50*/  HADD2.F32 R57, -RZ, R55.reuse.H0_H0 ;  /* 0x20000037ff397230 */ /* 0x100fe20000004100 */
        /* <DEDUP_REMOVED lines=86> */
.L_x_2267:
[----:B------:R-:W-:Y:S05]  /*83c0*/  BSYNC B2 ;  /* 0x0000000000027941 */ /* 0x000fea0003800000 */
.L_x_2266:
[----:B-1----:R0:W-:Y:S02]  /*83d0*/  STG.E.128 desc[UR54][R44.64+0x80], R40 ;  /* 0x000080282c007986 */ /* 0x0021e4000c101d36 */
.L_x_2265:
[----:B------:R-:W-:Y:S05]  /*83e0*/  BSYNC B1 ;  /* 0x0000000000017941 */ /* 0x000fea0003800000 */
.L_x_2264:
        /* <DEDUP_REMOVED lines=112> */
.L_x_2269:
[----:B------:R-:W-:Y:S05]  /*8af0*/  BSYNC B1 ;  /* 0x0000000000017941 */ /* 0x000fea0003800000 */
.L_x_2268:
[----:B-1----:R0:W-:Y:S01]  /*8b00*/  STG.E.128 desc[UR54][R44.64+0xa0], R40 ;  /* 0x0000a0282c007986 */ /* 0x0021e2000c101d36 */
[----:B------:R-:W-:Y:S05]  /*8b10*/  BRA `(.L_x_2247) ;  /* 0x0000006800507947 */ /* 0x000fea0003800000 */
.L_x_2215:
        /* <DEDUP_REMOVED lines=43> */
.L_x_2271:
[----:B------:R-:W-:Y:S05]  /*8dd0*/  BSYNC B1 ;  /* 0x0000000000017941 */ /* 0x000fea0003800000 */
.L_x_2270:
        /* <DEDUP_REMOVED lines=47> */
.L_x_2273:
[----:B------:R-:W-:Y:S05]  /*90d0*/  BSYNC B1 ;  /* 0x0000000000017941 */ /* 0x000fea0003800000 */
.L_x_2272:
        /* <DEDUP_REMOVED lines=26> */
.L_x_2274:
[----:B------:R-:W-:Y:S01]  /*9280*/  IMAD R39, R17, 0x8, R16 ;  /* 0x0000000811277824 */ /* 0x000fe200078e0210 */
[----:B------:R-:W-:Y:S01]  /*9290*/  SHF.L.U32 R96, R194, 0x1f, RZ ;  /* 0x0000001fc2607819 */ /* 0x000fe200000006ff */
[----:B------:R-:W1:Y:S01]  /*92a0*/  LDC R146, c[0x0][0x2e4] ;  /* 0x0000b900ff927b82 */ /* 0x000e620000000800 */
[----:B------:R-:W-:Y:S02]  /*92b0*/  BSSY B1, `(.L_x_2275) ;  /* 0x0000004000017945 */ /* 0x000fe40003800000 */
[----:B------:R-:W2:Y:S05]  /*92c0*/  SYNCS.PHASECHK.TRANS64.TRYWAIT P5, [R39+URZ+0x29890], R96 ;  /* 0x02989060270075a7 */ /* 0x000eaa00080a017f */
[----:B------:R-:W3:Y:S01]  /*92d0*/  LDC.64 R136, c[0x0][0x2f0] ;  /* 0x0000bc00ff887b82 */ /* 0x000ee20000000a00 */
[----:B--2---:R-:W-:Y:S05]  /*92e0*/  @!P5 BRA `(.L_x_2276) ;  /* 0x0000022000acd947 */ /* 0x004fea0003800000 */
.L_x_2541:
[----:B------:R-:W-:Y:S05]  /*92f0*/  BSYNC B1 ;  /* 0x0000000000017941 */ /* 0x000fea0003800000 */
.L_x_2275:
        /* <DEDUP_REMOVED lines=8> */
[----:B------:R-:W-:-:S05]  /*9380*/  IMAD R89, R23, R137, R88 ;  /* 0x0000008917597224 */ /* 0x000fca00078e0258 */
[----:B------:R-:W-:Y:S01]  /*9390*/  IADD3 R166, R89, R141, RZ ;  /* 0x0000008d59a67210 */ /* 0x000fe20007ffe0ff */
[----:B------:R-:W-:Y:S06]  /*93a0*/  @!P4 BRA `(.L_x_2280) ;  /* 0x0000000c00bcc947 */ /* 0x000fec0003800000 */
        /* <DEDUP_REMOVED lines=23> */
[----:B------:R-:W-:Y:S01]  /*9520*/  F2FP.F16.E4M3.UNPACK_B R180, R176.H1 ;  /* 0x000000b0ffb4723e */ /* 0x000fe200030006ff */
[----:B-1----:R-:W-:Y:S01]  /*9530*/  IMAD.MOV.U32 R186, RZ, RZ, R94 ;  /* 0x000000ffffba7224 */ /* 0x002fe200078e005e */
[----:B------:R-:W-:Y:S02]  /*9540*/  F2FP.F16.E4M3.UNPACK_B R177, R92.H1 ;  /* 0x0000005cffb1723e */ /* 0x000fe400030006ff */
        /* <DEDUP_REMOVED lines=16> */
[C---:B------:R-:W-:Y:S01]  /*9650*/  FMUL.FTZ R179, R177.reuse, R180 ;  /* 0x000000b4b1b37220 */ /* 0x040fe20000410000 */
[----:B------:R-:W-:Y:S01]  /*9660*/  F2FP.F16.E4M3.UNPACK_B R188, R186.H1 ;  /* 0x000000baffbc723e */ /* 0x000fe200030006ff */
[C---:B------:R-:W-:Y:S01]  /*9670*/  FMUL.FTZ R180, R54.reuse, R180 ;  /* 0x000000b436b47220 */ /* 0x040fe20000410000 */
[----:B------:R-:W-:Y:S01]  /*9680*/  F2FP.F16.E4M3.UNPACK_B R187, R90.H1 ;  /* 0x0000005affbb723e */ /* 0x000fe200030006ff */
[-C--:B------:R-:W-:Y:S01]  /*9690*/  FFMA.FTZ R179, R54, R52.reuse, -R179 ;  /* 0x0000003436b37223 */ /* 0x080fe200000108b3 */
[----:B------:R-:W-:Y:S02]  /*96a0*/  HADD2.F32 R233, -RZ, R94.H0_H0 ;  /* 0x2000005effe97230 */ /* 0x000fe40000004100 */
[----:B------:R-:W-:Y:S01]  /*96b0*/  FFMA.FTZ R177, R177, R52, R180 ;  /* 0x00000034b1b17223 */ /* 0x000fe200000100b4 */
[----:B------:R-:W-:Y:S01]  /*96c0*/  F2FP.F16.E4M3.UNPACK_B R180, R176 ;  /* 0x000000b0ffb4723e */ /* 0x000fe200020006ff */
[----:B------:R-:W-:Y:S01]  /*96d0*/  HADD2.F32 R176, -RZ, R88.H0_H0 ;  /* 0x20000058ffb07230 */ /* 0x000fe20000004100 */
[----:B------:R-:W-:Y:S01]  /*96e0*/  F2FP.F16.E4M3.UNPACK_B R52, R92 ;  /* 0x0000005cff34723e */ /* 0x000fe200020006ff */
[----:B------:R-:W-:Y:S01]  /*96f0*/  HADD2.F32 R228, -RZ, R188.H0_H0 ;  /* 0x200000bcffe47230 */ /* 0x000fe20000004100 */
[----:B------:R-:W-:Y:S01]  /*9700*/  F2FP.F16.E4M3.UNPACK_B R92, R178 ;  /* 0x000000b2ff5c723e */ /* 0x000fe200020006ff */
[----:B------:R-:W-:Y:S01]  /*9710*/  HADD2.F32 R183, -RZ, R180.H0_H0 ;  /* 0x200000b4ffb77230 */ /* 0x000fe20000004100 */
[----:B------:R-:W-:Y:S01]  /*9720*/  F2FP.F16.E4M3.UNPACK_B R229, R173.H1 ;  /* 0x000000adffe5723e */ /* 0x000fe200030006ff */
[----:B------:R-:W-:-:S02]  /*9730*/  HADD2.F32 R54, -RZ, R52.H0_H0 ;  /* 0x20000034ff367230 */ /* 0x000fc40000004100 */
[----:B------:R-:W-:Y:S01]  /*9740*/  FMUL.FTZ R232, R228, R233 ;  /* 0x000000e9e4e87220 */ /* 0x000fe20000410000 */
[----:B------:R-:W-:Y:S01]  /*9750*/  HADD2.F32 R181, -RZ, R92.H0_H0 ;  /* 0x2000005cffb57230 */ /* 0x000fe20000004100 */
[----:B------:R-:W-:Y:S01]  /*9760*/  F2FP.F16.E4M3.UNPACK_B R171, R171 ;  /* 0x000000abffab723e */ /* 0x000fe200020006ff */
[----:B------:R-:W-:Y:S02]  /*9770*/  HADD2.F32 R230, -RZ, R187.H0_H0 ;  /* 0x200000bbffe67230 */ /* 0x000fe40000004100 */
[-C--:B------:R-:W-:Y:S01]  /*9780*/  FMUL.FTZ R185, R54, R183.reuse ;  /* 0x000000b736b97220 */ /* 0x080fe20000410000 */
[----:B------:R-:W-:Y:S01]  /*9790*/  FMUL.FTZ R183, R176, R183 ;  /* 0x000000b7b0b77220 */ /* 0x000fe20000410000 */
[----:B------:R-:W-:Y:S01]  /*97a0*/  HADD2.F32 R231, -RZ, R229.H0_H0 ;  /* 0x200000e5ffe77230 */ /* 0x000fe20000004100 */
[----:B------:R-:W-:Y:S01]  /*97b0*/  F2FP.F16.E4M3.UNPACK_B R186, R186 ;  /* 0x000000baffba723e */ /* 0x000fe200020006ff */
[----:B------:R-:W-:Y:S01]  /*97c0*/  FMUL.FTZ R233, R230, R233 ;  /* 0x000000e9e6e97220 */ /* 0x000fe20000410000 */
[----:B------:R-:W-:Y:S01]  /*97d0*/  FFMA.FTZ R54, R54, R181, R183 ;  /* 0x000000b536367223 */ /* 0x000fe200000100b7 */
[----:B------:R-:W-:-:S02]  /*97e0*/  HADD2.F32 R94, -RZ, R94.H1_H1 ;  /* 0x3000005eff5e7230 */ /* 0x000fc40000004100 */
[----:B------:R-:W-:Y:S01]  /*97f0*/  FFMA.FTZ R176, R176, R181, -R185 ;  /* 0x000000b5b0b07223 */ /* 0x000fe200000108b9 */
[----:B------:R-:W-:Y:S02]  /*9800*/  HADD2.F32 R188, -RZ, R188.H1_H1 ;  /* 0x300000bcffbc7230 */ /* 0x000fe40000004100 */
[-C--:B------:R-:W-:Y:S01]  /*9810*/  FFMA.FTZ R233, R228, R231.reuse, R233 ;  /* 0x000000e7e4e97223 */ /* 0x080fe200000100e9 */
[----:B------:R-:W-:Y:S01]  /*9820*/  HADD2.F32 R183, -RZ, R180.H1_H1 ;  /* 0x300000b4ffb77230 */ /* 0x000fe20000004100 */
[----:B------:R-:W-:Y:S01]  /*9830*/  SHF.R.U32.HI R182, RZ, 0x8, R41 ;  /* 0x00000008ffb67819 */ /* 0x000fe20000011629 */
[----:B------:R-:W-:Y:S02]  /*9840*/  HADD2.F32 R52, -RZ, R52.H1_H1 ;  /* 0x30000034ff347230 */ /* 0x000fe40000004100 */
[----:B------:R-:W-:Y:S01]  /*9850*/  FMUL.FTZ R228, R188, R94 ;  /* 0x0000005ebce47220 */ /* 0x000fe20000410000 */
[----:B------:R-:W-:Y:S02]  /*9860*/  HADD2.F32 R187, -RZ, R187.H1_H1 ;  /* 0x300000bbffbb7230 */ /* 0x000fe40000004100 */
[----:B------:R-:W-:Y:S01]  /*9870*/  FFMA.FTZ R232, R230, R231, -R232 ;  /* 0x000000e7e6e87223 */ /* 0x000fe200000108e8 */
[----:B------:R-:W-:-:S02]  /*9880*/  HADD2.F32 R88, -RZ, R88.H1_H1 ;  /* 0x30000058ff587230 */ /* 0x000fc40000004100 */
[-C--:B------:R-:W-:Y:S01]  /*9890*/  FMUL.FTZ R185, R52, R183.reuse ;  /* 0x000000b734b97220 */ /* 0x080fe20000410000 */
[----:B------:R-:W-:Y:S02]  /*98a0*/  HADD2.F32 R181, -RZ, R92.H1_H1 ;  /* 0x3000005cffb57230 */ /* 0x000fe40000004100 */
[----:B------:R-:W-:Y:S01]  /*98b0*/  FMUL.FTZ R94, R187, R94 ;  /* 0x0000005ebb5e7220 */ /* 0x000fe20000410000 */
[----:B------:R-:W-:Y:S02]  /*98c0*/  HADD2.F32 R229, -RZ, R229.H1_H1 ;  /* 0x300000e5ffe57230 */ /* 0x000fe40000004100 */
[C---:B------:R-:W-:Y:S01]  /*98d0*/  FMUL.FTZ R183, R88.reuse, R183 ;  /* 0x000000b758b77220 */ /* 0x040fe20000410000 */
[----:B------:R-:W-:Y:S01]  /*98e0*/  F2FP.F16.E4M3.UNPACK_B R90, R90 ;  /* 0x0000005aff5a723e */ /* 0x000fe200020006ff */
[----:B------:R-:W-:Y:S01]  /*98f0*/  FFMA.FTZ R92, R88, R181, -R185 ;  /* 0x000000b5585c7223 */ /* 0x000fe200000108b9 */
[----:B------:R-:W-:Y:S01]  /*9900*/  F2FP.F16.E4M3.UNPACK_B R173, R173 ;  /* 0x000000adffad723e */ /* 0x000fe200020006ff */
[----:B------:R-:W-:Y:S01]  /*9910*/  FFMA.FTZ R94, R188, R229, R94 ;  /* 0x000000e5bc5e7223 */ /* 0x000fe2000001005e */
[----:B------:R-:W-:Y:S01]  /*9920*/  SHF.R.U32.HI R88, RZ, 0x8, R53 ;  /* 0x00000008ff587819 */ /* 0x000fe20000011635 */
[----:B------:R-:W-:-:S02]  /*9930*/  HADD2.F32 R231, -RZ, R171.H0_H0 ;  /* 0x200000abffe77230 */ /* 0x000fc40000004100 */
[----:B------:R-:W-:Y:S01]  /*9940*/  FFMA.FTZ R52, R52, R181, R183 ;  /* 0x000000b534347223 */ /* 0x000fe200000100b7 */
[----:B------:R-:W-:Y:S01]  /*9950*/  HADD2.F32 R188, -RZ, R186.H0_H0 ;  /* 0x200000baffbc7230 */ /* 0x000fe20000004100 */
[----:B------:R-:W-:Y:S01]  /*9960*/  SHF.R.U32.HI R178, RZ, 0x10, R53 ;  /* 0x00000010ffb27819 */ /* 0x000fe20000011635 */
[----:B------:R-:W-:Y:S01]  /*9970*/  FFMA.FTZ R187, R187, R229, -R228 ;  /* 0x000000e5bbbb7223 */ /* 0x000fe200000108e4 */
[----:B------:R-:W-:Y:S01]  /*9980*/  LOP3.LUT R181, R53, 0xff0000ff, RZ, 0xc0, !PT ;  /* 0xff0000ff35b57812 */ /* 0x000fe200078ec0ff */
[----:B------:R-:W-:Y:S01]  /*9990*/  IMAD.SHL.U32 R182, R182, 0x100, RZ ;  /* 0x00000100b6b67824 */ /* 0x000fe200078e00ff */
[--C-:B------:R-:W-:Y:S01]  /*99a0*/  SHF.R.U32.HI R180, RZ, 0x10, R55.reuse ;  /* 0x00000010ffb47819 */ /* 0x100fe20000011637 */
[----:B------:R-:W-:Y:S01]  /*99b0*/  HADD2.F32 R229, -RZ, R90.H0_H0 ;  /* 0x2000005affe57230 */ /* 0x000fe20000004100 */
[----:B------:R-:W-:Y:S01]  /*99c0*/  SHF.R.U32.HI R53, RZ, 0x8, R55 ;  /* 0x00000008ff357819 */ /* 0x000fe20000011637 */
[----:B------:R-:W-:Y:S01]  /*99d0*/  HADD2.F32 R228, -RZ, R173.H0_H0 ;  /* 0x200000adffe47230 */ /* 0x000fe20000004100 */
[----:B------:R-:W-:Y:S01]  /*99e0*/  LOP3.LUT R183, R55, 0xff0000ff, RZ, 0xc0, !PT ;  /* 0xff0000ff37b77812 */ /* 0x000fe200078ec0ff */
[-C--:B------:R-:W-:Y:S01]  /*99f0*/  FMUL.FTZ R230, R188, R231.reuse ;  /* 0x000000e7bce67220 */ /* 0x080fe20000410000 */
[----:B------:R-:W-:Y:S01]  /*9a00*/  SHF.R.U32.HI R55, RZ, 0x10, R41 ;  /* 0x00000010ff377819 */ /* 0x000fe20000011629 */
[----:B------:R-:W-:Y:S01]  /*9a10*/  HADD2.F32 R171, -RZ, R171.H1_H1 ;  /* 0x300000abffab7230 */ /* 0x000fe20000004100 */
[----:B------:R-:W-:Y:S01]  /*9a20*/  LOP3.LUT R185, R41, 0xff0000ff, RZ, 0xc0, !PT ;  /* 0xff0000ff29b97812 */ /* 0x000fe200078ec0ff */
[----:B------:R-:W-:Y:S01]  /*9a30*/  HADD2.F32 R186, -RZ, R186.H1_H1 ;  /* 0x300000baffba7230 */ /* 0x000fe20000004100 */
[----:B------:R-:W-:Y:S01]  /*9a40*/  SHF.L.U32 R88, R88, 0x8, RZ ;  /* 0x0000000858587819 */ /* 0x000fe200000006ff */
[----:B------:R-:W-:Y:S01]  /*9a50*/  HADD2.F32 R90, -RZ, R90.H1_H1 ;  /* 0x3000005aff5a7230 */ /* 0x000fe20000004100 */
[----:B------:R-:W-:Y:S01]  /*9a60*/  LOP3.LUT R182, R185, 0xff00, R182, 0xf8, !PT ;  /* 0x0000ff00b9b67812 */ /* 0x000fe200078ef8b6 */
[----:B------:R-:W-:Y:S01]  /*9a70*/  FMUL.FTZ R231, R229, R231 ;  /* 0x000000e7e5e77220 */ /* 0x000fe20000410000 */
[----:B------:R-:W-:Y:S01]  /*9a80*/  LOP3.LUT R181, R181, 0xff00, R88, 0xf8, !PT ;  /* 0x0000ff00b5b57812 */ /* 0x000fe200078ef858 */
[----:B------:R-:W-:Y:S01]  /*9a90*/  FFMA.FTZ R230, R229, R228, -R230 ;  /* 0x000000e4e5e67223 */ /* 0x000fe200000108e6 */
[----:B------:R-:W-:Y:S01]  /*9aa0*/  SHF.L.U32 R55, R55, 0x10, RZ ;  /* 0x0000001037377819 */ /* 0x000fe200000006ff */
[----:B------:R-:W-:-:S02]  /*9ab0*/  IMAD.SHL.U32 R88, R53, 0x100, RZ ;  /* 0x0000010035587824 */ /* 0x000fc400078e00ff */
[-C--:B------:R-:W-:Y:S01]  /*9ac0*/  FMUL.FTZ R229, R186, R171.reuse ;  /* 0x000000abbae57220 */ /* 0x080fe20000410000 */
[----:B------:R-:W-:Y:S02]  /*9ad0*/  HADD2.F32 R173, -RZ, R173.H1_H1 ;  /* 0x300000adffad7230 */ /* 0x000fe40000004100 */
[----:B------:R-:W-:Y:S01]  /*9ae0*/  FMUL.FTZ R171, R90, R171 ;  /* 0x000000ab5aab7220 */ /* 0x000fe20000410000 */
[----:B------:R-:W-:Y:S01]  /*9af0*/  F2FP.SATFINITE.E4M3.F32.PACK_AB_MERGE_C R179, R179, R42, RZ ;  /* 0x0000002ab3b3723e */ /* 0x000fe200048070ff */
[----:B------:R-:W-:Y:S01]  /*9b00*/  IMAD.U32 R178, R178, 0x10000, RZ ;  /* 0x00010000b2b27824 */ /* 0x000fe200078e00ff */
[----:B------:R-:W-:Y:S01]  /*9b10*/  LOP3.LUT R55, R182, 0xff0000, R55, 0xf8, !PT ;  /* 0x00ff0000b6377812 */ /* 0x000fe200078ef837 */
[-C--:B------:R-:W-:Y:S01]  /*9b20*/  FFMA.FTZ R186, R186, R173.reuse, R171 ;  /* 0x000000adbaba7223 */ /* 0x080fe200000100ab */
[----:B------:R-:W-:Y:S01]  /*9b30*/  F2FP.SATFINITE.E4M3.F32.PACK_AB_MERGE_C R177, R177, R40, RZ ;  /* 0x00000028b1b1723e */ /* 0x000fe200048070ff */
[----:B------:R-:W-:Y:S01]  /*9b40*/  FFMA.FTZ R229, R90, R173, -R229 ;  /* 0x000000ad5ae57223 */ /* 0x000fe200000108e5 */
[----:B------:R-:W-:Y:S01]  /*9b50*/  LOP3.LUT R183, R183, 0xff00, R88, 0xf8, !PT ;  /* 0x0000ff00b7b77812 */ /* 0x000fe200078ef858 */
[----:B------:R-:W-:Y:S01]  /*9b60*/  IMAD.U32 R180, R180, 0x10000, RZ ;  /* 0x00010000b4b47824 */ /* 0x000fe200078e00ff */
[----:B------:R-:W-:Y:S01]  /*9b70*/  F2FP.SATFINITE.E4M3.F32.PACK_AB_MERGE_C R88, R92, R176, R179 ;  /* 0x000000b05c58723e */ /* 0x000fe200048070b3 */
[----:B------:R-:W-:Y:S01]  /*9b80*/  FFMA.FTZ R231, R188, R228, R231 ;  /* 0x000000e4bce77223 */ /* 0x000fe200000100e7 */
[----:B------:R-:W-:-:S02]  /*9b90*/  F2FP.F16.E4M3.UNPACK_B R171, R93 ;  /* 0x0000005dffab723e */ /* 0x000fc400020006ff */
[----:B------:R-:W-:Y:S02]  /*9ba0*/  F2FP.SATFINITE.E4M3.F32.PACK_AB_MERGE_C R92, R52, R54, R177 ;  /* 0x00000036345c723e */ /* 0x000fe400048070b1 */
[----:B------:R-:W-:Y:S01]  /*9bb0*/  F2FP.F16.E4M3.UNPACK_B R176, R55 ;  /* 0x00000037ffb0723e */ /* 0x000fe200020006ff */
[--C-:B------:R-:W-:Y:S01]  /*9bc0*/  HADD2.F32 R40, -RZ, R171.reuse.H0_H0 ;  /* 0x200000abff287230 */ /* 0x100fe20000004100 */
[----:B------:R-:W-:Y:S01]  /*9bd0*/  LOP3.LUT R53, R181, 0xff0000, R178, 0xf8, !PT ;  /* 0x00ff0000b5357812 */ /* 0x000fe200078ef8b2 */
[----:B------:R-:W-:Y:S01]  /*9be0*/  HADD2.F32 R171, -RZ, R171.H1_H1 ;  /* 0x300000abffab7230 */ /* 0x000fe20000004100 */
[----:B------:R-:W-:Y:S01]  /*9bf0*/  F2FP.F16.E4M3.UNPACK_B R52, R89 ;  /* 0x00000059ff34723e */ /* 0x000fe200020006ff */
[----:B------:R-:W-:Y:S01]  /*9c00*/  HADD2.F32 R177, -RZ, R176.H0_H0 ;  /* 0x200000b0ffb17230 */ /* 0x000fe20000004100 */
[----:B------:R-:W-:Y:S02]  /*9c10*/  F2FP.F16.E4M3.UNPACK_B R54, R53 ;  /* 0x00000035ff36723e */ /* 0x000fe400020006ff */
[----:B------:R-:W-:Y:S01]  /*9c20*/  SHF.R.U32.HI R184, RZ, 0x8, R43 ;  /* 0x00000008ffb87819 */ /* 0x000fe2000001162b */
[----:B------:R-:W-:-:S02]  /*9c30*/  HADD2.F32 R42, -RZ, R52.H0_H0 ;  /* 0x20000034ff2a7230 */ /* 0x000fc40000004100 */
[-C--:B------:R-:W-:Y:S01]  /*9c40*/  FMUL.FTZ R179, R40, R177.reuse ;  /* 0x000000b128b37220 */ /* 0x080fe20000410000 */
[----:B------:R-:W-:Y:S01]  /*9c50*/  HADD2.F32 R173, -RZ, R54.H0_H0 ;  /* 0x20000036ffad7230 */ /* 0x000fe20000004100 */
[----:B------:R-:W-:Y:S01]  /*9c60*/  SHF.R.U32.HI R41, RZ, 0x10, R43 ;  /* 0x00000010ff297819 */ /* 0x000fe2000001162b */
[----:B------:R-:W-:Y:S02]  /*9c70*/  IMAD.SHL.U32 R184, R184, 0x100, RZ ;  /* 0x00000100b8b87824 */ /* 0x000fe400078e00ff */
[C---:B------:R-:W-:Y:S01]  /*9c80*/  FMUL.FTZ R177, R42.reuse, R177 ;  /* 0x000000b12ab17220 */ /* 0x040fe20000410000 */
[----:B------:R-:W-:Y:S01]  /*9c90*/  LOP3.LUT R43, R43, 0xff0000ff, RZ, 0xc0, !PT ;  /* 0xff0000ff2b2b7812 */ /* 0x000fe200078ec0ff */
[-C--:B------:R-:W-:Y:S01]  /*9ca0*/  FFMA.FTZ R42, R42, R173.reuse, -R179 ;  /* 0x000000ad2a2a7223 */ /* 0x080fe200000108b3 */
[----:B------:R-:W-:Y:S02]  /*9cb0*/  HADD2.F32 R52, -RZ, R52.H1_H1 ;  /* 0x30000034ff347230 */ /* 0x000fe40000004100 */
[----:B------:R-:W-:Y:S01]  /*9cc0*/  FFMA.FTZ R40, R40, R173, R177 ;  /* 0x000000ad28287223 */ /* 0x000fe200000100b1 */
[----:B------:R-:W-:Y:S01]  /*9cd0*/  HADD2.F32 R173, -RZ, R176.H1_H1 ;  /* 0x300000b0ffad7230 */ /* 0x000fe20000004100 */
[----:B------:R-:W-:Y:S01]  /*9ce0*/  F2FP.F16.E4M3.UNPACK_B R93, R93.H1 ;  /* 0x0000005dff5d723e */ /* 0x000fe200030006ff */
[----:B------:R-:W-:Y:S01]  /*9cf0*/  HADD2.F32 R176, -RZ, R54.H1_H1 ;  /* 0x30000036ffb07230 */ /* 0x000fe20000004100 */
[----:B------:R-:W-:Y:S01]  /*9d00*/  F2FP.F16.E4M3.UNPACK_B R178, R55.H1 ;  /* 0x00000037ffb2723e */ /* 0x000fe200030006ff */
[----:B------:R-:W-:Y:S01]  /*9d10*/  IMAD.U32 R41, R41, 0x10000, RZ ;  /* 0x0001000029297824 */ /* 0x000fe200078e00ff */
[----:B------:R-:W-:Y:S01]  /*9d20*/  LOP3.LUT R184, R43, 0xff00, R184, 0xf8, !PT ;  /* 0x0000ff002bb87812 */ /* 0x000fe200078ef8b8 */
[----:B------:R-:W-:Y:S01]  /*9d30*/  FMUL.FTZ R55, R171, R173 ;  /* 0x000000adab377220 */ /* 0x000fe20000410000 */
[----:B------:R-:W-:Y:S01]  /*9d40*/  F2FP.F16.E4M3.UNPACK_B R89, R89.H1 ;  /* 0x00000059ff59723e */ /* 0x000fe200030006ff */
[----:B------:R-:W-:Y:S01]  /*9d50*/  HADD2.F32 R54, -RZ, R93.H0_H0 ;  /* 0x2000005dff367230 */ /* 0x000fe20000004100 */
[----:B------:R-:W-:Y:S01]  /*9d60*/  LOP3.LUT R43, R183, 0xff0000, R180, 0xf8, !PT ;  /* 0x00ff0000b72b7812 */ /* 0x000fe200078ef8b4 */
[----:B------:R-:W-:Y:S01]  /*9d70*/  FMUL.FTZ R180, R52, R173 ;  /* 0x000000ad34b47220 */ /* 0x000fe20000410000 */
[----:B------:R-:W-:Y:S01]  /*9d80*/  F2FP.F16.E4M3.UNPACK_B R173, R53.H1 ;  /* 0x00000035ffad723e */ /* 0x000fe200030006ff */
[----:B------:R-:W-:-:S02]  /*9d90*/  HADD2.F32 R179, -RZ, R178.H0_H0 ;  /* 0x200000b2ffb37230 */ /* 0x000fc40000004100 */
[-C--:B------:R-:W-:Y:S01]  /*9da0*/  FFMA.FTZ R53, R52, R176.reuse, -R55 ;  /* 0x000000b034357223 */ /* 0x080fe20000010837 */
[----:B------:R-:W-:Y:S01]  /*9db0*/  HADD2.F32 R52, -RZ, R89.H0_H0 ;  /* 0x20000059ff347230 */ /* 0x000fe20000004100 */
[----:B------:R-:W-:Y:S01]  /*9dc0*/  LOP3.LUT R41, R184, 0xff0000, R41, 0xf8, !PT ;  /* 0x00ff0000b8297812 */ /* 0x000fe200078ef829 */
[----:B------:R-:W-:Y:S02]  /*9dd0*/  HADD2.F32 R177, -RZ, R93.H1_H1 ;  /* 0x3000005dffb17230 */ /* 0x000fe40000004100 */
[----:B------:R-:W-:Y:S01]  /*9de0*/  FFMA.FTZ R55, R171, R176, R180 ;  /* 0x000000b0ab377223 */ /* 0x000fe200000100b4 */
[----:B------:R-:W-:Y:S02]  /*9df0*/  HADD2.F32 R178, -RZ, R178.H1_H1 ;  /* 0x300000b2ffb27230 */ /* 0x000fe40000004100 */
[-C--:B------:R-:W-:Y:S01]  /*9e00*/  FMUL.FTZ R181, R54, R179.reuse ;  /* 0x000000b336b57220 */ /* 0x080fe20000410000 */
[----:B------:R-:W-:Y:S02]  /*9e10*/  HADD2.F32 R89, -RZ, R89.H1_H1 ;  /* 0x30000059ff597230 */ /* 0x000fe40000004100 */
[----:B------:R-:W-:Y:S01]  /*9e20*/  FMUL.FTZ R179, R52, R179 ;  /* 0x000000b334b37220 */ /* 0x000fe20000410000 */
[----:B------:R-:W-:-:S02]  /*9e30*/  HADD2.F32 R171, -RZ, R173.H0_H0 ;  /* 0x200000adffab7230 */ /* 0x000fc40000004100 */
[-C--:B------:R-:W-:Y:S01]  /*9e40*/  FMUL.FTZ R180, R177, R178.reuse ;  /* 0x000000b2b1b47220 */ /* 0x080fe20000410000 */
[----:B------:R-:W-:Y:S02]  /*9e50*/  HADD2.F32 R176, -RZ, R173.H1_H1 ;  /* 0x300000adffb07230 */ /* 0x000fe40000004100 */
[----:B------:R-:W-:Y:S01]  /*9e60*/  FMUL.FTZ R178, R89, R178 ;  /* 0x000000b259b27220 */ /* 0x000fe20000410000 */
[----:B------:R-:W-:Y:S01]  /*9e70*/  F2FP.F16.E4M3.UNPACK_B R173, R41 ;  /* 0x00000029ffad723e */ /* 0x000fe200020006ff */
[----:B------:R-:W-:Y:S01]  /*9e80*/  FFMA.FTZ R52, R52, R171, -R181 ;  /* 0x000000ab34347223 */ /* 0x000fe200000108b5 */
[----:B------:R-:W-:Y:S01]  /*9e90*/  F2FP.F16.E4M3.UNPACK_B R93, R91 ;  /* 0x0000005bff5d723e */ /* 0x000fe200020006ff */
[----:B------:R-:W-:Y:S01]  /*9ea0*/  FFMA.FTZ R54, R54, R171, R179 ;  /* 0x000000ab36367223 */ /* 0x000fe200000100b3 */
[----:B------:R-:W-:Y:S01]  /*9eb0*/  F2FP.F16.E4M3.UNPACK_B R171, R95 ;  /* 0x0000005fffab723e */ /* 0x000fe200020006ff */
[-C--:B------:R-:W-:Y:S01]  /*9ec0*/  FFMA.FTZ R177, R177, R176.reuse, R178 ;  /* 0x000000b0b1b17223 */ /* 0x080fe200000100b2 */
[----:B------:R-:W-:Y:S01]  /*9ed0*/  FFMA.FTZ R89, R89, R176, -R180 ;  /* 0x000000b059597223 */ /* 0x000fe200000108b4 */
[----:B------:R-:W-:Y:S01]  /*9ee0*/  F2FP.F16.E4M3.UNPACK_B R178, R43 ;  /* 0x0000002bffb2723e */ /* 0x000fe200020006ff */
[----:B------:R-:W-:Y:S01]  /*9ef0*/  HADD2.F32 R181, -RZ, R173.H0_H0 ;  /* 0x200000adffb57230 */ /* 0x000fe20000004100 */
[----:B------:R-:W-:Y:S01]  /*9f00*/  F2FP.F16.E4M3.UNPACK_B R95, R95.H1 ;  /* 0x0000005fff5f723e */ /* 0x000fe200030006ff */
[----:B------:R-:W-:Y:S01]  /*9f10*/  HADD2.F32 R176, -RZ, R93.H0_H0 ;  /* 0x2000005dffb07230 */ /* 0x000fe20000004100 */
[----:B------:R-:W-:Y:S01]  /*9f20*/  F2FP.F16.E4M3.UNPACK_B R91, R91.H1 ;  /* 0x0000005bff5b723e */ /* 0x000fe200030006ff */
[----:B------:R-:W-:Y:S01]  /*9f30*/  HADD2.F32 R179, -RZ, R171.H0_H0 ;  /* 0x200000abffb37230 */ /* 0x000fe20000004100 */
[----:B------:R-:W-:Y:S01]  /*9f40*/  F2FP.SATFINITE.E4M3.F32.PACK_AB_MERGE_C R94, R94, R233, RZ ;  /* 0x000000e95e5e723e */ /* 0x000fe200048070ff */
[----:B------:R-:W-:-:S02]  /*9f50*/  HADD2.F32 R180, -RZ, R178.H0_H0 ;  /* 0x200000b2ffb47230 */ /* 0x000fc40000004100 */
[CC--:B------:R-:W-:Y:S01]  /*9f60*/  FMUL.FTZ R182, R176.reuse, R181.reuse ;  /* 0x000000b5b0b67220 */ /* 0x0c0fe20000410000 */
[----:B------:R-:W-:Y:S02]  /*9f70*/  HADD2.F32 R171, -RZ, R171.H1_H1 ;  /* 0x300000abffab7230 */ /* 0x000fe40000004100 */
[C---:B------:R-:W-:Y:S01]  /*9f80*/  FMUL.FTZ R183, R179.reuse, R181 ;  /* 0x000000b5b3b77220 */ /* 0x040fe20000410000 */
[----:B------:R-:W-:Y:S01]  /*9f90*/  F2FP.F16.E4M3.UNPACK_B R181, R43.H1 ;  /* 0x0000002bffb5723e */ /* 0x000fe200030006ff */
[-C--:B------:R-:W-:Y:S01]  /*9fa0*/  FFMA.FTZ R179, R179, R180.reuse, R182 ;  /* 0x000000b4b3b37223 */ /* 0x080fe200000100b6 */
[----:B------:R-:W-:Y:S01]  /*9fb0*/  F2FP.F16.E4M3.UNPACK_B R182, R41.H1 ;  /* 0x00000029ffb6723e */ /* 0x000fe200030006ff */
[----:B------:R-:W-:Y:S01]  /*9fc0*/  FFMA.FTZ R176, R176, R180, -R183 ;  /* 0x000000b4b0b07223 */ /* 0x000fe200000108b7 */
[----:B------:R-:W-:Y:S01]  /*9fd0*/  HADD2.F32 R180, -RZ, R95.H0_H0 ;  /* 0x2000005fffb47230 */ /* 0x000fe20000004100 */
[----:B------:R-:W-:Y:S01]  /*9fe0*/  F2FP.SATFINITE.E4M3.F32.PACK_AB_MERGE_C R94, R186, R231, R94 ;  /* 0x000000e7ba5e723e */ /* 0x000fe2000480705e */
[----:B------:R-:W-:Y:S01]  /*9ff0*/  HADD2.F32 R41, -RZ, R91.H0_H0 ;  /* 0x2000005bff297230 */ /* 0x000fe20000004100 */
[----:B------:R-:W-:Y:S01]  /*a000*/  F2FP.SATFINITE.E4M3.F32.PACK_AB_MERGE_C R90, R187, R232, RZ ;  /* 0x000000e8bb5a723e */ /* 0x000fe200048070ff */
[----:B------:R-:W-:Y:S01]  /*a010*/  HADD2.F32 R183, -RZ, R182.H0_H0 ;  /* 0x200000b6ffb77230 */ /* 0x000fe20000004100 */
[----:B------:R-:W-:Y:S01]  /*a020*/  F2FP.SATFINITE.E4M3.F32.PACK_AB_MERGE_C R52, R89, R52, RZ ;  /* 0x000000345934723e */ /* 0x000fe200048070ff */
[----:B------:R-:W-:Y:S01]  /*a030*/  HADD2.F32 R43, -RZ, R181.H0_H0 ;  /* 0x200000b5ff2b7230 */ /* 0x000fe20000004100 */
[----:B------:R-:W-:Y:S01]  /*a040*/  F2FP.SATFINITE.E4M3.F32.PACK_AB_MERGE_C R54, R177, R54, RZ ;  /* 0x00000036b136723e */ /* 0x000fe200048070ff */
[----:B------:R-:W-:-:S02]  /*a050*/  HADD2.F32 R95, -RZ, R95.H1_H1 ;  /* 0x3000005fff5f7230 */ /* 0x000fc40000004100 */
[CC--:B------:R-:W-:Y:S01]  /*a060*/  FMUL.FTZ R184, R180.reuse, R183.reuse ;  /* 0x000000b7b4b87220 */ /* 0x0c0fe20000410000 */
[----:B------:R-:W-:Y:S01]  /*a070*/  FMUL.FTZ R183, R41, R183 ;  /* 0x000000b729b77220 */ /* 0x000fe20000410000 */
        /* <DEDUP_REMOVED lines=8> */
[----:B------:R-:W-:Y:S01]  /*a100*/  HADD2.F32 R93, -RZ, R93.H1_H1 ;  /* 0x3000005dff5d7230 */ /* 0x000fe20000004100 */
[----:B------:R-:W-:Y:S01]  /*a110*/  F2FP.SATFINITE.E4M3.F32.PACK_AB_MERGE_C R89, R53, R42, R52 ;  /* 0x0000002a3559723e */ /* 0x000fe20004807034 */
[-C--:B------:R-:W-:Y:S01]  /*a120*/  FFMA.FTZ R184, R91, R180.reuse, -R184 ;  /* 0x000000b45bb87223 */ /* 0x080fe200000108b8 */
[----:B------:R-:W-:Y:S01]  /*a130*/  FFMA.FTZ R186, R95, R180, R182 ;  /* 0x000000b45fba7223 */ /* 0x000fe200000100b6 */
[----:B------:R-:W-:-:S02]  /*a140*/  HADD2.F32 R180, -RZ, R173.H1_H1 ;  /* 0x300000adffb47230 */ /* 0x000fc40000004100 */
[----:B------:R-:W-:Y:S01]  /*a150*/  HADD2.F32 R178, -RZ, R178.H1_H1 ;  /* 0x300000b2ffb27230 */ /* 0x000fe20000004100 */
[----:B------:R-:W-:Y:S02]  /*a160*/  F2FP.SATFINITE.E4M3.F32.PACK_AB_MERGE_C R41, R184, R41, RZ ;  /* 0x00000029b829723e */ /* 0x000fe400048070ff */
[-C--:B------:R-:W-:Y:S01]  /*a170*/  FMUL.FTZ R182, R171, R180.reuse ;  /* 0x000000b4abb67220 */ /* 0x080fe20000410000 */
[C---:B------:R-:W-:Y:S01]  /*a180*/  FMUL.FTZ R180, R93.reuse, R180 ;  /* 0x000000b45db47220 */ /* 0x040fe20000410000 */
[----:B------:R-:W-:Y:S02]  /*a190*/  F2FP.SATFINITE.E4M3.F32.PACK_AB_MERGE_C R43, R186, R43, RZ ;  /* 0x0000002bba2b723e */ /* 0x000fe400048070ff */
[-C--:B------:R-:W-:Y:S01]  /*a1a0*/  FFMA.FTZ R93, R93, R178.reuse, -R182 ;  /* 0x000000b25d5d7223 */ /* 0x080fe200000108b6 */
[----:B------:R-:W-:-:S04]  /*a1b0*/  FFMA.FTZ R180, R171, R178, R180 ;  /* 0x000000b2abb47223 */ /* 0x000fc800000100b4 */
[----:B------:R-:W-:Y:S02]  /*a1c0*/  F2FP.SATFINITE.E4M3.F32.PACK_AB_MERGE_C R91, R93, R176, R41 ;  /* 0x000000b05d5b723e */ /* 0x000fe40004807029 */
[----:B------:R-:W-:Y:S02]  /*a1d0*/  F2FP.SATFINITE.E4M3.F32.PACK_AB_MERGE_C R93, R55, R40, R54 ;  /* 0x00000028375d723e */ /* 0x000fe40004807036 */
[----:B------:R-:W-:-:S07]  /*a1e0*/  F2FP.SATFINITE.E4M3.F32.PACK_AB_MERGE_C R95, R180, R179, R43 ;  /* 0x000000b3b45f723e */ /* 0x000fce000480702b */
.L_x_2282:
[----:B------:R-:W-:Y:S05]  /*a1f0*/  BSYNC B3 ;  /* 0x0000000000037941 */ /* 0x000fea0003800000 */
.L_x_2281:
        /* <DEDUP_REMOVED lines=10> */
.L_x_2280:
[----:B------:R-:W-:Y:S05]  /*a2a0*/  BSYNC B2 ;  /* 0x0000000000027941 */ /* 0x000fea0003800000 */
.L_x_2279:
        /* <DEDUP_REMOVED lines=20> */
[----:B------:R-:W-:-:S03]  /*a3f0*/  IMAD R43, R17, 0x7800, R40 ;  /* 0x00007800112b7824 */ /* 0x000fc600078e0228 */
[C---:B------:R-:W-:Y:S01]  /*a400*/  IADD3 R52, R16.reuse, R41, RZ ;  /* 0x0000002910347210 */ /* 0x040fe20007ffe0ff */
[----:B------:R-:W-:-:S05]  /*a410*/  IMAD.IADD R43, R16, 0x1, R43 ;  /* 0x00000001102b7824 */ /* 0x000fca00078e022b */
[----:B------:R-:W0:Y:S04]  /*a420*/  LDS.128 R52, [R52+0x1a400] ;  /* 0x01a4000034347984 */ /* 0x000e280000000c00 */
[----:B------:R-:W1:Y:S01]  /*a430*/  LDS.128 R40, [R43+0x1a400] ;  /* 0x01a400002b287984 */ /* 0x000e620000000c00 */
[----:B------:R-:W-:Y:S05]  /*a440*/  @P4 BRA `(.L_x_2286) ;  /* 0x0000000c00444947 */ /* 0x000fea0003800000 */
[----:B------:R-:W-:Y:S01]  /*a450*/  SHF.R.U32.HI R173, RZ, 0x8, R57 ;  /* 0x00000008ffad7819 */ /* 0x000fe20000011639 */
[----:B0-----:R-:W-:Y:S01]  /*a460*/  IMAD.MOV.U32 R56, RZ, RZ, R52 ;  /* 0x000000ffff387224 */ /* 0x001fe200078e0034 */
[--C-:B------:R-:W-:Y:S01]  /*a470*/  SHF.R.U32.HI R171, RZ, 0x8, R47.reuse ;  /* 0x00000008ffab7819 */ /* 0x100fe2000001162f */
[----:B-1----:R-:W-:Y:S01]  /*a480*/  IMAD.MOV.U32 R52, RZ, RZ, R42 ;  /* 0x000000ffff347224 */ /* 0x002fe200078e002a */
[----:B------:R-:W-:Y:S02]  /*a490*/  LOP3.LUT R92, R47, 0xff0000ff, RZ, 0xc0, !PT ;  /* 0xff0000ff2f5c7812 */ /* 0x000fe400078ec0ff */
[----:B------:R-:W-:Y:S01]  /*a4a0*/  SHF.R.U32.HI R46, RZ, 0x10, R47 ;  /* 0x00000010ff2e7819 */ /* 0x000fe2000001162f */
[----:B------:R-:W-:Y:S01]  /*a4b0*/  IMAD.SHL.U32 R47, R173, 0x100, RZ ;  /* 0x00000100ad2f7824 */ /* 0x000fe200078e00ff */
[----:B------:R-:W-:Y:S01]  /*a4c0*/  LOP3.LUT R44, R57, 0xff0000ff, RZ, 0xc0, !PT ;  /* 0xff0000ff392c7812 */ /* 0x000fe200078ec0ff */
[----:B------:R-:W-:Y:S01]  /*a4d0*/  IMAD.SHL.U32 R171, R171, 0x100, RZ ;  /* 0x00000100abab7824 */ /* 0x000fe200078e00ff */
[----:B------:R-:W-:Y:S01]  /*a4e0*/  SHF.R.U32.HI R172, RZ, 0x10, R57 ;  /* 0x00000010ffac7819 */ /* 0x000fe20000011639 */
[----:B------:R-:W-:Y:S01]  /*a4f0*/  IMAD.MOV.U32 R57, RZ, RZ, R40 ;  /* 0x000000ffff397224 */ /* 0x000fe200078e0028 */
[----:B------:R-:W-:-:S02]  /*a500*/  SHF.R.U32.HI R93, RZ, 0x8, R45 ;  /* 0x00000008ff5d7819 */ /* 0x000fc4000001162d */
[----:B------:R-:W-:Y:S02]  /*a510*/  SHF.R.U32.HI R95, RZ, 0x8, R59 ;  /* 0x00000008ff5f7819 */ /* 0x000fe4000001163b */
[----:B------:R-:W-:Y:S01]  /*a520*/  LOP3.LUT R44, R44, 0xff00, R47, 0xf8, !PT ;  /* 0x0000ff002c2c7812 */ /* 0x000fe200078ef82f */
[----:B------:R-:W-:Y:S01]  /*a530*/  IMAD.SHL.U32 R93, R93, 0x100, RZ ;  /* 0x000001005d5d7824 */ /* 0x000fe200078e00ff */
[----:B------:R-:W-:Y:S01]  /*a540*/  LOP3.LUT R58, R59, 0xff0000ff, RZ, 0xc0, !PT ;  /* 0xff0000ff3b3a7812 */ /* 0x000fe200078ec0ff */
[----:B------:R-:W-:Y:S01]  /*a550*/  IMAD.U32 R47, R172, 0x10000, RZ ;  /* 0x00010000ac2f7824 */ /* 0x000fe200078e00ff */
[----:B------:R-:W-:Y:S02]  /*a560*/  SHF.R.U32.HI R94, RZ, 0x10, R59 ;  /* 0x00000010ff5e7819 */ /* 0x000fe4000001163b */
[----:B------:R-:W-:Y:S02]  /*a570*/  LOP3.LUT R90, R45, 0xff0000ff, RZ, 0xc0, !PT ;  /* 0xff0000ff2d5a7812 */ /* 0x000fe400078ec0ff */
[----:B------:R-:W-:-:S02]  /*a580*/  SHF.L.U32 R59, R95, 0x8, RZ ;  /* 0x000000085f3b7819 */ /* 0x000fc400000006ff */
[----:B------:R-:W-:Y:S02]  /*a590*/  LOP3.LUT R95, R90, 0xff00, R93, 0xf8, !PT ;  /* 0x0000ff005a5f7812 */ /* 0x000fe400078ef85d */
[----:B------:R-:W-:Y:S01]  /*a5a0*/  LOP3.LUT R44, R44, 0xff0000, R47, 0xf8, !PT ;  /* 0x00ff00002c2c7812 */ /* 0x000fe200078ef82f */
[----:B------:R-:W-:Y:S01]  /*a5b0*/  IMAD.U32 R47, R94, 0x10000, RZ ;  /* 0x000100005e2f7824 */ /* 0x000fe200078e00ff */
[----:B------:R-:W-:Y:S02]  /*a5c0*/  LOP3.LUT R40, R58, 0xff00, R59, 0xf8, !PT ;  /* 0x0000ff003a287812 */ /* 0x000fe400078ef83b */
[----:B------:R-:W-:Y:S02]  /*a5d0*/  F2FP.F16.E4M3.UNPACK_B R93, R167.H1 ;  /* 0x000000a7ff5d723e */ /* 0x000fe400030006ff */
[----:B------:R-:W-:Y:S02]  /*a5e0*/  F2FP.F16.E4M3.UNPACK_B R90, R57.H1 ;  /* 0x00000039ff5a723e */ /* 0x000fe400030006ff */
[----:B------:R-:W-:Y:S01]  /*a5f0*/  F2FP.F16.E4M3.UNPACK_B R58, R56.H1 ;  /* 0x00000038ff3a723e */ /* 0x000fe200030006ff */
[--C-:B------:R-:W-:Y:S01]  /*a600*/  HADD2.F32 R42, -RZ, R93.reuse.H0_H0 ;  /* 0x2000005dff2a7230 */ /* 0x100fe20000004100 */
[----:B------:R-:W-:Y:S01]  /*a610*/  LOP3.LUT R171, R92, 0xff00, R171, 0xf8, !PT ;  /* 0x0000ff005cab7812 */ /* 0x000fe200078ef8ab */
[----:B------:R-:W-:Y:S01]  /*a620*/  HADD2.F32 R59, -RZ, R90.H0_H0 ;  /* 0x2000005aff3b7230 */ /* 0x000fe20000004100 */
[----:B------:R-:W-:Y:S01]  /*a630*/  F2FP.F16.E4M3.UNPACK_B R92, R169.H1 ;  /* 0x000000a9ff5c723e */ /* 0x000fe200030006ff */
[----:B------:R-:W-:Y:S01]  /*a640*/  HADD2.F32 R93, -RZ, R93.H1_H1 ;  /* 0x3000005dff5d7230 */ /* 0x000fe20000004100 */
[----:B------:R-:W-:-:S02]  /*a650*/  SHF.R.U32.HI R45, RZ, 0x10, R45 ;  /* 0x00000010ff2d7819 */ /* 0x000fc4000001162d */
[----:B------:R-:W-:Y:S01]  /*a660*/  LOP3.LUT R40, R40, 0xff0000, R47, 0xf8, !PT ;  /* 0x00ff000028287812 */ /* 0x000fe200078ef82f */
[----:B------:R-:W-:Y:S01]  /*a670*/  HADD2.F32 R47, -RZ, R58.H0_H0 ;  /* 0x2000003aff2f7230 */ /* 0x000fe20000004100 */
[----:B------:R-:W-:Y:S01]  /*a680*/  SHF.L.U32 R46, R46, 0x10, RZ ;  /* 0x000000102e2e7819 */ /* 0x000fe200000006ff */
[--C-:B------:R-:W-:Y:S02]  /*a690*/  HADD2.F32 R94, -RZ, R92.reuse.H0_H0 ;  /* 0x2000005cff5e7230 */ /* 0x100fe40000004100 */
[-C--:B------:R-:W-:Y:S01]  /*a6a0*/  FMUL.FTZ R174, R59, R42.reuse ;  /* 0x0000002a3bae7220 */ /* 0x080fe20000410000 */
[----:B------:R-:W-:Y:S02]  /*a6b0*/  IMAD.U32 R172, R45, 0x10000, RZ ;  /* 0x000100002dac7824 */ /* 0x000fe400078e00ff */
[----:B------:R-:W-:Y:S01]  /*a6c0*/  FMUL.FTZ R176, R47, R42 ;  /* 0x0000002a2fb07220 */ /* 0x000fe20000410000 */
[----:B------:R-:W-:Y:S01]  /*a6d0*/  LOP3.LUT R42, R171, 0xff0000, R46, 0xf8, !PT ;  /* 0x00ff0000ab2a7812 */ /* 0x000fe200078ef82e */
[-C--:B------:R-:W-:Y:S01]  /*a6e0*/  FFMA.FTZ R46, R47, R94.reuse, -R174 ;  /* 0x0000005e2f2e7223 */ /* 0x080fe200000108ae */
[----:B------:R-:W-:Y:S01]  /*a6f0*/  F2FP.F16.E4M3.UNPACK_B R167, R167 ;  /* 0x000000a7ffa7723e */ /* 0x000fe200020006ff */
[----:B------:R-:W-:Y:S01]  /*a700*/  FFMA.FTZ R47, R59, R94, R176 ;  /* 0x0000005e3b2f7223 */ /* 0x000fe200000100b0 */
[----:B------:R-:W-:Y:S01]  /*a710*/  LOP3.LUT R45, R95, 0xff0000, R172, 0xf8, !PT ;  /* 0x00ff00005f2d7812 */ /* 0x000fe200078ef8ac */
        /* <DEDUP_REMOVED lines=44> */
[----:B------:R-:W-:Y:S01]  /*a9e0*/  FFMA.FTZ R92, R94, R172, -R175 ;  /* 0x000000ac5e5c7223 */ /* 0x000fe200000108af */
[--C-:B------:R-:W-:Y:S02]  /*a9f0*/  HADD2.F32 R171, -RZ, R168.reuse.H1_H1 ;  /* 0x300000a8ffab7230 */ /* 0x100fe40000004100 */
[----:B------:R-:W-:Y:S01]  /*aa00*/  FMUL.FTZ R176, R95, R176 ;  /* 0x000000b05fb07220 */ /* 0x000fe20000410000 */
[----:B------:R-:W-:Y:S01]  /*aa10*/  FFMA.FTZ R94, R167, R172, R178 ;  /* 0x000000aca75e7223 */ /* 0x000fe200000100b2 */
[----:B------:R-:W-:Y:S01]  /*aa20*/  FFMA.FTZ R175, R95, R174, -R180 ;  /* 0x000000ae5faf7223 */ /* 0x000fe200000108b4 */
[----:B------:R-:W-:Y:S01]  /*aa30*/  F2FP.F16.E4M3.UNPACK_B R95, R52 ;  /* 0x00000034ff5f723e */ /* 0x000fe200020006ff */
[----:B------:R-:W-:Y:S01]  /*aa40*/  FFMA.FTZ R177, R169, R174, R176 ;  /* 0x000000aea9b17223 */ /* 0x000fe200000100b0 */
[----:B------:R-:W-:Y:S01]  /*aa50*/  HADD2.F32 R169, -RZ, R168.H0_H0 ;  /* 0x200000a8ffa97230 */ /* 0x000fe20000004100 */
[----:B------:R-:W-:Y:S01]  /*aa60*/  F2FP.SATFINITE.E4M3.F32.PACK_AB_MERGE_C R46, R57, R46, RZ ;  /* 0x0000002e392e723e */ /* 0x000fe200048070ff */
[----:B------:R-:W-:Y:S01]  /*aa70*/  HADD2.F32 R52, -RZ, R54.H0_H0 ;  /* 0x20000036ff347230 */ /* 0x000fe20000004100 */
[----:B------:R-:W-:Y:S01]  /*aa80*/  F2FP.SATFINITE.E4M3.F32.PACK_AB_MERGE_C R175, R175, R92, RZ ;  /* 0x0000005cafaf723e */ /* 0x000fe200048070ff */
[----:B------:R-:W-:Y:S01]  /*aa90*/  HADD2.F32 R167, -RZ, R95.H0_H0 ;  /* 0x2000005fffa77230 */ /* 0x000fe20000004100 */
[----:B------:R-:W-:Y:S01]  /*aaa0*/  F2FP.SATFINITE.E4M3.F32.PACK_AB_MERGE_C R47, R56, R47, RZ ;  /* 0x0000002f382f723e */ /* 0x000fe200048070ff */
[----:B------:R-:W-:-:S02]  /*aab0*/  HADD2.F32 R168, -RZ, R170.H0_H0 ;  /* 0x200000aaffa87230 */ /* 0x000fc40000004100 */
[CC--:B------:R-:W-:Y:S01]  /*aac0*/  FMUL.FTZ R172, R52.reuse, R169.reuse ;  /* 0x000000a934ac7220 */ /* 0x0c0fe20000410000 */
[----:B------:R-:W-:Y:S02]  /*aad0*/  HADD2.F32 R54, -RZ, R54.H1_H1 ;  /* 0x30000036ff367230 */ /* 0x000fe40000004100 */
[----:B------:R-:W-:Y:S01]  /*aae0*/  FMUL.FTZ R173, R167, R169 ;  /* 0x000000a9a7ad7220 */ /* 0x000fe20000410000 */
[----:B------:R-:W-:Y:S01]  /*aaf0*/  HADD2.F32 R95, -RZ, R95.H1_H1 ;  /* 0x3000005fff5f7230 */ /* 0x000fe20000004100 */
[----:B------:R-:W-:Y:S01]  /*ab00*/  F2FP.F16.E4M3.UNPACK_B R92, R41 ;  /* 0x00000029ff5c723e */ /* 0x000fe200020006ff */
[----:B------:R-:W-:Y:S02]  /*ab10*/  HADD2.F32 R170, -RZ, R170.H1_H1 ;  /* 0x300000aaffaa7230 */ /* 0x000fe40000004100 */
[----:B------:R-:W-:Y:S01]  /*ab20*/  FFMA.FTZ R173, R52, R168, -R173 ;  /* 0x000000a834ad7223 */ /* 0x000fe200000108ad */
[----:B------:R-:W-:Y:S01]  /*ab30*/  F2FP.SATFINITE.E4M3.F32.PACK_AB_MERGE_C R52, R93, R58, R46 ;  /* 0x0000003a5d34723e */ /* 0x000fe2000480702e */
[----:B------:R-:W-:Y:S01]  /*ab40*/  FMUL.FTZ R174, R54, R171 ;  /* 0x000000ab36ae7220 */ /* 0x000fe20000410000 */
[----:B------:R-:W-:Y:S01]  /*ab50*/  F2FP.F16.E4M3.UNPACK_B R58, R45 ;  /* 0x0000002dff3a723e */ /* 0x000fe200020006ff */
[----:B------:R-:W-:Y:S01]  /*ab60*/  FMUL.FTZ R169, R95, R171 ;  /* 0x000000ab5fa97220 */ /* 0x000fe20000410000 */
[----:B------:R-:W-:Y:S01]  /*ab70*/  F2FP.F16.E4M3.UNPACK_B R57, R53 ;  /* 0x00000035ff39723e */ /* 0x000fe200020006ff */
[----:B------:R-:W-:Y:S01]  /*ab80*/  FFMA.FTZ R172, R167, R168, R172 ;  /* 0x000000a8a7ac7223 */ /* 0x000fe200000100ac */
[----:B------:R-:W-:Y:S01]  /*ab90*/  F2FP.SATFINITE.E4M3.F32.PACK_AB_MERGE_C R177, R177, R94, RZ ;  /* 0x0000005eb1b1723e */ /* 0x000fe200048070ff */
[----:B------:R-:W-:Y:S01]  /*aba0*/  HADD2.F32 R94, -RZ, R58.H0_H0 ;  /* 0x2000003aff5e7230 */ /* 0x000fe20000004100 */
[----:B------:R-:W-:Y:S01]  /*abb0*/  F2FP.SATFINITE.E4M3.F32.PACK_AB_MERGE_C R47, R90, R59, R47 ;  /* 0x0000003b5a2f723e */ /* 0x000fe2000480702f */
[----:B------:R-:W-:Y:S01]  /*abc0*/  HADD2.F32 R59, -RZ, R92.H0_H0 ;  /* 0x2000005cff3b7230 */ /* 0x000fe20000004100 */
[----:B------:R-:W-:Y:S01]  /*abd0*/  F2FP.F16.E4M3.UNPACK_B R90, R44 ;  /* 0x0000002cff5a723e */ /* 0x000fe200020006ff */
[----:B------:R-:W-:Y:S01]  /*abe0*/  FFMA.FTZ R95, R95, R170, R174 ;  /* 0x000000aa5f5f7223 */ /* 0x000fe200000100ae */
[----:B------:R-:W-:Y:S01]  /*abf0*/  HADD2.F32 R56, -RZ, R57.H0_H0 ;  /* 0x20000039ff387230 */ /* 0x000fe20000004100 */
[----:B------:R-:W-:Y:S01]  /*ac00*/  F2FP.F16.E4M3.UNPACK_B R53, R53.H1 ;  /* 0x00000035ff35723e */ /* 0x000fe200030006ff */
[----:B------:R-:W-:Y:S01]  /*ac10*/  FMUL.FTZ R167, R59, R94 ;  /* 0x0000005e3ba77220 */ /* 0x000fe20000410000 */
[----:B------:R-:W-:Y:S01]  /*ac20*/  HADD2.F32 R93, -RZ, R90.H0_H0 ;  /* 0x2000005aff5d7230 */ /* 0x000fe20000004100 */
[----:B------:R-:W-:Y:S01]  /*ac30*/  F2FP.SATFINITE.E4M3.F32.PACK_AB_MERGE_C R46, R95, R172, R177 ;  /* 0x000000ac5f2e723e */ /* 0x000fe200048070b1 */
[----:B------:R-:W-:Y:S01]  /*ac40*/  FMUL.FTZ R94, R56, R94 ;  /* 0x0000005e385e7220 */ /* 0x000fe20000410000 */
[----:B------:R-:W-:Y:S01]  /*ac50*/  HADD2.F32 R92, -RZ, R92.H1_H1 ;  /* 0x3000005cff5c7230 */ /* 0x000fe20000004100 */
[----:B------:R-:W-:Y:S01]  /*ac60*/  F2FP.F16.E4M3.UNPACK_B R44, R44.H1 ;  /* 0x0000002cff2c723e */ /* 0x000fe200030006ff */
[----:B------:R-:W-:-:S02]  /*ac70*/  HADD2.F32 R95, -RZ, R58.H1_H1 ;  /* 0x3000003aff5f7230 */ /* 0x000fc40000004100 */
[-C--:B------:R-:W-:Y:S01]  /*ac80*/  FFMA.FTZ R56, R56, R93.reuse, -R167 ;  /* 0x0000005d38387223 */ /* 0x080fe200000108a7 */
[----:B------:R-:W-:Y:S02]  /*ac90*/  HADD2.F32 R58, -RZ, R57.H1_H1 ;  /* 0x30000039ff3a7230 */ /* 0x000fe40000004100 */
[----:B------:R-:W-:Y:S01]  /*aca0*/  FFMA.FTZ R57, R59, R93, R94 ;  /* 0x0000005d3b397223 */ /* 0x000fe2000001005e */
[----:B------:R-:W-:Y:S02]  /*acb0*/  HADD2.F32 R93, -RZ, R90.H1_H1 ;  /* 0x3000005aff5d7230 */ /* 0x000fe40000004100 */
[----:B------:R-:W-:Y:S01]  /*acc0*/  FMUL.FTZ R167, R92, R95 ;  /* 0x0000005f5ca77220 */ /* 0x000fe20000410000 */
[----:B------:R-:W-:Y:S01]  /*acd0*/  F2FP.F16.E4M3.UNPACK_B R59, R41.H1 ;  /* 0x00000029ff3b723e */ /* 0x000fe200030006ff */
[C---:B------:R-:W-:Y:S01]  /*ace0*/  FMUL.FTZ R95, R58.reuse, R95 ;  /* 0x0000005f3a5f7220 */ /* 0x040fe20000410000 */
[----:B------:R-:W-:Y:S01]  /*acf0*/  F2FP.F16.E4M3.UNPACK_B R94, R45.H1 ;  /* 0x0000002dff5e723e */ /* 0x000fe200030006ff */
[----:B------:R-:W-:Y:S01]  /*ad00*/  FFMA.FTZ R41, R58, R93, -R167 ;  /* 0x0000005d3a297223 */ /* 0x000fe200000108a7 */
[----:B------:R-:W-:-:S02]  /*ad10*/  HADD2.F32 R45, -RZ, R53.H0_H0 ;  /* 0x20000035ff2d7230 */ /* 0x000fc40000004100 */
[----:B------:R-:W-:Y:S01]  /*ad20*/  FFMA.FTZ R58, R92, R93, R95 ;  /* 0x0000005d5c3a7223 */ /* 0x000fe2000001005f */
[--C-:B------:R-:W-:Y:S02]  /*ad30*/  HADD2.F32 R90, -RZ, R59.reuse.H0_H0 ;  /* 0x2000003bff5a7230 */ /* 0x100fe40000004100 */
[----:B------:R-:W-:Y:S01]  /*ad40*/  FFMA.FTZ R54, R54, R170, -R169 ;  /* 0x000000aa36367223 */ /* 0x000fe200000108a9 */
[--C-:B------:R-:W-:Y:S01]  /*ad50*/  HADD2.F32 R93, -RZ, R94.reuse.H0_H0 ;  /* 0x2000005eff5d7230 */ /* 0x100fe20000004100 */
[-C--:B------:R-:W-:Y:S01]  /*ad60*/  F2FP.F16.E4M3.UNPACK_B R172, R42.reuse.H1 ;  /* 0x0000002affac723e */ /* 0x080fe200030006ff */
[----:B------:R-:W-:Y:S01]  /*ad70*/  HADD2.F32 R92, -RZ, R59.H1_H1 ;  /* 0x3000003bff5c7230 */ /* 0x000fe20000004100 */
[----:B------:R-:W-:Y:S01]  /*ad80*/  F2FP.F16.E4M3.UNPACK_B R171, R42 ;  /* 0x0000002affab723e */ /* 0x000fe200020006ff */
[----:B------:R-:W-:Y:S02]  /*ad90*/  HADD2.F32 R95, -RZ, R94.H1_H1 ;  /* 0x3000005eff5f7230 */ /* 0x000fe40000004100 */
[----:B------:R-:W-:Y:S01]  /*ada0*/  FMUL.FTZ R168, R90, R93 ;  /* 0x0000005d5aa87220 */ /* 0x000fe20000410000 */
[----:B------:R-:W-:-:S02]  /*adb0*/  HADD2.F32 R53, -RZ, R53.H1_H1 ;  /* 0x30000035ff357230 */ /* 0x000fc40000004100 */
[----:B------:R-:W-:Y:S01]  /*adc0*/  FMUL.FTZ R93, R45, R93 ;  /* 0x0000005d2d5d7220 */ /* 0x000fe20000410000 */
[--C-:B------:R-:W-:Y:S02]  /*add0*/  HADD2.F32 R59, -RZ, R44.reuse.H0_H0 ;  /* 0x2000002cff3b7230 */ /* 0x100fe40000004100 */
[-C--:B------:R-:W-:Y:S01]  /*ade0*/  FMUL.FTZ R170, R92, R95.reuse ;  /* 0x0000005f5caa7220 */ /* 0x080fe20000410000 */
[----:B------:R-:W-:Y:S02]  /*adf0*/  HADD2.F32 R94, -RZ, R44.H1_H1 ;  /* 0x3000002cff5e7230 */ /* 0x000fe40000004100 */
[----:B------:R-:W-:Y:S01]  /*ae00*/  FMUL.FTZ R95, R53, R95 ;  /* 0x0000005f355f7220 */ /* 0x000fe20000410000 */
[----:B------:R-:W-:Y:S01]  /*ae10*/  F2FP.SATFINITE.E4M3.F32.PACK_AB_MERGE_C R54, R54, R173, R175 ;  /* 0x000000ad3636723e */ /* 0x000fe200048070af */
[-C--:B------:R-:W-:Y:S01]  /*ae20*/  FFMA.FTZ R44, R45, R59.reuse, -R168 ;  /* 0x0000003b2d2c7223 */ /* 0x080fe200000108a8 */
[----:B------:R-:W-:Y:S01]  /*ae30*/  FFMA.FTZ R45, R90, R59, R93 ;  /* 0x0000003b5a2d7223 */ /* 0x000fe2000001005d */
[-C--:B------:R-:W-:Y:S01]  /*ae40*/  FFMA.FTZ R53, R53, R94.reuse, -R170 ;  /* 0x0000005e35357223 */ /* 0x080fe200000108aa */
[----:B------:R-:W-:Y:S01]  /*ae50*/  FFMA.FTZ R90, R92, R94, R95 ;  /* 0x0000005e5c5a7223 */ /* 0x000fe2000001005f */
[-C--:B------:R-:W-:Y:S01]  /*ae60*/  F2FP.F16.E4M3.UNPACK_B R94, R43.reuse.H1 ;  /* 0x0000002bff5e723e */ /* 0x080fe200030006ff */
[--C-:B------:R-:W-:Y:S01]  /*ae70*/  HADD2.F32 R173, -RZ, R172.reuse.H0_H0 ;  /* 0x200000acffad7230 */ /* 0x100fe20000004100 */
[----:B------:R-:W-:Y:S01]  /*ae80*/  F2FP.F16.E4M3.UNPACK_B R93, R43 ;  /* 0x0000002bff5d723e */ /* 0x000fe200020006ff */
[----:B------:R-:W-:Y:S01]  /*ae90*/  HADD2.F32 R172, -RZ, R172.H1_H1 ;  /* 0x300000acffac7230 */ /* 0x000fe20000004100 */
[-C--:B------:R-:W-:Y:S01]  /*aea0*/  F2FP.F16.E4M3.UNPACK_B R59, R55.reuse ;  /* 0x00000037ff3b723e */ /* 0x080fe200020006ff */
        /* <DEDUP_REMOVED lines=37> */
[----:B------:R-:W-:Y:S02]  /*b100*/  F2FP.SATFINITE.E4M3.F32.PACK_AB_MERGE_C R53, R41, R56, R44 ;  /* 0x000000382935723e */ /* 0x000fe4000480702c */
[----:B------:R-:W-:Y:S01]  /*b110*/  F2FP.SATFINITE.E4M3.F32.PACK_AB_MERGE_C R55, R59, R40, R174 ;  /* 0x000000283b37723e */ /* 0x000fe200048070ae */
[----:B------:R-:W-:Y:S01]  /*b120*/  IMAD.MOV.U32 R40, RZ, RZ, R47 ;  /* 0x000000ffff287224 */ /* 0x000fe200078e002f */
[----:B------:R-:W-:Y:S01]  /*b130*/  F2FP.SATFINITE.E4M3.F32.PACK_AB_MERGE_C R43, R93, R42, R43 ;  /* 0x0000002a5d2b723e */ /* 0x000fe2000480702b */
[----:B------:R-:W-:Y:S01]  /*b140*/  IMAD.MOV.U32 R42, RZ, RZ, R46 ;  /* 0x000000ffff2a7224 */ /* 0x000fe200078e002e */
[----:B------:R-:W-:-:S07]  /*b150*/  F2FP.SATFINITE.E4M3.F32.PACK_AB_MERGE_C R41, R58, R57, R45 ;  /* 0x000000393a29723e */ /* 0x000fce000480702d */
.L_x_2286:
[----:B------:R-:W-:Y:S05]  /*b160*/  BSYNC B3 ;  /* 0x0000000000037941 */ /* 0x000fea0003800000 */
.L_x_2285:
        /* <DEDUP_REMOVED lines=10> */
.L_x_2284:
[----:B------:R-:W-:Y:S05]  /*b210*/  BSYNC B2 ;  /* 0x0000000000027941 */ /* 0x000fea0003800000 */
.L_x_2283:
        /* <DEDUP_REMOVED lines=17> */
[----:B------:R-:W-:-:S04]  /*b330*/  LOP3.LUT R40, R40, R197, RZ, 0x3c, !PT ;  /* 0x000000c528287212 */ /* 0x000fc800078e3cff */
[----:B------:R-:W-:Y:S01]  /*b340*/  IADD3 R40, R41, R40, RZ ;  /* 0x0000002829287210 */ /* 0x000fe20007ffe0ff */
[----:B------:R-:W-:-:S04]  /*b350*/  IMAD R41, R17, 0x7800, R132 ;  /* 0x0000780011297824 */ /* 0x000fc800078e0284 */
        /* <DEDUP_REMOVED lines=11> */
[----:B------:R-:W-:Y:S01]  /*b410*/  IMAD.MOV.U32 R48, RZ, RZ, R41 ;  /* 0x000000ffff307224 */ /* 0x000fe200078e0029 */
[----:B------:R-:W-:Y:S02]  /*b420*/  SHF.R.U32.HI R61, RZ, 0x8, R63 ;  /* 0x00000008ff3d7819 */ /* 0x000fe4000001163f */
[----:B------:R-:W-:Y:S02]  /*b430*/  SHF.L.U32 R40, R89, 0x8, RZ ;  /* 0x0000000859287819 */ /* 0x000fe400000006ff */
[----:B------:R-:W-:-:S02]  /*b440*/  SHF.R.U32.HI R88, RZ, 0x10, R49 ;  /* 0x00000010ff587819 */ /* 0x000fc40000011631 */
[----:B------:R-:W-:Y:S02]  /*b450*/  SHF.R.U32.HI R60, RZ, 0x8, R49 ;  /* 0x00000008ff3c7819 */ /* 0x000fe40000011631 */
[----:B------:R-:W-:Y:S01]  /*b460*/  LOP3.LUT R50, R49, 0xff0000ff, RZ, 0xc0, !PT ;  /* 0xff0000ff31327812 */ /* 0x000fe200078ec0ff */
[----:B------:R-:W-:Y:S01]  /*b470*/  IMAD.MOV.U32 R49, RZ, RZ, R42 ;  /* 0x000000ffff317224 */ /* 0x000fe200078e002a */
[----:B------:R-:W-:Y:S01]  /*b480*/  LOP3.LUT R57, R57, 0xff00, R40, 0xf8, !PT ;  /* 0x0000ff0039397812 */ /* 0x000fe200078ef828 */
[----:B------:R-:W-:Y:S01]  /*b490*/  IMAD.SHL.U32 R40, R61, 0x100, RZ ;  /* 0x000001003d287824 */ /* 0x000fe200078e00ff */
[----:B------:R-:W-:Y:S01]  /*b4a0*/  LOP3.LUT R59, R63, 0xff0000ff, RZ, 0xc0, !PT ;  /* 0xff0000ff3f3b7812 */ /* 0x000fe200078ec0ff */
[----:B------:R-:W-:Y:S01]  /*b4b0*/  IMAD.U32 R42, R91, 0x10000, RZ ;  /* 0x000100005b2a7824 */ /* 0x000fe200078e00ff */
[----:B------:R-:W-:Y:S01]  /*b4c0*/  SHF.R.U32.HI R58, RZ, 0x8, R51 ;  /* 0x00000008ff3a7819 */ /* 0x000fe20000011633 */
[----:B------:R-:W-:Y:S01]  /*b4d0*/  IMAD.SHL.U32 R41, R60, 0x100, RZ ;  /* 0x000001003c297824 */ /* 0x000fe200078e00ff */
[----:B------:R-:W-:-:S02]  /*b4e0*/  SHF.R.U32.HI R90, RZ, 0x10, R63 ;  /* 0x00000010ff5a7819 */ /* 0x000fc4000001163f */
[----:B------:R-:W-:Y:S01]  /*b4f0*/  LOP3.LUT R59, R59, 0xff00, R40, 0xf8, !PT ;  /* 0x0000ff003b3b7812 */ /* 0x000fe200078ef828 */
[----:B------:R-:W-:Y:S01]  /*b500*/  IMAD.SHL.U32 R44, R58, 0x100, RZ ;  /* 0x000001003a2c7824 */ /* 0x000fe200078e00ff */
[----:B------:R-:W-:Y:S02]  /*b510*/  SHF.R.U32.HI R62, RZ, 0x10, R51 ;  /* 0x00000010ff3e7819 */ /* 0x000fe40000011633 */
[----:B------:R-:W-:Y:S02]  /*b520*/  LOP3.LUT R42, R57, 0xff0000, R42, 0xf8, !PT ;  /* 0x00ff0000392a7812 */ /* 0x000fe400078ef82a */
[----:B------:R-:W-:Y:S01]  /*b530*/  SHF.L.U32 R40, R90, 0x10, RZ ;  /* 0x000000105a287819 */ /* 0x000fe200000006ff */
[----:B------:R-:W-:Y:S01]  /*b540*/  IMAD.U32 R62, R62, 0x10000, RZ ;  /* 0x000100003e3e7824 */ /* 0x000fe200078e00ff */
[----:B------:R-:W-:Y:S02]  /*b550*/  LOP3.LUT R51, R51, 0xff0000ff, RZ, 0xc0, !PT ;  /* 0xff0000ff33337812 */ /* 0x000fe400078ec0ff */
        /* <DEDUP_REMOVED lines=9> */
[----:B------:R-:W-:Y:S01]  /*b5f0*/  HADD2.F32 R50, -RZ, R57.H0_H0 ;  /* 0x20000039ff327230 */ /* 0x000fe20000004100 */
[----:B------:R-:W-:Y:S01]  /*b600*/  F2FP.F16.E4M3.UNPACK_B R163, R163 ;  /* 0x000000a3ffa3723e */ /* 0x000fe200020006ff */
[----:B------:R-:W-:-:S02]  /*b610*/  IMAD.U32 R44, R88, 0x10000, RZ ;  /* 0x00010000582c7824 */ /* 0x000fc400078e00ff */
[-C--:B------:R-:W-:Y:S01]  /*b620*/  FMUL.FTZ R91, R51, R41.reuse ;  /* 0x00000029335b7220 */ /* 0x080fe20000410000 */
[----:B------:R-:W-:Y:S02]  /*b630*/  HADD2.F32 R60, -RZ, R59.H0_H0 ;  /* 0x2000003bff3c7230 */ /* 0x000fe40000004100 */
[C---:B------:R-:W-:Y:S01]  /*b640*/  FMUL.FTZ R88, R50.reuse, R41 ;  /* 0x0000002932587220 */ /* 0x040fe20000410000 */
[----:B------:R-:W-:Y:S01]  /*b650*/  LOP3.LUT R41, R89, 0xff0000, R62, 0xf8, !PT ;  /* 0x00ff000059297812 */ /* 0x000fe200078ef83e */
[----:B------:R-:W-:Y:S01]  /*b660*/  HADD2.F32 R57, -RZ, R57.H1_H1 ;  /* 0x30000039ff397230 */ /* 0x000fe20000004100 */
[----:B------:R-:W-:Y:S01]  /*b670*/  F2FP.F16.E4M3.UNPACK_B R164, R164 ;  /* 0x000000a4ffa4723e */ /* 0x000fe200020006ff */
[-C--:B------:R-:W-:Y:S01]  /*b680*/  FFMA.FTZ R50, R50, R60.reuse, -R91 ;  /* 0x0000003c32327223 */ /* 0x080fe2000001085b */
        /* <DEDUP_REMOVED lines=8> */
[----:B------:R-:W-:Y:S01]  /*b710*/  FMUL.FTZ R54, R61, R60 ;  /* 0x0000003c3d367220 */ /* 0x000fe20000410000 */
[----:B------:R-:W-:Y:S01]  /*b720*/  HADD2.F32 R89, -RZ, R163.H0_H0 ;  /* 0x200000a3ff597230 */ /* 0x000fe20000004100 */
[----:B------:R-:W-:Y:S01]  /*b730*/  F2FP.F16.E4M3.UNPACK_B R90, R162.H1 ;  /* 0x000000a2ff5a723e */ /* 0x000fe200030006ff */
        /* <DEDUP_REMOVED lines=156> */
.L_x_2288:
[----:B------:R-:W-:Y:S05]  /*c100*/  BSYNC B2 ;  /* 0x0000000000027941 */ /* 0x000fea0003800000 */
.L_x_2287:
        /* <DEDUP_REMOVED lines=10> */
.L_x_2278:
[----:B------:R-:W-:Y:S05]  /*c1b0*/  BSYNC B1 ;  /* 0x0000000000017941 */ /* 0x000fea0003800000 */
.L_x_2277:
        /* <DEDUP_REMOVED lines=22> */
[----:B------:R-:W-:-:S04]  /*c320*/  @!P2 IADD3 R50, P4, R51, R124, RZ ;  /* 0x0000007c3332a210 */ /* 0x000fc80007f9e0ff */
[----:B------:R-:W-:Y:S02]  /*c330*/  @!P2 IADD3.X R51, R40, R125, RZ, P4, !PT ;  /* 0x0000007d2833a210 */ /* 0x000fe400027fe4ff */
[----:B------:R-:W-:Y:S02]  /*c340*/  SHF.R.S32.HI R40, RZ, 0x1f, R41 ;  /* 0x0000001fff287819 */ /* 0x000fe40000011429 */
[----:B------:R-:W-:Y:S02]  /*c350*/  ISETP.GE.AND P4, PT, R18, R134, PT ;  /* 0x000000861200720c */ /* 0x000fe40003f86270 */
[----:B------:R-:W-:Y:S02]  /*c360*/  LEA.HI R40, R40, R41, RZ, 0x2 ;  /* 0x0000002928287211 */ /* 0x000fe400078f10ff */
[----:B------:R-:W-:Y:S02]  /*c370*/  LOP3.LUT R41, R199, 0x30, R43, 0xf8, !PT ;  /* 0x00000030c7297812 */ /* 0x000fe400078ef82b */
[----:B------:R-:W-:-:S02]  /*c380*/  SHF.R.S32.HI R45, RZ, 0x2, R40 ;  /* 0x00000002ff2d7819 */ /* 0x000fc40000011428 */
        /* <DEDUP_REMOVED lines=10> */
[----:B------:R-:W-:Y:S01]  /*c430*/  SHF.R.U32.HI R54, RZ, 0x8, R77 ;  /* 0x00000008ff367819 */ /* 0x000fe2000001164d */
[----:B0-----:R-:W-:Y:S01]  /*c440*/  IMAD.MOV.U32 R57, RZ, RZ, R40 ;  /* 0x000000ffff397224 */ /* 0x001fe200078e0028 */
[----:B------:R-:W-:Y:S01]  /*c450*/  SHF.R.U32.HI R61, RZ, 0x8, R65 ;  /* 0x00000008ff3d7819 */ /* 0x000fe20000011641 */
[----:B------:R-:W-:Y:S01]  /*c460*/  IMAD.MOV.U32 R52, RZ, RZ, R41 ;  /* 0x000000ffff347224 */ /* 0x000fe200078e0029 */
[----:B------:R-:W-:Y:S01]  /*c470*/  SHF.R.U32.HI R63, RZ, 0x8, R67 ;  /* 0x00000008ff3f7819 */ /* 0x000fe20000011643 */
[----:B------:R-:W-:Y:S01]  /*c480*/  IMAD.SHL.U32 R40, R54, 0x100, RZ ;  /* 0x0000010036287824 */ /* 0x000fe200078e00ff */
[----:B------:R-:W-:Y:S01]  /*c490*/  LOP3.LUT R55, R77, 0xff0000ff, RZ, 0xc0, !PT ;  /* 0xff0000ff4d377812 */ /* 0x000fe200078ec0ff */
[----:B------:R-:W-:Y:S01]  /*c4a0*/  IMAD.SHL.U32 R61, R61, 0x100, RZ ;  /* 0x000001003d3d7824 */ /* 0x000fe200078e00ff */
[----:B------:R-:W-:Y:S01]  /*c4b0*/  SHF.R.U32.HI R66, RZ, 0x10, R77 ;  /* 0x00000010ff427819 */ /* 0x000fe2000001164d */
[----:B------:R-:W-:Y:S01]  /*c4c0*/  IMAD.SHL.U32 R63, R63, 0x100, RZ ;  /* 0x000001003f3f7824 */ /* 0x000fe200078e00ff */
[--C-:B------:R-:W-:Y:S01]  /*c4d0*/  SHF.R.U32.HI R64, RZ, 0x8, R79.reuse ;  /* 0x00000008ff407819 */ /* 0x100fe2000001164f */
[----:B------:R-:W-:Y:S01]  /*c4e0*/  IMAD.MOV.U32 R54, RZ, RZ, R42 ;  /* 0x000000ffff367224 */ /* 0x000fe200078e002a */
[----:B------:R-:W-:-:S02]  /*c4f0*/  SHF.R.U32.HI R62, RZ, 0x10, R79 ;  /* 0x00000010ff3e7819 */ /* 0x000fc4000001164f */
[----:B------:R-:W-:Y:S01]  /*c500*/  LOP3.LUT R40, R55, 0xff00, R40, 0xf8, !PT ;  /* 0x0000ff0037287812 */ /* 0x000fe200078ef828 */
[----:B------:R-:W-:Y:S01]  /*c510*/  IMAD.SHL.U32 R55, R64, 0x100, RZ ;  /* 0x0000010040377824 */ /* 0x000fe200078e00ff */
[----:B------:R-:W-:Y:S02]  /*c520*/  SHF.L.U32 R41, R66, 0x10, RZ ;  /* 0x0000001042297819 */ /* 0x000fe400000006ff */
[----:B------:R-:W-:Y:S02]  /*c530*/  LOP3.LUT R58, R65, 0xff0000ff, RZ, 0xc0, !PT ;  /* 0xff0000ff413a7812 */ /* 0x000fe400078ec0ff */
[----:B------:R-:W-:Y:S02]  /*c540*/  LOP3.LUT R60, R67, 0xff0000ff, RZ, 0xc0, !PT ;  /* 0xff0000ff433c7812 */ /* 0x000fe400078ec0ff */
[----:B------:R-:W-:Y:S02]  /*c550*/  LOP3.LUT R56, R79, 0xff0000ff, RZ, 0xc0, !PT ;  /* 0xff0000ff4f387812 */ /* 0x000fe400078ec0ff */
[----:B-1----:R-:W-:-:S02]  /*c560*/  MOV R59, R44 ;  /* 0x0000002c003b7202 */ /* 0x002fc40000000f00 */
[----:B------:R-:W-:Y:S01]  /*c570*/  LOP3.LUT R42, R40, 0xff0000, R41, 0xf8, !PT ;  /* 0x00ff0000282a7812 */ /* 0x000fe200078ef829 */
[----:B------:R-:W-:Y:S01]  /*c580*/  IMAD.U32 R40, R62, 0x10000, RZ ;  /* 0x000100003e287824 */ /* 0x000fe200078e00ff */
[----:B------:R-:W-:Y:S02]  /*c590*/  LOP3.LUT R44, R58, 0xff00, R61, 0xf8, !PT ;  /* 0x0000ff003a2c7812 */ /* 0x000fe400078ef83d */
[----:B------:R-:W-:Y:S02]  /*c5a0*/  LOP3.LUT R64, R60, 0xff00, R63, 0xf8, !PT ;  /* 0x0000ff003c407812 */ /* 0x000fe400078ef83f */
[----:B------:R-:W-:Y:S02]  /*c5b0*/  LOP3.LUT R55, R56, 0xff00, R55, 0xf8, !PT ;  /* 0x0000ff0038377812 */ /* 0x000fe400078ef837 */
[----:B------:R-:W-:Y:S02]  /*c5c0*/  F2FP.F16.E4M3.UNPACK_B R63, R158.H1 ;  /* 0x0000009eff3f723e */ /* 0x000fe400030006ff */
[----:B------:R-:W-:-:S02]  /*c5d0*/  F2FP.F16.E4M3.UNPACK_B R60, R59.H1 ;  /* 0x0000003bff3c723e */ /* 0x000fc400030006ff */
[----:B------:R-:W-:Y:S01]  /*c5e0*/  F2FP.F16.E4M3.UNPACK_B R58, R57.H1 ;  /* 0x00000039ff3a723e */ /* 0x000fe200030006ff */
[----:B------:R-:W-:Y:S01]  /*c5f0*/  HADD2.F32 R41, -RZ, R63.H0_H0 ;  /* 0x2000003fff297230 */ /* 0x000fe20000004100 */
[----:B------:R-:W-:Y:S01]  /*c600*/  LOP3.LUT R40, R55, 0xff0000, R40, 0xf8, !PT ;  /* 0x00ff000037287812 */ /* 0x000fe200078ef828 */
[----:B------:R-:W-:Y:S01]  /*c610*/  HADD2.F32 R56, -RZ, R60.H0_H0 ;  /* 0x2000003cff387230 */ /* 0x000fe20000004100 */
[----:B------:R-:W-:Y:S01]  /*c620*/  F2FP.F16.E4M3.UNPACK_B R61, R160.H1 ;  /* 0x000000a0ff3d723e */ /* 0x000fe200030006ff */
[--C-:B------:R-:W-:Y:S01]  /*c630*/  HADD2.F32 R55, -RZ, R58.reuse.H0_H0 ;  /* 0x2000003aff377230 */ /* 0x100fe20000004100 */
[----:B------:R-:W-:Y:S01]  /*c640*/  SHF.R.U32.HI R67, RZ, 0x10, R67 ;  /* 0x00000010ff437819 */ /* 0x000fe20000011643 */
[----:B------:R-:W-:Y:S02]  /*c650*/  HADD2.F32 R58, -RZ, R58.H1_H1 ;  /* 0x3000003aff3a7230 */ /* 0x000fe40000004100 */
[----:B------:R-:W-:Y:S01]  /*c660*/  FMUL.FTZ R66, R56, R41 ;  /* 0x0000002938427220 */ /* 0x000fe20000410000 */
[----:B------:R-:W-:-:S02]  /*c670*/  HADD2.F32 R62, -RZ, R61.H0_H0 ;  /* 0x2000003dff3e7230 */ /* 0x000fc40000004100 */
[----:B------:R-:W-:Y:S01]  /*c680*/  FMUL.FTZ R77, R55, R41 ;  /* 0x00000029374d7220 */ /* 0x000fe20000410000 */
[----:B------:R-:W-:Y:S01]  /*c690*/  IMAD.U32 R67, R67, 0x10000, RZ ;  /* 0x0001000043437824 */ /* 0x000fe200078e00ff */
[----:B------:R-:W-:Y:S01]  /*c6a0*/  SHF.R.U32.HI R65, RZ, 0x10, R65 ;  /* 0x00000010ff417819 */ /* 0x000fe20000011641 */
[-C--:B------:R-:W-:Y:S01]  /*c6b0*/  FFMA.FTZ R55, R55, R62.reuse, -R66 ;  /* 0x0000003e37377223 */ /* 0x080fe20000010842 */
[----:B------:R-:W-:Y:S02]  /*c6c0*/  FFMA.FTZ R56, R56, R62, R77 ;  /* 0x0000003e38387223 */ /* 0x000fe4000001004d */
[----:B------:R-:W-:Y:S01]  /*c6d0*/  LOP3.LUT R41, R64, 0xff0000, R67, 0xf8, !PT ;  /* 0x00ff000040297812 */ /* 0x000fe200078ef843 */
[----:B------:R-:W-:Y:S01]  /*c6e0*/  HADD2.F32 R62, -RZ, R63.H1_H1 ;  /* 0x3000003fff3e7230 */ /* 0x000fe20000004100 */
[----:B------:R-:W-:Y:S01]  /*c6f0*/  F2FP.F16.E4M3.UNPACK_B R158, R158 ;  /* 0x0000009eff9e723e */ /* 0x000fe200020006ff */
[----:B------:R-:W-:Y:S01]  /*c700*/  IMAD.U32 R65, R65, 0x10000, RZ ;  /* 0x0001000041417824 */ /* 0x000fe200078e00ff */
[----:B------:R-:W-:Y:S01]  /*c710*/  F2FP.F16.E4M3.UNPACK_B R160, R160 ;  /* 0x000000a0ffa0723e */ /* 0x000fe200020006ff */
[----:B------:R-:W-:Y:S01]  /*c720*/  HADD2.F32 R64, -RZ, R61.H1_H1 ;  /* 0x3000003dff407230 */ /* 0x000fe20000004100 */
[----:B------:R-:W-:Y:S01]  /*c730*/  F2FP.F16.E4M3.UNPACK_B R61, R59 ;  /* 0x0000003bff3d723e */ /* 0x000fe200020006ff */
[----:B------:R-:W-:Y:S01]  /*c740*/  HADD2.F32 R63, -RZ, R60.H1_H1 ;  /* 0x3000003cff3f7230 */ /* 0x000fe20000004100 */
[----:B------:R-:W-:Y:S01]  /*c750*/  F2FP.F16.E4M3.UNPACK_B R60, R57 ;  /* 0x00000039ff3c723e */ /* 0x000fe200020006ff */
[----:B------:R-:W-:Y:S01]  /*c760*/  FMUL.FTZ R66, R58, R62 ;  /* 0x0000003e3a427220 */ /* 0x000fe20000410000 */
[----:B------:R-:W-:Y:S01]  /*c770*/  LOP3.LUT R44, R44, 0xff0000, R65, 0xf8, !PT ;  /* 0x00ff00002c2c7812 */ /* 0x000fe200078ef841 */
[----:B------:R-:W-:-:S02]  /*c780*/  HADD2.F32 R65, -RZ, R158.H0_H0 ;  /* 0x2000009eff417230 */ /* 0x000fc40000004100 */
[C---:B------:R-:W-:Y:S01]  /*c790*/  FMUL.FTZ R57, R63.reuse, R62 ;  /* 0x0000003e3f397220 */ /* 0x040fe20000410000 */
[--C-:B------:R-:W-:Y:S02]  /*c7a0*/  HADD2.F32 R62, -RZ, R61.reuse.H0_H0 ;  /* 0x2000003dff3e7230 */ /* 0x100fe40000004100 */
[----:B------:R-:W-:Y:S02]  /*c7b0*/  HADD2.F32 R59, -RZ, R60.H0_H0 ;  /* 0x2000003cff3b7230 */ /* 0x000fe40000004100 */
[-C--:B------:R-:W-:Y:S01]  /*c7c0*/  FFMA.FTZ R58, R58, R64.reuse, -R57 ;  /* 0x000000403a3a7223 */ /* 0x080fe20000010839 */
[----:B------:R-:W-:Y:S01]  /*c7d0*/  FFMA.FTZ R57, R63, R64, R66 ;  /* 0x000000403f397223 */ /* 0x000fe20000010042 */
[----:B------:R-:W-:Y:S02]  /*c7e0*/  HADD2.F32 R63, -RZ, R160.H0_H0 ;  /* 0x200000a0ff3f7230 */ /* 0x000fe40000004100 */
[-C--:B------:R-:W-:Y:S01]  /*c7f0*/  FMUL.FTZ R64, R62, R65.reuse ;  /* 0x000000413e407220 */ /* 0x080fe20000410000 */
[----:B------:R-:W-:Y:S01]  /*c800*/  FMUL.FTZ R65, R59, R65 ;  /* 0x000000413b417220 */ /* 0x000fe20000410000 */
[----:B------:R-:W-:Y:S01]  /*c810*/  HADD2.F32 R158, -RZ, R158.H1_H1 ;  /* 0x3000009eff9e7230 */ /* 0x000fe20000004100 */
[----:B------:R-:W-:Y:S01]  /*c820*/  F2FP.SATFINITE.E4M3.F32.PACK_AB_MERGE_C R55, R58, R55, RZ ;  /* 0x000000373a37723e */ /* 0x000fe200048070ff */
[----:B------:R-:W-:-:S02]  /*c830*/  HADD2.F32 R61, -RZ, R61.H1_H1 ;  /* 0x3000003dff3d7230 */ /* 0x000fc40000004100 */
[-C--:B------:R-:W-:Y:S01]  /*c840*/  FFMA.FTZ R59, R59, R63.reuse, -R64 ;  /* 0x0000003f3b3b7223 */ /* 0x080fe20000010840 */
[----:B------:R-:W-:Y:S01]  /*c850*/  FFMA.FTZ R67, R62, R63, R65 ;  /* 0x0000003f3e437223 */ /* 0x000fe20000010041 */
[----:B------:R-:W-:Y:S01]  /*c860*/  HADD2.F32 R60, -RZ, R60.H1_H1 ;  /* 0x3000003cff3c7230 */ /* 0x000fe20000004100 */
[----:B------:R-:W-:Y:S01]  /*c870*/  F2FP.F16.E4M3.UNPACK_B R65, R159.H1 ;  /* 0x0000009fff41723e */ /* 0x000fe200030006ff */
        /* <DEDUP_REMOVED lines=23> */
[--C-:B------:R-:W-:Y:S02]  /*c9f0*/  HADD2.F32 R63, -RZ, R159.reuse.H0_H0 ;  /* 0x2000009fff3f7230 */ /* 0x100fe40000004100 */
[C---:B------:R-:W-:Y:S01]  /*ca00*/  FMUL.FTZ R65, R60.reuse, R65 ;  /* 0x000000413c417220 */ /* 0x040fe20000410000 */
[----:B------:R-:W-:Y:S01]  /*ca10*/  F2FP.F16.E4M3.UNPACK_B R161, R161 ;  /* 0x000000a1ffa1723e */ /* 0x000fe200020006ff */
[-C--:B------:R-:W-:Y:S01]  /*ca20*/  FFMA.FTZ R77, R60, R61.reuse, -R77 ;  /* 0x0000003d3c4d7223 */ /* 0x080fe2000001084d */
[----:B------:R-:W-:Y:S01]  /*ca30*/  F2FP.F16.E4M3.UNPACK_B R60, R46 ;  /* 0x0000002eff3c723e */ /* 0x000fe200020006ff */
[----:B------:R-:W-:Y:S01]  /*ca40*/  FFMA.FTZ R79, R62, R61, R65 ;  /* 0x0000003d3e4f7223 */ /* 0x000fe20000010041 */
[----:B------:R-:W-:Y:S01]  /*ca50*/  HADD2.F32 R46, -RZ, R54.H0_H0 ;  /* 0x20000036ff2e7230 */ /* 0x000fe20000004100 */
[----:B------:R-:W-:Y:S01]  /*ca60*/  F2FP.SATFINITE.E4M3.F32.PACK_AB_MERGE_C R57, R57, R56, RZ ;  /* 0x000000383939723e */ /* 0x000fe200048070ff */
[----:B------:R-:W-:Y:S01]  /*ca70*/  HADD2.F32 R159, -RZ, R159.H1_H1 ;  /* 0x3000009fff9f7230 */ /* 0x000fe20000004100 */
[----:B------:R-:W-:Y:S01]  /*ca80*/  F2FP.F16.E4M3.UNPACK_B R58, R52 ;  /* 0x00000034ff3a723e */ /* 0x000fe200020006ff */
[----:B------:R-:W-:-:S02]  /*ca90*/  HADD2.F32 R61, -RZ, R60.H0_H0 ;  /* 0x2000003cff3d7230 */ /* 0x000fc40000004100 */
[----:B------:R-:W-:Y:S01]  /*caa0*/  FMUL.FTZ R64, R46, R63 ;  /* 0x0000003f2e407220 */ /* 0x000fe20000410000 */
[----:B------:R-:W-:Y:S01]  /*cab0*/  HADD2.F32 R60, -RZ, R60.H1_H1 ;  /* 0x3000003cff3c7230 */ /* 0x000fe20000004100 */
[----:B------:R-:W-:Y:S01]  /*cac0*/  F2FP.SATFINITE.E4M3.F32.PACK_AB_MERGE_C R56, R78, R59, R55 ;  /* 0x0000003b4e38723e */ /* 0x000fe20004807037 */
[----:B------:R-:W-:Y:S02]  /*cad0*/  HADD2.F32 R54, -RZ, R54.H1_H1 ;  /* 0x30000036ff367230 */ /* 0x000fe40000004100 */
[----:B------:R-:W-:Y:S01]  /*cae0*/  FMUL.FTZ R65, R61, R63 ;  /* 0x0000003f3d417220 */ /* 0x000fe20000410000 */
[--C-:B------:R-:W-:Y:S02]  /*caf0*/  HADD2.F32 R62, -RZ, R161.reuse.H0_H0 ;  /* 0x200000a1ff3e7230 */ /* 0x100fe40000004100 */
[-C--:B------:R-:W-:Y:S01]  /*cb00*/  FMUL.FTZ R63, R60, R159.reuse ;  /* 0x0000009f3c3f7220 */ /* 0x080fe20000410000 */
[----:B------:R-:W-:Y:S02]  /*cb10*/  HADD2.F32 R161, -RZ, R161.H1_H1 ;  /* 0x300000a1ffa17230 */ /* 0x000fe40000004100 */
[----:B------:R-:W-:Y:S01]  /*cb20*/  FMUL.FTZ R159, R54, R159 ;  /* 0x0000009f369f7220 */ /* 0x000fe20000410000 */
[----:B------:R-:W-:Y:S01]  /*cb30*/  F2FP.SATFINITE.E4M3.F32.PACK_AB_MERGE_C R77, R77, R88, RZ ;  /* 0x000000584d4d723e */ /* 0x000fe200048070ff */
[-C--:B------:R-:W-:Y:S01]  /*cb40*/  FFMA.FTZ R65, R46, R62.reuse, -R65 ;  /* 0x0000003e2e417223 */ /* 0x080fe20000010841 */
[----:B------:R-:W-:Y:S01]  /*cb50*/  FFMA.FTZ R46, R61, R62, R64 ;  /* 0x0000003e3d2e7223 */ /* 0x000fe20000010040 */
[-C--:B------:R-:W-:Y:S01]  /*cb60*/  FFMA.FTZ R54, R54, R161.reuse, -R63 ;  /* 0x000000a136367223 */ /* 0x080fe2000001083f */
[----:B------:R-:W-:Y:S01]  /*cb70*/  FFMA.FTZ R159, R60, R161, R159 ;  /* 0x000000a13c9f7223 */ /* 0x000fe2000001009f */
[----:B------:R-:W-:-:S02]  /*cb80*/  F2FP.F16.E4M3.UNPACK_B R60, R45 ;  /* 0x0000002dff3c723e */ /* 0x000fc400020006ff */
[----:B------:R-:W-:Y:S02]  /*cb90*/  F2FP.F16.E4M3.UNPACK_B R63, R44 ;  /* 0x0000002cff3f723e */ /* 0x000fe400020006ff */
[----:B------:R-:W-:Y:S01]  /*cba0*/  F2FP.SATFINITE.E4M3.F32.PACK_AB_MERGE_C R76, R79, R76, RZ ;  /* 0x0000004c4f4c723e */ /* 0x000fe200048070ff */
[----:B------:R-:W-:Y:S01]  /*cbb0*/  HADD2.F32 R59, -RZ, R60.H0_H0 ;  /* 0x2000003cff3b7230 */ /* 0x000fe20000004100 */
[----:B------:R-:W-:Y:S01]  /*cbc0*/  F2FP.SATFINITE.E4M3.F32.PACK_AB_MERGE_C R55, R158, R67, R57 ;  /* 0x000000439e37723e */ /* 0x000fe20004807039 */
[----:B------:R-:W-:Y:S01]  /*cbd0*/  HADD2.F32 R66, -RZ, R63.H0_H0 ;  /* 0x2000003fff427230 */ /* 0x000fe20000004100 */
[----:B------:R-:W-:Y:S01]  /*cbe0*/  F2FP.F16.E4M3.UNPACK_B R61, R42 ;  /* 0x0000002aff3d723e */ /* 0x000fe200020006ff */
[----:B------:R-:W-:Y:S01]  /*cbf0*/  HADD2.F32 R57, -RZ, R58.H0_H0 ;  /* 0x2000003aff397230 */ /* 0x000fe20000004100 */
[----:B------:R-:W-:Y:S01]  /*cc00*/  F2FP.SATFINITE.E4M3.F32.PACK_AB_MERGE_C R54, R54, R65, R77 ;  /* 0x000000413636723e */ /* 0x000fe2000480704d */
[----:B------:R-:W-:Y:S01]  /*cc10*/  HADD2.F32 R62, -RZ, R60.H1_H1 ;  /* 0x3000003cff3e7230 */ /* 0x000fe20000004100 */
[----:B------:R-:W-:Y:S01]  /*cc20*/  F2FP.SATFINITE.E4M3.F32.PACK_AB_MERGE_C R46, R159, R46, R76 ;  /* 0x0000002e9f2e723e */ /* 0x000fe2000480704c */
        /* <DEDUP_REMOVED lines=18> */
[----:B------:R-:W-:Y:S01]  /*cd50*/  F2FP.F16.E4M3.UNPACK_B R66, R41.H1 ;  /* 0x00000029ff42723e */ /* 0x000fe200030006ff */
[----:B------:R-:W-:Y:S02]  /*cd60*/  HADD2.F32 R44, -RZ, R59.H0_H0 ;  /* 0x2000003bff2c7230 */ /* 0x000fe40000004100 */
[----:B------:R-:W-:-:S02]  /*cd70*/  HADD2.F32 R61, -RZ, R61.H1_H1 ;  /* 0x3000003dff3d7230 */ /* 0x000fc40000004100 */
[-C--:B------:R-:W-:Y:S01]  /*cd80*/  FMUL.FTZ R67, R60, R65.reuse ;  /* 0x000000413c437220 */ /* 0x080fe20000410000 */
[----:B------:R-:W-:Y:S02]  /*cd90*/  HADD2.F32 R64, -RZ, R64.H1_H1 ;  /* 0x30000040ff407230 */ /* 0x000fe40000004100 */
[----:B------:R-:W-:Y:S01]  /*cda0*/  FMUL.FTZ R65, R44, R65 ;  /* 0x000000412c417220 */ /* 0x000fe20000410000 */
[----:B------:R-:W-:Y:S02]  /*cdb0*/  HADD2.F32 R59, -RZ, R59.H1_H1 ;  /* 0x3000003bff3b7230 */ /* 0x000fe40000004100 */
        /* <DEDUP_REMOVED lines=8> */
[----:B------:R-:W-:Y:S01]  /*ce40*/  FFMA.FTZ R77, R44, R63, -R67 ;  /* 0x0000003f2c4d7223 */ /* 0x000fe20000010843 */
[-C--:B------:R-:W-:Y:S01]  /*ce50*/  F2FP.F16.E4M3.UNPACK_B R59, R47.reuse ;  /* 0x0000002fff3b723e */ /* 0x080fe200020006ff */
        /* <DEDUP_REMOVED lines=48> */
[----:B------:R-:W-:-:S07]  /*d160*/  MOV R44, R55 ;  /* 0x00000037002c7202 */ /* 0x000fce0000000f00 */
.L_x_2292:
[----:B------:R-:W-:Y:S05]  /*d170*/  BSYNC B2 ;  /* 0x0000000000027941 */ /* 0x000fea0003800000 */
.L_x_2291:
[----:B0-----:R0:W-:Y:S04]  /*d180*/  STG.E.128 desc[UR54][R48.64], R40 ;  /* 0x0000002830007986 */ /* 0x0011e8000c101d36 */
[----:B-1----:R0:W-:Y:S02]  /*d190*/  @!P2 STG.E.128 desc[UR54][R50.64], R44 ;  /* 0x0000002c3200a986 */ /* 0x0021e4000c101d36 */
.L_x_2290:
[----:B------:R-:W-:Y:S05]  /*d1a0*/  BSYNC B1 ;  /* 0x0000000000017941 */ /* 0x000fea0003800000 */
.L_x_2289:
        /* <DEDUP_REMOVED lines=48> */
[----:B------:R-:W-:Y:S02]  /*d4b0*/  LOP3.LUT R61, R69, 0xff0000ff, RZ, 0xc0, !PT ;  /* 0xff0000ff453d7812 */ /* 0x000fe400078ec0ff */
[----:B------:R-:W-:Y:S01]  /*d4c0*/  SHF.R.U32.HI R56, RZ, 0x8, R71 ;  /* 0x00000008ff387819 */ /* 0x000fe20000011647 */
[----:B------:R-:W-:Y:S01]  /*d4d0*/  IMAD.U32 R44, R66, 0x10000, RZ ;  /* 0x00010000422c7824 */ /* 0x000fe200078e00ff */
[----:B------:R-:W-:Y:S01]  /*d4e0*/  LOP3.LUT R59, R59, 0xff00, R40, 0xf8, !PT ;  /* 0x0000ff003b3b7812 */ /* 0x000fe200078ef828 */
[----:B------:R-:W-:Y:S01]  /*d4f0*/  IMAD.U32 R40, R64, 0x10000, RZ ;  /* 0x0001000040287824 */ /* 0x000fe200078e00ff */
[----:B------:R-:W-:Y:S02]  /*d500*/  LOP3.LUT R63, R61, 0xff00, R42, 0xf8, !PT ;  /* 0x0000ff003d3f7812 */ /* 0x000fe400078ef82a */
[----:B------:R-:W-:Y:S02]  /*d510*/  F2FP.F16.E4M3.UNPACK_B R64, R151.H1 ;  /* 0x00000097ff40723e */ /* 0x000fe400030006ff */
[----:B------:R-:W-:-:S02]  /*d520*/  F2FP.F16.E4M3.UNPACK_B R61, R60.H1 ;  /* 0x0000003cff3d723e */ /* 0x000fc400030006ff */
[----:B------:R-:W-:Y:S01]  /*d530*/  F2FP.F16.E4M3.UNPACK_B R58, R57.H1 ;  /* 0x00000039ff3a723e */ /* 0x000fe200030006ff */
[----:B------:R-:W-:Y:S01]  /*d540*/  HADD2.F32 R42, -RZ, R64.H0_H0 ;  /* 0x20000040ff2a7230 */ /* 0x000fe20000004100 */
[----:B------:R-:W-:Y:S01]  /*d550*/  MOV R54, R46 ;  /* 0x0000002e00367202 */ /* 0x000fe20000000f00 */
[----:B------:R-:W-:Y:S01]  /*d560*/  IMAD.SHL.U32 R46, R56, 0x100, RZ ;  /* 0x00000100382e7824 */ /* 0x000fe200078e00ff */
[----:B------:R-:W-:Y:S01]  /*d570*/  SHF.R.U32.HI R62, RZ, 0x10, R71 ;  /* 0x00000010ff3e7819 */ /* 0x000fe20000011647 */
[----:B------:R-:W-:Y:S01]  /*d580*/  HADD2.F32 R56, -RZ, R61.H0_H0 ;  /* 0x2000003dff387230 */ /* 0x000fe20000004100 */
[----:B------:R-:W-:Y:S02]  /*d590*/  LOP3.LUT R65, R71, 0xff0000ff, RZ, 0xc0, !PT ;  /* 0xff0000ff47417812 */ /* 0x000fe400078ec0ff */
[----:B------:R-:W-:Y:S02]  /*d5a0*/  LOP3.LUT R40, R59, 0xff0000, R40, 0xf8, !PT ;  /* 0x00ff00003b287812 */ /* 0x000fe400078ef828 */
[----:B------:R-:W-:Y:S01]  /*d5b0*/  LOP3.LUT R44, R55, 0xff0000, R44, 0xf8, !PT ;  /* 0x00ff0000372c7812 */ /* 0x000fe200078ef82c */
[----:B------:R-:W-:Y:S01]  /*d5c0*/  HADD2.F32 R55, -RZ, R58.H0_H0 ;  /* 0x2000003aff377230 */ /* 0x000fe20000004100 */
[----:B------:R-:W-:Y:S01]  /*d5d0*/  F2FP.F16.E4M3.UNPACK_B R59, R153.H1 ;  /* 0x00000099ff3b723e */ /* 0x000fe200030006ff */
[----:B------:R-:W-:Y:S01]  /*d5e0*/  FMUL.FTZ R68, R56, R42 ;  /* 0x0000002a38447220 */ /* 0x000fe20000410000 */
[----:B------:R-:W-:-:S02]  /*d5f0*/  SHF.R.U32.HI R67, RZ, 0x10, R69 ;  /* 0x00000010ff437819 */ /* 0x000fc40000011645 */
[----:B------:R-:W-:Y:S01]  /*d600*/  LOP3.LUT R66, R65, 0xff00, R46, 0xf8, !PT ;  /* 0x0000ff0041427812 */ /* 0x000fe200078ef82e */
[----:B------:R-:W-:Y:S01]  /*d610*/  IMAD.U32 R65, R62, 0x10000, RZ ;  /* 0x000100003e417824 */ /* 0x000fe200078e00ff */
[----:B------:R-:W-:Y:S01]  /*d620*/  SHF.L.U32 R46, R67, 0x10, RZ ;  /* 0x00000010432e7819 */ /* 0x000fe200000006ff */
[--C-:B------:R-:W-:Y:S02]  /*d630*/  HADD2.F32 R62, -RZ, R59.reuse.H0_H0 ;  /* 0x2000003bff3e7230 */ /* 0x100fe40000004100 */
[----:B------:R-:W-:Y:S01]  /*d640*/  FMUL.FTZ R67, R55, R42 ;  /* 0x0000002a37437220 */ /* 0x000fe20000410000 */
[----:B------:R-:W-:Y:S02]  /*d650*/  F2FP.F16.E4M3.UNPACK_B R151, R151 ;  /* 0x00000097ff97723e */ /* 0x000fe400020006ff */
        /* <DEDUP_REMOVED lines=10> */
[----:B------:R-:W-:-:S02]  /*d700*/  HADD2.F32 R59, -RZ, R58.H1_H1 ;  /* 0x3000003aff3b7230 */ /* 0x000fc40000004100 */
[----:B------:R-:W-:Y:S02]  /*d710*/  HADD2.F32 R64, -RZ, R151.H0_H0 ;  /* 0x20000097ff407230 */ /* 0x000fe40000004100 */
        /* <DEDUP_REMOVED lines=49> */
[----:B------:R-:W-:Y:S01]  /*da30*/  HADD2.F32 R57, -RZ, R57.H1_H1 ;  /* 0x30000039ff397230 */ /* 0x000fe20000004100 */
[----:B------:R-:W-:Y:S01]  /*da40*/  F2FP.SATFINITE.E4M3.F32.PACK_AB_MERGE_C R67, R67, R56, RZ ;  /* 0x000000384343723e */ /* 0x000fe200048070ff */
[----:B------:R-:W-:-:S02]  /*da50*/  HADD2.F32 R59, -RZ, R154.H0_H0 ;  /* 0x2000009aff3b7230 */ /* 0x000fc40000004100 */
[-C--:B------:R-:W-:Y:S01]  /*da60*/  FMUL.FTZ R63, R58, R61.reuse ;  /* 0x0000003d3a3f7220 */ /* 0x080fe20000410000 */
[----:B------:R-:W-:Y:S02]  /*da70*/  HADD2.F32 R52, -RZ, R52.H1_H1 ;  /* 0x30000034ff347230 */ /* 0x000fe40000004100 */
[C---:B------:R-:W-:Y:S01]  /*da80*/  FMUL.FTZ R61, R54.reuse, R61 ;  /* 0x0000003d363d7220 */ /* 0x040fe20000410000 */
[----:B------:R-:W-:Y:S02]  /*da90*/  HADD2.F32 R154, -RZ, R154.H1_H1 ;  /* 0x3000009aff9a7230 */ /* 0x000fe40000004100 */
[CC--:B------:R-:W-:Y:S01]  /*daa0*/  FMUL.FTZ R69, R57.reuse, R152.reuse ;  /* 0x0000009839457220 */ /* 0x0c0fe20000410000 */
[-C--:B------:R-:W-:Y:S01]  /*dab0*/  FFMA.FTZ R54, R54, R59.reuse, -R63 ;  /* 0x0000003b36367223 */ /* 0x080fe2000001083f */
[----:B------:R-:W-:Y:S01]  /*dac0*/  FFMA.FTZ R61, R58, R59, R61 ;  /* 0x0000003b3a3d7223 */ /* 0x000fe2000001003d */
[C---:B------:R-:W-:Y:S01]  /*dad0*/  FMUL.FTZ R152, R52.reuse, R152 ;  /* 0x0000009834987220 */ /* 0x040fe20000410000 */
[----:B------:R-:W-:Y:S01]  /*dae0*/  F2FP.F16.E4M3.UNPACK_B R59, R45 ;  /* 0x0000002dff3b723e */ /* 0x000fe200020006ff */
[-C--:B------:R-:W-:Y:S01]  /*daf0*/  FFMA.FTZ R69, R52, R154.reuse, -R69 ;  /* 0x0000009a34457223 */ /* 0x080fe20000010845 */
[----:B------:R-:W-:Y:S01]  /*db00*/  F2FP.F16.E4M3.UNPACK_B R58, R41 ;  /* 0x00000029ff3a723e */ /* 0x000fe200020006ff */
[----:B------:R-:W-:Y:S01]  /*db10*/  FFMA.FTZ R52, R57, R154, R152 ;  /* 0x0000009a39347223 */ /* 0x000fe20000010098 */
[----:B------:R-:W-:Y:S01]  /*db20*/  F2FP.SATFINITE.E4M3.F32.PACK_AB_MERGE_C R71, R60, R71, RZ ;  /* 0x000000473c47723e */ /* 0x000fe200048070ff */
[--C-:B------:R-:W-:Y:S01]  /*db30*/  HADD2.F32 R60, -RZ, R59.reuse.H0_H0 ;  /* 0x2000003bff3c7230 */ /* 0x100fe20000004100 */
[----:B------:R-:W-:Y:S01]  /*db40*/  F2FP.SATFINITE.E4M3.F32.PACK_AB_MERGE_C R56, R68, R65, R55 ;  /* 0x000000414438723e */ /* 0x000fe20004807037 */
[----:B------:R-:W-:Y:S01]  /*db50*/  HADD2.F32 R65, -RZ, R64.H0_H0 ;  /* 0x20000040ff417230 */ /* 0x000fe20000004100 */
[----:B------:R-:W-:Y:S01]  /*db60*/  F2FP.F16.E4M3.UNPACK_B R62, R44 ;  /* 0x0000002cff3e723e */ /* 0x000fe200020006ff */
[----:B------:R-:W-:Y:S01]  /*db70*/  HADD2.F32 R57, -RZ, R58.H0_H0 ;  /* 0x2000003aff397230 */ /* 0x000fe20000004100 */
[----:B------:R-:W-:Y:S01]  /*db80*/  F2FP.SATFINITE.E4M3.F32.PACK_AB_MERGE_C R76, R77, R76, RZ ;  /* 0x0000004c4d4c723e */ /* 0x000fe200048070ff */
[----:B------:R-:W-:Y:S01]  /*db90*/  HADD2.F32 R64, -RZ, R64.H1_H1 ;  /* 0x30000040ff407230 */ /* 0x000fe20000004100 */
[----:B------:R-:W-:Y:S01]  /*dba0*/  F2FP.SATFINITE.E4M3.F32.PACK_AB_MERGE_C R55, R151, R66, R67 ;  /* 0x000000429737723e */ /* 0x000fe20004807043 */
[----:B------:R-:W-:Y:S01]  /*dbb0*/  HADD2.F32 R63, -RZ, R62.H0_H0 ;  /* 0x2000003eff3f7230 */ /* 0x000fe20000004100 */
[----:B------:R-:W-:Y:S01]  /*dbc0*/  F2FP.SATFINITE.E4M3.F32.PACK_AB_MERGE_C R52, R52, R61, R76 ;  /* 0x0000003d3434723e */ /* 0x000fe2000480704c */
[----:B------:R-:W-:Y:S01]  /*dbd0*/  FMUL.FTZ R66, R60, R65 ;  /* 0x000000413c427220 */ /* 0x000fe20000410000 */
[----:B------:R-:W-:-:S02]  /*dbe0*/  HADD2.F32 R61, -RZ, R59.H1_H1 ;  /* 0x3000003bff3d7230 */ /* 0x000fc40000004100 */
[C---:B------:R-:W-:Y:S01]  /*dbf0*/  FMUL.FTZ R65, R57.reuse, R65 ;  /* 0x0000004139417220 */ /* 0x040fe20000410000 */
[----:B------:R-:W-:Y:S02]  /*dc00*/  HADD2.F32 R59, -RZ, R58.H1_H1 ;  /* 0x3000003aff3b7230 */ /* 0x000fe40000004100 */
[-C--:B------:R-:W-:Y:S01]  /*dc10*/  FFMA.FTZ R57, R57, R63.reuse, -R66 ;  /* 0x0000003f39397223 */ /* 0x080fe20000010842 */
[----:B------:R-:W-:Y:S02]  /*dc20*/  HADD2.F32 R62, -RZ, R62.H1_H1 ;  /* 0x3000003eff3e7230 */ /* 0x000fe40000004100 */
[-C--:B------:R-:W-:Y:S01]  /*dc30*/  FMUL.FTZ R66, R61, R64.reuse ;  /* 0x000000403d427220 */ /* 0x080fe20000410000 */
[----:B------:R-:W-:Y:S01]  /*dc40*/  FFMA.FTZ R58, R60, R63, R65 ;  /* 0x0000003f3c3a7223 */ /* 0x000fe20000010041 */
[C---:B------:R-:W-:Y:S01]  /*dc50*/  FMUL.FTZ R64, R59.reuse, R64 ;  /* 0x000000403b407220 */ /* 0x040fe20000410000 */
[----:B------:R-:W-:Y:S01]  /*dc60*/  F2FP.F16.E4M3.UNPACK_B R60, R45.H1 ;  /* 0x0000002dff3c723e */ /* 0x000fe200030006ff */
[----:B------:R-:W-:Y:S01]  /*dc70*/  FFMA.FTZ R68, R59, R62, -R66 ;  /* 0x0000003e3b447223 */ /* 0x000fe20000010842 */
[----:B------:R-:W-:Y:S01]  /*dc80*/  F2FP.F16.E4M3.UNPACK_B R59, R46.H1 ;  /* 0x0000002eff3b723e */ /* 0x000fe200030006ff */
[----:B------:R-:W-:Y:S01]  /*dc90*/  FFMA.FTZ R67, R61, R62, R64 ;  /* 0x0000003e3d437223 */ /* 0x000fe20000010040 */
[----:B------:R-:W-:Y:S01]  /*dca0*/  F2FP.F16.E4M3.UNPACK_B R41, R41.H1 ;  /* 0x00000029ff29723e */ /* 0x000fe200030006ff */
[--C-:B------:R-:W-:Y:S01]  /*dcb0*/  HADD2.F32 R46, -RZ, R60.reuse.H0_H0 ;  /* 0x2000003cff2e7230 */ /* 0x100fe20000004100 */
[----:B------:R-:W-:Y:S01]  /*dcc0*/  F2FP.F16.E4M3.UNPACK_B R44, R44.H1 ;  /* 0x0000002cff2c723e */ /* 0x000fe200030006ff */
        /* <DEDUP_REMOVED lines=68> */
.L_x_2296:
[----:B------:R-:W-:Y:S05]  /*e110*/  BSYNC B2 ;  /* 0x0000000000027941 */ /* 0x000fea0003800000 */
.L_x_2295:
[----:B0-----:R3:W-:Y:S04]  /*e120*/  STG.E.128 desc[UR54][R48.64], R40 ;  /* 0x0000002830007986 */ /* 0x0017e8000c101d36 */
[----:B-1----:R3:W-:Y:S02]  /*e130*/  @!P2 STG.E.128 desc[UR54][R50.64], R44 ;  /* 0x0000002c3200a986 */ /* 0x0027e4000c101d36 */
.L_x_2294:
[----:B------:R-:W-:Y:S05]  /*e140*/  BSYNC B1 ;  /* 0x0000000000017941 */ /* 0x000fea0003800000 */
.L_x_2293:
        /* <DEDUP_REMOVED lines=13> */
[----:B------:R-:W-:Y:S02]  /*e220*/  SHF.R.S32.HI R40, RZ, 0x1f, R155 ;  /* 0x0000001fff287819 */ /* 0x000fe4000001149b */
[----:B------:R-:W-:Y:S02]  /*e230*/  SHF.L.U32 R51, R155, 0x4, RZ ;  /* 0x000000049b337819 */ /* 0x000fe400000006ff */
[----:B------:R-:W-:Y:S02]  /*e240*/  LEA.HI R40, R40, R155, RZ, 0x2 ;  /* 0x0000009b28287211 */ /* 0x000fe400078f10ff */
[----:B------:R-:W-:-:S02]  /*e250*/  LOP3.LUT R41, R199, 0x30, R51, 0xf8, !PT ;  /* 0x00000030c7297812 */ /* 0x000fc400078ef833 */
        /* <DEDUP_REMOVED lines=15> */
[----:B------:R-:W-:Y:S01]  /*e350*/  LOP3.LUT R52, R85, 0xff0000ff, RZ, 0xc0, !PT ;  /* 0xff0000ff55347812 */ /* 0x000fe200078ec0ff */
[----:B------:R-:W-:Y:S01]  /*e360*/  IMAD.SHL.U32 R57, R57, 0x100, RZ ;  /* 0x0000010039397824 */ /* 0x000fe200078e00ff */
[----:B------:R-:W-:Y:S01]  /*e370*/  SHF.R.U32.HI R66, RZ, 0x10, R85 ;  /* 0x00000010ff427819 */ /* 0x000fe20000011655 */
[----:B------:R-:W-:Y:S01]  /*e380*/  IMAD.SHL.U32 R61, R61, 0x100, RZ ;  /* 0x000001003d3d7824 */ /* 0x000fe200078e00ff */
[----:B-1----:R-:W-:Y:S01]  /*e390*/  MOV R56, R44 ;  /* 0x0000002c00387202 */ /* 0x002fe20000000f00 */
[----:B------:R-:W-:Y:S01]  /*e3a0*/  IMAD.MOV.U32 R59, RZ, RZ, R46 ;  /* 0x000000ffff3b7224 */ /* 0x000fe200078e002e */
[----:B------:R-:W-:Y:S01]  /*e3b0*/  LOP3.LUT R44, R52, 0xff00, R57, 0xf8, !PT ;  /* 0x0000ff00342c7812 */ /* 0x000fe200078ef839 */
[----:B------:R-:W-:Y:S01]  /*e3c0*/  IMAD.U32 R57, R66, 0x10000, RZ ;  /* 0x0001000042397824 */ /* 0x000fe200078e00ff */
[----:B------:R-:W-:-:S02]  /*e3d0*/  LOP3.LUT R54, R87, 0xff0000ff, RZ, 0xc0, !PT ;  /* 0xff0000ff57367812 */ /* 0x000fc400078ec0ff */
[----:B------:R-:W-:Y:S02]  /*e3e0*/  SHF.R.U32.HI R62, RZ, 0x10, R87 ;  /* 0x00000010ff3e7819 */ /* 0x000fe40000011657 */
[----:B------:R-:W-:Y:S02]  /*e3f0*/  SHF.R.U32.HI R63, RZ, 0x8, R73 ;  /* 0x00000008ff3f7819 */ /* 0x000fe40000011649 */
[----:B------:R-:W-:Y:S02]  /*e400*/  SHF.R.U32.HI R65, RZ, 0x8, R75 ;  /* 0x00000008ff417819 */ /* 0x000fe4000001164b */
[----:B------:R-:W-:Y:S01]  /*e410*/  LOP3.LUT R40, R54, 0xff00, R61, 0xf8, !PT ;  /* 0x0000ff0036287812 */ /* 0x000fe200078ef83d */
[----:B------:R-:W-:Y:S01]  /*e420*/  IMAD.SHL.U32 R63, R63, 0x100, RZ ;  /* 0x000001003f3f7824 */ /* 0x000fe200078e00ff */
[----:B------:R-:W-:Y:S01]  /*e430*/  LOP3.LUT R44, R44, 0xff0000, R57, 0xf8, !PT ;  /* 0x00ff00002c2c7812 */ /* 0x000fe200078ef839 */
[----:B------:R-:W-:Y:S01]  /*e440*/  IMAD.U32 R61, R62, 0x10000, RZ ;  /* 0x000100003e3d7824 */ /* 0x000fe200078e00ff */
[----:B------:R-:W-:-:S02]  /*e450*/  LOP3.LUT R58, R73, 0xff0000ff, RZ, 0xc0, !PT ;  /* 0xff0000ff493a7812 */ /* 0x000fc400078ec0ff */
[----:B------:R-:W-:Y:S02]  /*e460*/  LOP3.LUT R60, R75, 0xff0000ff, RZ, 0xc0, !PT ;  /* 0xff0000ff4b3c7812 */ /* 0x000fe400078ec0ff */
[----:B------:R-:W-:Y:S02]  /*e470*/  SHF.L.U32 R65, R65, 0x8, RZ ;  /* 0x0000000841417819 */ /* 0x000fe400000006ff */
[----:B------:R-:W-:Y:S02]  /*e480*/  F2FP.F16.E4M3.UNPACK_B R62, R150.H1 ;  /* 0x00000096ff3e723e */ /* 0x000fe400030006ff */
        /* <DEDUP_REMOVED lines=13> */
[----:B------:R-:W-:Y:S01]  /*e560*/  F2FP.F16.E4M3.UNPACK_B R150, R150 ;  /* 0x00000096ff96723e */ /* 0x000fe200020006ff */
        /* <DEDUP_REMOVED lines=8> */
[----:B------:R-:W-:Y:S01]  /*e5f0*/  LOP3.LUT R46, R46, 0xff0000, R65, 0xf8, !PT ;  /* 0x00ff00002e2e7812 */ /* 0x000fe200078ef841 */
[----:B------:R-:W-:Y:S01]  /*e600*/  HADD2.F32 R61, -RZ, R60.H1_H1 ;  /* 0x3000003cff3d7230 */ /* 0x000fe20000004100 */
[----:B------:R-:W-:Y:S01]  /*e610*/  F2FP.F16.E4M3.UNPACK_B R148, R148 ;  /* 0x00000094ff94723e */ /* 0x000fe200020006ff */
[----:B------:R-:W-:Y:S01]  /*e620*/  FMUL.FTZ R65, R58, R63 ;  /* 0x0000003f3a417220 */ /* 0x000fe20000410000 */
[----:B------:R-:W-:-:S02]  /*e630*/  HADD2.F32 R60, -RZ, R150.H0_H0 ;  /* 0x20000096ff3c7230 */ /* 0x000fc40000004100 */
        /* <DEDUP_REMOVED lines=9> */
[----:B------:R-:W-:Y:S01]  /*e6d0*/  HADD2.F32 R56, -RZ, R56.H1_H1 ;  /* 0x30000038ff387230 */ /* 0x000fe20000004100 */
[----:B------:R-:W-:Y:S01]  /*e6e0*/  SHF.R.U32.HI R67, RZ, 0x10, R75 ;  /* 0x00000010ff437819 */ /* 0x000fe2000001164b */
[-C--:B------:R-:W-:Y:S01]  /*e6f0*/  FFMA.FTZ R62, R52, R54.reuse, -R61 ;  /* 0x00000036343e7223 */ /* 0x080fe2000001083d */
[----:B------:R-:W-:Y:S01]  /*e700*/  FFMA.FTZ R64, R57, R54, R60 ;  /* 0x0000003639407223 */ /* 0x000fe2000001003c */
[----:B------:R-:W-:Y:S02]  /*e710*/  HADD2.F32 R50, -RZ, R50.H1_H1 ;  /* 0x30000032ff327230 */ /* 0x000fe40000004100 */
[----:B------:R-:W-:Y:S01]  /*e720*/  FMUL.FTZ R57, R56, R63 ;  /* 0x0000003f38397220 */ /* 0x000fe20000410000 */
[----:B------:R-:W-:Y:S01]  /*e730*/  HADD2.F32 R61, -RZ, R148.H1_H1 ;  /* 0x30000094ff3d7230 */ /* 0x000fe20000004100 */
[----:B------:R-:W-:Y:S01]  /*e740*/  F2FP.F16.E4M3.UNPACK_B R52, R149.H1 ;  /* 0x00000095ff34723e */ /* 0x000fe200030006ff */
[----:B------:R-:W-:Y:S01]  /*e750*/  IMAD.U32 R67, R67, 0x10000, RZ ;  /* 0x0001000043437824 */ /* 0x000fe200078e00ff */
[----:B------:R-:W-:Y:S01]  /*e760*/  F2FP.F16.E4M3.UNPACK_B R54, R59.H1 ;  /* 0x0000003bff36723e */ /* 0x000fe200030006ff */
[C---:B------:R-:W-:Y:S01]  /*e770*/  FMUL.FTZ R63, R50.reuse, R63 ;  /* 0x0000003f323f7220 */ /* 0x040fe20000410000 */
[----:B------:R-:W-:Y:S01]  /*e780*/  FFMA.FTZ R65, R50, R61, -R57 ;  /* 0x0000003d32417223 */ /* 0x000fe20000010839 */
[----:B------:R-:W-:Y:S01]  /*e790*/  F2FP.F16.E4M3.UNPACK_B R50, R55.H1 ;  /* 0x00000037ff32723e */ /* 0x000fe200030006ff */
[----:B------:R-:W-:Y:S01]  /*e7a0*/  HADD2.F32 R60, -RZ, R52.H0_H0 ;  /* 0x20000034ff3c7230 */ /* 0x000fe20000004100 */
[----:B------:R-:W-:Y:S01]  /*e7b0*/  F2FP.F16.E4M3.UNPACK_B R58, R147.H1 ;  /* 0x00000093ff3a723e */ /* 0x000fe200030006ff */
[----:B------:R-:W-:Y:S01]  /*e7c0*/  HADD2.F32 R57, -RZ, R54.H0_H0 ;  /* 0x20000036ff397230 */ /* 0x000fe20000004100 */
[----:B------:R-:W-:Y:S01]  /*e7d0*/  LOP3.LUT R42, R42, 0xff0000, R67, 0xf8, !PT ;  /* 0x00ff00002a2a7812 */ /* 0x000fe200078ef843 */
[----:B------:R-:W-:Y:S01]  /*e7e0*/  FFMA.FTZ R67, R56, R61, R63 ;  /* 0x0000003d38437223 */ /* 0x000fe2000001003f */
[----:B------:R-:W-:Y:S01]  /*e7f0*/  HADD2.F32 R63, -RZ, R52.H1_H1 ;  /* 0x30000034ff3f7230 */ /* 0x000fe20000004100 */
[----:B------:R-:W-:Y:S01]  /*e800*/  F2FP.F16.E4M3.UNPACK_B R149, R149 ;  /* 0x00000095ff95723e */ /* 0x000fe200020006ff */
[----:B------:R-:W-:-:S02]  /*e810*/  HADD2.F32 R52, -RZ, R50.H0_H0 ;  /* 0x20000032ff347230 */ /* 0x000fc40000004100 */
[CC--:B------:R-:W-:Y:S01]  /*e820*/  FMUL.FTZ R61, R57.reuse, R60.reuse ;  /* 0x0000003c393d7220 */ /* 0x0c0fe20000410000 */
[----:B------:R-:W-:Y:S01]  /*e830*/  HADD2.F32 R56, -RZ, R58.H0_H0 ;  /* 0x2000003aff387230 */ /* 0x000fe20000004100 */
[----:B------:R-:W-:Y:S01]  /*e840*/  F2FP.F16.E4M3.UNPACK_B R59, R59 ;  /* 0x0000003bff3b723e */ /* 0x000fe200020006ff */
[----:B------:R-:W-:Y:S02]  /*e850*/  HADD2.F32 R54, -RZ, R54.H1_H1 ;  /* 0x30000036ff367230 */ /* 0x000fe40000004100 */
[C---:B------:R-:W-:Y:S01]  /*e860*/  FMUL.FTZ R70, R52.reuse, R60 ;  /* 0x0000003c34467220 */ /* 0x040fe20000410000 */
[----:B------:R-:W-:Y:S02]  /*e870*/  HADD2.F32 R50, -RZ, R50.H1_H1 ;  /* 0x30000032ff327230 */ /* 0x000fe40000004100 */
[-C--:B------:R-:W-:Y:S01]  /*e880*/  FFMA.FTZ R60, R52, R56.reuse, -R61 ;  /* 0x00000038343c7223 */ /* 0x080fe2000001083d */
[----:B------:R-:W-:Y:S02]  /*e890*/  HADD2.F32 R61, -RZ, R58.H1_H1 ;  /* 0x3000003aff3d7230 */ /* 0x000fe40000004100 */
[----:B------:R-:W-:Y:S01]  /*e8a0*/  FMUL.FTZ R73, R54, R63 ;  /* 0x0000003f36497220 */ /* 0x000fe20000410000 */
[----:B------:R-:W-:Y:S01]  /*e8b0*/  F2FP.F16.E4M3.UNPACK_B R55, R55 ;  /* 0x00000037ff37723e */ /* 0x000fe200020006ff */
[C---:B------:R-:W-:Y:S01]  /*e8c0*/  FMUL.FTZ R63, R50.reuse, R63 ;  /* 0x0000003f323f7220 */ /* 0x040fe20000410000 */
[----:B------:R-:W-:Y:S01]  /*e8d0*/  FFMA.FTZ R74, R57, R56, R70 ;  /* 0x00000038394a7223 */ /* 0x000fe20000010046 */
[----:B------:R-:W-:Y:S01]  /*e8e0*/  FFMA.FTZ R75, R50, R61, -R73 ;  /* 0x0000003d324b7223 */ /* 0x000fe20000010849 */
[----:B------:R-:W-:Y:S01]  /*e8f0*/  F2FP.F16.E4M3.UNPACK_B R147, R147 ;  /* 0x00000093ff93723e */ /* 0x000fe200020006ff */
[----:B------:R-:W-:Y:S01]  /*e900*/  FFMA.FTZ R77, R54, R61, R63 ;  /* 0x0000003d364d7223 */ /* 0x000fe2000001003f */
[----:B------:R-:W-:-:S02]  /*e910*/  HADD2.F32 R61, -RZ, R149.H0_H0 ;  /* 0x20000095ff3d7230 */ /* 0x000fc40000004100 */
[----:B------:R-:W-:Y:S02]  /*e920*/  HADD2.F32 R52, -RZ, R59.H0_H0 ;  /* 0x2000003bff347230 */ /* 0x000fe40000004100 */
[----:B------:R-:W-:Y:S02]  /*e930*/  HADD2.F32 R56, -RZ, R149.H1_H1 ;  /* 0x30000095ff387230 */ /* 0x000fe40000004100 */
[----:B------:R-:W-:Y:S02]  /*e940*/  HADD2.F32 R50, -RZ, R55.H0_H0 ;  /* 0x20000037ff327230 */ /* 0x000fe40000004100 */
[-C--:B------:R-:W-:Y:S01]  /*e950*/  FMUL.FTZ R63, R52, R61.reuse ;  /* 0x0000003d343f7220 */ /* 0x080fe20000410000 */
[----:B------:R-:W-:Y:S02]  /*e960*/  HADD2.F32 R59, -RZ, R59.H1_H1 ;  /* 0x3000003bff3b7230 */ /* 0x000fe40000004100 */
[----:B------:R-:W-:Y:S02]  /*e970*/  HADD2.F32 R55, -RZ, R55.H1_H1 ;  /* 0x30000037ff377230 */ /* 0x000fe40000004100 */
[----:B------:R-:W-:Y:S01]  /*e980*/  FMUL.FTZ R61, R50, R61 ;  /* 0x0000003d323d7220 */ /* 0x000fe20000410000 */
[----:B------:R-:W-:-:S02]  /*e990*/  HADD2.F32 R57, -RZ, R147.H0_H0 ;  /* 0x20000093ff397230 */ /* 0x000fc40000004100 */
[-C--:B------:R-:W-:Y:S01]  /*e9a0*/  FMUL.FTZ R58, R59, R56.reuse ;  /* 0x000000383b3a7220 */ /* 0x080fe20000410000 */
[----:B------:R-:W-:Y:S02]  /*e9b0*/  HADD2.F32 R54, -RZ, R147.H1_H1 ;  /* 0x30000093ff367230 */ /* 0x000fe40000004100 */
[C---:B------:R-:W-:Y:S01]  /*e9c0*/  FMUL.FTZ R56, R55.reuse, R56 ;  /* 0x0000003837387220 */ /* 0x040fe20000410000 */
[-C--:B------:R-:W-:Y:S01]  /*e9d0*/  FFMA.FTZ R63, R50, R57.reuse, -R63 ;  /* 0x00000039323f7223 */ /* 0x080fe2000001083f */
[----:B------:R-:W-:Y:S01]  /*e9e0*/  FFMA.FTZ R70, R52, R57, R61 ;  /* 0x0000003934467223 */ /* 0x000fe2000001003d */
[-C--:B------:R-:W-:Y:S01]  /*e9f0*/  FFMA.FTZ R72, R55, R54.reuse, -R58 ;  /* 0x0000003637487223 */ /* 0x080fe2000001083a */
[----:B------:R-:W-:Y:S01]  /*ea00*/  FFMA.FTZ R73, R59, R54, R56 ;  /* 0x000000363b497223 */ /* 0x000fe20000010038 */
[----:B------:R-:W-:Y:S02]  /*ea10*/  F2FP.SATFINITE.E4M3.F32.PACK_AB_MERGE_C R50, R71, R66, RZ ;  /* 0x000000424732723e */ /* 0x000fe400048070ff */
[----:B------:R-:W-:-:S02]  /*ea20*/  F2FP.F16.E4M3.UNPACK_B R58, R45 ;  /* 0x0000002dff3a723e */ /* 0x000fc400020006ff */
[----:B------:R-:W-:Y:S02]  /*ea30*/  F2FP.F16.E4M3.UNPACK_B R61, R46 ;  /* 0x0000002eff3d723e */ /* 0x000fe400020006ff */
[----:B------:R-:W-:Y:S01]  /*ea40*/  F2FP.F16.E4M3.UNPACK_B R56, R41 ;  /* 0x00000029ff38723e */ /* 0x000fe200020006ff */
[--C-:B------:R-:W-:Y:S01]  /*ea50*/  HADD2.F32 R59, -RZ, R58.reuse.H0_H0 ;  /* 0x2000003aff3b7230 */ /* 0x100fe20000004100 */
[----:B------:R-:W-:Y:S01]  /*ea60*/  F2FP.SATFINITE.E4M3.F32.PACK_AB_MERGE_C R55, R75, R60, RZ ;  /* 0x0000003c4b37723e */ /* 0x000fe200048070ff */
[----:B------:R-:W-:Y:S01]  /*ea70*/  HADD2.F32 R58, -RZ, R58.H1_H1 ;  /* 0x3000003aff3a7230 */ /* 0x000fe20000004100 */
[----:B------:R-:W-:Y:S01]  /*ea80*/  F2FP.SATFINITE.E4M3.F32.PACK_AB_MERGE_C R50, R67, R64, R50 ;  /* 0x000000404332723e */ /* 0x000fe20004807032 */
[--C-:B------:R-:W-:Y:S01]  /*ea90*/  HADD2.F32 R64, -RZ, R61.reuse.H0_H0 ;  /* 0x2000003dff407230 */ /* 0x100fe20000004100 */
[----:B------:R-:W-:Y:S01]  /*eaa0*/  F2FP.SATFINITE.E4M3.F32.PACK_AB_MERGE_C R52, R68, R69, RZ ;  /* 0x000000454434723e */ /* 0x000fe200048070ff */
[----:B------:R-:W-:Y:S01]  /*eab0*/  HADD2.F32 R57, -RZ, R56.H0_H0 ;  /* 0x20000038ff397230 */ /* 0x000fe20000004100 */
[----:B------:R-:W-:Y:S01]  /*eac0*/  F2FP.F16.E4M3.UNPACK_B R60, R44 ;  /* 0x0000002cff3c723e */ /* 0x000fe200020006ff */
[----:B------:R-:W-:Y:S01]  /*ead0*/  HADD2.F32 R61, -RZ, R61.H1_H1 ;  /* 0x3000003dff3d7230 */ /* 0x000fe20000004100 */
[----:B------:R-:W-:Y:S01]  /*eae0*/  F2FP.SATFINITE.E4M3.F32.PACK_AB_MERGE_C R52, R65, R62, R52 ;  /* 0x0000003e4134723e */ /* 0x000fe20004807034 */
[-C--:B------:R-:W-:Y:S01]  /*eaf0*/  FMUL.FTZ R66, R59, R64.reuse ;  /* 0x000000403b427220 */ /* 0x080fe20000410000 */
[----:B------:R-:W-:Y:S01]  /*eb00*/  FMUL.FTZ R64, R57, R64 ;  /* 0x0000004039407220 */ /* 0x000fe20000410000 */
[----:B------:R-:W-:Y:S01]  /*eb10*/  HADD2.F32 R62, -RZ, R60.H0_H0 ;  /* 0x2000003cff3e7230 */ /* 0x000fe20000004100 */
[----:B------:R-:W-:Y:S01]  /*eb20*/  F2FP.SATFINITE.E4M3.F32.PACK_AB_MERGE_C R55, R72, R63, R55 ;  /* 0x0000003f4837723e */ /* 0x000fe20004807037 */
[----:B------:R-:W-:-:S02]  /*eb30*/  HADD2.F32 R56, -RZ, R56.H1_H1 ;  /* 0x30000038ff387230 */ /* 0x000fc40000004100 */
[----:B------:R-:W-:Y:S01]  /*eb40*/  FMUL.FTZ R63, R58, R61 ;  /* 0x0000003d3a3f7220 */ /* 0x000fe20000410000 */
[----:B------:R-:W-:Y:S01]  /*eb50*/  F2FP.F16.E4M3.UNPACK_B R41, R41.H1 ;  /* 0x00000029ff29723e */ /* 0x000fe200030006ff */
[-C--:B------:R-:W-:Y:S01]  /*eb60*/  FFMA.FTZ R64, R59, R62.reuse, R64 ;  /* 0x0000003e3b407223 */ /* 0x080fe20000010040 */
[----:B------:R-:W-:Y:S02]  /*eb70*/  HADD2.F32 R59, -RZ, R60.H1_H1 ;  /* 0x3000003cff3b7230 */ /* 0x000fe40000004100 */
[----:B------:R-:W-:Y:S01]  /*eb80*/  FFMA.FTZ R66, R57, R62, -R66 ;  /* 0x0000003e39427223 */ /* 0x000fe20000010842 */
[C---:B------:R-:W-:Y:S01]  /*eb90*/  FMUL.FTZ R61, R56.reuse, R61 ;  /* 0x0000003d383d7220 */ /* 0x040fe20000410000 */
[----:B------:R-:W-:Y:S01]  /*eba0*/  F2FP.F16.E4M3.UNPACK_B R57, R45.H1 ;  /* 0x0000002dff39723e */ /* 0x000fe200030006ff */
[----:B------:R-:W-:Y:S02]  /*ebb0*/  HADD2.F32 R45, -RZ, R41.H0_H0 ;  /* 0x20000029ff2d7230 */ /* 0x000fe40000004100 */
[-C--:B------:R-:W-:Y:S01]  /*ebc0*/  FFMA.FTZ R65, R56, R59.reuse, -R63 ;  /* 0x0000003b38417223 */ /* 0x080fe2000001083f */
[----:B------:R-:W-:Y:S01]  /*ebd0*/  F2FP.F16.E4M3.UNPACK_B R56, R46.H1 ;  /* 0x0000002eff38723e */ /* 0x000fe200030006ff */
[----:B------:R-:W-:Y:S01]  /*ebe0*/  FFMA.FTZ R67, R58, R59, R61 ;  /* 0x0000003b3a437223 */ /* 0x000fe2000001003d */
[--C-:B------:R-:W-:Y:S01]  /*ebf0*/  HADD2.F32 R46, -RZ, R57.reuse.H0_H0 ;  /* 0x20000039ff2e7230 */ /* 0x100fe20000004100 */
[----:B------:R-:W-:Y:S01]  /*ec00*/  F2FP.F16.E4M3.UNPACK_B R44, R44.H1 ;  /* 0x0000002cff2c723e */ /* 0x000fe200030006ff */
[----:B------:R-:W-:Y:S01]  /*ec10*/  HADD2.F32 R57, -RZ, R57.H1_H1 ;  /* 0x30000039ff397230 */ /* 0x000fe20000004100 */
[----:B------:R-:W-:Y:S01]  /*ec20*/  F2FP.SATFINITE.E4M3.F32.PACK_AB_MERGE_C R54, R77, R74, RZ ;  /* 0x0000004a4d36723e */ /* 0x000fe200048070ff */
[--C-:B------:R-:W-:Y:S01]  /*ec30*/  HADD2.F32 R58, -RZ, R56.reuse.H0_H0 ;  /* 0x20000038ff3a7230 */ /* 0x100fe20000004100 */
[----:B------:R-:W-:Y:S01]  /*ec40*/  F2FP.F16.E4M3.UNPACK_B R61, R42.H1 ;  /* 0x0000002aff3d723e */ /* 0x000fe200030006ff */
[----:B------:R-:W-:Y:S01]  /*ec50*/  HADD2.F32 R60, -RZ, R56.H1_H1 ;  /* 0x30000038ff3c7230 */ /* 0x000fe20000004100 */
[----:B------:R-:W-:Y:S01]  /*ec60*/  F2FP.SATFINITE.E4M3.F32.PACK_AB_MERGE_C R54, R73, R70, R54 ;  /* 0x000000464936723e */ /* 0x000fe20004807036 */
[----:B------:R-:W-:-:S02]  /*ec70*/  HADD2.F32 R41, -RZ, R41.H1_H1 ;  /* 0x30000029ff297230 */ /* 0x000fc40000004100 */
[CC--:B------:R-:W-:Y:S01]  /*ec80*/  FMUL.FTZ R62, R46.reuse, R58.reuse ;  /* 0x0000003a2e3e7220 */ /* 0x0c0fe20000410000 */
[--C-:B------:R-:W-:Y:S02]  /*ec90*/  HADD2.F32 R56, -RZ, R44.reuse.H0_H0 ;  /* 0x2000002cff387230 */ /* 0x100fe40000004100 */
        /* <DEDUP_REMOVED lines=54> */
[----:B------:R-:W-:Y:S01]  /*f000*/  F2FP.SATFINITE.E4M3.F32.PACK_AB_MERGE_C R47, R42, R63, R58 ;  /* 0x0000003f2a2f723e */ /* 0x000fe2000480703a */
[----:B------:R-:W-:Y:S01]  /*f010*/  IMAD.MOV.U32 R42, RZ, RZ, R55 ;  /* 0x000000ffff2a7224 */ /* 0x000fe200078e0037 */
[----:B------:R-:W-:Y:S02]  /*f020*/  F2FP.SATFINITE.E4M3.F32.PACK_AB_MERGE_C R41, R65, R66, R68 ;  /* 0x000000424129723e */ /* 0x000fe40004807044 */
[----:B------:R-:W-:Y:S02]  /*f030*/  F2FP.SATFINITE.E4M3.F32.PACK_AB_MERGE_C R45, R67, R64, R69 ;  /* 0x00000040432d723e */ /* 0x000fe40004807045 */
[----:B------:R-:W-:-:S07]  /*f040*/  MOV R44, R50 ;  /* 0x00000032002c7202 */ /* 0x000fce0000000f00 */
.L_x_2298:
[----:B------:R-:W-:Y:S05]  /*f050*/  BSYNC B1 ;  /* 0x0000000000017941 */ /* 0x000fea0003800000 */
.L_x_2297:
        /* <DEDUP_REMOVED lines=10> */
.L_x_2214:
[----:B------:R-:W-:-:S06]  /*f100*/  UISETP.NE.AND UP0, UPT, UR53, 0x3, UPT ;  /* 0x000000033500788c */ /* 0x000fcc000bf05270 */
[----:B------:R-:W-:-:S13]  /*f110*/  PLOP3.LUT P1, PT, PT, PT, UP0, 0x80, 0x0 ;  /* 0x000000000000781c */ /* 0x000fda0003f2f008 */
[----:B------:R-:W-:Y:S05]  /*f120*/  @!P1 BRA `(.L_x_2299) ;  /* 0x0000000000049947 */ /* 0x000fea0003800000 */
[----:B------:R-:W-:Y:S01]  /*f130*/  BPT.TRAP 0x1 ;  /* 0x000000040000795c */ /* 0x000fe20000300000 */
.L_x_2299:
[----:B------:R-:W-:Y:S01]  /*f140*/  IMAD R39, R17, 0x8, R16 ;  /* 0x0000000811277824 */ /* 0x000fe200078e0210 */
[----:B------:R-:W-:Y:S01]  /*f150*/  SHF.L.U32 R96, R194, 0x1f, RZ ;  /* 0x0000001fc2607819 */ /* 0x000fe200000006ff */
[----:B------:R-:W-:Y:S01]  /*f160*/  IMAD R38, R24, -0xa0, R2 ;  /* 0xffffff6018267824 */ /* 0x000fe200078e0202 */
[----:B------:R-:W-:Y:S02]  /*f170*/  BSSY B1, `(.L_x_2300) ;  /* 0x0000004000017945 */ /* 0x000fe40003800000 */
[----:B------:R-:W1:Y:S02]  /*f180*/  SYNCS.PHASECHK.TRANS64.TRYWAIT P2, [R39+URZ+0x29890], R96 ;  /* 0x02989060270075a7 */ /* 0x000e64000804017f */
[----:B------:R-:W-:Y:S01]  /*f190*/  VIMNMX R38, R38, 0xa0, PT ;  /* 0x000000a026267848 */ /* 0x000fe20003fe0100 */
[----:B-1----:R-:W-:Y:S06]  /*f1a0*/  @!P2 BRA `(.L_x_2301) ;  /* 0x000001c40010a947 */ /* 0x002fec0003800000 */
.L_x_2542:
[----:B------:R-:W-:Y:S05]  /*f1b0*/  BSYNC B1 ;  /* 0x0000000000017941 */ /* 0x000fea0003800000 */
.L_x_2300:
        /* <DEDUP_REMOVED lines=21> */
.L_x_2303:
[----:B------:R-:W-:Y:S05]  /*f310*/  BSYNC B1 ;  /* 0x0000000000017941 */ /* 0x000fea0003800000 */
.L_x_2302:
        /* <DEDUP_REMOVED lines=20> */
.L_x_2247:
[----:B------:R-:W-:Y:S05]  /*f460*/  BSYNC B0 ;  /* 0x0000000000007941 */ /* 0x000fea0003800000 */
.L_x_2213:
        /* <DEDUP_REMOVED lines=17> */
.L_x_2305:
[----:B------:R-:W-:Y:S05]  /*f580*/  BSYNC B0 ;  /* 0x0000000000007941 */ /* 0x000fea0003800000 */
.L_x_2304:
[----:B------:R-:W1:Y:S01]  /*f590*/  SYNCS.PHASECHK.TRANS64.TRYWAIT P1, [R39+URZ+0x298b0], R96 ;  /* 0x0298b060270075a7 */ /* 0x000e62000802017f */
[----:B------:R-:W-:Y:S01]  /*f5a0*/  ULDC UR42, c[0x0][0x310] ;  /* 0x0000c400002a7ab9 */ /* 0x000fe20000000800 */
[----:B------:R-:W-:Y:S01]  /*f5b0*/  ULDC.64 UR38, c[0x0][0x318] ;  /* 0x0000c60000267ab9 */ /* 0x000fe20000000a00 */
[----:B------:R-:W-:Y:S01]  /*f5c0*/  ULDC.64 UR40, c[0x0][0x308] ;  /* 0x0000c20000287ab9 */ /* 0x000fe20000000a00 */
[----:B------:R-:W-:Y:S01]  /*f5d0*/  BSSY B0, `(.L_x_2306) ;  /* 0x0000003000007945 */ /* 0x000fe20003800000 */
[----:B------:R-:W-:-:S03]  /*f5e0*/  IMAD R41, R17, 0x5000, R209 ;  /* 0x0000500011297824 */ /* 0x000fc600078e02d1 */
[----:B-1----:R-:W-:Y:S05]  /*f5f0*/  @!P1 BRA `(.L_x_2307) ;  /* 0x000001c000109947 */ /* 0x002fea0003800000 */
.L_x_2543:
[----:B------:R-:W-:Y:S05]  /*f600*/  BSYNC B0 ;  /* 0x0000000000007941 */ /* 0x000fea0003800000 */
.L_x_2306:
        /* <DEDUP_REMOVED lines=27> */
.L_x_2309:
[----:B------:R-:W-:Y:S05]  /*f7c0*/  BSYNC B0 ;  /* 0x0000000000007941 */ /* 0x000fea0003800000 */
.L_x_2308:
[----:B------:R-:W-:Y:S01]  /*f7d0*/  ISETP.GE.AND P1, PT, R216, R38, PT ;  /* 0x00000026d800720c */ /* 0x000fe20003f26270 */
[----:B------:R-:W-:-:S12]  /*f7e0*/  BSSY B0, `(.L_x_2310) ;  /* 0x0000017000007945 */ /* 0x000fd80003800000 */
[----:B------:R-:W-:Y:S05]  /*f7f0*/  @P1 BRA `(.L_x_2311) ;  /* 0x0000000000541947 */ /* 0x000fea0003800000 */
[----:B--2---:R-:W-:Y:S01]  /*f800*/  IADD3 R43, P1, R44, 0x80, RZ ;  /* 0x000000802c2b7810 */ /* 0x004fe20007f3e0ff */
[----:B0-----:R-:W-:Y:S02]  /*f810*/  IMAD.MOV.U32 R40, RZ, RZ, R114 ;  /* 0x000000ffff287224 */ /* 0x001fe400078e0072 */
        /* <DEDUP_REMOVED lines=19> */
.L_x_2311:
[----:B------:R-:W-:Y:S05]  /*f950*/  BSYNC B0 ;  /* 0x0000000000007941 */ /* 0x000fea0003800000 */
.L_x_2310:
[----:B------:R-:W4:Y:S01]  /*f960*/  LDL R38, [R1+0x20] ;  /* 0x0000200001267983 */ /* 0x000f220000100800 */
[----:B-1----:R-:W-:Y:S01]  /*f970*/  @!P2 IADD3 R39, R39, 0x298c0, RZ ;  /* 0x000298c02727a810 */ /* 0x002fe20007ffe0ff */
[----:B------:R-:W-:Y:S01]  /*f980*/  VIADD R17, R17, 0x1 ;  /* 0x0000000111117836 */ /* 0x000fe20000000000 */
[----:B------:R-:W-:Y:S01]  /*f990*/  @!PT LDS RZ, [RZ] ;  /* 0x00000000fffff984 */ /* 0x000fe20000000800 */
[----:B------:R-:W-:Y:S01]  /*f9a0*/  @!PT LDS RZ, [RZ] ;  /* 0x00000000fffff984 */ /* 0x000fe20000000800 */
[----:B------:R-:W-:Y:S01]  /*f9b0*/  @!PT LDS RZ, [RZ] ;  /* 0x00000000fffff984 */ /* 0x000fe20000000800 */
[----:B------:R-:W-:Y:S01]  /*f9c0*/  @!PT LDS RZ, [RZ] ;  /* 0x00000000fffff984 */ /* 0x000fe20000000800 */
[----:B------:R1:W-:Y:S06]  /*f9d0*/  MEMBAR.ALL.CTA ;  /* 0x0000000000007992 */ /* 0x0003ec0000008000 */
[----:B-1----:R-:W1:Y:S01]  /*f9e0*/  FENCE.VIEW.ASYNC.S ;  /* 0x00000000000073c6 */ /* 0x002e620000000000 */
[----:B------:R-:W-:Y:S01]  /*f9f0*/  @!P2 PRMT R39, RZ, 0x654, R39 ;  /* 0x00000654ff27a816 */ /* 0x000fe20000000027 */
[----:B-1----:R1:W-:Y:S01]  /*fa00*/  BAR.SYNC.DEFER_BLOCKING R156, 0x80 ;  /* 0x0002009c0000751d */ /* 0x0023e20000010000 */
[----:B------:R-:W-:-:S04]  /*fa10*/  ISETP.NE.AND P1, PT, R17, 0x2, PT ;  /* 0x000000021100780c */ /* 0x000fc80003f25270 */
[----:B------:R-:W-:Y:S01]  /*fa20*/  SEL R17, R17, RZ, P1 ;  /* 0x000000ff11117207 */ /* 0x000fe20000800000 */
[----:B------:R5:W-:Y:S02]  /*fa30*/  @!P2 SYNCS.ARRIVE.TRANS64.RED.A1T0 RZ, [R39+URZ], RZ ;  /* 0x000000ff27ffa9a7 */ /* 0x000be4000810043f */
[----:B-----5:R-:W-:-:S04]  /*fa40*/  SEL R39, RZ, 0x1, P1 ;  /* 0x00000001ff277807 */ /* 0x020fc80000800000 */
[----:B------:R-:W-:Y:S02]  /*fa50*/  LOP3.LUT R194, R194, R39, RZ, 0x3c, !PT ;  /* 0x00000027c2c27212 */ /* 0x000fe400078e3cff */
[----:B----4-:R-:W-:-:S13]  /*fa60*/  LOP3.LUT P4, RZ, R38, 0x2, RZ, 0xc0, !PT ;  /* 0x0000000226ff7812 */ /* 0x010fda000788c0ff */
[----:B-1----:R-:W-:Y:S05]  /*fa70*/  @P4 BRA `(.L_x_2312) ;  /* 0xffffff2c00a84947 */ /* 0x002fea000383ffff */
[----:B------:R-:W1:Y:S01]  /*fa80*/  S2R R38, SR_TID.X ;  /* 0x0000000000267919 */ /* 0x000e620000002100 */
[----:B------:R-:W-:Y:S02]  /*fa90*/  PLOP3.LUT P0, PT, PT, PT, PT, 0x8, 0x0 ;  /* 0x000000000000781c */ /* 0x000fe40003f0e170 */
[----:B-1----:R-:W-:-:S04]  /*faa0*/  SHF.R.U32.HI R38, RZ, 0x7, R38 ;  /* 0x00000007ff267819 */ /* 0x002fc80000011626 */
[----:B------:R-:W-:-:S13]  /*fab0*/  ISETP.NE.AND P4, PT, R38, 0x1, PT ;  /* 0x000000012600780c */ /* 0x000fda0003f85270 */
[----:B------:R-:W-:Y:S06]  /*fac0*/  @!P4 BAR.ARV 0x9, 0x100 ;  /* 0x024400000000cb1d */ /* 0x000fec0000002000 */
.L_x_2208:
[----:B------:R-:W1:Y:S01]  /*fad0*/  LDC R0, c[0x0][0x428] ;  /* 0x00010a00ff007b82 */ /* 0x000e620000000800 */
[----:B------:R-:W-:Y:S05]  /*fae0*/  @P0 BRA `(.L_x_2313) ;  /* 0x00000000000c0947 */ /* 0x000fea0003800000 */
[----:B------:R-:W4:Y:S01]  /*faf0*/  FENCE.VIEW.ASYNC.G ;  /* 0x00000000000073c6 */ /* 0x000f220000000100 */
[----:B------:R-:W-:Y:S05]  /*fb00*/  WARPSYNC.ALL ;  /* 0x0000000000007948 */ /* 0x000fea0003800000 */
[----:B----4-:R-:W-:Y:S06]  /*fb10*/  BAR.ARV 0xc, 0x180 ;  /* 0x0306000000007b1d */ /* 0x010fec0000002000 */
.L_x_2313:
[----:B------:R-:W-:Y:S01]  /*fb20*/  ULDC.64 UR4, c[0x0][0x990] ;  /* 0x0002640000047ab9 */ /* 0x000fe20000000a00 */
[----:B-1----:R-:W-:Y:S01]  /*fb30*/  ISETP.NE.AND P2, PT, R0, 0x1, PT ;  /* 0x000000010000780c */ /* 0x002fe20003f45270 */
[----:B------:R-:W-:Y:S01]  /*fb40*/  ULDC.64 UR6, c[0x0][0x998] ;  /* 0x0002660000067ab9 */ /* 0x000fe20000000a00 */
[----:B------:R-:W-:Y:S01]  /*fb50*/  ISETP.NE.U32.AND P0, PT, RZ, UR4, PT ;  /* 0x00000004ff007c0c */ /* 0x000fe2000bf05070 */
[----:B------:R-:W-:Y:S01]  /*fb60*/  IMAD.MOV.U32 R7, RZ, RZ, R190 ;  /* 0x000000ffff077224 */ /* 0x000fe200078e00be */
[----:B------:R-:W-:Y:S02]  /*fb70*/  ISETP.NE.U32.AND P1, PT, RZ, UR6, PT ;  /* 0x00000006ff007c0c */ /* 0x000fe4000bf25070 */
[----:B------:R-:W-:Y:S02]  /*fb80*/  ISETP.NE.AND.EX P0, PT, RZ, UR5, PT, P0 ;  /* 0x00000005ff007c0c */ /* 0x000fe4000bf05300 */
[----:B------:R-:W-:-:S05]  /*fb90*/  ISETP.NE.AND.EX P1, PT, RZ, UR7, PT, P1 ;  /* 0x00000007ff007c0c */ /* 0x000fca000bf25310 */
[----:B------:R-:W1:Y:S08]  /*fba0*/  @P2 LDC R3, c[0x0][0x42c] ;  /* 0x00010b00ff032b82 */ /* 0x000e700000000800 */
[----:B------:R-:W4:Y:S08]  /*fbb0*/  @P0 LDC.64 R10, c[0x0][0x9a8] ;  /* 0x00026a00ff0a0b82 */ /* 0x000f300000000a00 */
[----:B------:R-:W0:Y:S08]  /*fbc0*/  @P2 LDC R2, c[0x0][0x430] ;  /* 0x00010c00ff022b82 */ /* 0x000e300000000800 */
[----:B------:R-:W2:Y:S01]  /*fbd0*/  @P1 LDC.64 R12, c[0x0][0x9b8] ;  /* 0x00026e00ff0c1b82 */ /* 0x000ea20000000a00 */
[----:B-1----:R-:W-:-:S07]  /*fbe0*/  @P2 IMAD.HI.U32 R3, R190, R3, RZ ;  /* 0x00000003be032227 */ /* 0x002fce00078e00ff */
[----:B------:R-:W1:Y:S01]  /*fbf0*/  @P0 LDC.64 R14, c[0x0][0x9b0] ;  /* 0x00026c00ff0e0b82 */ /* 0x000e620000000a00 */
[----:B----4-:R-:W-:-:S04]  /*fc00*/  @P0 IMAD R0, R214, R10, RZ ;  /* 0x0000000ad6000224 */ /* 0x010fc800078e02ff */
[----:B------:R-:W-:-:S03]  /*fc10*/  @P0 IMAD R11, R210, R11, R0 ;  /* 0x0000000bd20b0224 */ /* 0x000fc600078e0200 */
[----:B------:R-:W4:Y:S01]  /*fc20*/  @P1 LDC.64 R20, c[0x0][0x9c0] ;  /* 0x00027000ff141b82 */ /* 0x000f220000000a00 */
[----:B0-----:R-:W-:Y:S01]  /*fc30*/  @P2 SHF.R.U32.HI R7, RZ, R2, R3 ;  /* 0x00000002ff072219 */ /* 0x001fe20000011603 */
[----:B------:R-:W-:-:S03]  /*fc40*/  @P0 IMAD.WIDE.U32 R2, R210, R10, RZ ;  /* 0x0000000ad2020225 */ /* 0x000fc600078e00ff */
[----:B------:R-:W-:Y:S01]  /*fc50*/  @P0 SHF.R.S32.HI R9, RZ, 0x1f, R7 ;  /* 0x0000001fff090819 */ /* 0x000fe20000011407 */
[----:B------:R-:W-:Y:S01]  /*fc60*/  @P0 IMAD.IADD R3, R3, 0x1, R11 ;  /* 0x0000000103030824 */ /* 0x000fe200078e020b */
[----:B------:R-:W-:Y:S01]  /*fc70*/  @P1 SHF.R.S32.HI R11, RZ, 0x1f, R7 ;  /* 0x0000001fff0b1819 */ /* 0x000fe20000011407 */
[----:B--2---:R-:W-:-:S04]  /*fc80*/  @P1 IMAD R4, R214, R12, RZ ;  /* 0x0000000cd6041224 */ /* 0x004fc800078e02ff */
[C---:B------:R-:W-:Y:S02]  /*fc90*/  @P1 IMAD R13, R210.reuse, R13, R4 ;  /* 0x0000000dd20d1224 */ /* 0x040fe400078e0204 */
[----:B------:R-:W-:-:S04]  /*fca0*/  @P1 IMAD.WIDE.U32 R4, R210, R12, RZ ;  /* 0x0000000cd2041225 */ /* 0x000fc800078e00ff */
[----:B-1----:R-:W-:Y:S02]  /*fcb0*/  @P0 IMAD R0, R9, R14, RZ ;  /* 0x0000000e09000224 */ /* 0x002fe400078e02ff */
        /* <DEDUP_REMOVED lines=9> */
[----:B------:R-:W-:Y:S01]  /*fd50*/  @P1 IADD3 R3, R7, R11, RZ ;  /* 0x0000000b07031210 */ /* 0x000fe20007ffe0ff */
[----:B------:R-:W-:Y:S01]  /*fd60*/  IMAD.MOV.U32 R0, RZ, RZ, 0x3f800000 ;  /* 0x3f800000ff007424 */ /* 0x000fe200078e00ff */
[----:B------:R-:W-:Y:S01]  /*fd70*/  @P1 LEA R8, P4, R6, UR6, 0x2 ;  /* 0x0000000606081c11 */ /* 0x000fe2000f8810ff */
[----:B------:R-:W0:Y:S01]  /*fd80*/  @P2 LDC R11, c[0x0][0x42c] ;  /* 0x00010b00ff0b2b82 */ /* 0x000e220000000800 */
[----:B------:R-:W-:-:S02]  /*fd90*/  @P0 LEA.HI.X R5, R2, UR5, R5, 0x2, P3 ;  /* 0x0000000502050c11 */ /* 0x000fc400098f1405 */
[----:B------:R-:W-:Y:S01]  /*fda0*/  @P1 LEA.HI.X R9, R6, UR7, R3, 0x2, P4 ;  /* 0x0000000706091c11 */ /* 0x000fe2000a0f1403 */
[----:B------:R-:W-:-:S04]  /*fdb0*/  IMAD.MOV.U32 R3, RZ, RZ, 0x3f800000 ;  /* 0x3f800000ff037424 */ /* 0x000fc800078e00ff */
[----:B------:R1:W2:Y:S01]  /*fdc0*/  @P1 LDG.E R0, desc[UR54][R8.64] ;  /* 0x0000003608001981 */ /* 0x0002a2000c1e1900 */
[----:B------:R-:W-:Y:S01]  /*fdd0*/  IADD3 R2, R202, 0x11f, -R191 ;  /* 0x0000011fca027810 */ /* 0x000fe20007ffe8bf */
[----:B------:R-:W4:Y:S02]  /*fde0*/  @P2 LDC R6, c[0x0][0x430] ;  /* 0x00010c00ff062b82 */ /* 0x000f240000000800 */
[----:B------:R3:W2:Y:S02]  /*fdf0*/  @P0 LDG.E R3, desc[UR54][R4.64] ;  /* 0x0000003604030981 */ /* 0x0006a4000c1e1900 */
[----:B------:R-:W-:-:S04]  /*fe00*/  IMAD R2, R189, 0x80, R2 ;  /* 0x00000080bd027824 */ /* 0x000fc800078e0202 */
[----:B------:R-:W-:-:S05]  /*fe10*/  IMAD.HI R2, R2, 0x66666667, RZ ;  /* 0x6666666702027827 */ /* 0x000fca00078e02ff */
[----:B------:R-:W-:-:S04]  /*fe20*/  SHF.R.U32.HI R7, RZ, 0x1f, R2 ;  /* 0x0000001fff077819 */ /* 0x000fc80000011602 */
[----:B------:R-:W-:-:S04]  /*fe30*/  LEA.HI.SX32 R2, R2, R7, 0x1a ;  /* 0x0000000702027211 */ /* 0x000fc800078fd2ff */
[----:B------:R-:W-:-:S04]  /*fe40*/  VIMNMX R157, R157, R2, PT ;  /* 0x000000029d9d7248 */ /* 0x000fc80003fe0100 */
[----:B------:R-:W-:Y:S01]  /*fe50*/  ISETP.GE.AND P1, PT, R157, 0x1, PT ;  /* 0x000000019d00780c */ /* 0x000fe20003f26270 */
[----:B0-----:R-:W-:Y:S01]  /*fe60*/  @P2 IMAD.HI.U32 R11, R190, R11, RZ ;  /* 0x0000000bbe0b2227 */ /* 0x001fe200078e00ff */
[----:B------:R-:W-:Y:S02]  /*fe70*/  PLOP3.LUT P0, PT, PT, PT, PT, 0x80, 0x0 ;  /* 0x000000000000781c */ /* 0x000fe40003f0f070 */
[----:B------:R-:W-:Y:S02]  /*fe80*/  CS2R R88, SRZ ;  /* 0x0000000000587805 */ /* 0x000fe4000001ff00 */
[----:B-1----:R-:W-:Y:S01]  /*fe90*/  CS2R R8, SRZ ;  /* 0x0000000000087805 */ /* 0x002fe2000001ff00 */
[----:B------:R-:W-:Y:S01]  /*fea0*/  IMAD.MOV.U32 R87, RZ, RZ, RZ ;  /* 0x000000ffff577224 */ /* 0x000fe200078e00ff */
[----:B----4-:R-:W-:Y:S02]  /*feb0*/  @P2 SHF.R.U32.HI R190, RZ, R6, R11 ;  /* 0x00000006ffbe2219 */ /* 0x010fe4000001160b */
[----:B------:R-:W-:-:S02]  /*fec0*/  CS2R R6, SRZ ;  /* 0x0000000000067805 */ /* 0x000fc4000001ff00 */
[----:B------:R-:W-:Y:S02]  /*fed0*/  CS2R R10, SRZ ;  /* 0x00000000000a7805 */ /* 0x000fe4000001ff00 */
[----:B---3--:R-:W-:Y:S02]  /*fee0*/  CS2R R4, SRZ ;  /* 0x0000000000047805 */ /* 0x008fe4000001ff00 */
        /* <DEDUP_REMOVED lines=27> */
[----:B------:R-:W-:Y:S01]  /*100a0*/  MOV R72, RZ ;  /* 0x000000ff00487202 */ /* 0x000fe20000000f00 */
[----:B------:R-:W-:Y:S02]  /*100b0*/  IMAD.MOV.U32 R103, RZ, RZ, RZ ;  /* 0x000000ffff677224 */ /* 0x000fe400078e00ff */
[----:B--2---:R-:W-:-:S04]  /*100c0*/  FMUL.FTZ R0, R3, R0 ;  /* 0x0000000003007220 */ /* 0x004fc80000410000 */
[----:B------:R-:W-:Y:S01]  /*100d0*/  FMUL.FTZ R2, R0, UR4 ;  /* 0x0000000400027c20 */ /* 0x000fe20008410000 */
[----:B------:R-:W-:Y:S06]  /*100e0*/  @!P1 BRA `(.L_x_2314) ;  /* 0x0000012400949947 */ /* 0x000fec0003800000 */
[----:B------:R-:W-:-:S03]  /*100f0*/  UMOV UR4, 0xffffffff ;  /* 0xffffffff00047882 */ /* 0x000fc60000000000 */
[----:B------:R-:W-:Y:S05]  /*10100*/  BRA.DIV UR4, `(.L_x_2315) ;  /* 0x000001b604607947 */ /* 0x000fea000b800000 */
[----:B------:R0:W1:Y:S02]  /*10110*/  SHFL.IDX PT, R188, R223, RZ, 0x1f ;  /* 0x00001fffdfbc7589 */ /* 0x00006400000e0000 */
.L_x_2546:
        /* <DEDUP_REMOVED lines=18> */
[----:B------:R-:W-:Y:S02]  /*10240*/  IMAD.U32 R10, RZ, RZ, UR4 ;  /* 0x00000004ff0a7e24 */ /* 0x000fe4000f8e00ff */
[----:B------:R-:W-:-:S02]  /*10250*/  IMAD.U32 R11, RZ, RZ, UR5 ;  /* 0x00000005ff0b7e24 */ /* 0x000fc4000f8e00ff */
[----:B------:R-:W-:Y:S02]  /*10260*/  IMAD.MOV.U32 R8, RZ, RZ, 0x70 ;  /* 0x00000070ff087424 */ /* 0x000fe400078e00ff */
[----:B------:R-:W-:Y:S02]  /*10270*/  IMAD.MOV.U32 R12, RZ, RZ, 0x1 ;  /* 0x00000001ff0c7424 */ /* 0x000fe400078e00ff */
[----:B-1----:R-:W-:-:S07]  /*10280*/  IMAD.MOV.U32 R13, RZ, RZ, RZ ;  /* 0x000000ffff0d7224 */ /* 0x002fce00078e00ff */
[----:B------:R-:W-:-:S07]  /*10290*/  LEPC R20, `(.L_x_2316) ;  /* 0x000000001014794e */ /* 0x000fce0000000000 */
[----:B0-2--5:R-:W-:Y:S05]  /*102a0*/  CALL.ABS.NOINC R14 ;  /* 0x000000000e007343 */ /* 0x025fea0003c00000 */
.L_x_2316:
[----:B------:R-:W-:Y:S02]  /*102b0*/  ULDC UR4, c[0x0][0x3d4] ;  /* 0x0000f50000047ab9 */ /* 0x000fe40000000800 */
[----:B------:R-:W-:-:S13]  /*102c0*/  ISETP.LT.AND P0, PT, RZ, UR4, PT ;  /* 0x00000004ff007c0c */ /* 0x000fda000bf01270 */
[----:B------:R-:W-:Y:S05]  /*102d0*/  @P0 BRA `(.L_x_2317) ;  /* 0x0000000000400947 */ /* 0x000fea0003800000 */
[----:B------:R-:W-:-:S04]  /*102e0*/  ULEA.HI UR4, UR43, UR43, URZ, 0x1 ;  /* 0x0000002b2b047291 */ /* 0x000fc8000f8f083f */
[----:B------:R-:W-:-:S04]  /*102f0*/  ULOP3.LUT UR4, UR4, 0xfffffffe, URZ, 0xc0, !UPT ;  /* 0xfffffffe04047892 */ /* 0x000fc8000f8ec03f */
[----:B------:R-:W-:-:S06]  /*10300*/  UIADD3 UR4, UR43, -UR4, URZ ;  /* 0x800000042b047290 */ /* 0x000fcc000fffe03f */
[----:B------:R-:W-:-:S04]  /*10310*/  MOV R3, UR4 ;  /* 0x0000000400037c02 */ /* 0x000fc80008000f00 */
[----:B------:R-:W-:-:S04]  /*10320*/  SHF.L.U32 R3, R3, 0x1f, RZ ;  /* 0x0000001f03037819 */ /* 0x000fc800000006ff */
[----:B------:R1:W2:Y:S03]  /*10330*/  SYNCS.PHASECHK.TRANS64.TRYWAIT P0, [R16+URZ+0x29800], R3 ;  /* 0x02980003100075a7 */ /* 0x0002a6000800017f */
[----:B--2---:R-:W-:Y:S05]  /*10340*/  @!P0 NANOSLEEP.SYNCS 0x989680 ;  /* 0x009896800000895d */ /* 0x004fea0003900000 */
[----:B------:R-:W2:Y:S01]  /*10350*/  @!P0 SYNCS.PHASECHK.TRANS64 P0, [R16+URZ+0x29800], R3 ;  /* 0x02980003100085a7 */ /* 0x000ea2000800007f */
[----:B------:R-:W-:Y:S04]  /*10360*/  BSSY B0, `(.L_x_2318) ;  /* 0x0000006000007945 */ /* 0x000fe80003800000 */
[----:B--2---:R-:W-:Y:S05]  /*10370*/  @P0 BRA `(.L_x_2319) ;  /* 0x0000000000100947 */ /* 0x004fea0003800000 */
.L_x_2320:
[----:B--2---:R2:W3:Y:S02]  /*10380*/  SYNCS.PHASECHK.TRANS64.TRYWAIT P0, [R16+URZ+0x29800], R3 ;  /* 0x02980003100075a7 */ /* 0x0044e4000800017f */
[----:B---3--:R-:W-:Y:S05]  /*10390*/  @!P0 NANOSLEEP.SYNCS 0x989680 ;  /* 0x009896800000895d */ /* 0x008fea0003900000 */
[----:B------:R-:W3:Y:S02]  /*103a0*/  @!P0 SYNCS.PHASECHK.TRANS64 P0, [R16+URZ+0x29800], R3 ;  /* 0x02980003100085a7 */ /* 0x000ee4000800007f */
[----:B---3--:R-:W-:Y:S05]  /*103b0*/  @!P0 BRA `(.L_x_2320) ;  /* 0xfffffffc00f08947 */ /* 0x008fea000383ffff */
.L_x_2319:
[----:B------:R-:W-:Y:S05]  /*103c0*/  BSYNC B0 ;  /* 0x0000000000007941 */ /* 0x000fea0003800000 */
.L_x_2318:
[----:B------:R-:W-:Y:S05]  /*103d0*/  BRA `(.L_x_2321) ;  /* 0x0000006c00d87947 */ /* 0x000fea0003800000 */
.L_x_2317:
        /* <DEDUP_REMOVED lines=31> */
[----:B0-2---:R-:W-:Y:S05]  /*105d0*/  CALL.ABS.NOINC R14 ;  /* 0x000000000e007343 */ /* 0x005fea0003c00000 */
.L_x_2322:
        /* <DEDUP_REMOVED lines=11> */
[----:B------:R-:W-:-:S03]  /*10690*/  IMAD.WIDE.U32 R6, R189, R10, RZ ;  /* 0x0000000abd067225 */ /* 0x000fc600078e00ff */
[----:B------:R-:W-:Y:S01]  /*106a0*/  IADD3 R5, R5, R3, RZ ;  /* 0x0000000305057210 */ /* 0x000fe20007ffe0ff */
[C---:B------:R-:W-:Y:S02]  /*106b0*/  IMAD R9, R189.reuse, R11, R8 ;  /* 0x0000000bbd097224 */ /* 0x040fe400078e0208 */
[----:B------:R-:W-:Y:S01]  /*106c0*/  IMAD R0, R189, -0x80, R191 ;  /* 0xffffff80bd007824 */ /* 0x000fe200078e02bf */
[----:B------:R-:W-:Y:S01]  /*106d0*/  SHF.L.U64.HI R52, R4, 0x7, R5 ;  /* 0x0000000704347819 */ /* 0x000fe20000010205 */
[----:B------:R-:W-:Y:S02]  /*106e0*/  IMAD.IADD R3, R7, 0x1, R9 ;  /* 0x0000000107037824 */ /* 0x000fe400078e0209 */
        /* <DEDUP_REMOVED lines=27> */
[----:B--2---:R-:W-:Y:S02]  /*108a0*/  @P1 SHF.R.U32.HI R3, RZ, R5, R0 ;  /* 0x00000005ff031219 */ /* 0x004fe40000011600 */
[----:B------:R-:W-:Y:S02]  /*108b0*/  MOV R5, R53 ;  /* 0x0000003500057202 */ /* 0x000fe40000000f00 */
        /* <DEDUP_REMOVED lines=18> */
[C---:B------:R-:W-:Y:S01]  /*109e0*/  VIADD R20, R19.reuse, 0x20 ;  /* 0x0000002013147836 */ /* 0x040fe20000000000 */
[----:B------:R-:W-:Y:S01]  /*109f0*/  IADD3 R8, R19, 0x10, RZ ;  /* 0x0000001013087810 */ /* 0x000fe20007ffe0ff */
[----:B------:R-:W-:Y:S02]  /*10a00*/  IMAD.IADD R0, R9, 0x1, R15 ;  /* 0x0000000109007824 */ /* 0x000fe400078e020f */
[C---:B------:R-:W-:Y:S01]  /*10a10*/  VIADD R9, R19.reuse, 0x30 ;  /* 0x0000003013097836 */ /* 0x040fe20000000000 */
[----:B------:R-:W-:Y:S02]  /*10a20*/  ISETP.GE.AND P1, PT, R8, UR4, PT ;  /* 0x0000000408007c0c */ /* 0x000fe4000bf26270 */
        /* <DEDUP_REMOVED lines=35> */
.L_x_2326:
[----:B------:R-:W-:Y:S05]  /*10c60*/  BSYNC B1 ;  /* 0x0000000000017941 */ /* 0x000fea0003800000 */
.L_x_2325:
        /* <DEDUP_REMOVED lines=14> */
.L_x_2549:
[----:B------:R-:W-:-:S03]  /*10d50*/  UMOV UR4, 0xffffffff ;  /* 0xffffffff00047882 */ /* 0x000fc60000000000 */
[----:B------:R-:W-:Y:S05]  /*10d60*/  BRA.DIV UR4, `(.L_x_2328) ;  /* 0x000001aa04987947 */ /* 0x000fea000b800000 */
.L_x_2552:
[----:B------:R-:W-:-:S03]  /*10d70*/  UMOV UR4, 0xffffffff ;  /* 0xffffffff00047882 */ /* 0x000fc60000000000 */
[----:B------:R-:W-:Y:S05]  /*10d80*/  BRA.DIV UR4, `(.L_x_2329) ;  /* 0x000001aa04b87947 */ /* 0x000fea000b800000 */
.L_x_2555:
[----:B------:R-:W-:-:S03]  /*10d90*/  UMOV UR4, 0xffffffff ;  /* 0xffffffff00047882 */ /* 0x000fc60000000000 */
[----:B------:R-:W-:Y:S05]  /*10da0*/  BRA.DIV UR4, `(.L_x_2330) ;  /* 0x000001aa04d87947 */ /* 0x000fea000b800000 */
.L_x_2558:
        /* <DEDUP_REMOVED lines=8> */
.L_x_2559:
[----:B------:R-:W-:Y:S05]  /*10e30*/  BSYNC B1 ;  /* 0x0000000000017941 */ /* 0x000fea0003800000 */
.L_x_2331:
[----:B------:R-:W-:Y:S05]  /*10e40*/  @P0 BRA `(.L_x_2333) ;  /* 0x0000006400180947 */ /* 0x000fea0003800000 */
[----:B------:R-:W3:Y:S01]  /*10e50*/  LDC R0, c[0x0][0x3d4] ;  /* 0x0000f500ff007b82 */ /* 0x000ee20000000800 */
[C---:B--2---:R-:W-:Y:S01]  /*10e60*/  VIADD R3, R19.reuse, 0x10 ;  /* 0x0000001013037836 */ /* 0x044fe20000000000 */
[----:B------:R-:W-:Y:S01]  /*10e70*/  BSSY B1, `(.L_x_2334) ;  /* 0x0000083000017945 */ /* 0x000fe20003800000 */
[C---:B------:R-:W-:Y:S02]  /*10e80*/  VIADD R5, R19.reuse, 0x20 ;  /* 0x0000002013057836 */ /* 0x040fe40000000000 */
[C---:B------:R-:W-:Y:S01]  /*10e90*/  VIADD R7, R19.reuse, 0x30 ;  /* 0x0000003013077836 */ /* 0x040fe20000000000 */
[-C--:B---3--:R-:W-:Y:S02]  /*10ea0*/  ISETP.GE.AND P0, PT, R19, R0.reuse, PT ;  /* 0x000000001300720c */ /* 0x088fe40003f06270 */
[-C--:B------:R-:W-:Y:S01]  /*10eb0*/  ISETP.GE.AND P1, PT, R3, R0.reuse, PT ;  /* 0x000000000300720c */ /* 0x080fe20003f26270 */
[----:B------:R-:W-:Y:S01]  /*10ec0*/  VIADD R3, R19, 0x40 ;  /* 0x0000004013037836 */ /* 0x000fe20000000000 */
[-C--:B------:R-:W-:Y:S01]  /*10ed0*/  ISETP.GE.AND P2, PT, R5, R0.reuse, PT ;  /* 0x000000000500720c */ /* 0x080fe20003f46270 */
[----:B------:R-:W-:Y:S01]  /*10ee0*/  VIADD R5, R19, 0x50 ;  /* 0x0000005013057836 */ /* 0x000fe20000000000 */
[----:B------:R-:W-:-:S02]  /*10ef0*/  ISETP.GE.AND P3, PT, R7, R0, PT ;  /* 0x000000000700720c */ /* 0x000fc40003f66270 */
[-C--:B------:R-:W-:Y:S02]  /*10f00*/  ISETP.GE.AND P4, PT, R3, R0.reuse, PT ;  /* 0x000000000300720c */ /* 0x080fe40003f86270 */
[----:B------:R-:W-:Y:S02]  /*10f10*/  ISETP.GE.AND P5, PT, R5, R0, PT ;  /* 0x000000000500720c */ /* 0x000fe40003fa6270 */
[----:B------:R-:W-:Y:S01]  /*10f20*/  IADD3 R0, R16, R207, RZ ;  /* 0x000000cf10007210 */ /* 0x000fe20007ffe0ff */
        /* <DEDUP_REMOVED lines=119> */
.L_x_2335:
[----:B------:R-:W-:Y:S05]  /*116a0*/  BSYNC B1 ;  /* 0x0000000000017941 */ /* 0x000fea0003800000 */
.L_x_2334:
        /* <DEDUP_REMOVED lines=124> */
.L_x_2337:
[----:B------:R-:W-:Y:S05]  /*11e70*/  BSYNC B1 ;  /* 0x0000000000017941 */ /* 0x000fea0003800000 */
.L_x_2336:
        /* <DEDUP_REMOVED lines=120> */
.L_x_2339:
[----:B------:R-:W-:Y:S05]  /*12600*/  BSYNC B1 ;  /* 0x0000000000017941 */ /* 0x000fea0003800000 */
.L_x_2338:
        /* <DEDUP_REMOVED lines=124> */
.L_x_2341:
[----:B------:R-:W-:Y:S05]  /*12dd0*/  BSYNC B1 ;  /* 0x0000000000017941 */ /* 0x000fea0003800000 */
.L_x_2340:
        /* <DEDUP_REMOVED lines=120> */
.L_x_2343:
[----:B------:R-:W-:Y:S05]  /*13560*/  BSYNC B1 ;  /* 0x0000000000017941 */ /* 0x000fea0003800000 */
.L_x_2342:
        /* <DEDUP_REMOVED lines=124> */
.L_x_2324:
        /* <DEDUP_REMOVED lines=26> */
[----:B------:R-:W-:Y:S01]  /*13ed0*/  MOV R5, R59 ;  /* 0x0000003b00057202 */ /* 0x000fe20000000f00 */
[C---:B------:R-:W-:Y:S01]  /*13ee0*/  IMAD R0, R215.reuse, R12, RZ ;  /* 0x0000000cd7007224 */ /* 0x040fe200078e02ff */
[----:B------:R-:W-:Y:S01]  /*13ef0*/  ULDC.64 UR4, c[0x0][0x3c8] ;  /* 0x0000f20000047ab9 */ /* 0x000fe20000000a00 */
[----:B------:R-:W-:Y:S01]  /*13f00*/  IMAD.MOV.U32 R4, RZ, RZ, R18 ;  /* 0x000000ffff047224 */ /* 0x000fe200078e0012 */
[----:B------:R-:W-:Y:S01]  /*13f10*/  ULDC.64 UR6, c[0x0][0x3e0] ;  /* 0x0000f80000067ab9 */ /* 0x000fe20000000a00 */
        /* <DEDUP_REMOVED lines=20> */
[----:B------:R-:W-:Y:S02]  /*14060*/  CS2R R30, SRZ ;  /* 0x00000000001e7805 */ /* 0x000fe4000001ff00 */
[----:B------:R-:W-:Y:S01]  /*14070*/  IADD3 R8, P1, R8, UR4, RZ ;  /* 0x0000000408087c10 */ /* 0x000fe2000ff3e0ff */
[----:B------:R-:W-:Y:S01]  /*14080*/  ULDC UR4, c[0x0][0x3d4] ;  /* 0x0000f50000047ab9 */ /* 0x000fe20000000800 */
[----:B------:R-:W-:Y:S02]  /*14090*/  IADD3.X R0, R54, R51, R0, P3, P4 ;  /* 0x0000003336007210 */ /* 0x000fe40001fe8400 */
[----:B------:R-:W-:-:S02]  /*140a0*/  IADD3 R14, P2, R14, UR6, RZ ;  /* 0x000000060e0e7c10 */ /* 0x000fc4000ff5e0ff */
[----:B------:R-:W-:Y:S02]  /*140b0*/  IADD3.X R9, R4, UR5, RZ, P1, !PT ;  /* 0x0000000504097c10 */ /* 0x000fe40008ffe4ff */
        /* <DEDUP_REMOVED lines=11> */
.L_x_2345:
[----:B------:R-:W-:Y:S05]  /*14170*/  BSYNC B1 ;  /* 0x0000000000017941 */ /* 0x000fea0003800000 */
.L_x_2344:
        /* <DEDUP_REMOVED lines=14> */
.L_x_2562:
[----:B------:R-:W-:-:S03]  /*14260*/  UMOV UR4, 0xffffffff ;  /* 0xffffffff00047882 */ /* 0x000fc60000000000 */
[----:B------:R-:W-:Y:S05]  /*14270*/  BRA.DIV UR4, `(.L_x_2347) ;  /* 0x0000017a04047947 */ /* 0x000fea000b800000 */
.L_x_2565:
[----:B------:R-:W-:-:S03]  /*14280*/  UMOV UR4, 0xffffffff ;  /* 0xffffffff00047882 */ /* 0x000fc60000000000 */
[----:B------:R-:W-:Y:S05]  /*14290*/  BRA.DIV UR4, `(.L_x_2348) ;  /* 0x0000017a04247947 */ /* 0x000fea000b800000 */
.L_x_2568:
[----:B------:R-:W-:-:S03]  /*142a0*/  UMOV UR4, 0xffffffff ;  /* 0xffffffff00047882 */ /* 0x000fc60000000000 */
[----:B------:R-:W-:Y:S05]  /*142b0*/  BRA.DIV UR4, `(.L_x_2349) ;  /* 0x0000017a04447947 */ /* 0x000fea000b800000 */
.L_x_2571:
        /* <DEDUP_REMOVED lines=8> */
.L_x_2572:
[----:B------:R-:W-:Y:S05]  /*14340*/  BSYNC B1 ;  /* 0x0000000000017941 */ /* 0x000fea0003800000 */
.L_x_2350:
[----:B------:R-:W-:Y:S05]  /*14350*/  @P0 BRA `(.L_x_2333) ;  /* 0x0000002c00d40947 */ /* 0x000fea0003800000 */
[----:B------:R-:W2:Y:S01]  /*14360*/  LDC R0, c[0x0][0x3d4] ;  /* 0x0000f500ff007b82 */ /* 0x000ea20000000800 */
[----:B------:R-:W-:Y:S01]  /*14370*/  BSSY B1, `(.L_x_2352) ;  /* 0x00000fb000017945 */ /* 0x000fe20003800000 */
[-C--:B--2---:R-:W-:Y:S02]  /*14380*/  ISETP.GE.AND P0, PT, R18, R0.reuse, PT ;  /* 0x000000001200720c */ /* 0x084fe40003f06270 */
[-C--:B------:R-:W-:Y:S02]  /*14390*/  ISETP.GE.AND P1, PT, R193, R0.reuse, PT ;  /* 0x00000000c100720c */ /* 0x080fe40003f26270 */
[----:B------:R-:W-:-:S09]  /*143a0*/  ISETP.GE.AND P2, PT, R195, R0, PT ;  /* 0x00000000c300720c */ /* 0x000fd20003f46270 */
[----:B------:R-:W-:Y:S05]  /*143b0*/  @P0 BRA `(.L_x_2353) ;  /* 0x0000000c00d80947 */ /* 0x000fea0003800000 */
[----:B-1---5:R-:W-:Y:S02]  /*143c0*/  SHF.R.U32.HI R3, RZ, 0x8, R32 ;  /* 0x00000008ff037819 */ /* 0x022fe40000011620 */
        /* <DEDUP_REMOVED lines=10> */
[----:B------:R-:W-:Y:S02]  /*14470*/  SHF.R.U32.HI R10, RZ, 0x8, R33 ;  /* 0x00000008ff0a7819 */ /* 0x000fe40000011621 */
[----:B------:R-:W-:Y:S01]  /*14480*/  PRMT R47, R12, 0x7604, R13 ;  /* 0x000076040c2f7816 */ /* 0x000fe2000000000d */
[----:B------:R-:W-:Y:S01]  /*14490*/  IMAD.SHL.U32 R9, R9, 0x800, RZ ;  /* 0x0000080009097824 */ /* 0x000fe200078e00ff */
[----:B------:R-:W-:-:S02]  /*144a0*/  SHF.R.U32.HI R12, RZ, 0x8, R4 ;  /* 0x00000008ff0c7819 */ /* 0x000fc40000011604 */
[----:B------:R-:W-:Y:S02]  /*144b0*/  LOP3.LUT R11, R33, 0xff, RZ, 0xc0, !PT ;  /* 0x000000ff210b7812 */ /* 0x000fe400078ec0ff */
[----:B------:R-:W-:Y:S02]  /*144c0*/  LOP3.LUT R10, R10, 0xff, RZ, 0xc0, !PT ;  /* 0x000000ff0a0a7812 */ /* 0x000fe400078ec0ff */
[----:B------:R-:W-:Y:S02]  /*144d0*/  LOP3.LUT R8, R196, 0x30, R3, 0xf8, !PT ;  /* 0x00000030c4087812 */ /* 0x000fe400078ef803 */
[----:B------:R-:W-:Y:S02]  /*144e0*/  LOP3.LUT R13, R12, 0xff, RZ, 0xc0, !PT ;  /* 0x000000ff0c0d7812 */ /* 0x000fe400078ec0ff */
[----:B------:R-:W-:Y:S02]  /*144f0*/  PRMT R20, R10, 0x7604, R11 ;  /* 0x000076040a147816 */ /* 0x000fe4000000000b */
[----:B------:R-:W-:-:S02]  /*14500*/  LOP3.LUT R12, R8, R197, RZ, 0x3c, !PT ;  /* 0x000000c5080c7212 */ /* 0x000fc400078e3cff */
[----:B------:R-:W-:Y:S02]  /*14510*/  LOP3.LUT R3, R9, 0xffffe000, RZ, 0xc0, !PT ;  /* 0xffffe00009037812 */ /* 0x000fe400078ec0ff */
[----:B------:R-:W-:Y:S02]  /*14520*/  SHF.R.U32.HI R10, RZ, 0x8, R35 ;  /* 0x00000008ff0a7819 */ /* 0x000fe40000011623 */
[----:B------:R-:W-:Y:S02]  /*14530*/  IADD3 R3, R12, R198, R3 ;  /* 0x000000c60c037210 */ /* 0x000fe40007ffe003 */
[----:B------:R-:W-:Y:S02]  /*14540*/  LOP3.LUT R11, R35, 0xff, RZ, 0xc0, !PT ;  /* 0x000000ff230b7812 */ /* 0x000fe400078ec0ff */
[----:B------:R-:W-:Y:S02]  /*14550*/  LOP3.LUT R10, R10, 0xff, RZ, 0xc0, !PT ;  /* 0x000000ff0a0a7812 */ /* 0x000fe400078ec0ff */
[----:B------:R-:W-:-:S02]  /*14560*/  LOP3.LUT R14, R4, 0xff, RZ, 0xc0, !PT ;  /* 0x000000ff040e7812 */ /* 0x000fc400078ec0ff */
[----:B------:R-:W-:Y:S02]  /*14570*/  IADD3 R3, R16, R3, RZ ;  /* 0x0000000310037210 */ /* 0x000fe40007ffe0ff */
[----:B------:R-:W-:Y:S02]  /*14580*/  PRMT R46, R10, 0x7604, R11 ;  /* 0x000076040a2e7816 */ /* 0x000fe4000000000b */
[----:B------:R-:W1:Y:S01]  /*14590*/  LDS.128 R8, [R222+0x14400] ;  /* 0x01440000de087984 */ /* 0x000e620000000c00 */
[----:B------:R-:W-:Y:S02]  /*145a0*/  PRMT R51, R13, 0x7604, R14 ;  /* 0x000076040d337816 */ /* 0x000fe4000000000e */
[----:B------:R-:W-:Y:S01]  /*145b0*/  SHF.R.U32.HI R49, RZ, 0x8, R6 ;  /* 0x00000008ff317819 */ /* 0x000fe20000011606 */
[----:B------:R-:W2:Y:S01]  /*145c0*/  LDS.128 R12, [R3+0x14400] ;  /* 0x01440000030c7984 */ /* 0x000ea20000000c00 */
[----:B------:R-:W-:Y:S02]  /*145d0*/  SHF.R.U32.HI R45, RZ, 0x8, R5 ;  /* 0x00000008ff2d7819 */ /* 0x000fe40000011605 */
[----:B------:R-:W-:-:S02]  /*145e0*/  LOP3.LUT R50, R6, 0xff, RZ, 0xc0, !PT ;  /* 0x000000ff06327812 */ /* 0x000fc400078ec0ff */
[----:B------:R-:W-:Y:S02]  /*145f0*/  LOP3.LUT R49, R49, 0xff, RZ, 0xc0, !PT ;  /* 0x000000ff31317812 */ /* 0x000fe400078ec0ff */
[----:B------:R-:W-:Y:S02]  /*14600*/  LOP3.LUT R48, R5, 0xff, RZ, 0xc0, !PT ;  /* 0x000000ff05307812 */ /* 0x000fe400078ec0ff */
[----:B------:R-:W-:Y:S02]  /*14610*/  LOP3.LUT R45, R45, 0xff, RZ, 0xc0, !PT ;  /* 0x000000ff2d2d7812 */ /* 0x000fe400078ec0ff */
[----:B------:R-:W-:Y:S02]  /*14620*/  PRMT R57, R49, 0x7604, R50 ;  /* 0x0000760431397816 */ /* 0x000fe40000000032 */
[----:B------:R-:W-:Y:S02]  /*14630*/  SHF.R.U32.HI R49, RZ, 0x10, R35 ;  /* 0x00000010ff317819 */ /* 0x000fe40000011623 */
[----:B------:R-:W-:-:S02]  /*14640*/  SHF.R.U32.HI R52, RZ, 0x8, R7 ;  /* 0x00000008ff347819 */ /* 0x000fc40000011607 */
[----:B------:R-:W-:Y:S01]  /*14650*/  PRMT R48, R45, 0x7604, R48 ;  /* 0x000076042d307816 */ /* 0x000fe20000000030 */
[----:B------:R-:W-:Y:S01]  /*14660*/  IMAD.U32 R49, R49, 0x10000, RZ ;  /* 0x0001000031317824 */ /* 0x000fe200078e00ff */
[----:B------:R-:W-:Y:S02]  /*14670*/  SHF.R.U32.HI R55, RZ, 0x10, R5 ;  /* 0x00000010ff377819 */ /* 0x000fe40000011605 */
[----:B------:R-:W-:Y:S02]  /*14680*/  SHF.R.U32.HI R45, RZ, 0x10, R33 ;  /* 0x00000010ff2d7819 */ /* 0x000fe40000011621 */
[----:B------:R-:W-:Y:S01]  /*14690*/  LOP3.LUT R53, R7, 0xff, RZ, 0xc0, !PT ;  /* 0x000000ff07357812 */ /* 0x000fe200078ec0ff */
[----:B------:R-:W-:Y:S01]  /*146a0*/  IMAD.U32 R55, R55, 0x10000, RZ ;  /* 0x0001000037377824 */ /* 0x000fe200078e00ff */
[----:B------:R-:W-:Y:S01]  /*146b0*/  LOP3.LUT R52, R52, 0xff, RZ, 0xc0, !PT ;  /* 0x000000ff34347812 */ /* 0x000fe200078ec0ff */
[----:B------:R-:W-:Y:S01]  /*146c0*/  IMAD.U32 R45, R45, 0x10000, RZ ;  /* 0x000100002d2d7824 */ /* 0x000fe200078e00ff */
[----:B------:R-:W-:-:S02]  /*146d0*/  SHF.R.U32.HI R59, RZ, 0x10, R7 ;  /* 0x00000010ff3b7819 */ /* 0x000fc40000011607 */
[----:B------:R-:W-:Y:S02]  /*146e0*/  LOP3.LUT R21, R21, 0xff0000, R32, 0xf8, !PT ;  /* 0x00ff000015157812 */ /* 0x000fe400078ef820 */
[----:B------:R-:W-:Y:S01]  /*146f0*/  PRMT R52, R52, 0x7604, R53 ;  /* 0x0000760434347816 */ /* 0x000fe20000000035 */
[----:B------:R-:W-:Y:S01]  /*14700*/  IMAD.U32 R59, R59, 0x10000, RZ ;  /* 0x000100003b3b7824 */ /* 0x000fe200078e00ff */
[----:B------:R-:W-:Y:S02]  /*14710*/  LOP3.LUT R53, R46, 0xff0000, R49, 0xf8, !PT ;  /* 0x00ff00002e357812 */ /* 0x000fe400078ef831 */
[----:B------:R-:W-:Y:S02]  /*14720*/  LOP3.LUT R49, R47, 0xff0000, R34, 0xf8, !PT ;  /* 0x00ff00002f317812 */ /* 0x000fe400078ef822 */
[----:B------:R-:W-:Y:S02]  /*14730*/  LOP3.LUT R55, R48, 0xff0000, R55, 0xf8, !PT ;  /* 0x00ff000030377812 */ /* 0x000fe400078ef837 */
[----:B------:R-:W-:-:S02]  /*14740*/  LOP3.LUT R47, R21, 0xff000000, R32, 0xf8, !PT ;  /* 0xff000000152f7812 */ /* 0x000fc400078ef820 */
[----:B------:R-:W-:Y:S02]  /*14750*/  LOP3.LUT R45, R20, 0xff0000, R45, 0xf8, !PT ;  /* 0x00ff0000142d7812 */ /* 0x000fe400078ef82d */
[--C-:B------:R-:W-:Y:S02]  /*14760*/  LOP3.LUT R21, R51, 0xff0000, R4.reuse, 0xf8, !PT ;  /* 0x00ff000033157812 */ /* 0x100fe400078ef804 */
[----:B------:R-:W-:Y:S02]  /*14770*/  LOP3.LUT R59, R52, 0xff0000, R59, 0xf8, !PT ;  /* 0x00ff0000343b7812 */ /* 0x000fe400078ef83b */
[----:B------:R-:W-:Y:S02]  /*14780*/  LOP3.LUT R55, R55, 0xff000000, R5, 0xf8, !PT ;  /* 0xff00000037377812 */ /* 0x000fe400078ef805 */
[----:B------:R-:W-:Y:S02]  /*14790*/  LOP3.LUT R48, R45, 0xff000000, R33, 0xf8, !PT ;  /* 0xff0000002d307812 */ /* 0x000fe400078ef821 */
[----:B------:R-:W-:-:S02]  /*147a0*/  LOP3.LUT R52, R21, 0xff000000, R4, 0xf8, !PT ;  /* 0xff00000015347812 */ /* 0x000fc400078ef804 */
[-C--:B-1----:R-:W-:Y:S02]  /*147b0*/  F2FP.F16.E4M3.UNPACK_B R21, R11.reuse ;  /* 0x0000000bff15723e */ /* 0x082fe400020006ff */
[----:B------:R-:W-:Y:S02]  /*147c0*/  F2FP.F16.E4M3.UNPACK_B R32, R11.H1 ;  /* 0x0000000bff20723e */ /* 0x000fe400030006ff */
[----:B------:R-:W-:Y:S02]  /*147d0*/  LOP3.LUT R57, R57, 0xff0000, R6, 0xf8, !PT ;  /* 0x00ff000039397812 */ /* 0x000fe400078ef806 */
[-C--:B------:R-:W-:Y:S02]  /*147e0*/  F2FP.F16.E4M3.UNPACK_B R11, R10.reuse ;  /* 0x0000000aff0b723e */ /* 0x080fe400020006ff */
[----:B------:R-:W-:Y:S02]  /*147f0*/  F2FP.F16.E4M3.UNPACK_B R20, R10.H1 ;  /* 0x0000000aff14723e */ /* 0x000fe400030006ff */
[----:B------:R-:W-:-:S02]  /*14800*/  LOP3.LUT R51, R49, 0xff000000, R34, 0xf8, !PT ;  /* 0xff00000031337812 */ /* 0x000fc400078ef822 */
[----:B------:R-:W-:Y:S02]  /*14810*/  F2FP.F16.E4M3.UNPACK_B R54, R55 ;  /* 0x00000037ff36723e */ /* 0x000fe400020006ff */
[----:B--2---:R-:W-:Y:S02]  /*14820*/  F2FP.F16.E4M3.UNPACK_B R10, R13 ;  /* 0x0000000dff0a723e */ /* 0x004fe400020006ff */
[----:B------:R-:W-:Y:S01]  /*14830*/  F2FP.F16.E4M3.UNPACK_B R49, R48 ;  /* 0x00000030ff31723e */ /* 0x000fe200020006ff */
[----:B------:R-:W-:Y:S01]  /*14840*/  HADD2.F32 R56, -RZ, R54.H0_H0 ;  /* 0x20000036ff387230 */ /* 0x000fe20000004100 */
[----:B------:R-:W-:Y:S01]  /*14850*/  LOP3.LUT R58, R57, 0xff000000, R6, 0xf8, !PT ;  /* 0xff000000393a7812 */ /* 0x000fe200078ef806 */
[----:B------:R-:W-:Y:S01]  /*14860*/  HADD2.F32 R5, -RZ, R10.H0_H0 ;  /* 0x2000000aff057230 */ /* 0x000fe20000004100 */
[-C--:B------:R-:W-:Y:S01]  /*14870*/  F2FP.F16.E4M3.UNPACK_B R6, R9.reuse ;  /* 0x00000009ff06723e */ /* 0x080fe200020006ff */
[--C-:B------:R-:W-:Y:S01]  /*14880*/  HADD2.F32 R50, -RZ, R49.reuse.H0_H0 ;  /* 0x20000031ff327230 */ /* 0x100fe20000004100 */
[----:B------:R-:W-:Y:S01]  /*14890*/  LOP3.LUT R59, R59, 0xff000000, R7, 0xf8, !PT ;  /* 0xff0000003b3b7812 */ /* 0x000fe200078ef807 */
[----:B------:R-:W-:Y:S01]  /*148a0*/  HADD2.F32 R57, -RZ, R54.H1_H1 ;  /* 0x30000036ff397230 */ /* 0x000fe20000004100 */
[----:B------:R-:W-:Y:S01]  /*148b0*/  F2FP.F16.E4M3.UNPACK_B R7, R9.H1 ;  /* 0x00000009ff07723e */ /* 0x000fe200030006ff */
[----:B------:R-:W-:Y:S01]  /*148c0*/  HADD2.F32 R9, -RZ, R6.H0_H0 ;  /* 0x20000006ff097230 */ /* 0x000fe20000004100 */
[----:B------:R-:W-:Y:S01]  /*148d0*/  LOP3.LUT R53, R53, 0xff000000, R35, 0xf8, !PT ;  /* 0xff00000035357812 */ /* 0x000fe200078ef823 */
[C---:B------:R-:W-:Y:S01]  /*148e0*/  FMUL.FTZ R60, R5.reuse, R56 ;  /* 0x00000038053c7220 */ /* 0x040fe20000410000 */
[-C--:B------:R-:W-:Y:S01]  /*148f0*/  F2FP.F16.E4M3.UNPACK_B R45, R15.reuse ;  /* 0x0000000fff2d723e */ /* 0x080fe200020006ff */
[----:B------:R-:W-:Y:S01]  /*14900*/  HADD2.F32 R49, -RZ, R49.H1_H1 ;  /* 0x30000031ff317230 */ /* 0x000fe20000004100 */
[----:B------:R-:W-:Y:S01]  /*14910*/  F2FP.F16.E4M3.UNPACK_B R46, R15.H1 ;  /* 0x0000000fff2e723e */ /* 0x000fe200030006ff */
[-C--:B------:R-:W-:Y:S01]  /*14920*/  FMUL.FTZ R15, R5, R50.reuse ;  /* 0x00000032050f7220 */ /* 0x080fe20000410000 */
[----:B------:R-:W-:Y:S01]  /*14930*/  F2FP.F16.E4M3.UNPACK_B R33, R13.H1 ;  /* 0x0000000dff21723e */ /* 0x000fe200030006ff */
[C---:B------:R-:W-:Y:S01]  /*14940*/  FFMA.FTZ R5, R9.reuse, R50, -R60 ;  /* 0x0000003209057223 */ /* 0x040fe2000001083c */
[----:B------:R-:W-:Y:S01]  /*14950*/  F2FP.F16.E4M3.UNPACK_B R34, R14 ;  /* 0x0000000eff22723e */ /* 0x000fe200020006ff */
[----:B------:R-:W-:Y:S01]  /*14960*/  FFMA.FTZ R9, R9, R56, R15 ;  /* 0x0000003809097223 */ /* 0x000fe2000001000f */
[----:B------:R-:W-:Y:S01]  /*14970*/  F2FP.F16.E4M3.UNPACK_B R35, R14.H1 ;  /* 0x0000000eff23723e */ /* 0x000fe200030006ff */
[----:B------:R-:W-:Y:S01]  /*14980*/  HADD2.F32 R14, -RZ, R10.H1_H1 ;  /* 0x3000000aff0e7230 */ /* 0x000fe20000004100 */
[----:B------:R-:W-:Y:S01]  /*14990*/  F2FP.F16.E4M3.UNPACK_B R55, R55.H1 ;  /* 0x00000037ff37723e */ /* 0x000fe200030006ff */
[----:B------:R-:W-:Y:S01]  /*149a0*/  HADD2.F32 R6, -RZ, R6.H1_H1 ;  /* 0x30000006ff067230 */ /* 0x000fe20000004100 */
[----:B------:R-:W-:Y:S01]  /*149b0*/  F2FP.F16.E4M3.UNPACK_B R48, R48.H1 ;  /* 0x00000030ff30723e */ /* 0x000fe200030006ff */
[----:B------:R-:W-:-:S02]  /*149c0*/  HADD2.F32 R15, -RZ, R33.H0_H0 ;  /* 0x20000021ff0f7230 */ /* 0x000fc40000004100 */
[C---:B------:R-:W-:Y:S01]  /*149d0*/  FMUL.FTZ R61, R14.reuse, R57 ;  /* 0x000000390e3d7220 */ /* 0x040fe20000410000 */
[----:B------:R-:W-:Y:S02]  /*149e0*/  HADD2.F32 R54, -RZ, R55.H0_H0 ;  /* 0x20000037ff367230 */ /* 0x000fe40000004100 */
[-C--:B------:R-:W-:Y:S01]  /*149f0*/  FMUL.FTZ R14, R14, R49.reuse ;  /* 0x000000310e0e7220 */ /* 0x080fe20000410000 */
[----:B------:R-:W-:Y:S02]  /*14a00*/  HADD2.F32 R50, -RZ, R48.H0_H0 ;  /* 0x20000030ff327230 */ /* 0x000fe40000004100 */
[C---:B------:R-:W-:Y:S01]  /*14a10*/  FFMA.FTZ R56, R6.reuse, R49, -R61 ;  /* 0x0000003106387223 */ /* 0x040fe2000001083d */
[----:B------:R-:W-:Y:S02]  /*14a20*/  HADD2.F32 R10, -RZ, R7.H0_H0 ;  /* 0x20000007ff0a7230 */ /* 0x000fe40000004100 */
[C---:B------:R-:W-:Y:S01]  /*14a30*/  FMUL.FTZ R63, R15.reuse, R54 ;  /* 0x000000360f3f7220 */ /* 0x040fe20000410000 */
[----:B------:R-:W-:Y:S01]  /*14a40*/  F2FP.F16.E4M3.UNPACK_B R49, R59 ;  /* 0x0000003bff31723e */ /* 0x000fe200020006ff */
[-C--:B------:R-:W-:Y:S01]  /*14a50*/  FMUL.FTZ R15, R15, R50.reuse ;  /* 0x000000320f0f7220 */ /* 0x080fe20000410000 */
[----:B------:R-:W-:Y:S01]  /*14a60*/  FFMA.FTZ R60, R6, R57, R14 ;  /* 0x00000039063c7223 */ /* 0x000fe2000001000e */
[----:B------:R-:W-:Y:S01]  /*14a70*/  FFMA.FTZ R63, R10, R50, -R63 ;  /* 0x000000320a3f7223 */ /* 0x000fe2000001083f */
[----:B------:R-:W-:-:S02]  /*14a80*/  HADD2.F32 R50, -RZ, R55.H1_H1 ;  /* 0x30000037ff327230 */ /* 0x000fc40000004100 */
[----:B------:R-:W-:Y:S01]  /*14a90*/  FFMA.FTZ R54, R10, R54, R15 ;  /* 0x000000360a367223 */ /* 0x000fe2000001000f */
[----:B------:R-:W-:Y:S01]  /*14aa0*/  F2FP.F16.E4M3.UNPACK_B R14, R53 ;  /* 0x00000035ff0e723e */ /* 0x000fe200020006ff */
[----:B------:R-:W-:Y:S01]  /*14ab0*/  HADD2.F32 R33, -RZ, R33.H1_H1 ;  /* 0x30000021ff217230 */ /* 0x000fe20000004100 */
[----:B------:R-:W-:Y:S01]  /*14ac0*/  F2FP.F16.E4M3.UNPACK_B R59, R59.H1 ;  /* 0x0000003bff3b723e */ /* 0x000fe200030006ff */
[----:B------:R-:W-:Y:S01]  /*14ad0*/  HADD2.F32 R48, -RZ, R48.H1_H1 ;  /* 0x30000030ff307230 */ /* 0x000fe20000004100 */
[----:B------:R-:W-:Y:S01]  /*14ae0*/  F2FP.F16.E4M3.UNPACK_B R53, R53.H1 ;  /* 0x00000035ff35723e */ /* 0x000fe200030006ff */
[----:B------:R-:W-:Y:S02]  /*14af0*/  HADD2.F32 R55, -RZ, R49.H0_H0 ;  /* 0x20000031ff377230 */ /* 0x000fe40000004100 */
[C---:B------:R-:W-:Y:S01]  /*14b00*/  FMUL.FTZ R62, R33.reuse, R50 ;  /* 0x00000032213e7220 */ /* 0x040fe20000410000 */
[----:B------:R-:W-:Y:S02]  /*14b10*/  HADD2.F32 R10, -RZ, R45.H0_H0 ;  /* 0x2000002dff0a7230 */ /* 0x000fe40000004100 */
[----:B------:R-:W-:Y:S01]  /*14b20*/  FMUL.FTZ R33, R33, R48 ;  /* 0x0000003021217220 */ /* 0x000fe20000410000 */
[----:B------:R-:W-:Y:S01]  /*14b30*/  HADD2.F32 R7, -RZ, R7.H1_H1 ;  /* 0x30000007ff077230 */ /* 0x000fe20000004100 */
[----:B------:R-:W-:Y:S01]  /*14b40*/  F2FP.F16.E4M3.UNPACK_B R13, R12 ;  /* 0x0000000cff0d723e */ /* 0x000fe200020006ff */
[----:B------:R-:W-:-:S02]  /*14b50*/  HADD2.F32 R15, -RZ, R14.H0_H0 ;  /* 0x2000000eff0f7230 */ /* 0x000fc40000004100 */
[C---:B------:R-:W-:Y:S01]  /*14b60*/  FMUL.FTZ R61, R10.reuse, R55 ;  /* 0x000000370a3d7220 */ /* 0x040fe20000410000 */
[----:B------:R-:W-:Y:S02]  /*14b70*/  HADD2.F32 R6, -RZ, R21.H0_H0 ;  /* 0x20000015ff067230 */ /* 0x000fe40000004100 */
[C---:B------:R-:W-:Y:S01]  /*14b80*/  FFMA.FTZ R62, R7.reuse, R48, -R62 ;  /* 0x00000030073e7223 */ /* 0x040fe2000001083e */
[----:B------:R-:W-:Y:S01]  /*14b90*/  FFMA.FTZ R57, R7, R50, R33 ;  /* 0x0000003207397223 */ /* 0x000fe20000010021 */
[-C--:B------:R-:W-:Y:S01]  /*14ba0*/  FMUL.FTZ R10, R10, R15.reuse ;  /* 0x0000000f0a0a7220 */ /* 0x080fe20000410000 */
[----:B------:R-:W-:Y:S02]  /*14bb0*/  HADD2.F32 R7, -RZ, R46.H0_H0 ;  /* 0x2000002eff077230 */ /* 0x000fe40000004100 */
[C---:B------:R-:W-:Y:S01]  /*14bc0*/  FFMA.FTZ R61, R6.reuse, R15, -R61 ;  /* 0x0000000f063d7223 */ /* 0x040fe2000001083d */
[----:B------:R-:W-:Y:S02]  /*14bd0*/  HADD2.F32 R15, -RZ, R59.H0_H0 ;  /* 0x2000003bff0f7230 */ /* 0x000fe40000004100 */
        /* <DEDUP_REMOVED lines=13> */
[-C--:B------:R-:W-:Y:S01]  /*14cb0*/  F2FP.F16.E4M3.UNPACK_B R4, R8.reuse ;  /* 0x00000008ff04723e */ /* 0x080fe200020006ff */
[----:B------:R-:W-:Y:S01]  /*14cc0*/  FFMA.FTZ R66, R6, R15, R66 ;  /* 0x0000000f06427223 */ /* 0x000fe20000010042 */
[----:B------:R-:W-:Y:S01]  /*14cd0*/  F2FP.F16.E4M3.UNPACK_B R8, R8.H1 ;  /* 0x00000008ff08723e */ /* 0x000fe200030006ff */
[-C--:B------:R-:W-:Y:S01]  /*14ce0*/  FMUL.FTZ R45, R45, R14.reuse ;  /* 0x0000000e2d2d7220 */ /* 0x080fe20000410000 */
[----:B------:R-:W-:Y:S01]  /*14cf0*/  FFMA.FTZ R50, R21, R14, -R50 ;  /* 0x0000000e15327223 */ /* 0x000fe20000010832 */
[----:B------:R-:W-:Y:S01]  /*14d00*/  HADD2.F32 R53, -RZ, R53.H1_H1 ;  /* 0x30000035ff357230 */ /* 0x000fe20000004100 */
[----:B------:R-:W-:Y:S01]  /*14d10*/  F2FP.F16.E4M3.UNPACK_B R15, R52.H1 ;  /* 0x00000034ff0f723e */ /* 0x000fe200030006ff */
[----:B------:R-:W-:-:S02]  /*14d20*/  HADD2.F32 R59, -RZ, R59.H1_H1 ;  /* 0x3000003bff3b7230 */ /* 0x000fc40000004100 */
[----:B------:R-:W-:Y:S01]  /*14d30*/  FFMA.FTZ R64, R21, R48, R45 ;  /* 0x0000003015407223 */ /* 0x000fe2000001002d */
[----:B------:R-:W-:Y:S01]  /*14d40*/  HADD2.F32 R46, -RZ, R46.H1_H1 ;  /* 0x3000002eff2e7230 */ /* 0x000fe20000004100 */
[----:B------:R-:W-:Y:S01]  /*14d50*/  F2FP.F16.E4M3.UNPACK_B R52, R52 ;  /* 0x00000034ff34723e */ /* 0x000fe200020006ff */
[----:B------:R-:W-:Y:S01]  /*14d60*/  HADD2.F32 R7, -RZ, R12.H0_H0 ;  /* 0x2000000cff077230 */ /* 0x000fe20000004100 */
[----:B------:R-:W-:Y:S01]  /*14d70*/  F2FP.F16.E4M3.UNPACK_B R47, R47 ;  /* 0x0000002fff2f723e */ /* 0x000fe200020006ff */
[----:B------:R-:W-:Y:S02]  /*14d80*/  HADD2.F32 R14, -RZ, R10.H0_H0 ;  /* 0x2000000aff0e7230 */ /* 0x000fe40000004100 */
[C---:B------:R-:W-:Y:S01]  /*14d90*/  FMUL.FTZ R45, R46.reuse, R59 ;  /* 0x0000003b2e2d7220 */ /* 0x040fe20000410000 */
[----:B------:R-:W-:Y:S02]  /*14da0*/  HADD2.F32 R21, -RZ, R15.H0_H0 ;  /* 0x2000000fff157230 */ /* 0x000fe40000004100 */
[----:B------:R-:W-:Y:S01]  /*14db0*/  FMUL.FTZ R48, R46, R53 ;  /* 0x000000352e307220 */ /* 0x000fe20000410000 */
[----:B------:R-:W-:-:S02]  /*14dc0*/  HADD2.F32 R6, -RZ, R8.H0_H0 ;  /* 0x20000008ff067230 */ /* 0x000fc40000004100 */
[C---:B------:R-:W-:Y:S01]  /*14dd0*/  FMUL.FTZ R46, R7.reuse, R14 ;  /* 0x0000000e072e7220 */ /* 0x040fe20000410000 */
[----:B------:R-:W-:Y:S02]  /*14de0*/  HADD2.F32 R32, -RZ, R32.H1_H1 ;  /* 0x30000020ff207230 */ /* 0x000fe40000004100 */
[-C--:B------:R-:W-:Y:S01]  /*14df0*/  FMUL.FTZ R33, R7, R21.reuse ;  /* 0x0000001507217220 */ /* 0x080fe20000410000 */
[----:B------:R-:W-:Y:S02]  /*14e00*/  HADD2.F32 R12, -RZ, R12.H1_H1 ;  /* 0x3000000cff0c7230 */ /* 0x000fe40000004100 */
[----:B------:R-:W-:Y:S01]  /*14e10*/  FFMA.FTZ R46, R6, R21, R46 ;  /* 0x00000015062e7223 */ /* 0x000fe2000001002e */
[----:B------:R-:W-:Y:S02]  /*14e20*/  HADD2.F32 R21, -RZ, R15.H1_H1 ;  /* 0x3000000fff157230 */ /* 0x000fe40000004100 */
[----:B------:R-:W-:Y:S01]  /*14e30*/  FFMA.FTZ R68, R32, R53, -R45 ;  /* 0x0000003520447223 */ /* 0x000fe2000001082d */
[----:B------:R-:W-:-:S02]  /*14e40*/  HADD2.F32 R15, -RZ, R10.H1_H1 ;  /* 0x3000000aff0f7230 */ /* 0x000fc40000004100 */
[----:B------:R-:W-:Y:S01]  /*14e50*/  FFMA.FTZ R33, R6, R14, -R33 ;  /* 0x0000000e06217223 */ /* 0x000fe20000010821 */
[----:B------:R-:W-:Y:S02]  /*14e60*/  HADD2.F32 R8, -RZ, R8.H1_H1 ;  /* 0x30000008ff087230 */ /* 0x000fe40000004100 */
[C---:B------:R-:W-:Y:S01]  /*14e70*/  FMUL.FTZ R45, R12.reuse, R21 ;  /* 0x000000150c2d7220 */ /* 0x040fe20000410000 */
[----:B------:R-:W-:Y:S02]  /*14e80*/  HADD2.F32 R10, -RZ, R52.H0_H0 ;  /* 0x20000034ff0a7230 */ /* 0x000fe40000004100 */
[-C--:B------:R-:W-:Y:S01]  /*14e90*/  FMUL.FTZ R12, R12, R15.reuse ;  /* 0x0000000f0c0c7220 */ /* 0x080fe20000410000 */
[----:B------:R-:W-:Y:S02]  /*14ea0*/  HADD2.F32 R7, -RZ, R13.H0_H0 ;  /* 0x2000000dff077230 */ /* 0x000fe40000004100 */
[----:B------:R-:W-:Y:S01]  /*14eb0*/  FFMA.FTZ R14, R8, R15, -R45 ;  /* 0x0000000f080e7223 */ /* 0x000fe2000001082d */
[----:B------:R-:W-:-:S02]  /*14ec0*/  HADD2.F32 R6, -RZ, R4.H0_H0 ;  /* 0x20000004ff067230 */ /* 0x000fc40000004100 */
[----:B------:R-:W-:Y:S01]  /*14ed0*/  FFMA.FTZ R45, R8, R21, R12 ;  /* 0x00000015082d7223 */ /* 0x000fe2000001000c */
[----:B------:R-:W-:Y:S02]  /*14ee0*/  HADD2.F32 R8, -RZ, R47.H0_H0 ;  /* 0x2000002fff087230 */ /* 0x000fe40000004100 */
[C---:B------:R-:W-:Y:S01]  /*14ef0*/  FMUL.FTZ R15, R7.reuse, R10 ;  /* 0x0000000a070f7220 */ /* 0x040fe20000410000 */
[----:B------:R-:W-:Y:S02]  /*14f00*/  HADD2.F32 R52, -RZ, R52.H1_H1 ;  /* 0x30000034ff347230 */ /* 0x000fe40000004100 */
[----:B------:R-:W-:Y:S01]  /*14f10*/  FFMA.FTZ R59, R32, R59, R48 ;  /* 0x0000003b203b7223 */ /* 0x000fe20000010030 */
[----:B------:R-:W-:Y:S02]  /*14f20*/  HADD2.F32 R13, -RZ, R13.H1_H1 ;  /* 0x3000000dff0d7230 */ /* 0x000fe40000004100 */
[----:B------:R-:W-:Y:S01]  /*14f30*/  FMUL.FTZ R7, R7, R8 ;  /* 0x0000000807077220 */ /* 0x000fe20000410000 */
[----:B------:R-:W-:-:S02]  /*14f40*/  HADD2.F32 R47, -RZ, R47.H1_H1 ;  /* 0x3000002fff2f7230 */ /* 0x000fc40000004100 */
[C---:B------:R-:W-:Y:S01]  /*14f50*/  FFMA.FTZ R12, R6.reuse, R8, -R15 ;  /* 0x00000008060c7223 */ /* 0x040fe2000001080f */
[----:B------:R-:W-:Y:S01]  /*14f60*/  HADD2.F32 R4, -RZ, R4.H1_H1 ;  /* 0x30000004ff047230 */ /* 0x000fe20000004100 */
[----:B------:R-:W-:Y:S01]  /*14f70*/  F2FP.F16.E4M3.UNPACK_B R8, R58.H1 ;  /* 0x0000003aff08723e */ /* 0x000fe200030006ff */
[C---:B------:R-:W-:Y:S01]  /*14f80*/  FMUL.FTZ R15, R13.reuse, R52 ;  /* 0x000000340d0f7220 */ /* 0x040fe20000410000 */
[----:B------:R-:W-:Y:S01]  /*14f90*/  FFMA.FTZ R10, R6, R10, R7 ;  /* 0x0000000a060a7223 */ /* 0x000fe20000010007 */
[----:B------:R-:W-:Y:S01]  /*14fa0*/  FMUL.FTZ R13, R13, R47 ;  /* 0x0000002f0d0d7220 */ /* 0x000fe20000410000 */
[----:B------:R-:W-:Y:S01]  /*14fb0*/  F2FP.F16.E4M3.UNPACK_B R7, R51.H1 ;  /* 0x00000033ff07723e */ /* 0x000fe200030006ff */
[C---:B------:R-:W-:Y:S01]  /*14fc0*/  FFMA.FTZ R47, R4.reuse, R47, -R15 ;  /* 0x0000002f042f7223 */ /* 0x040fe2000001080f */
[----:B------:R-:W-:Y:S02]  /*14fd0*/  HADD2.F32 R15, -RZ, R8.H0_H0 ;  /* 0x20000008ff0f7230 */ /* 0x000fe40000004100 */
[----:B------:R-:W-:Y:S01]  /*14fe0*/  FFMA.FTZ R21, R4, R52, R13 ;  /* 0x0000003404157223 */ /* 0x000fe2000001000d */
[----:B------:R-:W-:Y:S01]  /*14ff0*/  HADD2.F32 R6, -RZ, R35.H0_H0 ;  /* 0x20000023ff067230 */ /* 0x000fe20000004100 */
[----:B------:R-:W-:Y:S01]  /*15000*/  F2FP.F16.E4M3.UNPACK_B R58, R58 ;  /* 0x0000003aff3a723e */ /* 0x000fe200020006ff */
        /* <DEDUP_REMOVED lines=16> */
[--C-:B------:R-:W-:Y:S02]  /*15110*/  HADD2.F32 R13, -RZ, R58.reuse.H0_H0 ;  /* 0x2000003aff0d7230 */ /* 0x100fe40000004100 */
        /* <DEDUP_REMOVED lines=8> */
[CC--:B------:R-:W-:Y:S01]  /*151a0*/  FMUL.FTZ R20, R34.reuse, R58.reuse ;  /* 0x0000003a22147220 */ /* 0x0c0fe20000410000 */
        /* <DEDUP_REMOVED lines=13> */
[----:B------:R-:W-:-:S02]  /*15280*/  F2FP.SATFINITE.E4M3.F32.PACK_AB_MERGE_C R5, R56, R5, R62 ;  /* 0x000000053805723e */ /* 0x000fc4000480703e */
[----:B------:R-:W-:Y:S02]  /*15290*/  F2FP.SATFINITE.E4M3.F32.PACK_AB_MERGE_C R7, R50, R61, R7 ;  /* 0x0000003d3207723e */ /* 0x000fe40004807007 */
        /* <DEDUP_REMOVED lines=8> */
.L_x_2353:
[----:B------:R-:W-:Y:S05]  /*15320*/  BSYNC B1 ;  /* 0x0000000000017941 */ /* 0x000fea0003800000 */
.L_x_2352:
[----:B------:R-:W-:Y:S04]  /*15330*/  BSSY B1, `(.L_x_2354) ;  /* 0x0000100000017945 */ /* 0x000fe80003800000 */
[----:B------:R-:W-:Y:S05]  /*15340*/  @P1 BRA `(.L_x_2355) ;  /* 0x0000000c00f81947 */ /* 0x000fea0003800000 */
[----:B-12--5:R-:W-:Y:S02]  /*15350*/  SHF.R.U32.HI R3, RZ, 0x8, R36 ;  /* 0x00000008ff037819 */ /* 0x026fe40000011624 */
        /* <DEDUP_REMOVED lines=8> */
[----:B------:R-:W-:Y:S02]  /*153e0*/  SHF.R.U32.HI R10, RZ, 0x8, R24 ;  /* 0x00000008ff0a7819 */ /* 0x000fe40000011618 */
[----:B------:R-:W-:Y:S02]  /*153f0*/  SHF.L.U32 R5, R5, 0xb, RZ ;  /* 0x0000000b05057819 */ /* 0x000fe400000006ff */
[----:B------:R-:W-:Y:S02]  /*15400*/  LOP3.LUT R4, R196, 0x30, R3, 0xf8, !PT ;  /* 0x00000030c4047812 */ /* 0x000fe400078ef803 */
[----:B------:R-:W-:-:S02]  /*15410*/  SHF.R.U32.HI R7, RZ, 0x8, R37 ;  /* 0x00000008ff077819 */ /* 0x000fc40000011625 */
[----:B------:R-:W-:Y:S02]  /*15420*/  LOP3.LUT R8, R39, 0xff, RZ, 0xc0, !PT ;  /* 0x000000ff27087812 */ /* 0x000fe400078ec0ff */
[----:B------:R-:W-:Y:S02]  /*15430*/  LOP3.LUT R9, R24, 0xff, RZ, 0xc0, !PT ;  /* 0x000000ff18097812 */ /* 0x000fe400078ec0ff */
[----:B------:R-:W-:Y:S02]  /*15440*/  LOP3.LUT R3, R11, 0xff, RZ, 0xc0, !PT ;  /* 0x000000ff0b037812 */ /* 0x000fe400078ec0ff */
[----:B------:R-:W-:Y:S02]  /*15450*/  LOP3.LUT R10, R10, 0xff, RZ, 0xc0, !PT ;  /* 0x000000ff0a0a7812 */ /* 0x000fe400078ec0ff */
[----:B------:R-:W-:Y:S02]  /*15460*/  LOP3.LUT R4, R4, R197, RZ, 0x3c, !PT ;  /* 0x000000c504047212 */ /* 0x000fe400078e3cff */
[----:B------:R-:W-:-:S02]  /*15470*/  LOP3.LUT R5, R5, 0xffffe000, RZ, 0xc0, !PT ;  /* 0xffffe00005057812 */ /* 0x000fc400078ec0ff */
[----:B------:R-:W-:Y:S02]  /*15480*/  LOP3.LUT R6, R37, 0xff, RZ, 0xc0, !PT ;  /* 0x000000ff25067812 */ /* 0x000fe400078ec0ff */
[----:B------:R-:W-:Y:S02]  /*15490*/  LOP3.LUT R7, R7, 0xff, RZ, 0xc0, !PT ;  /* 0x000000ff07077812 */ /* 0x000fe400078ec0ff */
[----:B------:R-:W-:Y:S02]  /*154a0*/  PRMT R33, R3, 0x7604, R8 ;  /* 0x0000760403217816 */ /* 0x000fe40000000008 */
[----:B------:R-:W-:Y:S02]  /*154b0*/  PRMT R45, R10, 0x7604, R9 ;  /* 0x000076040a2d7816 */ /* 0x000fe40000000009 */
[----:B------:R-:W-:Y:S02]  /*154c0*/  IADD3 R3, R4, R198, R5 ;  /* 0x000000c604037210 */ /* 0x000fe40007ffe005 */
[----:B------:R-:W-:-:S02]  /*154d0*/  SHF.R.U32.HI R9, RZ, 0x8, R25 ;  /* 0x00000008ff097819 */ /* 0x000fc40000011619 */
[----:B------:R-:W-:Y:S01]  /*154e0*/  SHF.R.U32.HI R11, RZ, 0x8, R26 ;  /* 0x00000008ff0b7819 */ /* 0x000fe2000001161a */
[----:B------:R-:W-:Y:S01]  /*154f0*/  IMAD.IADD R3, R16, 0x1, R3 ;  /* 0x0000000110037824 */ /* 0x000fe200078e0203 */
[----:B------:R-:W-:Y:S02]  /*15500*/  PRMT R15, R7, 0x7604, R6 ;  /* 0x00007604070f7816 */ /* 0x000fe40000000006 */
[----:B------:R-:W-:Y:S02]  /*15510*/  SHF.R.U32.HI R7, RZ, 0x8, R38 ;  /* 0x00000008ff077819 */ /* 0x000fe40000011626 */
[----:B------:R-:W-:Y:S02]  /*15520*/  LOP3.LUT R8, R25, 0xff, RZ, 0xc0, !PT ;  /* 0x000000ff19087812 */ /* 0x000fe400078ec0ff */
[----:B------:R-:W-:Y:S02]  /*15530*/  LOP3.LUT R10, R26, 0xff, RZ, 0xc0, !PT ;  /* 0x000000ff1a0a7812 */ /* 0x000fe400078ec0ff */
[----:B------:R-:W-:-:S02]  /*15540*/  LOP3.LUT R9, R9, 0xff, RZ, 0xc0, !PT ;  /* 0x000000ff09097812 */ /* 0x000fc400078ec0ff */
[----:B------:R-:W-:Y:S02]  /*15550*/  LOP3.LUT R11, R11, 0xff, RZ, 0xc0, !PT ;  /* 0x000000ff0b0b7812 */ /* 0x000fe400078ec0ff */
[----:B------:R-:W-:Y:S02]  /*15560*/  LOP3.LUT R6, R38, 0xff, RZ, 0xc0, !PT ;  /* 0x000000ff26067812 */ /* 0x000fe400078ec0ff */
[----:B------:R-:W-:Y:S02]  /*15570*/  LOP3.LUT R7, R7, 0xff, RZ, 0xc0, !PT ;  /* 0x000000ff07077812 */ /* 0x000fe400078ec0ff */
[----:B------:R-:W-:Y:S02]  /*15580*/  PRMT R47, R9, 0x7604, R8 ;  /* 0x00007604092f7816 */ /* 0x000fe40000000008 */
[----:B------:R-:W-:Y:S02]  /*15590*/  PRMT R49, R11, 0x7604, R10 ;  /* 0x000076040b317816 */ /* 0x000fe4000000000a */
[----:B------:R-:W1:Y:S01]  /*155a0*/  LDS.128 R8, [R3+0x14400] ;  /* 0x0144000003087984 */ /* 0x000e620000000c00 */
[----:B------:R-:W-:-:S02]  /*155b0*/  PRMT R21, R7, 0x7604, R6 ;  /* 0x0000760407157816 */ /* 0x000fc40000000006 */
[----:B------:R-:W-:Y:S01]  /*155c0*/  SHF.R.U32.HI R35, RZ, 0x8, R27 ;  /* 0x00000008ff237819 */ /* 0x000fe2000001161b */
[----:B------:R-:W2:Y:S01]  /*155d0*/  LDS.128 R4, [R221+0x14400] ;  /* 0x01440000dd047984 */ /* 0x000ea20000000c00 */
[----:B------:R-:W-:Y:S02]  /*155e0*/  LOP3.LUT R12, R27, 0xff, RZ, 0xc0, !PT ;  /* 0x000000ff1b0c7812 */ /* 0x000fe400078ec0ff */
[----:B------:R-:W-:Y:S02]  /*155f0*/  LOP3.LUT R35, R35, 0xff, RZ, 0xc0, !PT ;  /* 0x000000ff23237812 */ /* 0x000fe400078ec0ff */
[----:B------:R-:W-:Y:S02]  /*15600*/  SHF.R.U32.HI R14, RZ, 0x10, R37 ;  /* 0x00000010ff0e7819 */ /* 0x000fe40000011625 */
[----:B------:R-:W-:Y:S02]  /*15610*/  PRMT R51, R35, 0x7604, R12 ;  /* 0x0000760423337816 */ /* 0x000fe4000000000c */
[----:B------:R-:W-:-:S02]  /*15620*/  SHF.R.U32.HI R12, RZ, 0x10, R36 ;  /* 0x00000010ff0c7819 */ /* 0x000fc40000011624 */
[----:B------:R-:W-:Y:S02]  /*15630*/  LOP3.LUT R14, R14, 0xff, RZ, 0xc0, !PT ;  /* 0x000000ff0e0e7812 */ /* 0x000fe400078ec0ff */
[----:B------:R-:W-:Y:S02]  /*15640*/  LOP3.LUT R12, R12, 0xff, RZ, 0xc0, !PT ;  /* 0x000000ff0c0c7812 */ /* 0x000fe400078ec0ff */
[----:B------:R-:W-:Y:S02]  /*15650*/  PRMT R15, R14, 0x7054, R15 ;  /* 0x000070540e0f7816 */ /* 0x000fe4000000000f */
[----:B------:R-:W-:Y:S02]  /*15660*/  SHF.R.U32.HI R14, RZ, 0x10, R25 ;  /* 0x00000010ff0e7819 */ /* 0x000fe40000011619 */
[----:B------:R-:W-:Y:S02]  /*15670*/  PRMT R13, R12, 0x7054, R13 ;  /* 0x000070540c0d7816 */ /* 0x000fe4000000000d */
[----:B------:R-:W-:-:S02]  /*15680*/  SHF.R.U32.HI R12, RZ, 0x10, R24 ;  /* 0x00000010ff0c7819 */ /* 0x000fc40000011618 */
[----:B------:R-:W-:Y:S02]  /*15690*/  SHF.R.U32.HI R20, RZ, 0x10, R38 ;  /* 0x00000010ff147819 */ /* 0x000fe40000011626 */
[----:B------:R-:W-:Y:S02]  /*156a0*/  LOP3.LUT R14, R14, 0xff, RZ, 0xc0, !PT ;  /* 0x000000ff0e0e7812 */ /* 0x000fe400078ec0ff */
[----:B------:R-:W-:Y:S02]  /*156b0*/  SHF.R.U32.HI R32, RZ, 0x10, R39 ;  /* 0x00000010ff207819 */ /* 0x000fe40000011627 */
[----:B------:R-:W-:Y:S02]  /*156c0*/  LOP3.LUT R12, R12, 0xff, RZ, 0xc0, !PT ;  /* 0x000000ff0c0c7812 */ /* 0x000fe400078ec0ff */
[----:B------:R-:W-:Y:S02]  /*156d0*/  LOP3.LUT R20, R20, 0xff, RZ, 0xc0, !PT ;  /* 0x000000ff14147812 */ /* 0x000fe400078ec0ff */
[----:B------:R-:W-:-:S02]  /*156e0*/  PRMT R47, R14, 0x7054, R47 ;  /* 0x000070540e2f7816 */ /* 0x000fc4000000002f */
[----:B------:R-:W-:Y:S02]  /*156f0*/  LOP3.LUT R32, R32, 0xff, RZ, 0xc0, !PT ;  /* 0x000000ff20207812 */ /* 0x000fe400078ec0ff */
[----:B------:R-:W-:Y:S02]  /*15700*/  PRMT R45, R12, 0x7054, R45 ;  /* 0x000070540c2d7816 */ /* 0x000fe4000000002d */
[----:B------:R-:W-:Y:S02]  /*15710*/  PRMT R21, R20, 0x7054, R21 ;  /* 0x0000705414157816 */ /* 0x000fe40000000015 */
[----:B------:R-:W-:Y:S02]  /*15720*/  LOP3.LUT R47, R47, 0xff000000, R25, 0xf8, !PT ;  /* 0xff0000002f2f7812 */ /* 0x000fe400078ef819 */
[----:B------:R-:W-:Y:S02]  /*15730*/  PRMT R35, R32, 0x7054, R33 ;  /* 0x0000705420237816 */ /* 0x000fe40000000021 */
[----:B------:R-:W-:-:S02]  /*15740*/  SHF.R.U32.HI R20, RZ, 0x10, R26 ;  /* 0x00000010ff147819 */ /* 0x000fc4000001161a */
[----:B------:R-:W-:Y:S02]  /*15750*/  LOP3.LUT R33, R13, 0xff000000, R36, 0xf8, !PT ;  /* 0xff0000000d217812 */ /* 0x000fe400078ef824 */
[----:B------:R-:W-:Y:S02]  /*15760*/  LOP3.LUT R36, R15, 0xff000000, R37, 0xf8, !PT ;  /* 0xff0000000f247812 */ /* 0x000fe400078ef825 */
[----:B------:R-:W-:Y:S02]  /*15770*/  LOP3.LUT R45, R45, 0xff000000, R24, 0xf8, !PT ;  /* 0xff0000002d2d7812 */ /* 0x000fe400078ef818 */
[----:B------:R-:W-:Y:S02]  /*15780*/  SHF.R.U32.HI R32, RZ, 0x10, R27 ;  /* 0x00000010ff207819 */ /* 0x000fe4000001161b */
[----:B------:R-:W-:Y:S02]  /*15790*/  F2FP.F16.E4M3.UNPACK_B R37, R47 ;  /* 0x0000002fff25723e */ /* 0x000fe400020006ff */
[----:B-1----:R-:W-:-:S02]  /*157a0*/  F2FP.F16.E4M3.UNPACK_B R24, R9 ;  /* 0x00000009ff18723e */ /* 0x002fc400020006ff */
[----:B------:R-:W-:Y:S01]  /*157b0*/  LOP3.LUT R20, R20, 0xff, RZ, 0xc0, !PT ;  /* 0x000000ff14147812 */ /* 0x000fe200078ec0ff */
[----:B------:R-:W-:Y:S01]  /*157c0*/  HADD2.F32 R46, -RZ, R37.H0_H0 ;  /* 0x20000025ff2e7230 */ /* 0x000fe20000004100 */
[----:B------:R-:W-:Y:S02]  /*157d0*/  F2FP.F16.E4M3.UNPACK_B R34, R36 ;  /* 0x00000024ff22723e */ /* 0x000fe400020006ff */
[----:B------:R-:W-:Y:S02]  /*157e0*/  LOP3.LUT R32, R32, 0xff, RZ, 0xc0, !PT ;  /* 0x000000ff20207812 */ /* 0x000fe400078ec0ff */
[-C--:B--2---:R-:W-:Y:S02]  /*157f0*/  F2FP.F16.E4M3.UNPACK_B R12, R5.reuse ;  /* 0x00000005ff0c723e */ /* 0x084fe400020006ff */
[----:B------:R-:W-:Y:S01]  /*15800*/  F2FP.F16.E4M3.UNPACK_B R13, R5.H1 ;  /* 0x00000005ff0d723e */ /* 0x000fe200030006ff */
[--C-:B------:R-:W-:Y:S01]  /*15810*/  HADD2.F32 R5, -RZ, R24.reuse.H0_H0 ;  /* 0x20000018ff057230 */ /* 0x100fe20000004100 */
[----:B------:R-:W-:Y:S01]  /*15820*/  PRMT R49, R20, 0x7054, R49 ;  /* 0x0000705414317816 */ /* 0x000fe20000000031 */
[----:B------:R-:W-:Y:S01]  /*15830*/  HADD2.F32 R24, -RZ, R24.H1_H1 ;  /* 0x30000018ff187230 */ /* 0x000fe20000004100 */
[----:B------:R-:W-:Y:S01]  /*15840*/  LOP3.LUT R39, R35, 0xff000000, R39, 0xf8, !PT ;  /* 0xff00000023277812 */ /* 0x000fe200078ef827 */
[----:B------:R-:W-:Y:S01]  /*15850*/  HADD2.F32 R35, -RZ, R34.H0_H0 ;  /* 0x20000022ff237230 */ /* 0x000fe20000004100 */
[----:B------:R-:W-:-:S02]  /*15860*/  PRMT R51, R32, 0x7054, R51 ;  /* 0x0000705420337816 */ /* 0x000fc40000000033 */
[-C--:B------:R-:W-:Y:S02]  /*15870*/  F2FP.F16.E4M3.UNPACK_B R14, R6.reuse ;  /* 0x00000006ff0e723e */ /* 0x080fe400020006ff */
[----:B------:R-:W-:Y:S01]  /*15880*/  F2FP.F16.E4M3.UNPACK_B R15, R6.H1 ;  /* 0x00000006ff0f723e */ /* 0x000fe200030006ff */
[----:B------:R-:W-:Y:S01]  /*15890*/  HADD2.F32 R6, -RZ, R12.H0_H0 ;  /* 0x2000000cff067230 */ /* 0x000fe20000004100 */
[----:B------:R-:W-:Y:S01]  /*158a0*/  LOP3.LUT R48, R49, 0xff000000, R26, 0xf8, !PT ;  /* 0xff00000031307812 */ /* 0x000fe200078ef81a */
[----:B------:R-:W-:Y:S01]  /*158b0*/  FMUL.FTZ R49, R5, R46 ;  /* 0x0000002e05317220 */ /* 0x000fe20000410000 */
[----:B------:R-:W-:Y:S01]  /*158c0*/  LOP3.LUT R50, R51, 0xff000000, R27, 0xf8, !PT ;  /* 0xff00000033327812 */ /* 0x000fe200078ef81b */
[----:B------:R-:W-:Y:S01]  /*158d0*/  FMUL.FTZ R51, R5, R35 ;  /* 0x0000002305337220 */ /* 0x000fe20000410000 */
[----:B------:R-:W-:Y:S01]  /*158e0*/  F2FP.F16.E4M3.UNPACK_B R25, R9.H1 ;  /* 0x00000009ff19723e */ /* 0x000fe200030006ff */
[C---:B------:R-:W-:Y:S01]  /*158f0*/  FFMA.FTZ R5, R6.reuse, R35, -R49 ;  /* 0x0000002306057223 */ /* 0x040fe20000010831 */
[----:B------:R-:W-:Y:S01]  /*15900*/  F2FP.F16.E4M3.UNPACK_B R47, R47.H1 ;  /* 0x0000002fff2f723e */ /* 0x000fe200030006ff */
[----:B------:R-:W-:Y:S01]  /*15910*/  HADD2.F32 R49, -RZ, R37.H1_H1 ;  /* 0x30000025ff317230 */ /* 0x000fe20000004100 */
[----:B------:R-:W-:Y:S01]  /*15920*/  F2FP.F16.E4M3.UNPACK_B R36, R36.H1 ;  /* 0x00000024ff24723e */ /* 0x000fe200030006ff */
[----:B------:R-:W-:Y:S01]  /*15930*/  HADD2.F32 R35, -RZ, R34.H1_H1 ;  /* 0x30000022ff237230 */ /* 0x000fe20000004100 */
[-C--:B------:R-:W-:Y:S01]  /*15940*/  F2FP.F16.E4M3.UNPACK_B R27, R11.reuse ;  /* 0x0000000bff1b723e */ /* 0x080fe200020006ff */
[----:B------:R-:W-:Y:S01]  /*15950*/  FFMA.FTZ R46, R6, R46, R51 ;  /* 0x0000002e062e7223 */ /* 0x000fe20000010033 */
[----:B------:R-:W-:Y:S01]  /*15960*/  F2FP.F16.E4M3.UNPACK_B R32, R11.H1 ;  /* 0x0000000bff20723e */ /* 0x000fe200030006ff */
[----:B------:R-:W-:Y:S01]  /*15970*/  HADD2.F32 R51, -RZ, R47.H0_H0 ;  /* 0x2000002fff337230 */ /* 0x000fe20000004100 */
[-C--:B------:R-:W-:Y:S01]  /*15980*/  F2FP.F16.E4M3.UNPACK_B R11, R10.reuse ;  /* 0x0000000aff0b723e */ /* 0x080fe200020006ff */
[----:B------:R-:W-:Y:S01]  /*15990*/  HADD2.F32 R12, -RZ, R12.H1_H1 ;  /* 0x3000000cff0c7230 */ /* 0x000fe20000004100 */
[----:B------:R-:W-:Y:S01]  /*159a0*/  F2FP.F16.E4M3.UNPACK_B R26, R10.H1 ;  /* 0x0000000aff1a723e */ /* 0x000fe200030006ff */
[----:B------:R-:W-:-:S02]  /*159b0*/  HADD2.F32 R10, -RZ, R25.H0_H0 ;  /* 0x20000019ff0a7230 */ /* 0x000fc40000004100 */
[C---:B------:R-:W-:Y:S01]  /*159c0*/  FMUL.FTZ R53, R24.reuse, R49 ;  /* 0x0000003118357220 */ /* 0x040fe20000410000 */
[----:B------:R-:W-:Y:S02]  /*159d0*/  HADD2.F32 R37, -RZ, R36.H0_H0 ;  /* 0x20000024ff257230 */ /* 0x000fe40000004100 */
[----:B------:R-:W-:Y:S01]  /*159e0*/  FMUL.FTZ R24, R24, R35 ;  /* 0x0000002318187220 */ /* 0x000fe20000410000 */
[----:B------:R-:W-:Y:S02]  /*159f0*/  HADD2.F32 R6, -RZ, R13.H0_H0 ;  /* 0x2000000dff067230 */ /* 0x000fe40000004100 */
[----:B------:R-:W-:Y:S01]  /*15a00*/  FMUL.FTZ R55, R10, R51 ;  /* 0x000000330a377220 */ /* 0x000fe20000410000 */
        /* <DEDUP_REMOVED lines=13> */
[----:B------:R-:W-:Y:S01]  /*15ae0*/  LOP3.LUT R38, R21, 0xff000000, R38, 0xf8, !PT ;  /* 0xff00000015267812 */ /* 0x000fe200078ef826 */
        /* <DEDUP_REMOVED lines=29> */
[----:B------:R-:W-:Y:S01]  /*15cc0*/  FMUL.FTZ R10, R10, R13 ;  /* 0x0000000d0a0a7220 */ /* 0x000fe20000410000 */
        /* <DEDUP_REMOVED lines=17> */
[----:B------:R-:W-:Y:S02]  /*15de0*/  HADD2.F32 R6, -RZ, R4.H0_H0 ;  /* 0x20000004ff067230 */ /* 0x000fe40000004100 */
[C---:B------:R-:W-:Y:S01]  /*15df0*/  FMUL.FTZ R24, R32.reuse, R50 ;  /* 0x0000003220187220 */ /* 0x040fe20000410000 */
[----:B------:R-:W-:Y:S02]  /*15e00*/  HADD2.F32 R21, -RZ, R21.H1_H1 ;  /* 0x30000015ff157230 */ /* 0x000fe40000004100 */
[----:B------:R-:W-:Y:S01]  /*15e10*/  FMUL.FTZ R35, R32, R39 ;  /* 0x0000002720237220 */ /* 0x000fe20000410000 */
[----:B------:R-:W-:-:S02]  /*15e20*/  HADD2.F32 R8, -RZ, R8.H1_H1 ;  /* 0x30000008ff087230 */ /* 0x000fc40000004100 */
[C---:B------:R-:W-:Y:S01]  /*15e30*/  FFMA.FTZ R32, R6.reuse, R25, R10 ;  /* 0x0000001906207223 */ /* 0x040fe2000001000a */
[----:B------:R-:W-:Y:S02]  /*15e40*/  HADD2.F32 R25, -RZ, R20.H1_H1 ;  /* 0x30000014ff197230 */ /* 0x000fe40000004100 */
[C---:B------:R-:W-:Y:S01]  /*15e50*/  FFMA.FTZ R60, R21.reuse, R39, -R24 ;  /* 0x00000027153c7223 */ /* 0x040fe20000010818 */
        /* <DEDUP_REMOVED lines=11> */
[----:B------:R-:W-:Y:S02]  /*15f10*/  HADD2.F32 R8, -RZ, R45.H1_H1 ;  /* 0x3000002dff087230 */ /* 0x000fe40000004100 */
[----:B------:R-:W-:Y:S01]  /*15f20*/  FMUL.FTZ R25, R6, R21 ;  /* 0x0000001506197220 */ /* 0x000fe20000410000 */
[----:B------:R-:W-:-:S02]  /*15f30*/  HADD2.F32 R9, -RZ, R9.H1_H1 ;  /* 0x30000009ff097230 */ /* 0x000fc40000004100 */
[-C--:B------:R-:W-:Y:S01]  /*15f40*/  FMUL.FTZ R27, R6, R13.reuse ;  /* 0x0000000d061b7220 */ /* 0x080fe20000410000 */
[----:B------:R-:W-:Y:S01]  /*15f50*/  HADD2.F32 R4, -RZ, R7.H0_H0 ;  /* 0x20000007ff047230 */ /* 0x000fe20000004100 */
        /* <DEDUP_REMOVED lines=19> */
[----:B------:R-:W-:Y:S01]  /*16090*/  HADD2.F32 R10, -RZ, R10.H1_H1 ;  /* 0x3000000aff0a7230 */ /* 0x000fe20000004100 */
[----:B------:R-:W-:Y:S01]  /*160a0*/  F2FP.SATFINITE.E4M3.F32.PACK_AB_MERGE_C R5, R52, R5, R54 ;  /* 0x000000053405723e */ /* 0x000fe20004807036 */
[----:B------:R-:W-:-:S02]  /*160b0*/  HADD2.F32 R26, -RZ, R26.H1_H1 ;  /* 0x3000001aff1a7230 */ /* 0x000fc40000004100 */
[C---:B------:R-:W-:Y:S01]  /*160c0*/  FFMA.FTZ R21, R4.reuse, R7, -R13 ;  /* 0x0000000704157223 */ /* 0x040fe2000001080d */
[----:B------:R-:W-:Y:S02]  /*160d0*/  HADD2.F32 R15, -RZ, R15.H1_H1 ;  /* 0x3000000fff0f7230 */ /* 0x000fe40000004100 */
[----:B------:R-:W-:Y:S01]  /*160e0*/  FFMA.FTZ R33, R4, R9, R33 ;  /* 0x0000000904217223 */ /* 0x000fe20000010021 */
[--C-:B------:R-:W-:Y:S02]  /*160f0*/  HADD2.F32 R9, -RZ, R48.reuse.H0_H0 ;  /* 0x20000030ff097230 */ /* 0x100fe40000004100 */
[C---:B------:R-:W-:Y:S01]  /*16100*/  FMUL.FTZ R6, R26.reuse, R10 ;  /* 0x0000000a1a067220 */ /* 0x040fe20000410000 */
[-C--:B------:R-:W-:Y:S01]  /*16110*/  FMUL.FTZ R7, R26, R8.reuse ;  /* 0x000000081a077220 */ /* 0x080fe20000410000 */
[----:B------:R-:W-:Y:S02]  /*16120*/  HADD2.F32 R48, -RZ, R48.H1_H1 ;  /* 0x30000030ff307230 */ /* 0x000fe40000004100 */
[C---:B------:R-:W-:Y:S01]  /*16130*/  FFMA.FTZ R26, R15.reuse, R8, -R6 ;  /* 0x000000080f1a7223 */ /* 0x040fe20000010806 */
[----:B------:R-:W-:Y:S01]  /*16140*/  FFMA.FTZ R34, R15, R10, R7 ;  /* 0x0000000a0f227223 */ /* 0x000fe20000010007 */
[----:B------:R-:W-:-:S02]  /*16150*/  HADD2.F32 R6, -RZ, R11.H0_H0 ;  /* 0x2000000bff067230 */ /* 0x000fc40000004100 */
[--C-:B------:R-:W-:Y:S01]  /*16160*/  HADD2.F32 R7, -RZ, R38.reuse.H0_H0 ;  /* 0x20000026ff077230 */ /* 0x100fe20000004100 */
[----:B------:R-:W-:Y:S01]  /*16170*/  F2FP.SATFINITE.E4M3.F32.PACK_AB_MERGE_C R21, R26, R21, RZ ;  /* 0x000000151a15723e */ /* 0x000fe200048070ff */
[----:B------:R-:W-:Y:S02]  /*16180*/  HADD2.F32 R11, -RZ, R11.H1_H1 ;  /* 0x3000000bff0b7230 */ /* 0x000fe40000004100 */
[C---:B------:R-:W-:Y:S01]  /*16190*/  FMUL.FTZ R13, R6.reuse, R9 ;  /* 0x00000009060d7220 */ /* 0x040fe20000410000 */
[----:B------:R-:W-:Y:S02]  /*161a0*/  HADD2.F32 R38, -RZ, R38.H1_H1 ;  /* 0x30000026ff267230 */ /* 0x000fe40000004100 */
[----:B------:R-:W-:Y:S01]  /*161b0*/  FMUL.FTZ R8, R6, R7 ;  /* 0x0000000706087220 */ /* 0x000fe20000410000 */
[--C-:B------:R-:W-:Y:S02]  /*161c0*/  HADD2.F32 R4, -RZ, R14.reuse.H0_H0 ;  /* 0x2000000eff047230 */ /* 0x100fe40000004100 */
[----:B------:R-:W-:Y:S01]  /*161d0*/  FMUL.FTZ R15, R11, R48 ;  /* 0x000000300b0f7220 */ /* 0x000fe20000410000 */
[----:B------:R-:W-:-:S02]  /*161e0*/  HADD2.F32 R14, -RZ, R14.H1_H1 ;  /* 0x3000000eff0e7230 */ /* 0x000fc40000004100 */
[-C--:B------:R-:W-:Y:S01]  /*161f0*/  FMUL.FTZ R11, R11, R38.reuse ;  /* 0x000000260b0b7220 */ /* 0x080fe20000410000 */
        /* <DEDUP_REMOVED lines=10> */
[----:B------:R-:W-:Y:S02]  /*162a0*/  F2FP.SATFINITE.E4M3.F32.PACK_AB_MERGE_C R7, R56, R47, R7 ;  /* 0x0000002f3807723e */ /* 0x000fe40004807007 */
[----:B------:R-:W-:Y:S02]  /*162b0*/  F2FP.SATFINITE.E4M3.F32.PACK_AB_MERGE_C R4, R12, R25, R4 ;  /* 0x000000190c04723e */ /* 0x000fe40004807004 */
[----:B------:R-:W-:Y:S02]  /*162c0*/  F2FP.SATFINITE.E4M3.F32.PACK_AB_MERGE_C R6, R15, R6, R21 ;  /* 0x000000060f06723e */ /* 0x000fe40004807015 */
[----:B------:R-:W-:-:S02]  /*162d0*/  F2FP.SATFINITE.E4M3.F32.PACK_AB_MERGE_C R9, R49, R46, R9 ;  /* 0x0000002e3109723e */ /* 0x000fc40004807009 */
[----:B------:R-:W-:Y:S01]  /*162e0*/  F2FP.SATFINITE.E4M3.F32.PACK_AB_MERGE_C R11, R58, R53, R11 ;  /* 0x000000353a0b723e */ /* 0x000fe2000480700b */
[----:B------:R3:W-:Y:S01]  /*162f0*/  STS.128 [R221+0x14400], R4 ;  /* 0x01440004dd007388 */ /* 0x0007e20000000c00 */
[----:B------:R-:W-:Y:S02]  /*16300*/  F2FP.SATFINITE.E4M3.F32.PACK_AB_MERGE_C R8, R20, R27, R8 ;  /* 0x0000001b1408723e */ /* 0x000fe40004807008 */
[----:B------:R-:W-:-:S05]  /*16310*/  F2FP.SATFINITE.E4M3.F32.PACK_AB_MERGE_C R10, R13, R10, R33 ;  /* 0x0000000a0d0a723e */ /* 0x000fca0004807021 */
[----:B------:R3:W-:Y:S02]  /*16320*/  STS.128 [R3+0x14400], R8 ;  /* 0x0144000803007388 */ /* 0x0007e40000000c00 */
.L_x_2355:
[----:B------:R-:W-:Y:S05]  /*16330*/  BSYNC B1 ;  /* 0x0000000000017941 */ /* 0x000fea0003800000 */
.L_x_2354:
[----:B------:R-:W-:Y:S05]  /*16340*/  @P2 BRA `(.L_x_2333) ;  /* 0x0000000c00d82947 */ /* 0x000fea0003800000 */
[----:B-123-5:R-:W-:Y:S02]  /*16350*/  SHF.R.U32.HI R3, RZ, 0x8, R40 ;  /* 0x00000008ff037819 */ /* 0x02efe40000011628 */
        /* <DEDUP_REMOVED lines=12> */
[----:B------:R-:W-:-:S02]  /*16420*/  PRMT R15, R7, 0x7604, R8 ;  /* 0x00007604070f7816 */ /* 0x000fc40000000008 */
[----:B------:R-:W-:Y:S02]  /*16430*/  SHF.R.U32.HI R5, RZ, 0x8, R41 ;  /* 0x00000008ff057819 */ /* 0x000fe40000011629 */
[----:B------:R-:W-:Y:S02]  /*16440*/  SHF.R.U32.HI R7, RZ, 0x8, R28 ;  /* 0x00000008ff077819 */ /* 0x000fe4000001161c */
[----:B------:R-:W-:Y:S02]  /*16450*/  LOP3.LUT R0, R0, R197, RZ, 0x3c, !PT ;  /* 0x000000c500007212 */ /* 0x000fe400078e3cff */
[----:B------:R-:W-:Y:S02]  /*16460*/  LOP3.LUT R3, R4, 0xffffe000, RZ, 0xc0, !PT ;  /* 0xffffe00004037812 */ /* 0x000fe400078ec0ff */
[----:B------:R-:W-:Y:S02]  /*16470*/  LOP3.LUT R6, R41, 0xff, RZ, 0xc0, !PT ;  /* 0x000000ff29067812 */ /* 0x000fe400078ec0ff */
[----:B------:R-:W-:-:S02]  /*16480*/  LOP3.LUT R5, R5, 0xff, RZ, 0xc0, !PT ;  /* 0x000000ff05057812 */ /* 0x000fc400078ec0ff */
[----:B------:R-:W-:Y:S02]  /*16490*/  LOP3.LUT R8, R28, 0xff, RZ, 0xc0, !PT ;  /* 0x000000ff1c087812 */ /* 0x000fe400078ec0ff */
[----:B------:R-:W-:Y:S02]  /*164a0*/  LOP3.LUT R7, R7, 0xff, RZ, 0xc0, !PT ;  /* 0x000000ff07077812 */ /* 0x000fe400078ec0ff */
[----:B------:R-:W-:Y:S02]  /*164b0*/  IADD3 R3, R0, R198, R3 ;  /* 0x000000c600037210 */ /* 0x000fe40007ffe003 */
[----:B------:R-:W-:Y:S02]  /*164c0*/  PRMT R12, R5, 0x7604, R6 ;  /* 0x00007604050c7816 */ /* 0x000fe40000000006 */
[----:B------:R-:W-:Y:S01]  /*164d0*/  PRMT R25, R7, 0x7604, R8 ;  /* 0x0000760407197816 */ /* 0x000fe20000000008 */
[----:B------:R-:W-:Y:S01]  /*164e0*/  IMAD.IADD R0, R16, 0x1, R3 ;  /* 0x0000000110007824 */ /* 0x000fe200078e0203 */
[----:B------:R-:W-:-:S02]  /*164f0*/  SHF.R.U32.HI R5, RZ, 0x8, R43 ;  /* 0x00000008ff057819 */ /* 0x000fc4000001162b */
[----:B------:R-:W-:Y:S02]  /*16500*/  SHF.R.U32.HI R8, RZ, 0x8, R29 ;  /* 0x00000008ff087819 */ /* 0x000fe4000001161d */
[----:B------:R-:W-:Y:S02]  /*16510*/  LOP3.LUT R6, R43, 0xff, RZ, 0xc0, !PT ;  /* 0x000000ff2b067812 */ /* 0x000fe400078ec0ff */
[----:B------:R-:W-:Y:S02]  /*16520*/  LOP3.LUT R5, R5, 0xff, RZ, 0xc0, !PT ;  /* 0x000000ff05057812 */ /* 0x000fe400078ec0ff */
[----:B------:R-:W-:Y:S02]  /*16530*/  LOP3.LUT R3, R8, 0xff, RZ, 0xc0, !PT ;  /* 0x000000ff08037812 */ /* 0x000fe400078ec0ff */
[----:B------:R-:W1:Y:S01]  /*16540*/  LDS.128 R8, [R0+0x14400] ;  /* 0x0144000000087984 */ /* 0x000e620000000c00 */
[----:B------:R-:W-:Y:S02]  /*16550*/  PRMT R14, R5, 0x7604, R6 ;  /* 0x00007604050e7816 */ /* 0x000fe40000000006 */
[----:B------:R-:W-:Y:S01]  /*16560*/  SHF.R.U32.HI R26, RZ, 0x8, R31 ;  /* 0x00000008ff1a7819 */ /* 0x000fe2000001161f */
[----:B------:R-:W2:Y:S01]  /*16570*/  LDS.128 R4, [R220+0x14400] ;  /* 0x01440000dc047984 */ /* 0x000ea20000000c00 */
[----:B------:R-:W-:-:S02]  /*16580*/  LOP3.LUT R20, R29, 0xff, RZ, 0xc0, !PT ;  /* 0x000000ff1d147812 */ /* 0x000fc400078ec0ff */
[----:B------:R-:W-:Y:S02]  /*16590*/  LOP3.LUT R27, R31, 0xff, RZ, 0xc0, !PT ;  /* 0x000000ff1f1b7812 */ /* 0x000fe400078ec0ff */
[----:B------:R-:W-:Y:S02]  /*165a0*/  LOP3.LUT R26, R26, 0xff, RZ, 0xc0, !PT ;  /* 0x000000ff1a1a7812 */ /* 0x000fe400078ec0ff */
[----:B------:R-:W-:Y:S02]  /*165b0*/  PRMT R20, R3, 0x7604, R20 ;  /* 0x0000760403147816 */ /* 0x000fe40000000014 */
[----:B------:R-:W-:Y:S02]  /*165c0*/  SHF.R.U32.HI R3, RZ, 0x10, R41 ;  /* 0x00000010ff037819 */ /* 0x000fe40000011629 */
[----:B------:R-:W-:Y:S02]  /*165d0*/  PRMT R26, R26, 0x7604, R27 ;  /* 0x000076041a1a7816 */ /* 0x000fe4000000001b */
[----:B------:R-:W-:Y:S01]  /*165e0*/  SHF.R.U32.HI R27, RZ, 0x10, R29 ;  /* 0x00000010ff1b7819 */ /* 0x000fe2000001161d */
[----:B------:R-:W-:Y:S01]  /*165f0*/  IMAD.U32 R3, R3, 0x10000, RZ ;  /* 0x0001000003037824 */ /* 0x000fe200078e00ff */
[----:B------:R-:W-:-:S02]  /*16600*/  SHF.R.U32.HI R21, RZ, 0x8, R30 ;  /* 0x00000008ff157819 */ /* 0x000fc4000001161e */
[----:B------:R-:W-:Y:S01]  /*16610*/  LOP3.LUT R24, R30, 0xff, RZ, 0xc0, !PT ;  /* 0x000000ff1e187812 */ /* 0x000fe200078ec0ff */
[----:B------:R-:W-:Y:S01]  /*16620*/  IMAD.U32 R27, R27, 0x10000, RZ ;  /* 0x000100001b1b7824 */ /* 0x000fe200078e00ff */
[----:B------:R-:W-:Y:S02]  /*16630*/  LOP3.LUT R21, R21, 0xff, RZ, 0xc0, !PT ;  /* 0x000000ff15157812 */ /* 0x000fe400078ec0ff */
[----:B------:R-:W-:Y:S02]  /*16640*/  LOP3.LUT R13, R13, 0xff0000, R40, 0xf8, !PT ;  /* 0x00ff00000d0d7812 */ /* 0x000fe400078ef828 */
[----:B------:R-:W-:Y:S02]  /*16650*/  SHF.R.U32.HI R37, RZ, 0x10, R31 ;  /* 0x00000010ff257819 */ /* 0x000fe4000001161f */
[----:B------:R-:W-:Y:S02]  /*16660*/  LOP3.LUT R3, R12, 0xff0000, R3, 0xf8, !PT ;  /* 0x00ff00000c037812 */ /* 0x000fe400078ef803 */
[----:B------:R-:W-:Y:S01]  /*16670*/  PRMT R33, R21, 0x7604, R24 ;  /* 0x0000760415217816 */ /* 0x000fe20000000018 */
[----:B------:R-:W-:Y:S01]  /*16680*/  IMAD.U32 R37, R37, 0x10000, RZ ;  /* 0x0001000025257824 */ /* 0x000fe200078e00ff */
[----:B------:R-:W-:-:S02]  /*16690*/  LOP3.LUT R35, R20, 0xff0000, R27, 0xf8, !PT ;  /* 0x00ff000014237812 */ /* 0x000fc400078ef81b */
[----:B------:R-:W-:Y:S02]  /*166a0*/  LOP3.LUT R27, R13, 0xff000000, R40, 0xf8, !PT ;  /* 0xff0000000d1b7812 */ /* 0x000fe400078ef828 */
[----:B------:R-:W-:Y:S02]  /*166b0*/  LOP3.LUT R40, R3, 0xff000000, R41, 0xf8, !PT ;  /* 0xff00000003287812 */ /* 0x000fe400078ef829 */
[----:B------:R-:W-:Y:S02]  /*166c0*/  LOP3.LUT R3, R33, 0xff0000, R30, 0xf8, !PT ;  /* 0x00ff000021037812 */ /* 0x000fe400078ef81e */
[----:B------:R-:W-:Y:S02]  /*166d0*/  LOP3.LUT R35, R35, 0xff000000, R29, 0xf8, !PT ;  /* 0xff00000023237812 */ /* 0x000fe400078ef81d */
[----:B------:R-:W-:Y:S02]  /*166e0*/  SHF.R.U32.HI R21, RZ, 0x10, R43 ;  /* 0x00000010ff157819 */ /* 0x000fe4000001162b */
[----:B------:R-:W-:-:S02]  /*166f0*/  LOP3.LUT R25, R25, 0xff0000, R28, 0xf8, !PT ;  /* 0x00ff000019197812 */ /* 0x000fc400078ef81c */
[----:B------:R-:W-:Y:S02]  /*16700*/  LOP3.LUT R34, R3, 0xff000000, R30, 0xf8, !PT ;  /* 0xff00000003227812 */ /* 0x000fe400078ef81e */
[----:B------:R-:W-:Y:S02]  /*16710*/  LOP3.LUT R37, R26, 0xff0000, R37, 0xf8, !PT ;  /* 0x00ff00001a257812 */ /* 0x000fe400078ef825 */
[----:B------:R-:W-:Y:S02]  /*16720*/  F2FP.F16.E4M3.UNPACK_B R30, R35 ;  /* 0x00000023ff1e723e */ /* 0x000fe400020006ff */
[----:B-1----:R-:W-:Y:S02]  /*16730*/  F2FP.F16.E4M3.UNPACK_B R20, R9 ;  /* 0x00000009ff14723e */ /* 0x002fe400020006ff */
[----:B------:R-:W-:Y:S02]  /*16740*/  SHF.L.U32 R21, R21, 0x10, RZ ;  /* 0x0000001015157819 */ /* 0x000fe400000006ff */
[----:B------:R-:W-:Y:S01]  /*16750*/  LOP3.LUT R15, R15, 0xff0000, R42, 0xf8, !PT ;  /* 0x00ff00000f0f7812 */ /* 0x000fe200078ef82a */
[--C-:B------:R-:W-:Y:S01]  /*16760*/  HADD2.F32 R24, -RZ, R20.reuse.H0_H0 ;  /* 0x20000014ff187230 */ /* 0x100fe20000004100 */
[----:B------:R-:W-:Y:S01]  /*16770*/  LOP3.LUT R33, R25, 0xff000000, R28, 0xf8, !PT ;  /* 0xff00000019217812 */ /* 0x000fe200078ef81c */
[----:B------:R-:W-:Y:S01]  /*16780*/  HADD2.F32 R20, -RZ, R20.H1_H1 ;  /* 0x30000014ff147230 */ /* 0x000fe20000004100 */
[----:B------:R-:W-:Y:S01]  /*16790*/  LOP3.LUT R36, R37, 0xff000000, R31, 0xf8, !PT ;  /* 0xff00000025247812 */ /* 0x000fe200078ef81f */
[----:B------:R-:W-:Y:S01]  /*167a0*/  HADD2.F32 R31, -RZ, R30.H0_H0 ;  /* 0x2000001eff1f7230 */ /* 0x000fe20000004100 */
[----:B--2---:R-:W-:-:S02]  /*167b0*/  F2FP.F16.E4M3.UNPACK_B R12, R5 ;  /* 0x00000005ff0c723e */ /* 0x004fc400020006ff */
        /* <DEDUP_REMOVED lines=143> */
[--C-:B------:R-:W-:Y:S01]  /*170b0*/  HADD2.F32 R4, -RZ, R11.reuse.H0_H0 ;  /* 0x2000000bff047230 */ /* 0x100fe20000004100 */
[----:B------:R-:W-:Y:S01]  /*170c0*/  F2FP.SATFINITE.E4M3.F32.PACK_AB_MERGE_C R27, R36, R27, RZ ;  /* 0x0000001b241b723e */ /* 0x000fe200048070ff */
        /* <DEDUP_REMOVED lines=30> */
.L_x_2333:
[----:B------:R-:W-:Y:S05]  /*172b0*/  BSYNC B0 ;  /* 0x0000000000007941 */ /* 0x000fea0003800000 */
.L_x_2323:
        /* <DEDUP_REMOVED lines=8> */
.L_x_2321:
[----:B-12-4-:R-:W-:-:S05]  /*17340*/  IMAD.U32 R0, RZ, RZ, UR53 ;  /* 0x00000035ff007e24 */ /* 0x016fca000f8e00ff */
[----:B------:R-:W-:-:S13]  /*17350*/  ISETP.NE.AND P1, PT, R0, 0x3, PT ;  /* 0x000000030000780c */ /* 0x000fda0003f25270 */
[----:B------:R-:W-:Y:S05]  /*17360*/  @!P1 BRA `(.L_x_2356) ;  /* 0x0000000000049947 */ /* 0x000fea0003800000 */
[----:B------:R-:W-:Y:S01]  /*17370*/  BPT.TRAP 0x1 ;  /* 0x000000040000795c */ /* 0x000fe20000300000 */
.L_x_2356:
[----:B---3--:R-:W-:Y:S01]  /*17380*/  IMAD R3, R145, 0x8, R16 ;  /* 0x0000000891037824 */ /* 0x008fe200078e0210 */
[----:B------:R-:W-:-:S04]  /*17390*/  SHF.L.U32 R0, R192, 0x1f, RZ ;  /* 0x0000001fc0007819 */ /* 0x000fc800000006ff */
[----:B------:R1:W2:Y:S01]  /*173a0*/  SYNCS.PHASECHK.TRANS64.TRYWAIT P2, [R3+URZ+0x29830], R0 ;  /* 0x02983000030075a7 */ /* 0x0002a2000804017f */
[----:B------:R-:W-:Y:S05]  /*173b0*/  @!P1 BRA `(.L_x_2357) ;  /* 0x0000000000049947 */ /* 0x000fea0003800000 */
[----:B------:R-:W-:Y:S01]  /*173c0*/  BPT.TRAP 0x1 ;  /* 0x000000040000795c */ /* 0x000fe20000300000 */
.L_x_2357:
[----:B-----5:R-:W3:Y:S01]  /*173d0*/  S2R R4, SR_TID.X ;  /* 0x0000000000047919 */ /* 0x020ee20000002100 */
[----:B------:R-:W-:Y:S01]  /*173e0*/  IMAD.MOV.U32 R87, RZ, RZ, RZ ;  /* 0x000000ffff577224 */ /* 0x000fe200078e00ff */
[----:B---3--:R-:W-:-:S04]  /*173f0*/  LOP3.LUT R4, R4, 0x7f, RZ, 0xc0, !PT ;  /* 0x0000007f04047812 */ /* 0x008fc800078ec0ff */
[----:B------:R-:W-:Y:S01]  /*17400*/  ISETP.NE.AND P0, PT, R4, RZ, PT ;  /* 0x000000ff0400720c */ /* 0x000fe20003f05270 */
[----:B--2---:R-:W-:-:S12]  /*17410*/  @P2 BRA `(.L_x_2358) ;  /* 0x0000000000082947 */ /* 0x004fd80003800000 */
[----:B------:R-:W2:Y:S02]  /*17420*/  SYNCS.PHASECHK.TRANS64.TRYWAIT P2, [R3+URZ+0x29830], R0 ;  /* 0x02983000030075a7 */ /* 0x000ea4000804017f */
[----:B--2---:R-:W-:Y:S05]  /*17430*/  @!P2 BRA `(.L_x_2359) ;  /* 0x000001480020a947 */ /* 0x004fea0003800000 */
.L_x_2358:
[----:B------:R-:W-:Y:S05]  /*17440*/  WARPSYNC.ALL ;  /* 0x0000000000007948 */ /* 0x000fea0003800000 */
[----:B-12---:R-:W-:Y:S01]  /*17450*/  IADD3 R0, R16, 0x1a400, RZ ;  /* 0x0001a40010007810 */ /* 0x006fe20007ffe0ff */
[----:B------:R-:W-:Y:S01]  /*17460*/  IMAD.MOV.U32 R7, RZ, RZ, -0x7fffffe0 ;  /* 0x80000020ff077424 */ /* 0x000fe200078e00ff */
[----:B------:R-:W-:Y:S01]  /*17470*/  R2UR UR24, R44 ;  /* 0x000000002c1872ca */ /* 0x000fe200000e0000 */
[----:B------:R-:W-:Y:S01]  /*17480*/  WARPGROUP.ARRIVE ;  /* 0x00000000000079c5 */ /* 0x000fe20000000000 */
[----:B------:R-:W-:Y:S01]  /*17490*/  SHF.R.U32.HI R0, RZ, 0x4, R0 ;  /* 0x00000004ff007819 */ /* 0x000fe20000011600 */
[----:B------:R-:W-:Y:S01]  /*174a0*/  UMOV UR25, 0x80000020 ;  /* 0x8000002000197882 */ /* 0x000fe20000000000 */
[----:B------:R-:W-:Y:S01]  /*174b0*/  R2UR UR27, R7 ;  /* 0x00000000071b72ca */ /* 0x000fe200000e0000 */
[----:B------:R-:W-:Y:S01]  /*174c0*/  IMAD.MOV.U32 R9, RZ, RZ, -0x7fffffe0 ;  /* 0x80000020ff097424 */ /* 0x000fe200078e00ff */
[----:B------:R-:W-:Y:S01]  /*174d0*/  LOP3.LUT R0, R0, 0x3fff, RZ, 0xc0, !PT ;  /* 0x00003fff00007812 */ /* 0x000fe200078ec0ff */
[----:B------:R-:W-:Y:S01]  /*174e0*/  UMOV UR5, UR25 ;  /* 0x0000001900057c82 */ /* 0x000fe20008000000 */
[----:B------:R-:W-:Y:S01]  /*174f0*/  UMOV UR17, UR25 ;  /* 0x0000001900117c82 */ /* 0x000fe20008000000 */
[----:B------:R-:W-:Y:S01]  /*17500*/  IMAD.MOV.U32 R11, RZ, RZ, -0x7fffffe0 ;  /* 0x80000020ff0b7424 */ /* 0x000fe200078e00ff */
[----:B------:R-:W-:Y:S01]  /*17510*/  LOP3.LUT R5, R0, 0x10000, RZ, 0xfc, !PT ;  /* 0x0001000000057812 */ /* 0x000fe200078efcff */
[----:B------:R-:W-:Y:S01]  /*17520*/  UMOV UR9, UR25 ;  /* 0x0000001900097c82 */ /* 0x000fe20008000000 */
[----:B------:R-:W-:Y:S01]  /*17530*/  R2UR UR7, R9 ;  /* 0x00000000090772ca */ /* 0x000fe200000e0000 */
[----:B------:R-:W-:Y:S01]  /*17540*/  ULOP3.LUT UR24, UR24, 0x10000, URZ, 0xfc, !UPT ;  /* 0x0001000018187892 */ /* 0x000fe2000f8efc3f */
[----:B------:R-:W-:Y:S01]  /*17550*/  MOV R9, 0x80000020 ;  /* 0x8000002000097802 */ /* 0x000fe20000000f00 */
[----:B------:R-:W-:Y:S01]  /*17560*/  IMAD R6, R145, 0x780, R5 ;  /* 0x0000078091067824 */ /* 0x000fe200078e0205 */
[----:B------:R-:W-:Y:S01]  /*17570*/  R2UR UR11, R11 ;  /* 0x000000000b0b72ca */ /* 0x000fe200000e0000 */
[----:B------:R-:W-:Y:S01]  /*17580*/  UMOV UR13, UR25 ;  /* 0x00000019000d7c82 */ /* 0x000fe20008000000 */
[----:B------:R-:W-:Y:S01]  /*17590*/  R2UR UR19, R9 ;  /* 0x00000000091372ca */ /* 0x000fe200000e0000 */
[C---:B------:R-:W-:Y:S01]  /*175a0*/  VIADD R8, R6.reuse, 0x80 ;  /* 0x0000008006087836 */ /* 0x040fe20000000000 */
[C---:B------:R-:W-:Y:S01]  /*175b0*/  R2UR UR26, R6.reuse ;  /* 0x00000000061a72ca */ /* 0x040fe200000e0000 */
[----:B------:R-:W-:Y:S01]  /*175c0*/  UMOV UR4, UR24 ;  /* 0x0000001800047c82 */ /* 0x000fe20008000000 */
[----:B------:R-:W-:Y:S01]  /*175d0*/  UMOV UR16, UR24 ;  /* 0x0000001800107c82 */ /* 0x000fe20008000000 */
[----:B------:R-:W-:Y:S01]  /*175e0*/  VIADD R10, R6, 0x180 ;  /* 0x00000180060a7836 */ /* 0x000fe20000000000 */
[----:B------:R-:W-:Y:S01]  /*175f0*/  R2UR UR6, R8 ;  /* 0x00000000080672ca */ /* 0x000fe200000e0000 */
[----:B------:R-:W-:Y:S01]  /*17600*/  VIADD R8, R6, 0x100 ;  /* 0x0000010006087836 */ /* 0x000fe20000000000 */
[----:B------:R-:W-:Y:S01]  /*17610*/  UMOV UR8, UR24 ;  /* 0x0000001800087c82 */ /* 0x000fe20008000000 */
[----:B------:R-:W-:Y:S01]  /*17620*/  IMAD.MOV.U32 R9, RZ, RZ, -0x7fffffe0 ;  /* 0x80000020ff097424 */ /* 0x000fe200078e00ff */
[----:B------:R-:W-:Y:S01]  /*17630*/  R2UR UR10, R10 ;  /* 0x000000000a0a72ca */ /* 0x000fe200000e0000 */
[----:B------:R-:W-:Y:S01]  /*17640*/  UMOV UR12, UR24 ;  /* 0x00000018000c7c82 */ /* 0x000fe20008000000 */
[----:B------:R-:W-:Y:S01]  /*17650*/  R2UR UR18, R8 ;  /* 0x00000000081272ca */ /* 0x000fe200000e0000 */
[C---:B------:R-:W-:Y:S01]  /*17660*/  VIADD R8, R6.reuse, 0x200 ;  /* 0x0000020006087836 */ /* 0x040fe20000000000 */
[----:B------:R-:W-:Y:S01]  /*17670*/  R2UR UR15, R9 ;  /* 0x00000000090f72ca */ /* 0x000fe200000e0000 */
[----:B------:R-:W-:Y:S01]  /*17680*/  QGMMA.64x32x32.F32.E4M3.E4M3 R104, gdesc[UR24], RZ, !UPT, gsb0 ;  /* 0x00600000186879f3 */ /* 0x000fe2000c0008ff */
[----:B------:R-:W-:-:S02]  /*17690*/  VIADD R12, R6, 0x2 ;  /* 0x00000002060c7836 */ /* 0x000fc40000000000 */
[----:B------:R-:W-:Y:S01]  /*176a0*/  R2UR UR14, R8 ;  /* 0x00000000080e72ca */ /* 0x000fe200000e0000 */
[----:B------:R-:W-:Y:S01]  /*176b0*/  IMAD.MOV.U32 R13, RZ, RZ, -0x7fffffe0 ;  /* 0x80000020ff0d7424 */ /* 0x000fe200078e00ff */
[C---:B------:R-:W-:Y:S01]  /*176c0*/  IADD3 R8, R6.reuse, 0x82, RZ ;  /* 0x0000008206087810 */ /* 0x040fe20007ffe0ff */
[----:B------:R-:W-:Y:S02]  /*176d0*/  IMAD.MOV.U32 R9, RZ, RZ, -0x7fffffe0 ;  /* 0x80000020ff097424 */ /* 0x000fe400078e00ff */
[----:B------:R-:W-:Y:S02]  /*176e0*/  VIADD R10, R6, 0x182 ;  /* 0x00000182060a7836 */ /* 0x000fe40000000000 */
[----:B------:R-:W-:Y:S02]  /*176f0*/  IMAD.MOV.U32 R11, RZ, RZ, -0x7fffffe0 ;  /* 0x80000020ff0b7424 */ /* 0x000fe400078e00ff */
[----:B------:R-:W-:Y:S02]  /*17700*/  IMAD R0, R157, -0xa0, R202 ;  /* 0xffffff609d007824 */ /* 0x000fe400078e02ca */
[----:B------:R-:W-:Y:S01]  /*17710*/  @!P0 VIADD R3, R3, 0x29840 ;  /* 0x0002984003038836 */ /* 0x000fe20000000000 */
[----:B------:R-:W-:-:S02]  /*17720*/  WARPGROUP.DEPBAR.LE gsb0, 0x0 ;  /* 0x00008000000079c5 */ /* 0x000fc40000010000 */
        /* <DEDUP_REMOVED lines=11> */
[----:B------:R-:W-:Y:S01]  /*177e0*/  UMOV UR16, UR4 ;  /* 0x0000000400107c82 */ /* 0x000fe20008000000 */
[----:B------:R-:W-:Y:S01]  /*177f0*/  UMOV UR17, UR5 ;  /* 0x0000000500117c82 */ /* 0x000fe20008000000 */
[----:B------:R-:W-:Y:S02]  /*17800*/  WARPGROUP.DEPBAR.LE gsb0, 0x0 ;  /* 0x00008000000079c5 */ /* 0x000fe40000010000 */
[----:B------:R-:W-:-:S06]  /*17810*/  WARPGROUP.ARRIVE ;  /* 0x00000000000079c5 */ /* 0x000fcc0000000000 */
[----:B------:R-:W-:Y:S01]  /*17820*/  QGMMA.64x32x32.F32.E4M3.E4M3 R40, gdesc[UR8], RZ, !UPT, gsb0 ;  /* 0x00600000082879f3 */ /* 0x000fe2000c0008ff */
        /* <DEDUP_REMOVED lines=23> */
[----:B------:R-:W-:Y:S01]  /*179a0*/  IMAD.MOV.U32 R9, RZ, RZ, -0x7fffffe0 ;  /* 0x80000020ff097424 */ /* 0x000fe200078e00ff */
[----:B------:R-:W-:Y:S02]  /*179b0*/  WARPGROUP.DEPBAR.LE gsb0, 0x0 ;  /* 0x00008000000079c5 */ /* 0x000fe40000010000 */
[----:B------:R-:W-:-:S09]  /*179c0*/  WARPGROUP.ARRIVE ;  /* 0x00000000000079c5 */ /* 0x000fd20000000000 */
[----:B------:R-:W-:Y:S01]  /*179d0*/  QGMMA.64x32x32.F32.E4M3.E4M3 R88, gdesc[UR4], R88, gsb0 ;  /* 0x00600000045879f3 */ /* 0x000fe20008000858 */
        /* <DEDUP_REMOVED lines=34> */
[----:B------:R-:W-:Y:S02]  /*17c00*/  R2UR UR10, R8 ;  /* 0x00000000080a72ca */ /* 0x000fe400000e0000 */
[----:B------:R-:W-:Y:S01]  /*17c10*/  R2UR UR11, R9 ;  /* 0x00000000090b72ca */ /* 0x000fe200000e0000 */
[----:B------:R-:W-:Y:S01]  /*17c20*/  IMAD.MOV.U32 R9, RZ, RZ, -0x7fffffe0 ;  /* 0x80000020ff097424 */ /* 0x000fe200078e00ff */
[----:B------:R-:W-:Y:S01]  /*17c30*/  IADD3 R8, R6, 0x380, RZ ;  /* 0x0000038006087810 */ /* 0x000fe20007ffe0ff */
[----:B------:R-:W-:Y:S02]  /*17c40*/  WARPGROUP.DEPBAR.LE gsb0, 0x0 ;  /* 0x00008000000079c5 */ /* 0x000fe40000010000 */
[----:B------:R-:W-:-:S08]  /*17c50*/  WARPGROUP.ARRIVE ;  /* 0x00000000000079c5 */ /* 0x000fd00000000000 */
        /* <DEDUP_REMOVED lines=38> */
[----:B------:R-:W-:Y:S01]  /*17ec0*/  MOV R9, 0x80000020 ;  /* 0x8000002000097802 */ /* 0x000fe20000000f00 */
[----:B------:R-:W-:Y:S02]  /*17ed0*/  WARPGROUP.DEPBAR.LE gsb0, 0x0 ;  /* 0x00008000000079c5 */ /* 0x000fe40000010000 */
[----:B------:R-:W-:-:S08]  /*17ee0*/  WARPGROUP.ARRIVE ;  /* 0x00000000000079c5 */ /* 0x000fd00000000000 */
        /* <DEDUP_REMOVED lines=19> */
[----:B------:R-:W-:-:S05]  /*18020*/  IADD3 R12, -R191, 0xa1, R0 ;  /* 0x000000a1bf0c7810 */ /* 0x000fca0007ffe100 */
        /* <DEDUP_REMOVED lines=9> */
[----:B------:R-:W-:Y:S02]  /*180c0*/  IMAD R11, R189, 0x80, R206 ;  /* 0x00000080bd0b7824 */ /* 0x000fe400078e02ce */
[----:B------:R-:W-:-:S05]  /*180d0*/  IMAD R10, R203, -0x2, R10 ;  /* 0xfffffffecb0a7824 */ /* 0x000fca00078e020a */
[----:B------:R-:W-:Y:S02]  /*180e0*/  VIADDMNMX R14, R11, R12, R10, PT ;  /* 0x0000000c0b0e7246 */ /* 0x000fe4000380010a */
[----:B------:R-:W-:Y:S02]  /*180f0*/  IADD3 R11, R12, 0x8, R11 ;  /* 0x000000080c0b7810 */ /* 0x000fe40007ffe00b */
[C---:B------:R-:W-:Y:S02]  /*18100*/  ISETP.GT.AND P2, PT, R14.reuse, RZ, PT ;  /* 0x000000ff0e00720c */ /* 0x040fe40003f44270 */
[C---:B------:R-:W-:Y:S02]  /*18110*/  ISETP.GT.AND P3, PT, R14.reuse, 0x1, PT ;  /* 0x000000010e00780c */ /* 0x040fe40003f64270 */
[----:B------:R-:W-:Y:S02]  /*18120*/  ISETP.GT.AND P4, PT, R14, 0x8, PT ;  /* 0x000000080e00780c */ /* 0x000fe40003f84270 */
[----:B------:R-:W-:Y:S01]  /*18130*/  VIMNMX R80, R10, R11, PT ;  /* 0x0000000b0a507248 */ /* 0x000fe20003fe0100 */
[----:B------:R-:W-:-:S02]  /*18140*/  WARPGROUP.DEPBAR.LE gsb0, 0x0 ;  /* 0x00008000000079c5 */ /* 0x000fc40000010000 */
        /* <DEDUP_REMOVED lines=34> */
[----:B------:R-:W-:Y:S01]  /*18370*/  WARPGROUP.ARRIVE ;  /* 0x00000000000079c5 */ /* 0x000fe20000000000 */
[----:B------:R-:W-:Y:S02]  /*18380*/  FSEL R104, R104, -INF , P2 ;  /* 0xff80000068687808 */ /* 0x000fe40001000000 */
[----:B------:R-:W-:-:S02]  /*18390*/  FSEL R4, R105, -INF , P3 ;  /* 0xff80000069047808 */ /* 0x000fc40001800000 */
[----:B------:R-:W-:-:S03]  /*183a0*/  ISETP.GT.AND P2, PT, R14, 0x9, PT ;  /* 0x000000090e00780c */ /* 0x000fc60003f44270 */
[----:B------:R-:W-:Y:S01]  /*183b0*/  QGMMA.64x32x32.F32.E4M3.E4M3 R88, gdesc[UR20], R88, gsb0 ;  /* 0x00600000145879f3 */ /* 0x000fe20008000858 */
[----:B------:R-:W-:Y:S01]  /*183c0*/  R2UR UR22, R8 ;  /* 0x00000000081672ca */ /* 0x000fe200000e0000 */
[----:B------:R-:W-:Y:S01]  /*183d0*/  VIADD R8, R6, 0x682 ;  /* 0x0000068206087836 */ /* 0x000fe20000000000 */
[----:B------:R-:W-:Y:S01]  /*183e0*/  R2UR UR23, R9 ;  /* 0x00000000091772ca */ /* 0x000fe200000e0000 */
[----:B------:R-:W-:Y:S01]  /*183f0*/  IMAD.MOV.U32 R9, RZ, RZ, -0x7fffffe0 ;  /* 0x80000020ff097424 */ /* 0x000fe200078e00ff */
        /* <DEDUP_REMOVED lines=17> */
[C---:B------:R-:W-:Y:S02]  /*18510*/  ISETP.GT.AND P2, PT, R14.reuse, 0x21, PT ;  /* 0x000000210e00780c */ /* 0x040fe40003f44270 */
[----:B------:R-:W-:Y:S02]  /*18520*/  FMNMX.FTZ R7, R117, R0, !PT ;  /* 0x0000000075077209 */ /* 0x000fe40007810000 */
[----:B------:R-:W-:Y:S02]  /*18530*/  ISETP.GT.AND P4, PT, R14, 0x28, PT ;  /* 0x000000280e00780c */ /* 0x000fe40003f84270 */
[----:B------:R-:W-:Y:S01]  /*18540*/  IADD3 R6, R6, 0x702, RZ ;  /* 0x0000070206067810 */ /* 0x000fe20007ffe0ff */
        /* <DEDUP_REMOVED lines=8> */
[----:B------:R-:W-:Y:S02]  /*185d0*/  ISETP.GT.AND P2, PT, R14, 0x29, PT ;  /* 0x000000290e00780c */ /* 0x000fe40003f44270 */
[----:B------:R-:W-:-:S02]  /*185e0*/  FSEL R92, R92, -INF , P4 ;  /* 0xff8000005c5c7808 */ /* 0x000fc40002000000 */
[----:B------:R-:W-:Y:S02]  /*185f0*/  FMNMX.FTZ R7, R89, R0, !PT ;  /* 0x0000000059077209 */ /* 0x000fe40007810000 */
[----:B------:R-:W-:Y:S02]  /*18600*/  ISETP.GT.AND P3, PT, R14, 0x30, PT ;  /* 0x000000300e00780c */ /* 0x000fe40003f64270 */
[----:B------:R-:W-:Y:S02]  /*18610*/  FSEL R93, R93, -INF , P2 ;  /* 0xff8000005d5d7808 */ /* 0x000fe40001000000 */
[----:B------:R-:W-:Y:S01]  /*18620*/  FMNMX.FTZ R0, R92, R7, !PT ;  /* 0x000000075c007209 */ /* 0x000fe20007810000 */
[----:B------:R-:W-:Y:S01]  /*18630*/  IMAD.MOV.U32 R7, RZ, RZ, -0x7fffffe0 ;  /* 0x80000020ff077424 */ /* 0x000fe200078e00ff */
        /* <DEDUP_REMOVED lines=8> */
[C---:B------:R-:W-:Y:S02]  /*186c0*/  ISETP.GT.AND P3, PT, R14.reuse, 0x40, PT ;  /* 0x000000400e00780c */ /* 0x040fe40003f64270 */
[----:B------:R-:W-:Y:S02]  /*186d0*/  FSEL R101, R101, -INF , P2 ;  /* 0xff80000065657808 */ /* 0x000fe40001000000 */
[C---:B------:R-:W-:Y:S02]  /*186e0*/  ISETP.GT.AND P2, PT, R14.reuse, 0x41, PT ;  /* 0x000000410e00780c */ /* 0x040fe40003f44270 */
[----:B------:R-:W-:Y:S01]  /*186f0*/  ISETP.GT.AND P4, PT, R14, 0x48, PT ;  /* 0x000000480e00780c */ /* 0x000fe20003f84270 */
[----:B------:R-:W-:Y:S02]  /*18700*/  WARPGROUP.DEPBAR.LE gsb0, 0x0 ;  /* 0x00008000000079c5 */ /* 0x000fe40000010000 */
[----:B------:R-:W-:Y:S01]  /*18710*/  WARPGROUP.ARRIVE ;  /* 0x00000000000079c5 */ /* 0x000fe20000000000 */
[----:B------:R-:W-:-:S02]  /*18720*/  FSEL R75, R56, -INF , P3 ;  /* 0xff800000384b7808 */ /* 0x000fc40001800000 */
[----:B------:R-:W-:Y:S02]  /*18730*/  FSEL R74, R57, -INF , P2 ;  /* 0xff800000394a7808 */ /* 0x000fe40001000000 */
[----:B------:R-:W-:Y:S01]  /*18740*/  ISETP.GT.AND P2, PT, R14, 0x49, PT ;  /* 0x000000490e00780c */ /* 0x000fe20003f44270 */
[----:B------:R-:W-:Y:S01]  /*18750*/  QGMMA.64x32x32.F32.E4M3.E4M3 R40, gdesc[UR20], R40, gsb0 ;  /* 0x00600000142879f3 */ /* 0x000fe20008000828 */
[----:B------:R-:W-:Y:S02]  /*18760*/  R2UR UR22, R6 ;  /* 0x00000000061672ca */ /* 0x000fe400000e0000 */
[----:B------:R-:W-:Y:S02]  /*18770*/  R2UR UR23, R7 ;  /* 0x00000000071772ca */ /* 0x000fe400000e0000 */
[----:B------:R-:W-:Y:S02]  /*18780*/  FMNMX.FTZ R7, R97, R0, !PT ;  /* 0x0000000061077209 */ /* 0x000fe40007810000 */
[----:B------:R-:W-:-:S02]  /*18790*/  FSEL R73, R60, -INF , P4 ;  /* 0xff8000003c497808 */ /* 0x000fc40002000000 */
[----:B------:R-:W-:Y:S02]  /*187a0*/  FMNMX.FTZ R0, R100, R7, !PT ;  /* 0x0000000764007209 */ /* 0x000fe40007810000 */
[C---:B------:R-:W-:Y:S02]  /*187b0*/  ISETP.GT.AND P3, PT, R14.reuse, 0x50, PT ;  /* 0x000000500e00780c */ /* 0x040fe40003f64270 */
[----:B------:R-:W-:Y:S02]  /*187c0*/  FMNMX.FTZ R0, R101, R0, !PT ;  /* 0x0000000065007209 */ /* 0x000fe40007810000 */
        /* <DEDUP_REMOVED lines=17> */
[----:B------:R-:W-:Y:S02]  /*188e0*/  FMNMX.FTZ R0, R69, R0, !PT ;  /* 0x0000000045007209 */ /* 0x000fe40007810000 */
[----:B------:R-:W-:Y:S01]  /*188f0*/  ISETP.GT.AND P4, PT, R80, 0x8, PT ;  /* 0x000000085000780c */ /* 0x000fe20003f84270 */
[----:B------:R-:W-:Y:S02]  /*18900*/  WARPGROUP.DEPBAR.LE gsb0, 0x0 ;  /* 0x00008000000079c5 */ /* 0x000fe40000010000 */
[----:B------:R-:W-:Y:S01]  /*18910*/  WARPGROUP.ARRIVE ;  /* 0x00000000000079c5 */ /* 0x000fe20000000000 */
[----:B------:R-:W-:-:S02]  /*18920*/  FSEL R57, R40, -INF , P3 ;  /* 0xff80000028397808 */ /* 0x000fc40001800000 */
[C---:B------:R-:W-:Y:S02]  /*18930*/  ISETP.GT.AND P3, PT, R14.reuse, 0x68, PT ;  /* 0x000000680e00780c */ /* 0x040fe40003f64270 */
[----:B------:R-:W-:Y:S01]  /*18940*/  FSEL R41, R41, -INF , P2 ;  /* 0xff80000029297808 */ /* 0x000fe20001000000 */
[----:B------:R-:W-:Y:S01]  /*18950*/  QGMMA.64x32x32.F32.E4M3.E4M3 R24, gdesc[UR20], R24, gsb0 ;  /* 0x00600000141879f3 */ /* 0x000fe20008000818 */
        /* <DEDUP_REMOVED lines=22> */
[----:B------:R-:W-:-:S02]  /*18ac0*/  FSEL R52, R24, -INF , P3 ;  /* 0xff80000018347808 */ /* 0x000fc40001800000 */
        /* <DEDUP_REMOVED lines=18> */
[----:B------:R-:W-:Y:S02]  /*18bf0*/  FSEL R14, R37, -INF , P2 ;  /* 0xff800000250e7808 */ /* 0x000fe40001000000 */
[----:B------:R-:W-:Y:S02]  /*18c00*/  FMNMX.FTZ R7, R36, R7, !PT ;  /* 0x0000000724077209 */ /* 0x000fe40007810000 */
[----:B------:R-:W-:Y:S02]  /*18c10*/  ISETP.GT.AND P3, PT, R80, 0x1, PT ;  /* 0x000000015000780c */ /* 0x000fe40003f64270 */
[----:B------:R-:W-:Y:S02]  /*18c20*/  FMNMX.FTZ R6, R14, R7, !PT ;  /* 0x000000070e067209 */ /* 0x000fe40007810000 */
[----:B------:R-:W-:Y:S02]  /*18c30*/  FSEL R107, R107, -INF , P3 ;  /* 0xff8000006b6b7808 */ /* 0x000fe40001800000 */
[----:B------:R-:W-:Y:S01]  /*18c40*/  FSEL R37, R110, -INF , P4 ;  /* 0xff8000006e257808 */ /* 0x000fe20002000000 */
[----:B------:R-:W1:Y:S01]  /*18c50*/  SHFL.BFLY PT, R7, R6, 0x2, 0x1f ;  /* 0x0c401f0006077f89 */ /* 0x000e6200000e0000 */
[----:B------:R-:W-:-:S04]  /*18c60*/  ISETP.GT.AND P3, PT, R80, 0x10, PT ;  /* 0x000000105000780c */ /* 0x000fc80003f64270 */
[----:B------:R-:W-:Y:S02]  /*18c70*/  FSEL R49, R114, -INF , P3 ;  /* 0xff80000072317808 */ /* 0x000fe40001800000 */
[----:B------:R-:W-:-:S04]  /*18c80*/  ISETP.GT.AND P3, PT, R80, 0x18, PT ;  /* 0x000000185000780c */ /* 0x000fc80003f64270 */
[----:B------:R-:W-:Y:S02]  /*18c90*/  FSEL R53, R118, -INF , P3 ;  /* 0xff80000076357808 */ /* 0x000fe40001800000 */
[----:B------:R-:W-:-:S04]  /*18ca0*/  ISETP.GT.AND P3, PT, R80, 0x21, PT ;  /* 0x000000215000780c */ /* 0x000fc80003f64270 */
[----:B------:R-:W-:Y:S02]  /*18cb0*/  FSEL R91, R91, -INF , P3 ;  /* 0xff8000005b5b7808 */ /* 0x000fe40001800000 */
[----:B------:R-:W-:-:S04]  /*18cc0*/  ISETP.GT.AND P3, PT, R80, 0x29, PT ;  /* 0x000000295000780c */ /* 0x000fc80003f64270 */
[----:B------:R-:W-:Y:S02]  /*18cd0*/  FSEL R95, R95, -INF , P3 ;  /* 0xff8000005f5f7808 */ /* 0x000fe40001800000 */
[----:B-1----:R-:W-:Y:S02]  /*18ce0*/  FMNMX.FTZ R9, R6, R7, !PT ;  /* 0x0000000706097209 */ /* 0x002fe40007810000 */
[----:B------:R-:W-:-:S03]  /*18cf0*/  ISETP.GT.AND P3, PT, R80, 0x31, PT ;  /* 0x000000315000780c */ /* 0x000fc60003f64270 */
[----:B------:R-:W1:Y:S01]  /*18d00*/  SHFL.BFLY PT, R0, R9, 0x1, 0x1f ;  /* 0x0c201f0009007f89 */ /* 0x000e6200000e0000 */
[----:B------:R-:W-:Y:S02]  /*18d10*/  FSEL R99, R99, -INF , P3 ;  /* 0xff80000063637808 */ /* 0x000fe40001800000 */
[----:B------:R-:W-:-:S04]  /*18d20*/  ISETP.GT.AND P3, PT, R80, 0x39, PT ;  /* 0x000000395000780c */ /* 0x000fc80003f64270 */
[----:B------:R-:W-:Y:S02]  /*18d30*/  FSEL R103, R103, -INF , P3 ;  /* 0xff80000067677808 */ /* 0x000fe40001800000 */
[----:B------:R-:W-:Y:S02]  /*18d40*/  ISETP.GT.AND P3, PT, R80, 0x41, PT ;  /* 0x000000415000780c */ /* 0x000fe40003f64270 */
[----:B-1----:R-:W-:-:S04]  /*18d50*/  FMNMX.FTZ R0, R9, R0, !PT ;  /* 0x0000000009007209 */ /* 0x002fc80007810000 */
[----:B------:R-:W-:Y:S01]  /*18d60*/  FSETP.NEU.FTZ.AND P2, PT, R0, -INF , PT ;  /* 0xff8000000000780b */ /* 0x000fe20003f5d000 */
[----:B------:R-:W-:-:S05]  /*18d70*/  FFMA.FTZ R25, R2, R0, -8 ;  /* 0xc100000002197423 */ /* 0x000fca0000010000 */
[----:B------:R-:W-:Y:S02]  /*18d80*/  FSEL R25, R25, RZ, P2 ;  /* 0x000000ff19197208 */ /* 0x000fe40001000000 */
[----:B------:R-:W-:-:S03]  /*18d90*/  ISETP.GT.AND P2, PT, R80, RZ, PT ;  /* 0x000000ff5000720c */ /* 0x000fc60003f44270 */
[--C-:B------:R-:W-:Y:S01]  /*18da0*/  FFMA.FTZ R9, R2, R76, -R25.reuse ;  /* 0x0000004c02097223 */ /* 0x100fe20000010819 */
[----:B------:R-:W-:Y:S01]  /*18db0*/  FSEL R33, R106, -INF , P2 ;  /* 0xff8000006a217808 */ /* 0x000fe20001000000 */
[--C-:B------:R-:W-:Y:S01]  /*18dc0*/  FFMA.FTZ R78, R2, R78, -R25.reuse ;  /* 0x0000004e024e7223 */ /* 0x100fe20000010819 */
[----:B------:R-:W-:Y:S01]  /*18dd0*/  ISETP.GT.AND P2, PT, R80, 0x9, PT ;  /* 0x000000095000780c */ /* 0x000fe20003f44270 */
[C-C-:B------:R-:W-:Y:S01]  /*18de0*/  FFMA.FTZ R21, R2.reuse, R89, -R25.reuse ;  /* 0x0000005902157223 */ /* 0x140fe20000010819 */
[----:B------:R-:W-:Y:S01]  /*18df0*/  FMNMX.FTZ R12, R33, R107, !PT ;  /* 0x0000006b210c7209 */ /* 0x000fe20007810000 */
[----:B------:R1:W-:Y:S01]  /*18e00*/  MUFU.EX2 R11, R78 ;  /* 0x0000004e000b7308 */ /* 0x0003e20000000800 */
[----:B------:R-:W-:Y:S01]  /*18e10*/  FSEL R111, R111, -INF , P2 ;  /* 0xff8000006f6f7808 */ /* 0x000fe20001000000 */
[C-C-:B------:R-:W-:Y:S01]  /*18e20*/  FFMA.FTZ R93, R2.reuse, R93, -R25.reuse ;  /* 0x0000005d025d7223 */ /* 0x140fe20000010819 */
[----:B------:R-:W-:Y:S01]  /*18e30*/  FMNMX.FTZ R12, R37, R12, !PT ;  /* 0x0000000c250c7209 */ /* 0x000fe20007810000 */
[--C-:B------:R-:W-:Y:S01]  /*18e40*/  FFMA.FTZ R97, R2, R97, -R25.reuse ;  /* 0x0000006102617223 */ /* 0x100fe20000010819 */
[----:B------:R-:W-:Y:S01]  /*18e50*/  ISETP.GT.AND P2, PT, R80, 0x11, PT ;  /* 0x000000115000780c */ /* 0x000fe20003f44270 */
[C-C-:B------:R-:W-:Y:S01]  /*18e60*/  FFMA.FTZ R15, R2.reuse, R117, -R25.reuse ;  /* 0x00000075020f7223 */ /* 0x140fe20000010819 */
[----:B------:R-:W-:Y:S01]  /*18e70*/  FMNMX.FTZ R76, R111, R12, !PT ;  /* 0x0000000c6f4c7209 */ /* 0x000fe20007810000 */
[C-C-:B------:R-:W-:Y:S01]  /*18e80*/  FFMA.FTZ R135, R2.reuse, R28, -R25.reuse ;  /* 0x0000001c02877223 */ /* 0x140fe20000010819 */
        /* <DEDUP_REMOVED lines=9> */
[--C-:B------:R-:W-:Y:S01]  /*18f20*/  FFMA.FTZ R24, R2, R32, -R25.reuse ;  /* 0x0000002002187223 */ /* 0x100fe20000010819 */
[----:B------:R-:W-:Y:S01]  /*18f30*/  ISETP.GT.AND P2, PT, R80, 0x20, PT ;  /* 0x000000205000780c */ /* 0x000fe20003f44270 */
[C-C-:B------:R-:W-:Y:S01]  /*18f40*/  FFMA.FTZ R6, R2.reuse, R108, -R25.reuse ;  /* 0x0000006c02067223 */ /* 0x140fe20000010819 */
[----:B------:R-:W-:Y:S01]  /*18f50*/  FMNMX.FTZ R76, R53, R76, !PT ;  /* 0x0000004c354c7209 */ /* 0x000fe20007810000 */
[--C-:B------:R-:W-:Y:S01]  /*18f60*/  FFMA.FTZ R125, R2, R44, -R25.reuse ;  /* 0x0000002c027d7223 */ /* 0x100fe20000010819 */
[----:B------:R-:W-:Y:S01]  /*18f70*/  FSEL R77, R90, -INF , P2 ;  /* 0xff8000005a4d7808 */ /* 0x000fe20001000000 */
[C-C-:B------:R-:W-:Y:S01]  /*18f80*/  FFMA.FTZ R129, R2.reuse, R40, -R25.reuse ;  /* 0x0000002802817223 */ /* 0x140fe20000010819 */
[----:B------:R-:W-:Y:S01]  /*18f90*/  FMNMX.FTZ R76, R119, R76, !PT ;  /* 0x0000004c774c7209 */ /* 0x000fe20007810000 */
[--C-:B------:R-:W-:Y:S01]  /*18fa0*/  FFMA.FTZ R131, R2, R20, -R25.reuse ;  /* 0x0000001402837223 */ /* 0x100fe20000010819 */
[----:B------:R-:W-:Y:S01]  /*18fb0*/  ISETP.GT.AND P2, PT, R80, 0x28, PT ;  /* 0x000000285000780c */ /* 0x000fe20003f44270 */
[----:B------:R-:W-:Y:S01]  /*18fc0*/  MUFU.EX2 R8, R8 ;  /* 0x0000000800087308 */ /* 0x000fe20000000800 */
[----:B------:R-:W-:Y:S01]  /*18fd0*/  FMNMX.FTZ R76, R77, R76, !PT ;  /* 0x0000004c4d4c7209 */ /* 0x000fe20007810000 */
[--C-:B------:R-:W-:Y:S01]  /*18fe0*/  FFMA.FTZ R4, R2, R112, -R25.reuse ;  /* 0x0000007002047223 */ /* 0x100fe20000010819 */
[----:B------:R-:W-:Y:S01]  /*18ff0*/  FSEL R79, R94, -INF , P2 ;  /* 0xff8000005e4f7808 */ /* 0x000fe20001000000 */
[C-C-:B------:R-:W-:Y:S01]  /*19000*/  FFMA.FTZ R10, R2.reuse, R116, -R25.reuse ;  /* 0x00000074020a7223 */ /* 0x140fe20000010819 */
[----:B-1----:R-:W-:Y:S01]  /*19010*/  FMNMX.FTZ R78, R91, R76, !PT ;  /* 0x0000004c5b4e7209 */ /* 0x002fe20007810000 */
[--C-:B------:R-:W-:Y:S01]  /*19020*/  FFMA.FTZ R88, R2, R88, -R25.reuse ;  /* 0x0000005802587223 */ /* 0x100fe20000010819 */
[----:B------:R-:W-:Y:S01]  /*19030*/  ISETP.GT.AND P2, PT, R80, 0x30, PT ;  /* 0x000000305000780c */ /* 0x000fe20003f44270 */
[----:B------:R1:W-:Y:S01]  /*19040*/  MUFU.EX2 R76, R93 ;  /* 0x0000005d004c7308 */ /* 0x0003e20000000800 */
        /* <DEDUP_REMOVED lines=12> */
[----:B------:R-:W-:Y:S01]  /*19110*/  FMNMX.FTZ R82, R99, R78, !PT ;  /* 0x0000004e63527209 */ /* 0x000fe20007810000 */
[--C-:B------:R-:W-:Y:S01]  /*19120*/  FFMA.FTZ R40, R2, R52, -R25.reuse ;  /* 0x0000003402287223 */ /* 0x100fe20000010819 */
[----:B------:R-:W-:Y:S01]  /*19130*/  ISETP.GT.AND P2, PT, R80, 0x40, PT ;  /* 0x000000405000780c */ /* 0x000fe20003f44270 */
[----:B------:R2:W-:Y:S01]  /*19140*/  MUFU.EX2 R78, R97 ;  /* 0x00000061004e7308 */ /* 0x0005e20000000800 */
[----:B------:R-:W-:Y:S01]  /*19150*/  FMNMX.FTZ R82, R83, R82, !PT ;  /* 0x0000005253527209 */ /* 0x000fe20007810000 */
[--C-:B------:R-:W-:Y:S01]  /*19160*/  FFMA.FTZ R20, R2, R48, -R25.reuse ;  /* 0x0000003002147223 */ /* 0x100fe20000010819 */
[----:B------:R-:W-:Y:S01]  /*19170*/  FSEL R85, R58, -INF , P2 ;  /* 0xff8000003a557808 */ /* 0x000fe20001000000 */
[----:B------:R-:W-:Y:S01]  /*19180*/  FFMA.FTZ R58, R2, R100, -R25 ;  /* 0x00000064023a7223 */ /* 0x000fe20000010819 */
[----:B------:R-:W-:-:S02]  /*19190*/  FMNMX.FTZ R82, R103, R82, !PT ;  /* 0x0000005267527209 */ /* 0x000fc40007810000 */
[----:B------:R-:W-:Y:S01]  /*191a0*/  ISETP.GT.AND P2, PT, R80, 0x48, PT ;  /* 0x000000485000780c */ /* 0x000fe20003f44270 */
[----:B------:R-:W-:Y:S01]  /*191b0*/  MUFU.EX2 R6, R6 ;  /* 0x0000000600067308 */ /* 0x000fe20000000800 */
[----:B------:R-:W-:Y:S01]  /*191c0*/  FSEL R89, R59, -INF , P3 ;  /* 0xff8000003b597808 */ /* 0x000fe20001800000 */
[--C-:B------:R-:W-:Y:S01]  /*191d0*/  FFMA.FTZ R59, R2, R75, -R25.reuse ;  /* 0x0000004b023b7223 */ /* 0x100fe20000010819 */
[----:B------:R-:W-:Y:S02]  /*191e0*/  FMNMX.FTZ R82, R85, R82, !PT ;  /* 0x0000005255527209 */ /* 0x000fe40007810000 */
[----:B------:R-:W-:Y:S02]  /*191f0*/  ISETP.GT.AND P3, PT, R80, 0x49, PT ;  /* 0x000000495000780c */ /* 0x000fe40003f64270 */
[----:B-1----:R-:W-:Y:S01]  /*19200*/  FSEL R93, R62, -INF , P2 ;  /* 0xff8000003e5d7808 */ /* 0x002fe20001000000 */
[----:B------:R-:W-:Y:S01]  /*19210*/  FFMA.FTZ R62, R2, R101, -R25 ;  /* 0x00000065023e7223 */ /* 0x000fe20000010819 */
[----:B------:R-:W-:Y:S01]  /*19220*/  FMNMX.FTZ R82, R89, R82, !PT ;  /* 0x0000005259527209 */ /* 0x000fe20007810000 */
[----:B------:R-:W1:Y:S01]  /*19230*/  MUFU.EX2 R9, R9 ;  /* 0x0000000900097308 */ /* 0x000e620000000800 */
[----:B------:R-:W-:-:S02]  /*19240*/  ISETP.GT.AND P2, PT, R80, 0x50, PT ;  /* 0x000000505000780c */ /* 0x000fc40003f44270 */
[----:B--2---:R-:W-:Y:S02]  /*19250*/  FSEL R97, R63, -INF , P3 ;  /* 0xff8000003f617808 */ /* 0x004fe40001800000 */
[----:B------:R-:W-:Y:S02]  /*19260*/  FMNMX.FTZ R82, R93, R82, !PT ;  /* 0x000000525d527209 */ /* 0x000fe40007810000 */
[----:B------:R-:W-:Y:S01]  /*19270*/  ISETP.GT.AND P3, PT, R80, 0x51, PT ;  /* 0x000000515000780c */ /* 0x000fe20003f64270 */
[----:B------:R2:W-:Y:S01]  /*19280*/  MUFU.EX2 R63, R62 ;  /* 0x0000003e003f7308 */ /* 0x0005e20000000800 */
[----:B------:R-:W-:Y:S02]  /*19290*/  FSEL R101, R66, -INF , P2 ;  /* 0xff80000042657808 */ /* 0x000fe40001000000 */
[----:B------:R-:W-:Y:S02]  /*192a0*/  FMNMX.FTZ R82, R97, R82, !PT ;  /* 0x0000005261527209 */ /* 0x000fe40007810000 */
[----:B------:R-:W-:-:S02]  /*192b0*/  ISETP.GT.AND P2, PT, R80, 0x58, PT ;  /* 0x000000585000780c */ /* 0x000fc40003f44270 */
[----:B------:R-:W-:Y:S01]  /*192c0*/  FSEL R67, R67, -INF , P3 ;  /* 0xff80000043437808 */ /* 0x000fe20001800000 */
[----:B------:R-:W-:Y:S01]  /*192d0*/  MUFU.EX2 R4, R4 ;  /* 0x0000000400047308 */ /* 0x000fe20000000800 */
[----:B------:R-:W-:Y:S01]  /*192e0*/  FMNMX.FTZ R82, R101, R82, !PT ;  /* 0x0000005265527209 */ /* 0x000fe20007810000 */
[----:B--2---:R-:W-:Y:S01]  /*192f0*/  FFMA.FTZ R62, R2, R74, -R25 ;  /* 0x0000004a023e7223 */ /* 0x004fe20000010819 */
[----:B------:R-:W-:Y:S02]  /*19300*/  ISETP.GT.AND P3, PT, R80, 0x59, PT ;  /* 0x000000595000780c */ /* 0x000fe40003f64270 */
[----:B------:R-:W-:Y:S02]  /*19310*/  FSEL R75, R70, -INF , P2 ;  /* 0xff800000464b7808 */ /* 0x000fe40001000000 */
[----:B------:R-:W-:Y:S01]  /*19320*/  FMNMX.FTZ R82, R67, R82, !PT ;  /* 0x0000005243527209 */ /* 0x000fe20007810000 */
[----:B------:R-:W-:Y:S01]  /*19330*/  MUFU.EX2 R10, R10 ;  /* 0x0000000a000a7308 */ /* 0x000fe20000000800 */
[----:B------:R-:W-:-:S02]  /*19340*/  FSEL R71, R71, -INF , P3 ;  /* 0xff80000047477808 */ /* 0x000fc40001800000 */
[C---:B------:R-:W-:Y:S02]  /*19350*/  ISETP.GT.AND P2, PT, R80.reuse, 0x60, PT ;  /* 0x000000605000780c */ /* 0x040fe40003f44270 */
[----:B------:R-:W-:Y:S02]  /*19360*/  FMNMX.FTZ R82, R75, R82, !PT ;  /* 0x000000524b527209 */ /* 0x000fe40007810000 */
[----:B------:R-:W-:Y:S01]  /*19370*/  ISETP.GT.AND P3, PT, R80, 0x61, PT ;  /* 0x000000615000780c */ /* 0x000fe20003f64270 */
[----:B------:R-:W2:Y:S01]  /*19380*/  MUFU.EX2 R15, R15 ;  /* 0x0000000f000f7308 */ /* 0x000ea20000000800 */
[----:B------:R-:W-:Y:S01]  /*19390*/  FSEL R105, R42, -INF , P2 ;  /* 0xff8000002a697808 */ /* 0x000fe20001000000 */
[----:B------:R-:W-:Y:S01]  /*193a0*/  FFMA.FTZ R42, R2, R73, -R25 ;  /* 0x00000049022a7223 */ /* 0x000fe20000010819 */
[----:B------:R-:W-:Y:S02]  /*193b0*/  FMNMX.FTZ R82, R71, R82, !PT ;  /* 0x0000005247527209 */ /* 0x000fe40007810000 */
[----:B------:R-:W-:-:S02]  /*193c0*/  ISETP.GT.AND P2, PT, R80, 0x68, PT ;  /* 0x000000685000780c */ /* 0x000fc40003f44270 */
[----:B------:R-:W-:Y:S01]  /*193d0*/  FSEL R43, R43, -INF , P3 ;  /* 0xff8000002b2b7808 */ /* 0x000fe20001800000 */
[----:B------:R-:W-:Y:S01]  /*193e0*/  MUFU.EX2 R12, R88 ;  /* 0x00000058000c7308 */ /* 0x000fe20000000800 */
[----:B------:R-:W-:Y:S02]  /*193f0*/  FMNMX.FTZ R82, R105, R82, !PT ;  /* 0x0000005269527209 */ /* 0x000fe40007810000 */
[----:B------:R-:W-:Y:S02]  /*19400*/  ISETP.GT.AND P3, PT, R80, 0x69, PT ;  /* 0x000000695000780c */ /* 0x000fe40003f64270 */
[----:B------:R-:W-:Y:S01]  /*19410*/  FSEL R73, R46, -INF , P2 ;  /* 0xff8000002e497808 */ /* 0x000fe20001000000 */
[----:B------:R-:W-:Y:S01]  /*19420*/  FFMA.FTZ R46, R2, R61, -R25 ;  /* 0x0000003d022e7223 */ /* 0x000fe20000010819 */
[----:B------:R-:W-:Y:S01]  /*19430*/  FMNMX.FTZ R82, R43, R82, !PT ;  /* 0x000000522b527209 */ /* 0x000fe20007810000 */
[----:B------:R-:W-:Y:S01]  /*19440*/  MUFU.EX2 R21, R21 ;  /* 0x0000001500157308 */ /* 0x000fe20000000800 */
[----:B------:R-:W-:-:S02]  /*19450*/  ISETP.GT.AND P2, PT, R80, 0x70, PT ;  /* 0x000000705000780c */ /* 0x000fc40003f44270 */
[----:B------:R-:W-:Y:S02]  /*19460*/  FSEL R47, R47, -INF , P3 ;  /* 0xff8000002f2f7808 */ /* 0x000fe40001800000 */
[----:B------:R-:W-:Y:S02]  /*19470*/  FMNMX.FTZ R82, R73, R82, !PT ;  /* 0x0000005249527209 */ /* 0x000fe40007810000 */
[----:B------:R-:W-:Y:S01]  /*19480*/  ISETP.GT.AND P3, PT, R80, 0x71, PT ;  /* 0x000000715000780c */ /* 0x000fe20003f64270 */
[----:B------:R-:W3:Y:S01]  /*19490*/  MUFU.EX2 R29, R29 ;  /* 0x0000001d001d7308 */ /* 0x000ee20000000800 */
        /* <DEDUP_REMOVED lines=15> */
[----:B------:R4:W-:Y:S01]  /*19590*/  MUFU.EX2 R55, R50 ;  /* 0x0000003200377308 */ /* 0x0009e20000000800 */
[----:B------:R-:W-:Y:S01]  /*195a0*/  FSEL R117, R26, -INF , P2 ;  /* 0xff8000001a757808 */ /* 0x000fe20001000000 */
[----:B------:R-:W-:Y:S01]  /*195b0*/  FFMA.FTZ R26, R2, R68, -R25 ;  /* 0x00000044021a7223 */ /* 0x000fe20000010819 */
[----:B------:R-:W-:Y:S02]  /*195c0*/  FMNMX.FTZ R82, R65, R82, !PT ;  /* 0x0000005241527209 */ /* 0x000fe40007810000 */
[----:B------:R-:W-:-:S02]  /*195d0*/  ISETP.GT.AND P2, PT, R80, 0x88, PT ;  /* 0x000000885000780c */ /* 0x000fc40003f44270 */
[----:B------:R-:W-:Y:S01]  /*195e0*/  FSEL R27, R27, -INF , P3 ;  /* 0xff8000001b1b7808 */ /* 0x000fe20001800000 */
[----:B------:R-:W-:Y:S01]  /*195f0*/  MUFU.EX2 R59, R59 ;  /* 0x0000003b003b7308 */ /* 0x000fe20000000800 */
[----:B------:R-:W-:Y:S01]  /*19600*/  FMNMX.FTZ R82, R117, R82, !PT ;  /* 0x0000005275527209 */ /* 0x000fe20007810000 */
[--C-:B----4-:R-:W-:Y:S01]  /*19610*/  FFMA.FTZ R50, R2, R69, -R25.reuse ;  /* 0x0000004502327223 */ /* 0x110fe20000010819 */
[----:B------:R-:W-:Y:S02]  /*19620*/  ISETP.GT.AND P3, PT, R80, 0x89, PT ;  /* 0x000000895000780c */ /* 0x000fe40003f64270 */
[----:B------:R-:W-:Y:S01]  /*19630*/  FSEL R121, R30, -INF , P2 ;  /* 0xff8000001e797808 */ /* 0x000fe20001000000 */
[----:B------:R-:W-:-:S01]  /*19640*/  FFMA.FTZ R30, R2, R57, -R25 ;  /* 0x00000039021e7223 */ /* 0x000fc20000010819 */
        /* <DEDUP_REMOVED lines=19> */
[----:B------:R-:W-:-:S01]  /*19780*/  FFMA.FTZ R25, R2, R14, -R25 ;  /* 0x0000000e02197223 */ /* 0x000fc20000010819 */
[----:B------:R-:W-:Y:S01]  /*19790*/  FSEL R41, R39, -INF , P3 ;  /* 0xff80000027297808 */ /* 0x000fe20001800000 */
[----:B------:R-:W-:Y:S01]  /*197a0*/  IMAD.IADD R14, R202, 0x1, -R191 ;  /* 0x00000001ca0e7824 */ /* 0x000fe200078e0abf */
[----:B------:R-:W-:Y:S01]  /*197b0*/  FMNMX.FTZ R82, R57, R82, !PT ;  /* 0x0000005239527209 */ /* 0x000fe20007810000 */
[----:B------:R4:W-:Y:S01]  /*197c0*/  MUFU.EX2 R39, R50 ;  /* 0x0000003200277308 */ /* 0x0009e20000000800 */
[----:B-1----:R-:W-:Y:S01]  /*197d0*/  F2FP.SATFINITE.E4M3.F32.PACK_AB_MERGE_C R184, R9, R6, RZ ;  /* 0x0000000609b8723e */ /* 0x002fe200048070ff */
[----:B------:R-:W-:Y:S01]  /*197e0*/  IMAD R14, R189, 0x80, R14 ;  /* 0x00000080bd0e7824 */ /* 0x000fe200078e020e */
[----:B------:R-:W-:-:S02]  /*197f0*/  FMNMX.FTZ R82, R41, R82, !PT ;  /* 0x0000005229527209 */ /* 0x000fc40007810000 */
[----:B--2---:R-:W-:Y:S01]  /*19800*/  F2FP.SATFINITE.E4M3.F32.PACK_AB_MERGE_C R186, R15, R10, RZ ;  /* 0x0000000a0fba723e */ /* 0x004fe200048070ff */
[----:B------:R-:W-:Y:S01]  /*19810*/  IMAD.HI R14, R14, 0x66666667, RZ ;  /* 0x666666670e0e7827 */ /* 0x000fe200078e02ff */
[----:B------:R-:W-:Y:S01]  /*19820*/  F2FP.SATFINITE.E4M3.F32.PACK_AB_MERGE_C R184, R7, R8, R184 ;  /* 0x0000000807b8723e */ /* 0x000fe200048070b8 */
[----:B------:R-:W4:Y:S01]  /*19830*/  SHFL.BFLY PT, R13, R82, 0x2, 0x1f ;  /* 0x0c401f00520d7f89 */ /* 0x000f2200000e0000 */
[----:B------:R-:W-:Y:S01]  /*19840*/  MUFU.EX2 R109, R109 ;  /* 0x0000006d006d7308 */ /* 0x000fe20000000800 */
[----:B---3--:R-:W-:Y:S02]  /*19850*/  F2FP.SATFINITE.E4M3.F32.PACK_AB_MERGE_C R180, R76, R29, RZ ;  /* 0x0000001d4cb4723e */ /* 0x008fe400048070ff */
[----:B------:R-:W-:Y:S02]  /*19860*/  F2FP.SATFINITE.E4M3.F32.PACK_AB_MERGE_C R186, R11, R4, R186 ;  /* 0x000000040bba723e */ /* 0x000fe400048070ba */
[----:B------:R-:W-:-:S03]  /*19870*/  F2FP.SATFINITE.E4M3.F32.PACK_AB_MERGE_C R180, R21, R12, R180 ;  /* 0x0000000c15b4723e */ /* 0x000fc600048070b4 */
[----:B------:R-:W-:Y:S08]  /*19880*/  MUFU.EX2 R46, R46 ;  /* 0x0000002e002e7308 */ /* 0x000ff00000000800 */
[----:B------:R-:W-:Y:S01]  /*19890*/  MUFU.EX2 R26, R26 ;  /* 0x0000001a001a7308 */ /* 0x000fe20000000800 */
[----:B----4-:R-:W-:-:S07]  /*198a0*/  FMNMX.FTZ R50, R82, R13, !PT ;  /* 0x0000000d52327209 */ /* 0x010fce0007810000 */
        /* <DEDUP_REMOVED lines=8> */
[----:B------:R-:W-:Y:S03]  /*19930*/  MUFU.EX2 R127, R127 ;  /* 0x0000007f007f7308 */ /* 0x000fe60000000800 */
[----:B------:R-:W-:-:S05]  /*19940*/  FSEL R36, R36, RZ, P2 ;  /* 0x000000ff24247208 */ /* 0x000fca0001000000 */
        /* <DEDUP_REMOVED lines=9> */
[----:B------:R-:W-:Y:S01]  /*199e0*/  SHF.R.U32.HI R85, RZ, 0x1f, R14 ;  /* 0x0000001fff557819 */ /* 0x000fe2000001160e */
[C-C-:B------:R-:W-:Y:S01]  /*199f0*/  FFMA.FTZ R52, R2.reuse, R81, -R36.reuse ;  /* 0x0000005102347223 */ /* 0x140fe20000010824 */
[----:B------:R-:W-:-:S01]  /*19a00*/  FFMA.FTZ R66, R2, R53, -R36 ;  /* 0x0000003502427223 */ /* 0x000fc20000010824 */
[----:B------:R-:W-:Y:S01]  /*19a10*/  FADD.FTZ R81, R8, R7 ;  /* 0x0000000708517221 */ /* 0x000fe20000010000 */
[----:B------:R-:W-:Y:S01]  /*19a20*/  LEA.HI.SX32 R14, R14, R85, 0x1a ;  /* 0x000000550e0e7211 */ /* 0x000fe200078fd2ff */
[C-C-:B------:R-:W-:Y:S01]  /*19a30*/  FFMA.FTZ R119, R2.reuse, R119, -R36.reuse ;  /* 0x0000007702777223 */ /* 0x140fe20000010824 */
[----:B------:R-:W-:-:S01]  /*19a40*/  FFMA.FTZ R49, R2, R77, -R36 ;  /* 0x0000004d02317223 */ /* 0x000fc20000010824 */
[----:B------:R-:W1:Y:S01]  /*19a50*/  MUFU.EX2 R33, R33 ;  /* 0x0000002100217308 */ /* 0x000e620000000800 */
[----:B------:R-:W-:-:S01]  /*19a60*/  FADD.FTZ R60, R6, R81 ;  /* 0x00000051063c7221 */ /* 0x000fc20000010000 */
[C-C-:B------:R-:W-:Y:S01]  /*19a70*/  FFMA.FTZ R71, R2.reuse, R71, -R36.reuse ;  /* 0x0000004702477223 */ /* 0x140fe20000010824 */
[----:B------:R-:W-:-:S01]  /*19a80*/  FFMA.FTZ R50, R2, R91, -R36 ;  /* 0x0000005b02327223 */ /* 0x000fc20000010824 */
[----:B------:R-:W-:Y:S01]  /*19a90*/  FFMA.FTZ R79, R2, R79, -R36 ;  /* 0x0000004f024f7223 */ /* 0x000fe20000010824 */
[----:B------:R-:W-:-:S01]  /*19aa0*/  FADD.FTZ R81, R9, R60 ;  /* 0x0000003c09517221 */ /* 0x000fc20000010000 */
[----:B------:R-:W-:Y:S01]  /*19ab0*/  @!P0 PRMT R60, RZ, 0x654, R3 ;  /* 0x00000654ff3c8816 */ /* 0x000fe20000000003 */
[----:B------:R-:W-:-:S01]  /*19ac0*/  FFMA.FTZ R95, R2, R95, -R36 ;  /* 0x0000005f025f7223 */ /* 0x000fc20000010824 */
[----:B------:R-:W2:Y:S01]  /*19ad0*/  MUFU.EX2 R64, R64 ;  /* 0x0000004000407308 */ /* 0x000ea20000000800 */
[----:B------:R-:W-:-:S01]  /*19ae0*/  FADD.FTZ R82, R4, R81 ;  /* 0x0000005104527221 */ /* 0x000fc20000010000 */
[----:B------:R3:W-:Y:S01]  /*19af0*/  @!P0 SYNCS.ARRIVE.TRANS64.RED.A1T0 RZ, [R60+URZ], RZ ;  /* 0x000000ff3cff89a7 */ /* 0x0007e2000810043f */
[----:B------:R-:W-:-:S01]  /*19b00*/  FFMA.FTZ R53, R2, R99, -R36 ;  /* 0x0000006302357223 */ /* 0x000fc20000010824 */
[C-C-:B------:R-:W-:Y:S01]  /*19b10*/  FFMA.FTZ R83, R2.reuse, R83, -R36.reuse ;  /* 0x0000005302537223 */ /* 0x140fe20000010824 */
[----:B------:R-:W-:-:S01]  /*19b20*/  FFMA.FTZ R103, R2, R103, -R36 ;  /* 0x0000006702677223 */ /* 0x000fc20000010824 */
[C-C-:B------:R-:W-:Y:S01]  /*19b30*/  FFMA.FTZ R77, R2.reuse, R89, -R36.reuse ;  /* 0x00000059024d7223 */ /* 0x140fe20000010824 */
[----:B------:R-:W-:-:S01]  /*19b40*/  FFMA.FTZ R93, R2, R93, -R36 ;  /* 0x0000005d025d7223 */ /* 0x000fc20000010824 */
[----:B------:R-:W4:Y:S01]  /*19b50*/  MUFU.EX2 R107, R107 ;  /* 0x0000006b006b7308 */ /* 0x000f220000000800 */
[----:B-1----:R-:W-:-:S01]  /*19b60*/  FADD.FTZ R85, R32, R33 ;  /* 0x0000002120557221 */ /* 0x002fc20000010000 */
[----:B---3--:R-:W-:Y:S01]  /*19b70*/  FFMA.FTZ R60, R2, R43, -R36 ;  /* 0x0000002b023c7223 */ /* 0x008fe20000010824 */
[----:B------:R-:W-:-:S01]  /*19b80*/  FADD.FTZ R43, R11, R82 ;  /* 0x000000520b2b7221 */ /* 0x000fc20000010000 */
[C-C-:B------:R-:W-:Y:S01]  /*19b90*/  FFMA.FTZ R97, R2.reuse, R97, -R36.reuse ;  /* 0x0000006102617223 */ /* 0x140fe20000010824 */
[----:B------:R-:W-:-:S01]  /*19ba0*/  FFMA.FTZ R56, R2, R101, -R36 ;  /* 0x0000006502387223 */ /* 0x000fc20000010824 */
[C-C-:B------:R-:W-:Y:S01]  /*19bb0*/  FFMA.FTZ R67, R2.reuse, R67, -R36.reuse ;  /* 0x0000004302437223 */ /* 0x140fe20000010824 */
[----:B------:R-:W-:-:S01]  /*19bc0*/  FFMA.FTZ R75, R2, R75, -R36 ;  /* 0x0000004b024b7223 */ /* 0x000fc20000010824 */
[----:B------:R-:W-:Y:S01]  /*19bd0*/  MUFU.EX2 R37, R37 ;  /* 0x0000002500257308 */ /* 0x000fe20000000800 */
[----:B--2---:R-:W-:-:S01]  /*19be0*/  FADD.FTZ R80, R64, R85 ;  /* 0x0000005540507221 */ /* 0x004fc20000010000 */
[C-C-:B------:R-:W-:Y:S01]  /*19bf0*/  FFMA.FTZ R105, R2.reuse, R105, -R36.reuse ;  /* 0x0000006902697223 */ /* 0x140fe20000010824 */
[----:B------:R-:W-:-:S01]  /*19c00*/  FFMA.FTZ R73, R2, R73, -R36 ;  /* 0x0000004902497223 */ /* 0x000fc20000010824 */
[C-C-:B------:R-:W-:Y:S01]  /*19c10*/  FFMA.FTZ R47, R2.reuse, R47, -R36.reuse ;  /* 0x0000002f022f7223 */ /* 0x140fe20000010824 */
[----:B------:R-:W-:-:S01]  /*19c20*/  FFMA.FTZ R113, R2, R113, -R36 ;  /* 0x0000007102717223 */ /* 0x000fc20000010824 */
[C-C-:B------:R-:W-:Y:S01]  /*19c30*/  FFMA.FTZ R51, R2.reuse, R51, -R36.reuse ;  /* 0x0000003302337223 */ /* 0x140fe20000010824 */
[----:B------:R-:W-:-:S01]  /*19c40*/  FFMA.FTZ R61, R2, R61, -R36 ;  /* 0x0000003d023d7223 */ /* 0x000fc20000010824 */
[----:B------:R-:W-:Y:S01]  /*19c50*/  MUFU.EX2 R48, R48 ;  /* 0x0000003000307308 */ /* 0x000fe20000000800 */
[----:B----4-:R-:W-:-:S01]  /*19c60*/  FADD.FTZ R80, R107, R80 ;  /* 0x000000506b507221 */ /* 0x010fc20000010000 */
        /* <DEDUP_REMOVED lines=8> */
[----:B------:R-:W-:Y:S01]  /*19cf0*/  F2FP.SATFINITE.E4M3.F32.PACK_AB_MERGE_C R185, R107, R64, RZ ;  /* 0x000000406bb9723e */ /* 0x000fe200048070ff */
[----:B------:R-:W-:-:S03]  /*19d00*/  IMAD.MOV.U32 R85, RZ, RZ, R87 ;  /* 0x000000ffff557224 */ /* 0x000fc600078e0057 */
[----:B------:R-:W-:Y:S01]  /*19d10*/  F2FP.SATFINITE.E4M3.F32.PACK_AB_MERGE_C R185, R33, R32, R185 ;  /* 0x0000002021b9723e */ /* 0x000fe200048070b9 */
[--C-:B------:R-:W-:Y:S01]  /*19d20*/  IMAD.MOV.U32 R33, RZ, RZ, R87.reuse ;  /* 0x000000ffff217224 */ /* 0x100fe200078e0057 */
[----:B------:R-:W1:Y:S01]  /*19d30*/  MUFU.EX2 R119, R119 ;  /* 0x0000007700777308 */ /* 0x000e620000000800 */
[----:B------:R-:W-:-:S07]  /*19d40*/  IMAD.MOV.U32 R32, RZ, RZ, R87 ;  /* 0x000000ffff207224 */ /* 0x000fce00078e0057 */
[----:B------:R-:W2:Y:S08]  /*19d50*/  MUFU.EX2 R49, R49 ;  /* 0x0000003100317308 */ /* 0x000eb00000000800 */
[----:B------:R3:W-:Y:S01]  /*19d60*/  MUFU.EX2 R74, R71 ;  /* 0x00000047004a7308 */ /* 0x0007e20000000800 */
[----:B-1----:R-:W-:-:S04]  /*19d70*/  F2FP.SATFINITE.E4M3.F32.PACK_AB_MERGE_C R187, R119, R66, RZ ;  /* 0x0000004277bb723e */ /* 0x002fc800048070ff */
[----:B------:R-:W-:-:S03]  /*19d80*/  F2FP.SATFINITE.E4M3.F32.PACK_AB_MERGE_C R187, R48, R37, R187 ;  /* 0x0000002530bb723e */ /* 0x000fc600048070bb */
[----:B------:R-:W1:Y:S01]  /*19d90*/  MUFU.EX2 R50, R50 ;  /* 0x0000003200327308 */ /* 0x000e620000000800 */
[----:B---3--:R-:W-:-:S01]  /*19da0*/  FADD.FTZ R71, R37, R80 ;  /* 0x0000005025477221 */ /* 0x008fc20000010000 */
[----:B------:R-:W-:Y:S01]  /*19db0*/  FADD.FTZ R80, R10, R43 ;  /* 0x0000002b0a507221 */ /* 0x000fe20000010000 */
[----:B------:R-:W-:Y:S02]  /*19dc0*/  IMAD.MOV.U32 R37, RZ, RZ, R87 ;  /* 0x000000ffff257224 */ /* 0x000fe400078e0057 */
[----:B------:R-:W-:Y:S01]  /*19dd0*/  FADD.FTZ R71, R48, R71 ;  /* 0x0000004730477221 */ /* 0x000fe20000010000 */
[----:B------:R-:W-:-:S01]  /*19de0*/  FADD.FTZ R43, R15, R80 ;  /* 0x000000500f2b7221 */ /* 0x000fc20000010000 */
[----:B------:R-:W-:Y:S01]  /*19df0*/  IMAD.MOV.U32 R48, RZ, RZ, R87 ;  /* 0x000000ffff307224 */ /* 0x000fe200078e0057 */
[----:B------:R-:W3:Y:S01]  /*19e00*/  MUFU.EX2 R79, R79 ;  /* 0x0000004f004f7308 */ /* 0x000ee20000000800 */
[----:B------:R-:W-:-:S01]  /*19e10*/  FADD.FTZ R82, R66, R71 ;  /* 0x0000004742527221 */ /* 0x000fc20000010000 */
[----:B------:R-:W-:Y:S01]  /*19e20*/  FADD.FTZ R80, R12, R43 ;  /* 0x0000002b0c507221 */ /* 0x000fe20000010000 */
[----:B------:R-:W-:-:S02]  /*19e30*/  IMAD.MOV.U32 R66, RZ, RZ, R87 ;  /* 0x000000ffff427224 */ /* 0x000fc400078e0057 */
[----:B------:R-:W-:-:S03]  /*19e40*/  FADD.FTZ R82, R119, R82 ;  /* 0x0000005277527221 */ /* 0x000fc60000010000 */
[----:B------:R-:W4:Y:S01]  /*19e50*/  MUFU.EX2 R68, R95 ;  /* 0x0000005f00447308 */ /* 0x000f220000000800 */
[----:B--2---:R-:W-:-:S01]  /*19e60*/  FADD.FTZ R43, R49, R82 ;  /* 0x00000052312b7221 */ /* 0x004fc20000010000 */
[----:B------:R-:W-:-:S03]  /*19e70*/  FADD.FTZ R82, R21, R80 ;  /* 0x0000005015527221 */ /* 0x000fc60000010000 */
[----:B-1----:R-:W-:Y:S01]  /*19e80*/  FADD.FTZ R84, R50, R43 ;  /* 0x0000002b32547221 */ /* 0x002fe20000010000 */
[----:B------:R-:W-:-:S01]  /*19e90*/  FADD.FTZ R71, R29, R82 ;  /* 0x000000521d477221 */ /* 0x000fc20000010000 */
[----:B------:R-:W-:Y:S01]  /*19ea0*/  FFMA.FTZ R43, R2, R27, -R36 ;  /* 0x0000001b022b7223 */ /* 0x000fe20000010824 */
[----:B------:R-:W1:Y:S01]  /*19eb0*/  MUFU.EX2 R52, R52 ;  /* 0x0000003400347308 */ /* 0x000e620000000800 */
[----:B---3--:R-:W-:-:S01]  /*19ec0*/  FADD.FTZ R27, R79, R84 ;  /* 0x000000544f1b7221 */ /* 0x008fc20000010000 */
[----:B------:R-:W-:Y:S01]  /*19ed0*/  FADD.FTZ R82, R76, R71 ;  /* 0x000000474c527221 */ /* 0x000fe20000010000 */
[----:B------:R-:W-:-:S01]  /*19ee0*/  FFMA.FTZ R36, R2, R41, -R36 ;  /* 0x0000002902247223 */ /* 0x000fc20000010824 */
[----:B------:R-:W-:Y:S02]  /*19ef0*/  IMAD.MOV.U32 R76, RZ, RZ, R87 ;  /* 0x000000ffff4c7224 */ /* 0x000fe400078e0057 */
[----:B------:R-:W-:-:S01]  /*19f00*/  FADD.FTZ R81, R45, R82 ;  /* 0x000000522d517221 */ /* 0x000fc20000010000 */
[----:B------:R-:W-:Y:S01]  /*19f10*/  IMAD.MOV.U32 R29, RZ, RZ, R87 ;  /* 0x000000ffff1d7224 */ /* 0x000fe200078e0057 */
[----:B------:R-:W2:Y:S01]  /*19f20*/  MUFU.EX2 R53, R53 ;  /* 0x0000003500357308 */ /* 0x000ea20000000800 */
[----:B----4-:R-:W-:-:S01]  /*19f30*/  FADD.FTZ R71, R68, R27 ;  /* 0x0000001b44477221 */ /* 0x010fc20000010000 */
[----:B------:R-:W-:Y:S01]  /*19f40*/  FADD.FTZ R81, R78, R81 ;  /* 0x000000514e517221 */ /* 0x000fe20000010000 */
[----:B------:R-:W-:Y:S01]  /*19f50*/  F2FP.SATFINITE.E4M3.F32.PACK_AB_MERGE_C R181, R68, R79, RZ ;  /* 0x0000004f44b5723e */ /* 0x000fe200048070ff */
[----:B------:R-:W-:Y:S01]  /*19f60*/  IMAD.MOV.U32 R79, RZ, RZ, R87 ;  /* 0x000000ffff4f7224 */ /* 0x000fe200078e0057 */
[----:B------:R-:W-:Y:S01]  /*19f70*/  MOV R68, R87 ;  /* 0x0000005700447202 */ /* 0x000fe20000000f00 */
[----:B------:R-:W-:Y:S01]  /*19f80*/  FADD.FTZ R86, R58, R81 ;  /* 0x000000513a567221 */ /* 0x000fe20000010000 */
[----:B------:R-:W-:Y:S01]  /*19f90*/  F2FP.SATFINITE.E4M3.F32.PACK_AB_MERGE_C R58, R63, R58, RZ ;  /* 0x0000003a3f3a723e */ /* 0x000fe200048070ff */
[----:B------:R-:W3:Y:S01]  /*19fa0*/  MUFU.EX2 R83, R83 ;  /* 0x0000005300537308 */ /* 0x000ee20000000800 */
[----:B-1----:R-:W-:-:S01]  /*19fb0*/  FADD.FTZ R82, R52, R71 ;  /* 0x0000004734527221 */ /* 0x002fc20000010000 */
[----:B------:R-:W-:Y:S01]  /*19fc0*/  FADD.FTZ R86, R63, R86 ;  /* 0x000000563f567221 */ /* 0x000fe20000010000 */
[----:B------:R-:W-:Y:S01]  /*19fd0*/  F2FP.SATFINITE.E4M3.F32.PACK_AB_MERGE_C R181, R50, R49, R181 ;  /* 0x0000003132b5723e */ /* 0x000fe200048070b5 */
[----:B------:R-:W-:Y:S01]  /*19fe0*/  IMAD.MOV.U32 R81, RZ, RZ, R87 ;  /* 0x000000ffff517224 */ /* 0x000fe200078e0057 */
[----:B------:R-:W-:Y:S01]  /*19ff0*/  F2FP.SATFINITE.E4M3.F32.PACK_AB_MERGE_C R182, R78, R45, R58 ;  /* 0x0000002d4eb6723e */ /* 0x000fe2000480703a */
[----:B------:R-:W-:Y:S01]  /*1a000*/  FADD.FTZ R9, R59, R86 ;  /* 0x000000563b097221 */ /* 0x000fe20000010000 */
[----:B------:R-:W-:Y:S01]  /*1a010*/  MOV R86, R87 ;  /* 0x0000005700567202 */ /* 0x000fe20000000f00 */
[----:B------:R-:W1:Y:S01]  /*1a020*/  MUFU.EX2 R70, R103 ;  /* 0x0000006700467308 */ /* 0x000e620000000800 */
[----:B--2---:R-:W-:-:S01]  /*1a030*/  FADD.FTZ R84, R53, R82 ;  /* 0x0000005235547221 */ /* 0x004fc20000010000 */
[----:B------:R-:W-:Y:S01]  /*1a040*/  FADD.FTZ R9, R62, R9 ;  /* 0x000000093e097221 */ /* 0x000fe20000010000 */
[--C-:B------:R-:W-:Y:S01]  /*1a050*/  IMAD.MOV.U32 R78, RZ, RZ, R87.reuse ;  /* 0x000000ffff4e7224 */ /* 0x100fe200078e0057 */
[----:B------:R-:W-:Y:S01]  /*1a060*/  MOV R50, R87 ;  /* 0x0000005700327202 */ /* 0x000fe20000000f00 */
[----:B------:R-:W-:-:S02]  /*1a070*/  IMAD.MOV.U32 R71, RZ, RZ, R87 ;  /* 0x000000ffff477224 */ /* 0x000fc400078e0057 */
[----:B------:R-:W-:Y:S01]  /*1a080*/  FADD.FTZ R64, R42, R9 ;  /* 0x000000092a407221 */ /* 0x000fe20000010000 */
[----:B------:R-:W-:Y:S01]  /*1a090*/  IMAD.MOV.U32 R63, RZ, RZ, R87 ;  /* 0x000000ffff3f7224 */ /* 0x000fe200078e0057 */
[----:B------:R-:W2:Y:S01]  /*1a0a0*/  MUFU.EX2 R54, R54 ;  /* 0x0000003600367308 */ /* 0x000ea20000000800 */
[----:B---3--:R-:W-:-:S01]  /*1a0b0*/  FADD.FTZ R41, R83, R84 ;  /* 0x0000005453297221 */ /* 0x008fc20000010000 */
[C---:B------:R-:W-:Y:S01]  /*1a0c0*/  FADD.FTZ R15, R109.reuse, R64 ;  /* 0x000000406d0f7221 */ /* 0x040fe20000010000 */
[----:B------:R-:W-:Y:S01]  /*1a0d0*/  F2FP.SATFINITE.E4M3.F32.PACK_AB_MERGE_C R109, R109, R42, RZ ;  /* 0x0000002a6d6d723e */ /* 0x000fe200048070ff */
[--C-:B------:R-:W-:Y:S01]  /*1a0e0*/  IMAD.MOV.U32 R84, RZ, RZ, R87.reuse ;  /* 0x000000ffff547224 */ /* 0x100fe200078e0057 */
[----:B------:R-:W-:Y:S01]  /*1a0f0*/  MOV R45, R87 ;  /* 0x00000057002d7202 */ /* 0x000fe20000000f00 */
[----:B------:R-:W-:Y:S01]  /*1a100*/  IMAD.MOV.U32 R64, RZ, RZ, R87 ;  /* 0x000000ffff407224 */ /* 0x000fe200078e0057 */
[----:B------:R-:W-:Y:S01]  /*1a110*/  F2FP.SATFINITE.E4M3.F32.PACK_AB_MERGE_C R176, R62, R59, R109 ;  /* 0x0000003b3eb0723e */ /* 0x000fe2000480706d */
[----:B------:R-:W3:Y:S01]  /*1a120*/  MUFU.EX2 R77, R77 ;  /* 0x0000004d004d7308 */ /* 0x000ee20000000800 */
[----:B-1----:R-:W-:-:S01]  /*1a130*/  FADD.FTZ R41, R70, R41 ;  /* 0x0000002946297221 */ /* 0x002fc20000010000 */
[----:B------:R-:W-:Y:S01]  /*1a140*/  F2FP.SATFINITE.E4M3.F32.PACK_AB_MERGE_C R70, R70, R83, RZ ;  /* 0x000000534646723e */ /* 0x000fe200048070ff */
[--C-:B------:R-:W-:Y:S01]  /*1a150*/  IMAD.MOV.U32 R83, RZ, RZ, R87.reuse ;  /* 0x000000ffff537224 */ /* 0x100fe200078e0057 */
[----:B------:R-:W-:Y:S01]  /*1a160*/  MOV R62, R87 ;  /* 0x00000057003e7202 */ /* 0x000fe20000000f00 */
[--C-:B------:R-:W-:Y:S01]  /*1a170*/  IMAD.MOV.U32 R59, RZ, RZ, R87.reuse ;  /* 0x000000ffff3b7224 */ /* 0x100fe200078e0057 */
[----:B------:R-:W-:Y:S01]  /*1a180*/  F2FP.SATFINITE.E4M3.F32.PACK_AB_MERGE_C R183, R53, R52, R70 ;  /* 0x0000003435b7723e */ /* 0x000fe20004807046 */
[----:B------:R-:W-:Y:S01]  /*1a190*/  IMAD.MOV.U32 R70, RZ, RZ, R87 ;  /* 0x000000ffff467224 */ /* 0x000fe200078e0057 */
        /* <DEDUP_REMOVED lines=9> */
[----:B------:R-:W3:Y:S01]  /*1a230*/  MUFU.EX2 R56, R56 ;  /* 0x0000003800387308 */ /* 0x000ee20000000800 */
[----:B-1----:R-:W-:-:S01]  /*1a240*/  FADD.FTZ R9, R93, R10 ;  /* 0x0000000a5d097221 */ /* 0x002fc20000010000 */
[----:B------:R-:W-:Y:S01]  /*1a250*/  FADD.FTZ R10, R46, R15 ;  /* 0x0000000f2e0a7221 */ /* 0x000fe20000010000 */
[----:B------:R-:W-:-:S04]  /*1a260*/  F2FP.SATFINITE.E4M3.F32.PACK_AB_MERGE_C R15, R31, R26, RZ ;  /* 0x0000001a1f0f723e */ /* 0x000fc800048070ff */
[----:B------:R-:W-:Y:S01]  /*1a270*/  F2FP.SATFINITE.E4M3.F32.PACK_AB_MERGE_C R178, R55, R46, R15 ;  /* 0x0000002e37b2723e */ /* 0x000fe2000480700f */
        /* <DEDUP_REMOVED lines=8> */
[----:B------:R-:W-:Y:S01]  /*1a300*/  FADD.FTZ R9, R55, R10 ;  /* 0x0000000a37097221 */ /* 0x000fe20000010000 */
[--C-:B------:R-:W-:Y:S02]  /*1a310*/  IMAD.MOV.U32 R72, RZ, RZ, R87.reuse ;  /* 0x000000ffff487224 */ /* 0x100fe400078e0057 */
[----:B------:R-:W-:Y:S02]  /*1a320*/  IMAD.MOV.U32 R55, RZ, RZ, R87 ;  /* 0x000000ffff377224 */ /* 0x000fe400078e0057 */
[----:B------:R-:W-:-:S01]  /*1a330*/  FADD.FTZ R10, R26, R9 ;  /* 0x000000091a0a7221 */ /* 0x000fc20000010000 */
[----:B------:R-:W-:Y:S01]  /*1a340*/  IMAD.MOV.U32 R54, RZ, RZ, R87 ;  /* 0x000000ffff367224 */ /* 0x000fe200078e0057 */
[----:B------:R-:W3:Y:S01]  /*1a350*/  MUFU.EX2 R3, R105 ;  /* 0x0000006900037308 */ /* 0x000ee20000000800 */
[----:B-1----:R-:W-:-:S01]  /*1a360*/  FADD.FTZ R42, R67, R42 ;  /* 0x0000002a432a7221 */ /* 0x002fc20000010000 */
[----:B------:R-:W-:-:S04]  /*1a370*/  FADD.FTZ R31, R31, R10 ;  /* 0x0000000a1f1f7221 */ /* 0x000fc80000010000 */
[----:B------:R-:W-:Y:S01]  /*1a380*/  FADD.FTZ R10, R30, R31 ;  /* 0x0000001f1e0a7221 */ /* 0x000fe20000010000 */
[----:B------:R-:W-:Y:S01]  /*1a390*/  IMAD.MOV.U32 R31, RZ, RZ, R87 ;  /* 0x000000ffff1f7224 */ /* 0x000fe200078e0057 */
[----:B------:R-:W1:Y:S01]  /*1a3a0*/  MUFU.EX2 R60, R60 ;  /* 0x0000003c003c7308 */ /* 0x000e620000000800 */
[----:B--2---:R-:W-:-:S01]  /*1a3b0*/  FADD.FTZ R7, R75, R42 ;  /* 0x0000002a4b077221 */ /* 0x004fc20000010000 */
[----:B------:R-:W-:Y:S01]  /*1a3c0*/  F2FP.SATFINITE.E4M3.F32.PACK_AB_MERGE_C R75, R74, R75, RZ ;  /* 0x0000004b4a4b723e */ /* 0x000fe200048070ff */
[----:B------:R-:W-:-:S01]  /*1a3d0*/  FADD.FTZ R9, R39, R10 ;  /* 0x0000000a27097221 */ /* 0x000fc20000010000 */
[----:B------:R-:W-:Y:S02]  /*1a3e0*/  IMAD.MOV.U32 R42, RZ, RZ, R87 ;  /* 0x000000ffff2a7224 */ /* 0x000fe400078e0057 */
[----:B------:R-:W-:-:S01]  /*1a3f0*/  FADD.FTZ R74, R74, R7 ;  /* 0x000000074a4a7221 */ /* 0x000fc20000010000 */
[----:B------:R-:W-:Y:S01]  /*1a400*/  F2FP.SATFINITE.E4M3.F32.PACK_AB_MERGE_C R179, R67, R56, R75 ;  /* 0x0000003843b3723e */ /* 0x000fe2000480704b */
[----:B------:R-:W-:-:S01]  /*1a410*/  FADD.FTZ R12, R34, R9 ;  /* 0x00000009220c7221 */ /* 0x000fc20000010000 */
[----:B------:R-:W2:Y:S01]  /*1a420*/  MUFU.EX2 R73, R73 ;  /* 0x0000004900497308 */ /* 0x000ea20000000800 */
[----:B---3--:R-:W-:-:S01]  /*1a430*/  FADD.FTZ R7, R3, R74 ;  /* 0x0000004a03077221 */ /* 0x008fc20000010000 */
[C---:B------:R-:W-:Y:S01]  /*1a440*/  F2FP.SATFINITE.E4M3.F32.PACK_AB_MERGE_C R34, R125.reuse, R34, RZ ;  /* 0x000000227d22723e */ /* 0x040fe200048070ff */
[----:B------:R-:W-:-:S01]  /*1a450*/  FADD.FTZ R125, R125, R12 ;  /* 0x0000000c7d7d7221 */ /* 0x000fc20000010000 */
[--C-:B------:R-:W-:Y:S01]  /*1a460*/  IMAD.MOV.U32 R75, RZ, RZ, R87.reuse ;  /* 0x000000ffff4b7224 */ /* 0x100fe200078e0057 */
[----:B------:R-:W-:Y:S01]  /*1a470*/  MOV R74, R87 ;  /* 0x00000057004a7202 */ /* 0x000fe20000000f00 */
[----:B------:R-:W-:Y:S01]  /*1a480*/  IMAD.MOV.U32 R67, RZ, RZ, R87 ;  /* 0x000000ffff437224 */ /* 0x000fe200078e0057 */
[----:B------:R-:W-:Y:S01]  /*1a490*/  F2FP.SATFINITE.E4M3.F32.PACK_AB_MERGE_C R172, R39, R30, R34 ;  /* 0x0000001e27ac723e */ /* 0x000fe20004807022 */
[----:B------:R3:W4:Y:S01]  /*1a4a0*/  MUFU.EX2 R80, R47 ;  /* 0x0000002f00507308 */ /* 0x0007220000000800 */
[----:B-1----:R-:W-:-:S01]  /*1a4b0*/  FADD.FTZ R10, R60, R7 ;  /* 0x000000073c0a7221 */ /* 0x002fc20000010000 */
[-C--:B------:R-:W-:Y:S01]  /*1a4c0*/  MOV R56, R87.reuse ;  /* 0x0000005700387202 */ /* 0x080fe20000000f00 */
[--C-:B------:R-:W-:Y:S01]  /*1a4d0*/  IMAD.MOV.U32 R39, RZ, RZ, R87.reuse ;  /* 0x000000ffff277224 */ /* 0x100fe200078e0057 */
[----:B------:R-:W-:Y:S01]  /*1a4e0*/  MOV R30, R87 ;  /* 0x00000057001e7202 */ /* 0x000fe20000000f00 */
[----:B------:R-:W-:-:S03]  /*1a4f0*/  IMAD.MOV.U32 R34, RZ, RZ, R87 ;  /* 0x000000ffff227224 */ /* 0x000fc600078e0057 */
[----:B------:R-:W1:Y:S01]  /*1a500*/  MUFU.EX2 R27, R113 ;  /* 0x00000071001b7308 */ /* 0x000e620000000800 */
[----:B--2---:R-:W-:-:S01]  /*1a510*/  FADD.FTZ R7, R73, R10 ;  /* 0x0000000a49077221 */ /* 0x004fc20000010000 */
[----:B------:R-:W-:Y:S01]  /*1a520*/  FADD.FTZ R10, R38, R125 ;  /* 0x0000007d260a7221 */ /* 0x000fe20000010000 */
[----:B---3--:R-:W-:-:S03]  /*1a530*/  IMAD.MOV.U32 R47, RZ, RZ, R87 ;  /* 0x000000ffff2f7224 */ /* 0x008fc600078e0057 */
[----:B------:R-:W-:Y:S02]  /*1a540*/  FADD.FTZ R9, R127, R10 ;  /* 0x0000000a7f097221 */ /* 0x000fe40000010000 */
[----:B------:R-:W2:Y:S01]  /*1a550*/  MUFU.EX2 R129, R129 ;  /* 0x0000008100817308 */ /* 0x000ea20000000800 */
[C---:B----4-:R-:W-:Y:S01]  /*1a560*/  F2FP.SATFINITE.E4M3.F32.PACK_AB_MERGE_C R73, R80.reuse, R73, RZ ;  /* 0x000000495049723e */ /* 0x050fe200048070ff */
[----:B------:R-:W-:Y:S01]  /*1a570*/  FADD.FTZ R80, R80, R7 ;  /* 0x0000000750507221 */ /* 0x000fe20000010000 */
[----:B------:R-:W-:-:S02]  /*1a580*/  FADD.FTZ R26, R44, R9 ;  /* 0x000000092c1a7221 */ /* 0x000fc40000010000 */
[----:B------:R-:W-:Y:S01]  /*1a590*/  F2FP.SATFINITE.E4M3.F32.PACK_AB_MERGE_C R173, R60, R3, R73 ;  /* 0x000000033cad723e */ /* 0x000fe20004807049 */
[----:B------:R-:W-:Y:S02]  /*1a5a0*/  IMAD.MOV.U32 R73, RZ, RZ, R87 ;  /* 0x000000ffff497224 */ /* 0x000fe400078e0057 */
[----:B------:R3:W4:Y:S01]  /*1a5b0*/  MUFU.EX2 R82, R51 ;  /* 0x0000003300527308 */ /* 0x0007220000000800 */
[----:B-1----:R-:W-:-:S01]  /*1a5c0*/  FADD.FTZ R7, R27, R80 ;  /* 0x000000501b077221 */ /* 0x002fc20000010000 */
[----:B------:R-:W-:Y:S01]  /*1a5d0*/  MOV R80, R87 ;  /* 0x0000005700507202 */ /* 0x000fe20000000f00 */
[----:B------:R-:W-:-:S05]  /*1a5e0*/  IMAD.MOV.U32 R60, RZ, RZ, R87 ;  /* 0x000000ffff3c7224 */ /* 0x000fca00078e0057 */
[----:B------:R-:W1:Y:S01]  /*1a5f0*/  MUFU.EX2 R61, R61 ;  /* 0x0000003d003d7308 */ /* 0x000e620000000800 */
[C---:B--2---:R-:W-:Y:S01]  /*1a600*/  F2FP.SATFINITE.E4M3.F32.PACK_AB_MERGE_C R44, R129.reuse, R44, RZ ;  /* 0x0000002c812c723e */ /* 0x044fe200048070ff */
[----:B------:R-:W-:Y:S01]  /*1a610*/  FADD.FTZ R129, R129, R26 ;  /* 0x0000001a81817221 */ /* 0x000fe20000010000 */
[--C-:B---3--:R-:W-:Y:S02]  /*1a620*/  IMAD.MOV.U32 R51, RZ, RZ, R87.reuse ;  /* 0x000000ffff337224 */ /* 0x108fe400078e0057 */
[----:B------:R-:W-:Y:S01]  /*1a630*/  F2FP.SATFINITE.E4M3.F32.PACK_AB_MERGE_C R174, R127, R38, R44 ;  /* 0x000000267fae723e */ /* 0x000fe2000480702c */
[----:B------:R-:W-:Y:S02]  /*1a640*/  IMAD.MOV.U32 R44, RZ, RZ, R87 ;  /* 0x000000ffff2c7224 */ /* 0x000fe400078e0057 */
[----:B------:R-:W2:Y:S01]  /*1a650*/  MUFU.EX2 R40, R40 ;  /* 0x0000002800287308 */ /* 0x000ea20000000800 */
[----:B----4-:R-:W-:-:S01]  /*1a660*/  FADD.FTZ R12, R82, R7 ;  /* 0x00000007520c7221 */ /* 0x010fc20000010000 */
[----:B------:R-:W-:-:S02]  /*1a670*/  IMAD.MOV.U32 R38, RZ, RZ, R87 ;  /* 0x000000ffff267224 */ /* 0x000fc400078e0057 */
[----:B------:R-:W-:-:S04]  /*1a680*/  IMAD.MOV.U32 R26, RZ, RZ, R87 ;  /* 0x000000ffff1a7224 */ /* 0x000fc800078e0057 */
[----:B------:R3:W4:Y:S01]  /*1a690*/  MUFU.EX2 R6, R65 ;  /* 0x0000004100067308 */ /* 0x0007220000000800 */
[----:B-1----:R-:W-:-:S07]  /*1a6a0*/  FADD.FTZ R7, R61, R12 ;  /* 0x0000000c3d077221 */ /* 0x002fce0000010000 */
[----:B------:R-:W1:Y:S01]  /*1a6b0*/  MUFU.EX2 R131, R131 ;  /* 0x0000008300837308 */ /* 0x000e620000000800 */
[----:B--2---:R-:W-:-:S01]  /*1a6c0*/  FADD.FTZ R12, R40, R129 ;  /* 0x00000081280c7221 */ /* 0x004fc20000010000 */
[----:B---3--:R-:W-:-:S06]  /*1a6d0*/  IMAD.MOV.U32 R65, RZ, RZ, R87 ;  /* 0x000000ffff417224 */ /* 0x008fcc00078e0057 */
[----:B------:R-:W2:Y:S01]  /*1a6e0*/  MUFU.EX2 R117, R117 ;  /* 0x0000007500757308 */ /* 0x000ea20000000800 */
[C---:B----4-:R-:W-:Y:S01]  /*1a6f0*/  F2FP.SATFINITE.E4M3.F32.PACK_AB_MERGE_C R61, R6.reuse, R61, RZ ;  /* 0x0000003d063d723e */ /* 0x050fe200048070ff */
[----:B------:R-:W-:-:S03]  /*1a700*/  FADD.FTZ R6, R6, R7 ;  /* 0x0000000706067221 */ /* 0x000fc60000010000 */
[----:B------:R-:W-:Y:S01]  /*1a710*/  F2FP.SATFINITE.E4M3.F32.PACK_AB_MERGE_C R175, R82, R27, R61 ;  /* 0x0000001b52af723e */ /* 0x000fe2000480703d */
[----:B------:R-:W-:Y:S02]  /*1a720*/  IMAD.MOV.U32 R82, RZ, RZ, R87 ;  /* 0x000000ffff527224 */ /* 0x000fe400078e0057 */
[----:B------:R-:W3:Y:S01]  /*1a730*/  MUFU.EX2 R20, R20 ;  /* 0x0000001400147308 */ /* 0x000ee20000000800 */
[----:B-1----:R-:W-:-:S01]  /*1a740*/  FADD.FTZ R9, R131, R12 ;  /* 0x0000000c83097221 */ /* 0x002fc20000010000 */
[--C-:B------:R-:W-:Y:S02]  /*1a750*/  IMAD.MOV.U32 R61, RZ, RZ, R87.reuse ;  /* 0x000000ffff3d7224 */ /* 0x100fe400078e0057 */
[----:B------:R-:W-:-:S04]  /*1a760*/  IMAD.MOV.U32 R27, RZ, RZ, R87 ;  /* 0x000000ffff1b7224 */ /* 0x000fc800078e0057 */
[----:B------:R-:W1:Y:S01]  /*1a770*/  MUFU.EX2 R133, R133 ;  /* 0x0000008500857308 */ /* 0x000e620000000800 */
[----:B--2---:R-:W-:-:S07]  /*1a780*/  FADD.FTZ R7, R117, R6 ;  /* 0x0000000675077221 */ /* 0x004fce0000010000 */
[----:B------:R2:W4:Y:S01]  /*1a790*/  MUFU.EX2 R8, R43 ;  /* 0x0000002b00087308 */ /* 0x0005220000000800 */
[----:B---3--:R-:W-:-:S01]  /*1a7a0*/  FADD.FTZ R12, R20, R9 ;  /* 0x00000009140c7221 */ /* 0x008fc20000010000 */
[----:B------:R-:W-:-:S06]  /*1a7b0*/  VIADD R9, R157, 0xfffffffe ;  /* 0xfffffffe9d097836 */ /* 0x000fcc0000000000 */
[----:B------:R-:W3:Y:S01]  /*1a7c0*/  MUFU.EX2 R121, R121 ;  /* 0x0000007900797308 */ /* 0x000ee20000000800 */
[C---:B-1----:R-:W-:Y:S01]  /*1a7d0*/  F2FP.SATFINITE.E4M3.F32.PACK_AB_MERGE_C R20, R133.reuse, R20, RZ ;  /* 0x000000148514723e */ /* 0x042fe200048070ff */
[----:B------:R-:W-:Y:S01]  /*1a7e0*/  FADD.FTZ R133, R133, R12 ;  /* 0x0000000c85857221 */ /* 0x000fe20000010000 */
[----:B--2---:R-:W-:Y:S02]  /*1a7f0*/  IMAD.MOV.U32 R43, RZ, RZ, R87 ;  /* 0x000000ffff2b7224 */ /* 0x004fe400078e0057 */
[----:B------:R-:W-:Y:S02]  /*1a800*/  F2FP.SATFINITE.E4M3.F32.PACK_AB_MERGE_C R168, R131, R40, R20 ;  /* 0x0000002883a8723e */ /* 0x000fe40004807014 */
[----:B------:R-:W-:Y:S01]  /*1a810*/  MOV R40, R87 ;  /* 0x0000005700287202 */ /* 0x000fe20000000f00 */
[----:B------:R-:W1:Y:S01]  /*1a820*/  MUFU.EX2 R24, R24 ;  /* 0x0000001800187308 */ /* 0x000e620000000800 */
[----:B----4-:R-:W-:-:S07]  /*1a830*/  FADD.FTZ R6, R8, R7 ;  /* 0x0000000708067221 */ /* 0x010fce0000010000 */
[----:B------:R-:W2:Y:S01]  /*1a840*/  MUFU.EX2 R135, R135 ;  /* 0x0000008700877308 */ /* 0x000ea20000000800 */
[----:B---3--:R-:W-:-:S07]  /*1a850*/  FADD.FTZ R3, R121, R6 ;  /* 0x0000000679037221 */ /* 0x008fce0000010000 */
[----:B------:R-:W-:Y:S01]  /*1a860*/  MUFU.EX2 R28, R28 ;  /* 0x0000001c001c7308 */ /* 0x000fe20000000800 */
[----:B-1----:R-:W-:-:S07]  /*1a870*/  FADD.FTZ R6, R24, R133 ;  /* 0x0000008518067221 */ /* 0x002fce0000010000 */
[----:B------:R-:W1:Y:S01]  /*1a880*/  MUFU.EX2 R25, R25 ;  /* 0x0000001900197308 */ /* 0x000e620000000800 */
[----:B--2---:R-:W-:-:S07]  /*1a890*/  FADD.FTZ R7, R135, R6 ;  /* 0x0000000687077221 */ /* 0x004fce0000010000 */
[----:B------:R2:W3:Y:S08]  /*1a8a0*/  MUFU.EX2 R4, R69 ;  /* 0x0000004500047308 */ /* 0x0004f00000000800 */
[----:B------:R-:W4:Y:S01]  /*1a8b0*/  MUFU.EX2 R123, R123 ;  /* 0x0000007b007b7308 */ /* 0x000f220000000800 */
[----:B-1----:R-:W-:Y:S01]  /*1a8c0*/  F2FP.SATFINITE.E4M3.F32.PACK_AB_MERGE_C R6, R25, R28, RZ ;  /* 0x0000001c1906723e */ /* 0x002fe200048070ff */
[----:B------:R-:W-:Y:S01]  /*1a8d0*/  FADD.FTZ R28, R28, R7 ;  /* 0x000000071c1c7221 */ /* 0x000fe20000010000 */
[----:B--2---:R-:W-:-:S02]  /*1a8e0*/  IMAD.MOV.U32 R69, RZ, RZ, R87 ;  /* 0x000000ffff457224 */ /* 0x004fc400078e0057 */
[----:B------:R-:W-:Y:S01]  /*1a8f0*/  F2FP.SATFINITE.E4M3.F32.PACK_AB_MERGE_C R170, R135, R24, R6 ;  /* 0x0000001887aa723e */ /* 0x000fe20004807006 */
[----:B------:R-:W-:Y:S01]  /*1a900*/  IMAD.MOV.U32 R24, RZ, RZ, R87 ;  /* 0x000000ffff187224 */ /* 0x000fe200078e0057 */
[----:B------:R-:W-:Y:S01]  /*1a910*/  VIMNMX R6, RZ, R14, !PT ;  /* 0x0000000eff067248 */ /* 0x000fe20007fe0100 */
[----:B------:R1:W2:Y:S01]  /*1a920*/  MUFU.EX2 R10, R35 ;  /* 0x00000023000a7308 */ /* 0x0002a20000000800 */
[C---:B---3--:R-:W-:Y:S01]  /*1a930*/  F2FP.SATFINITE.E4M3.F32.PACK_AB_MERGE_C R121, R4.reuse, R121, RZ ;  /* 0x000000790479723e */ /* 0x048fe200048070ff */
[----:B------:R-:W-:Y:S01]  /*1a940*/  FADD.FTZ R4, R4, R3 ;  /* 0x0000000304047221 */ /* 0x000fe20000010000 */
[----:B------:R-:W-:Y:S02]  /*1a950*/  ISETP.GE.AND P0, PT, R9, R6, PT ;  /* 0x000000060900720c */ /* 0x000fe40003f06270 */
[----:B------:R-:W-:-:S03]  /*1a960*/  F2FP.SATFINITE.E4M3.F32.PACK_AB_MERGE_C R169, R8, R117, R121 ;  /* 0x0000007508a9723e */ /* 0x000fc60004807079 */
[----:B------:R-:W3:Y:S01]  /*1a970*/  MUFU.EX2 R57, R57 ;  /* 0x0000003900397308 */ /* 0x000ee20000000800 */
[----:B----4-:R-:W-:-:S01]  /*1a980*/  FADD.FTZ R3, R123, R4 ;  /* 0x000000047b037221 */ /* 0x010fc20000010000 */
[----:B-1----:R-:W-:-:S06]  /*1a990*/  MOV R35, R87 ;  /* 0x0000005700237202 */ /* 0x002fcc0000000f00 */
[----:B------:R-:W1:Y:S01]  /*1a9a0*/  MUFU.EX2 R36, R36 ;  /* 0x0000002400247308 */ /* 0x000e620000000800 */
[----:B--2---:R-:W-:-:S04]  /*1a9b0*/  FADD.FTZ R4, R10, R3 ;  /* 0x000000030a047221 */ /* 0x004fc80000010000 */
[----:B---3--:R-:W-:Y:S01]  /*1a9c0*/  FADD.FTZ R3, R57, R4 ;  /* 0x0000000439037221 */ /* 0x008fe20000010000 */
[----:B------:R-:W-:-:S01]  /*1a9d0*/  FADD.FTZ R4, R25, R28 ;  /* 0x0000001c19047221 */ /* 0x000fc20000010000 */
[----:B------:R-:W-:Y:S01]  /*1a9e0*/  IMAD.MOV.U32 R28, RZ, RZ, R87 ;  /* 0x000000ffff1c7224 */ /* 0x000fe200078e0057 */
[----:B------:R-:W-:Y:S02]  /*1a9f0*/  MOV R25, R87 ;  /* 0x0000005700197202 */ /* 0x000fe40000000f00 */
[C---:B-1----:R-:W-:Y:S01]  /*1aa00*/  F2FP.SATFINITE.E4M3.F32.PACK_AB_MERGE_C R8, R36.reuse, R57, RZ ;  /* 0x000000392408723e */ /* 0x042fe200048070ff */
[----:B------:R-:W-:-:S01]  /*1aa10*/  FADD.FTZ R3, R36, R3 ;  /* 0x0000000324037221 */ /* 0x000fc20000010000 */
[--C-:B------:R-:W-:Y:S02]  /*1aa20*/  IMAD.MOV.U32 R57, RZ, RZ, R87.reuse ;  /* 0x000000ffff397224 */ /* 0x100fe400078e0057 */
[----:B------:R-:W-:Y:S01]  /*1aa30*/  F2FP.SATFINITE.E4M3.F32.PACK_AB_MERGE_C R171, R10, R123, R8 ;  /* 0x0000007b0aab723e */ /* 0x000fe20004807008 */
[----:B------:R-:W-:Y:S01]  /*1aa40*/  IMAD.MOV.U32 R36, RZ, RZ, R87 ;  /* 0x000000ffff247224 */ /* 0x000fe200078e0057 */
[----:B------:R-:W-:Y:S06]  /*1aa50*/  @!P0 BRA `(.L_x_2360) ;  /* 0x0000003c00cc8947 */ /* 0x000fec0003800000 */
[----:B------:R-:W-:Y:S01]  /*1aa60*/  IMAD.MOV.U32 R7, RZ, RZ, R13 ;  /* 0x000000ffff077224 */ /* 0x000fe200078e000d */
[----:B------:R-:W-:Y:S01]  /*1aa70*/  MOV R11, R145 ;  /* 0x00000091000b7202 */ /* 0x000fe20000000f00 */
[----:B------:R-:W-:Y:S01]  /*1aa80*/  IMAD.MOV.U32 R8, RZ, RZ, R0 ;  /* 0x000000ffff087224 */ /* 0x000fe200078e0000 */
[----:B------:R-:W-:Y:S01]  /*1aa90*/  CS2R R86, SRZ ;  /* 0x0000000000567805 */ /* 0x000fe2000001ff00 */
[----:B------:R-:W-:Y:S01]  /*1aaa0*/  IMAD.MOV.U32 R10, RZ, RZ, R192 ;  /* 0x000000ffff0a7224 */ /* 0x000fe200078e00c0 */
        /* <DEDUP_REMOVED lines=31> */
.L_x_2371:
        /* <DEDUP_REMOVED lines=8> */
.L_x_2362:
[----:B------:R-:W-:-:S05]  /*1ad20*/  VIADD R0, R11, 0x1 ;  /* 0x000000010b007836 */ /* 0x000fca0000000000 */
[----:B------:R-:W-:-:S04]  /*1ad30*/  ISETP.NE.AND P2, PT, R0, 0x2, PT ;  /* 0x000000020000780c */ /* 0x000fc80003f45270 */
[----:B------:R-:W-:Y:S02]  /*1ad40*/  SEL R13, R0, RZ, P2 ;  /* 0x000000ff000d7207 */ /* 0x000fe40001000000 */
[----:B------:R-:W-:-:S03]  /*1ad50*/  SHF.L.U32 R0, R192, 0x1f, RZ ;  /* 0x0000001fc0007819 */ /* 0x000fc600000006ff */
[----:B------:R-:W-:-:S04]  /*1ad60*/  IMAD R13, R13, 0x8, R16 ;  /* 0x000000080d0d7824 */ /* 0x000fc800078e0210 */
[----:B------:R1:W2:Y:S01]  /*1ad70*/  SYNCS.PHASECHK.TRANS64.TRYWAIT P2, [R13+URZ+0x29830], R0 ;  /* 0x029830000d0075a7 */ /* 0x0002a2000804017f */
[----:B------:R-:W-:Y:S05]  /*1ad80*/  @!P1 BRA `(.L_x_2363) ;  /* 0x0000000000049947 */ /* 0x000fea0003800000 */
[----:B------:R-:W-:Y:S01]  /*1ad90*/  BPT.TRAP 0x1 ;  /* 0x000000040000795c */ /* 0x000fe20000300000 */
.L_x_2363:
[----:B------:R-:W-:Y:S04]  /*1ada0*/  BSSY B0, `(.L_x_2361) ;  /* 0x0000004000007945 */ /* 0x000fe80003800000 */
[----:B--2---:R-:W-:Y:S05]  /*1adb0*/  @P2 BRA `(.L_x_2364) ;  /* 0x0000000000082947 */ /* 0x004fea0003800000 */
[----:B------:R-:W2:Y:S02]  /*1adc0*/  SYNCS.PHASECHK.TRANS64.TRYWAIT P2, [R13+URZ+0x29830], R0 ;  /* 0x029830000d0075a7 */ /* 0x000ea4000804017f */
[----:B--2---:R-:W-:Y:S05]  /*1add0*/  @!P2 BRA `(.L_x_2365) ;  /* 0x0000010c00cca947 */ /* 0x004fea0003800000 */
.L_x_2364:
[----:B------:R-:W-:Y:S05]  /*1ade0*/  BSYNC B0 ;  /* 0x0000000000007941 */ /* 0x000fea0003800000 */
.L_x_2361:
[----:B-12---:R-:W1:Y:S01]  /*1adf0*/  S2R R0, SR_TID.X ;  /* 0x0000000000007919 */ /* 0x006e620000002100 */
        /* <DEDUP_REMOVED lines=9> */
[----:B------:R-:W-:Y:S01]  /*1ae90*/  UMOV UR32, UR24 ;  /* 0x0000001800207c82 */ /* 0x000fe20008000000 */
[C---:B------:R-:W-:Y:S01]  /*1aea0*/  R2UR UR31, R21.reuse ;  /* 0x00000000151f72ca */ /* 0x040fe200000e0000 */
[----:B------:R-:W-:Y:S01]  /*1aeb0*/  IMAD R14, R12, 0x780, R5 ;  /* 0x000007800c0e7824 */ /* 0x000fe200078e0205 */
[----:B------:R-:W-:Y:S01]  /*1aec0*/  MOV R89, 0x80000020 ;  /* 0x8000002000597802 */ /* 0x000fe20000000f00 */
        /* <DEDUP_REMOVED lines=8> */
[----:B------:R-:W-:Y:S01]  /*1af50*/  VIADD R20, R14, 0x180 ;  /* 0x000001800e147836 */ /* 0x000fe20000000000 */
[----:B------:R-:W-:Y:S01]  /*1af60*/  R2UR UR34, R88 ;  /* 0x00000000582272ca */ /* 0x000fe200000e0000 */
[----:B------:R-:W-:Y:S01]  /*1af70*/  VIADD R88, R14, 0x200 ;  /* 0x000002000e587836 */ /* 0x000fe20000000000 */
[C---:B------:R-:W-:Y:S01]  /*1af80*/  R2UR UR35, R89.reuse ;  /* 0x00000000592372ca */ /* 0x040fe200000e0000 */
[----:B------:R-:W-:Y:S01]  /*1af90*/  UMOV UR48, UR24 ;  /* 0x0000001800307c82 */ /* 0x000fe20008000000 */
[----:B------:R-:W-:Y:S01]  /*1afa0*/  R2UR UR46, R20 ;  /* 0x00000000142e72ca */ /* 0x000fe200000e0000 */
[----:B------:R-:W-:Y:S01]  /*1afb0*/  UMOV UR49, UR25 ;  /* 0x0000001900317c82 */ /* 0x000fe20008000000 */
[----:B-1----:R-:W-:Y:S01]  /*1afc0*/  SHF.R.U32.HI R0, RZ, 0x7, R0 ;  /* 0x00000007ff007819 */ /* 0x002fe20000011600 */
[----:B------:R-:W-:Y:S01]  /*1afd0*/  VIADD R20, R14, 0x2 ;  /* 0x000000020e147836 */ /* 0x000fe20000000000 */
[----:B------:R-:W-:Y:S01]  /*1afe0*/  R2UR UR50, R88 ;  /* 0x00000000583272ca */ /* 0x000fe200000e0000 */
[----:B------:R-:W-:Y:S01]  /*1aff0*/  IMAD.MOV.U32 R21, RZ, RZ, -0x7fffffe0 ;  /* 0x80000020ff157424 */ /* 0x000fe200078e00ff */
[----:B------:R-:W-:Y:S01]  /*1b000*/  R2UR UR51, R89 ;  /* 0x00000000593372ca */ /* 0x000fe200000e0000 */
[----:B------:R-:W-:Y:S01]  /*1b010*/  VIADD R0, R0, 0x8 ;  /* 0x0000000800007836 */ /* 0x000fe20000000000 */
[----:B------:R-:W-:Y:S01]  /*1b020*/  R2UR UR6, R20 ;  /* 0x00000000140672ca */ /* 0x000fe200000e0000 */
[----:B------:R-:W-:Y:S01]  /*1b030*/  VIADD R20, R14, 0x82 ;  /* 0x000000820e147836 */ /* 0x000fe20000000000 */
[----:B------:R-:W-:Y:S01]  /*1b040*/  R2UR UR7, R21 ;  /* 0x00000000150772ca */ /* 0x000fe200000e0000 */
[----:B------:R-:W-:Y:S01]  /*1b050*/  IMAD.MOV.U32 R15, RZ, RZ, -0x7fffffe0 ;  /* 0x80000020ff0f7424 */ /* 0x000fe200078e00ff */
[----:B------:R1:W-:Y:S01]  /*1b060*/  BAR.SYNC.DEFER_BLOCKING R0, 0x100 ;  /* 0x000400000000751d */ /* 0x0003e20000010000 */
[----:B------:R-:W-:-:S05]  /*1b070*/  MOV R21, 0x80000020 ;  /* 0x8000002000157802 */ /* 0x000fca0000000f00 */
        /* <DEDUP_REMOVED lines=190> */
[C---:B------:R-:W-:Y:S01]  /*1bc60*/  VIADD R20, R14.reuse, 0x682 ;  /* 0x000006820e147836 */ /* 0x040fe20000000000 */
[----:B------:R-:W-:Y:S01]  /*1bc70*/  IADD3 R14, R14, 0x702, RZ ;  /* 0x000007020e0e7810 */ /* 0x000fe20007ffe0ff */
        /* <DEDUP_REMOVED lines=31> */
[----:B-1----:R-:W-:Y:S05]  /*1be70*/  @P0 BRA `(.L_x_2366) ;  /* 0x0000000000280947 */ /* 0x002fea0003800000 */
[----:B------:R-:W-:Y:S05]  /*1be80*/  @!P1 BRA `(.L_x_2367) ;  /* 0x0000000000049947 */ /* 0x000fea0003800000 */
[----:B------:R-:W-:Y:S01]  /*1be90*/  BPT.TRAP 0x1 ;  /* 0x000000040000795c */ /* 0x000fe20000300000 */
.L_x_2367:
[----:B------:R-:W-:Y:S01]  /*1bea0*/  SHF.L.U32 R0, R10, 0x1f, RZ ;  /* 0x0000001f0a007819 */ /* 0x000fe200000006ff */
[----:B------:R-:W-:-:S04]  /*1beb0*/  IMAD R13, R11, 0x8, R16 ;  /* 0x000000080b0d7824 */ /* 0x000fc800078e0210 */
[----:B------:R1:W2:Y:S01]  /*1bec0*/  SYNCS.PHASECHK.TRANS64.TRYWAIT P0, [R13+URZ+0x29850], R0 ;  /* 0x029850000d0075a7 */ /* 0x0002a2000800017f */
[----:B------:R-:W-:Y:S05]  /*1bed0*/  @!P1 BRA `(.L_x_2368) ;  /* 0x0000000000049947 */ /* 0x000fea0003800000 */
[----:B------:R-:W-:Y:S01]  /*1bee0*/  BPT.TRAP 0x1 ;  /* 0x000000040000795c */ /* 0x000fe20000300000 */
.L_x_2368:
[----:B--2---:R-:W-:Y:S05]  /*1bef0*/  @P0 BRA `(.L_x_2366) ;  /* 0x0000000000080947 */ /* 0x004fea0003800000 */
[----:B------:R-:W2:Y:S02]  /*1bf00*/  SYNCS.PHASECHK.TRANS64.TRYWAIT P0, [R13+URZ+0x29850], R0 ;  /* 0x029850000d0075a7 */ /* 0x000ea4000800017f */
[----:B--2---:R-:W-:Y:S05]  /*1bf10*/  @!P0 BRA `(.L_x_2369) ;  /* 0x000000fc00908947 */ /* 0x004fea0003800000 */
.L_x_2366:
[----:B-12---:R-:W-:Y:S01]  /*1bf20*/  VIADD R0, R16, 0x400 ;  /* 0x0000040010007836 */ /* 0x006fe20000000000 */
[----:B------:R-:W-:Y:S05]  /*1bf30*/  WARPSYNC.ALL ;  /* 0x0000000000007948 */ /* 0x000fea0003800000 */
[----:B------:R-:W-:Y:S01]  /*1bf40*/  SHF.R.U32.HI R0, RZ, 0x4, R0 ;  /* 0x00000004ff007819 */ /* 0x000fe20000011600 */
[----:B------:R-:W-:Y:S01]  /*1bf50*/  IMAD.MOV.U32 R15, RZ, RZ, -0x3ffffff0 ;  /* 0xc0000010ff0f7424 */ /* 0x000fe200078e00ff */
[----:B------:R-:W-:-:S06]  /*1bf60*/  WARPGROUP.ARRIVE ;  /* 0x00000000000079c5 */ /* 0x000fcc0000000000 */
[----:B------:R-:W1:Y:S01]  /*1bf70*/  S2R R228, SR_TID.X ;  /* 0x0000000000e47919 */ /* 0x000e620000002100 */
[----:B------:R-:W-:Y:S02]  /*1bf80*/  LOP3.LUT R0, R0, 0x3fff, RZ, 0xc0, !PT ;  /* 0x00003fff00007812 */ /* 0x000fe400078ec0ff */
[----:B------:R-:W-:Y:S02]  /*1bf90*/  R2UR UR7, R15 ;  /* 0x000000000f0772ca */ /* 0x000fe400000e0000 */
[----:B------:R-:W-:-:S05]  /*1bfa0*/  LOP3.LUT R0, R0, 0x10000, RZ, 0xfc, !PT ;  /* 0x0001000000007812 */ /* 0x000fca00078efcff */
[----:B------:R-:W-:Y:S01]  /*1bfb0*/  IMAD R14, R11, 0x500, R0 ;  /* 0x000005000b0e7824 */ /* 0x000fe200078e0200 */
[----:B------:R-:W-:-:S03]  /*1bfc0*/  SHF.L.U32 R0, R189, 0x7, RZ ;  /* 0x00000007bd007819 */ /* 0x000fc600000006ff */
[C---:B------:R-:W-:Y:S01]  /*1bfd0*/  VIADD R20, R14.reuse, 0x100 ;  /* 0x000001000e147836 */ /* 0x040fe20000000000 */
[----:B------:R-:W-:Y:S01]  /*1bfe0*/  R2UR UR6, R14 ;  /* 0x000000000e0672ca */ /* 0x000fe200000e0000 */
[----:B------:R-:W-:-:S05]  /*1bff0*/  IMAD R13, R9, -0xa0, R0 ;  /* 0xffffff60090d7824 */ /* 0x000fca00078e0200 */
[----:B------:R-:W-:-:S05]  /*1c000*/  IADD3 R0, R13, 0x1, R202 ;  /* 0x000000010d007810 */ /* 0x000fca0007ffe0ca */
[----:B------:R-:W-:Y:S02]  /*1c010*/  IMAD.IADD R0, R0, 0x1, -R191 ;  /* 0x0000000100007824 */ /* 0x000fe400078e0abf */
[----:B------:R-:W-:Y:S01]  /*1c020*/  QGMMA.64x128x32.F32.E4M3.E4M3 R24, R184, gdesc[UR4], R24, gsb0 ;  /* 0x01e00004b8187df3 */ /* 0x000fe20008000818 */
[----:B------:R-:W-:Y:S01]  /*1c030*/  R2UR UR6, R20 ;  /* 0x00000000140672ca */ /* 0x000fe200000e0000 */
[----:B------:R-:W-:Y:S01]  /*1c040*/  IMAD R13, R203, -0x2, R0 ;  /* 0xfffffffecb0d7824 */ /* 0x000fe200078e0200 */
[----:B------:R-:W-:Y:S02]  /*1c050*/  IADD3 R20, R14, 0x200, RZ ;  /* 0x000002000e147810 */ /* 0x000fe40007ffe0ff */
[----:B-1----:R-:W-:Y:S01]  /*1c060*/  LOP3.LUT R230, R228, 0x7f, RZ, 0xc0, !PT ;  /* 0x0000007fe4e67812 */ /* 0x002fe200078ec0ff */
[----:B------:R-:W-:Y:S01]  /*1c070*/  IMAD.IADD R10, R206, 0x1, R13 ;  /* 0x00000001ce0a7824 */ /* 0x000fe200078e020d */
[----:B------:R-:W1:Y:S04]  /*1c080*/  S2R R228, SR_TID.X ;  /* 0x0000000000e47919 */ /* 0x000e680000002100 */
[----:B------:R-:W-:-:S02]  /*1c090*/  ISETP.GT.AND P0, PT, R10, RZ, PT ;  /* 0x000000ff0a00720c */ /* 0x000fc40003f04270 */
[----:B------:R-:W-:Y:S02]  /*1c0a0*/  ISETP.GT.AND P2, PT, R10, 0x1, PT ;  /* 0x000000010a00780c */ /* 0x000fe40003f44270 */
[----:B------:R-:W-:Y:S02]  /*1c0b0*/  FSEL R13, R152, -INF , P0 ;  /* 0xff800000980d7808 */ /* 0x000fe40000000000 */
[C---:B------:R-:W-:Y:S02]  /*1c0c0*/  ISETP.GT.AND P0, PT, R10.reuse, 0x8, PT ;  /* 0x000000080a00780c */ /* 0x040fe40003f04270 */
[----:B------:R-:W-:Y:S02]  /*1c0d0*/  FSEL R153, R153, -INF , P2 ;  /* 0xff80000099997808 */ /* 0x000fe40001000000 */
[----:B------:R-:W-:Y:S02]  /*1c0e0*/  FMNMX.FTZ R0, R13, R8, !PT ;  /* 0x000000080d007209 */ /* 0x000fe40007810000 */
[----:B------:R-:W-:-:S02]  /*1c0f0*/  ISETP.GT.AND P2, PT, R10, 0x9, PT ;  /* 0x000000090a00780c */ /* 0x000fc40003f44270 */
[----:B------:R-:W-:Y:S02]  /*1c100*/  FSEL R15, R156, -INF , P0 ;  /* 0xff8000009c0f7808 */ /* 0x000fe40000000000 */
[----:B------:R-:W-:Y:S02]  /*1c110*/  FMNMX.FTZ R0, R153, R0, !PT ;  /* 0x0000000099007209 */ /* 0x000fe40007810000 */
[C---:B------:R-:W-:Y:S02]  /*1c120*/  ISETP.GT.AND P0, PT, R10.reuse, 0x10, PT ;  /* 0x000000100a00780c */ /* 0x040fe40003f04270 */
[----:B------:R-:W-:Y:S02]  /*1c130*/  FSEL R157, R157, -INF , P2 ;  /* 0xff8000009d9d7808 */ /* 0x000fe40001000000 */
[----:B------:R-:W-:Y:S02]  /*1c140*/  FMNMX.FTZ R0, R15, R0, !PT ;  /* 0x000000000f007209 */ /* 0x000fe40007810000 */
[----:B------:R-:W-:-:S02]  /*1c150*/  ISETP.GT.AND P2, PT, R10, 0x11, PT ;  /* 0x000000110a00780c */ /* 0x000fc40003f44270 */
[----:B------:R-:W-:Y:S02]  /*1c160*/  FMNMX.FTZ R0, R157, R0, !PT ;  /* 0x000000009d007209 */ /* 0x000fe40007810000 */
[----:B------:R-:W-:Y:S02]  /*1c170*/  FSEL R161, R161, -INF , P2 ;  /* 0xff800000a1a17808 */ /* 0x000fe40001000000 */
[C---:B------:R-:W-:Y:S02]  /*1c180*/  ISETP.GT.AND P2, PT, R10.reuse, 0x19, PT ;  /* 0x000000190a00780c */ /* 0x040fe40003f44270 */
[----:B-1----:R-:W-:Y:S02]  /*1c190*/  SHF.R.U32.HI R228, RZ, 0x7, R228 ;  /* 0x00000007ffe47819 */ /* 0x002fe400000116e4 */
[----:B------:R-:W-:Y:S02]  /*1c1a0*/  FSEL R165, R165, -INF , P2 ;  /* 0xff800000a5a57808 */ /* 0x000fe40001000000 */
        /* <DEDUP_REMOVED lines=31> */
[----:B------:R-:W-:Y:S01]  /*1c3a0*/  FSEL R101, R101, -INF , P2 ;  /* 0xff80000065657808 */ /* 0x000fe20001000000 */
[----:B------:R-:W-:Y:S02]  /*1c3b0*/  WARPGROUP.DEPBAR.LE gsb0, 0x0 ;  /* 0x00008000000079c5 */ /* 0x000fe40000010000 */
[----:B------:R-:W-:Y:S01]  /*1c3c0*/  FSEL R185, R160, -INF , P0 ;  /* 0xff800000a0b97808 */ /* 0x000fe20000000000 */
[----:B------:R-:W-:Y:S01]  /*1c3d0*/  WARPGROUP.ARRIVE ;  /* 0x00000000000079c5 */ /* 0x000fe20000000000 */
[----:B------:R-:W-:Y:S02]  /*1c3e0*/  ISETP.GT.AND P0, PT, R10, 0x18, PT ;  /* 0x000000180a00780c */ /* 0x000fe40003f04270 */
[----:B------:R-:W-:Y:S02]  /*1c3f0*/  FMNMX.FTZ R0, R185, R0, !PT ;  /* 0x00000000b9007209 */ /* 0x000fe40007810000 */
[----:B------:R-:W-:Y:S02]  /*1c400*/  FSEL R187, R164, -INF , P0 ;  /* 0xff800000a4bb7808 */ /* 0x000fe40000000000 */
[----:B------:R-:W-:-:S02]  /*1c410*/  FMNMX.FTZ R0, R161, R0, !PT ;  /* 0x00000000a1007209 */ /* 0x000fc40007810000 */
[----:B------:R-:W-:Y:S02]  /*1c420*/  ISETP.GT.AND P0, PT, R10, 0x20, PT ;  /* 0x000000200a00780c */ /* 0x000fe40003f04270 */
[----:B------:R-:W-:Y:S02]  /*1c430*/  FMNMX.FTZ R0, R187, R0, !PT ;  /* 0x00000000bb007209 */ /* 0x000fe40007810000 */
[----:B------:R-:W-:Y:S02]  /*1c440*/  FSEL R229, R136, -INF , P0 ;  /* 0xff80000088e57808 */ /* 0x000fe40000000000 */
[----:B------:R-:W-:Y:S02]  /*1c450*/  FMNMX.FTZ R0, R165, R0, !PT ;  /* 0x00000000a5007209 */ /* 0x000fe40007810000 */
[----:B------:R-:W-:Y:S02]  /*1c460*/  ISETP.GT.AND P0, PT, R10, 0x28, PT ;  /* 0x000000280a00780c */ /* 0x000fe40003f04270 */
[----:B------:R-:W-:-:S02]  /*1c470*/  FMNMX.FTZ R0, R229, R0, !PT ;  /* 0x00000000e5007209 */ /* 0x000fc40007810000 */
[----:B------:R-:W-:Y:S02]  /*1c480*/  FSEL R231, R140, -INF , P0 ;  /* 0xff8000008ce77808 */ /* 0x000fe40000000000 */
[----:B------:R-:W-:Y:S02]  /*1c490*/  FMNMX.FTZ R0, R137, R0, !PT ;  /* 0x0000000089007209 */ /* 0x000fe40007810000 */
        /* <DEDUP_REMOVED lines=55> */
[----:B------:R-:W-:-:S04]  /*1c810*/  FMNMX.FTZ R21, R97, R0, !PT ;  /* 0x0000000061157209 */ /* 0x000fc80007810000 */
[----:B------:R-:W-:-:S04]  /*1c820*/  FMNMX.FTZ R0, R100, R21, !PT ;  /* 0x0000001564007209 */ /* 0x000fc80007810000 */
[----:B------:R-:W-:-:S05]  /*1c830*/  FMNMX.FTZ R120, R101, R0, !PT ;  /* 0x0000000065787209 */ /* 0x000fca0007810000 */
[----:B------:R-:W1:Y:S02]  /*1c840*/  SHFL.BFLY PT, R21, R120, 0x2, 0x1f ;  /* 0x0c401f0078157f89 */ /* 0x000e6400000e0000 */
[----:B-1----:R-:W-:Y:S01]  /*1c850*/  FMNMX.FTZ R136, R120, R21, !PT ;  /* 0x0000001578887209 */ /* 0x002fe20007810000 */
[----:B------:R-:W-:-:S04]  /*1c860*/  IMAD.MOV.U32 R21, RZ, RZ, -0x3ffffff0 ;  /* 0xc0000010ff157424 */ /* 0x000fc800078e00ff */
[----:B------:R-:W1:Y:S01]  /*1c870*/  SHFL.BFLY PT, R0, R136, 0x1, 0x1f ;  /* 0x0c201f0088007f89 */ /* 0x000e6200000e0000 */
[----:B------:R-:W-:Y:S01]  /*1c880*/  R2UR UR7, R21 ;  /* 0x00000000150772ca */ /* 0x000fe200000e0000 */
[----:B------:R-:W-:-:S12]  /*1c890*/  IMAD.MOV.U32 R21, RZ, RZ, -0x3ffffff0 ;  /* 0xc0000010ff157424 */ /* 0x000fd800078e00ff */
[----:B------:R-:W-:Y:S01]  /*1c8a0*/  QGMMA.64x128x32.F32.E4M3.E4M3 R24, R180, gdesc[UR4], R24, gsb0 ;  /* 0x01e00004b4187df3 */ /* 0x000fe20008000818 */
[----:B------:R-:W-:Y:S02]  /*1c8b0*/  R2UR UR7, R21 ;  /* 0x00000000150772ca */ /* 0x000fe400000e0000 */
[----:B------:R-:W-:Y:S02]  /*1c8c0*/  R2UR UR6, R20 ;  /* 0x00000000140672ca */ /* 0x000fe400000e0000 */
[----:B-1----:R-:W-:-:S04]  /*1c8d0*/  FMNMX.FTZ R0, R136, R0, !PT ;  /* 0x0000000088007209 */ /* 0x002fc80007810000 */
[----:B------:R-:W-:Y:S01]  /*1c8e0*/  FSETP.NEU.FTZ.AND P0, PT, R0, -INF , PT ;  /* 0xff8000000000780b */ /* 0x000fe20003f1d000 */
[----:B------:R-:W-:Y:S02]  /*1c8f0*/  WARPGROUP.DEPBAR.LE gsb0, 0x0 ;  /* 0x00008000000079c5 */ /* 0x000fe40000010000 */
[----:B------:R-:W-:-:S01]  /*1c900*/  FFMA.FTZ R181, R2, R0, -8 ;  /* 0xc100000002b57423 */ /* 0x000fc20000010000 */
[----:B------:R-:W-:-:S04]  /*1c910*/  WARPGROUP.ARRIVE ;  /* 0x00000000000079c5 */ /* 0x000fc80000000000 */
[----:B------:R-:W-:Y:S02]  /*1c920*/  FSEL R181, R181, RZ, P0 ;  /* 0x000000ffb5b57208 */ /* 0x000fe40000000000 */
[----:B------:R-:W-:Y:S03]  /*1c930*/  QGMMA.64x128x32.F32.E4M3.E4M3 R24, R176, gdesc[UR4], R24, gsb0 ;  /* 0x01e00004b0187df3 */ /* 0x000fe60008000818 */
[----:B------:R-:W-:-:S01]  /*1c940*/  FFMA.FTZ R21, R2, R13, -R181 ;  /* 0x0000000d02157223 */ /* 0x000fc200000108b5 */
[----:B------:R-:W-:Y:S02]  /*1c950*/  VIADD R13, R10, 0x8 ;  /* 0x000000080a0d7836 */ /* 0x000fe40000000000 */
[----:B------:R-:W-:-:S01]  /*1c960*/  FFMA.FTZ R20, R2, R153, -R181 ;  /* 0x0000009902147223 */ /* 0x000fc200000108b5 */
[C-C-:B------:R-:W-:Y:S01]  /*1c970*/  FFMA.FTZ R153, R2.reuse, R161, -R181.reuse ;  /* 0x000000a102997223 */ /* 0x140fe200000108b5 */
[----:B------:R-:W-:-:S01]  /*1c980*/  FFMA.FTZ R120, R2, R157, -R181 ;  /* 0x0000009d02787223 */ /* 0x000fc200000108b5 */
[C-C-:B------:R-:W-:Y:S01]  /*1c990*/  FFMA.FTZ R157, R2.reuse, R165, -R181.reuse ;  /* 0x000000a5029d7223 */ /* 0x140fe200000108b5 */
[C---:B------:R-:W-:Y:S01]  /*1c9a0*/  ISETP.GT.AND P4, PT, R13.reuse, RZ, PT ;  /* 0x000000ff0d00720c */ /* 0x040fe20003f84270 */
[C-C-:B------:R-:W-:Y:S01]  /*1c9b0*/  FFMA.FTZ R136, R2.reuse, R185, -R181.reuse ;  /* 0x000000b902887223 */ /* 0x140fe200000108b5 */
[C---:B------:R-:W-:Y:S01]  /*1c9c0*/  ISETP.GT.AND P5, PT, R13.reuse, 0x1, PT ;  /* 0x000000010d00780c */ /* 0x040fe20003fa4270 */
[--C-:B------:R-:W-:Y:S01]  /*1c9d0*/  FFMA.FTZ R140, R2, R187, -R181.reuse ;  /* 0x000000bb028c7223 */ /* 0x100fe200000108b5 */
[----:B------:R-:W-:Y:S01]  /*1c9e0*/  FSEL R154, R154, -INF , P4 ;  /* 0xff8000009a9a7808 */ /* 0x000fe20002000000 */
[C-C-:B------:R-:W-:Y:S01]  /*1c9f0*/  FFMA.FTZ R10, R2.reuse, R229, -R181.reuse ;  /* 0x000000e5020a7223 */ /* 0x140fe200000108b5 */
[----:B------:R-:W-:Y:S01]  /*1ca00*/  ISETP.GT.AND P2, PT, R13, 0x8, PT ;  /* 0x000000080d00780c */ /* 0x000fe20003f44270 */
[C-C-:B------:R-:W-:Y:S01]  /*1ca10*/  FFMA.FTZ R231, R2.reuse, R231, -R181.reuse ;  /* 0x000000e702e77223 */ /* 0x140fe200000108b5 */
[----:B------:R-:W-:Y:S01]  /*1ca20*/  FSEL R155, R155, -INF , P5 ;  /* 0xff8000009b9b7808 */ /* 0x000fe20002800000 */
[--C-:B------:R-:W-:Y:S01]  /*1ca30*/  FFMA.FTZ R233, R2, R233, -R181.reuse ;  /* 0x000000e902e97223 */ /* 0x100fe200000108b5 */
[----:B------:R-:W-:Y:S01]  /*1ca40*/  FMNMX.FTZ R144, R154, R7, !PT ;  /* 0x000000079a907209 */ /* 0x000fe20007810000 */
[C-C-:B------:R-:W-:Y:S01]  /*1ca50*/  FFMA.FTZ R237, R2.reuse, R237, -R181.reuse ;  /* 0x000000ed02ed7223 */ /* 0x140fe200000108b5 */
[----:B------:R-:W-:Y:S01]  /*1ca60*/  ISETP.GT.AND P3, PT, R13, 0x9, PT ;  /* 0x000000090d00780c */ /* 0x000fe20003f64270 */
[--C-:B------:R-:W-:Y:S01]  /*1ca70*/  FFMA.FTZ R15, R2, R15, -R181.reuse ;  /* 0x0000000f020f7223 */ /* 0x100fe200000108b5 */
[----:B------:R-:W-:Y:S01]  /*1ca80*/  FSEL R161, R158, -INF , P2 ;  /* 0xff8000009ea17808 */ /* 0x000fe20001000000 */
[C-C-:B------:R-:W-:Y:S01]  /*1ca90*/  FFMA.FTZ R137, R2.reuse, R137, -R181.reuse ;  /* 0x0000008902897223 */ /* 0x140fe200000108b5 */
[----:B------:R-:W-:Y:S01]  /*1caa0*/  FMNMX.FTZ R144, R155, R144, !PT ;  /* 0x000000909b907209 */ /* 0x000fe20007810000 */
[C-C-:B------:R-:W-:Y:S01]  /*1cab0*/  FFMA.FTZ R141, R2.reuse, R141, -R181.reuse ;  /* 0x0000008d028d7223 */ /* 0x140fe200000108b5 */
[----:B------:R-:W-:Y:S01]  /*1cac0*/  ISETP.GT.AND P4, PT, R13, 0x10, PT ;  /* 0x000000100d00780c */ /* 0x000fe20003f84270 */
[C-C-:B------:R-:W-:Y:S01]  /*1cad0*/  FFMA.FTZ R145, R2.reuse, R145, -R181.reuse ;  /* 0x0000009102917223 */ /* 0x140fe200000108b5 */
[----:B------:R-:W-:Y:S01]  /*1cae0*/  FSEL R159, R159, -INF , P3 ;  /* 0xff8000009f9f7808 */ /* 0x000fe20001800000 */
[C-C-:B------:R-:W-:Y:S01]  /*1caf0*/  FFMA.FTZ R121, R2.reuse, R121, -R181.reuse ;  /* 0x0000007902797223 */ /* 0x140fe200000108b5 */
[----:B------:R-:W-:Y:S01]  /*1cb00*/  FMNMX.FTZ R148, R161, R144, !PT ;  /* 0x00000090a1947209 */ /* 0x000fe20007810000 */
[--C-:B------:R-:W-:Y:S01]  /*1cb10*/  FFMA.FTZ R124, R2, R124, -R181.reuse ;  /* 0x0000007c027c7223 */ /* 0x100fe200000108b5 */
[----:B------:R-:W-:Y:S01]  /*1cb20*/  ISETP.GT.AND P5, PT, R13, 0x11, PT ;  /* 0x000000110d00780c */ /* 0x000fe20003fa4270 */
[----:B------:R1:W-:Y:S01]  /*1cb30*/  MUFU.EX2 R144, R231 ;  /* 0x000000e700907308 */ /* 0x0003e20000000800 */
        /* <DEDUP_REMOVED lines=16> */
[----:B------:R-:W-:Y:S01]  /*1cc40*/  FSEL R167, R167, -INF , P3 ;  /* 0xff800000a7a77808 */ /* 0x000fe20001800000 */
[C-C-:B------:R-:W-:Y:S01]  /*1cc50*/  FFMA.FTZ R92, R2.reuse, R92, -R181.reuse ;  /* 0x0000005c025c7223 */ /* 0x140fe200000108b5 */
[----:B------:R-:W-:Y:S01]  /*1cc60*/  ISETP.GT.AND P4, PT, R13, 0x20, PT ;  /* 0x000000200d00780c */ /* 0x000fe20003f84270 */
        /* <DEDUP_REMOVED lines=8> */
[----:B------:R2:W-:Y:S01]  /*1ccf0*/  MUFU.EX2 R138, R233 ;  /* 0x000000e9008a7308 */ /* 0x0005e20000000800 */
[----:B------:R-:W-:Y:S01]  /*1cd00*/  ISETP.GT.AND P2, PT, R13, 0x28, PT ;  /* 0x000000280d00780c */ /* 0x000fe20003f44270 */
[----:B------:R-:W-:Y:S01]  /*1cd10*/  FFMA.FTZ R101, R2, R101, -R181 ;  /* 0x0000006502657223 */ /* 0x000fe200000108b5 */
[----:B------:R-:W-:-:S02]  /*1cd20*/  FSEL R139, R139, -INF , P5 ;  /* 0xff8000008b8b7808 */ /* 0x000fc40002800000 */
[----:B------:R-:W-:Y:S02]  /*1cd30*/  FMNMX.FTZ R148, R185, R148, !PT ;  /* 0x00000094b9947209 */ /* 0x000fe40007810000 */
[----:B------:R-:W-:Y:S01]  /*1cd40*/  ISETP.GT.AND P3, PT, R13, 0x29, PT ;  /* 0x000000290d00780c */ /* 0x000fe20003f64270 */
[----:B------:R-:W-:Y:S01]  /*1cd50*/  MUFU.EX2 R21, R21 ;  /* 0x0000001500157308 */ /* 0x000fe20000000800 */
[----:B------:R-:W-:Y:S01]  /*1cd60*/  FSEL R187, R142, -INF , P2 ;  /* 0xff8000008ebb7808 */ /* 0x000fe20001000000 */
[----:B------:R-:W-:Y:S01]  /*1cd70*/  FFMA.FTZ R142, R2, R235, -R181 ;  /* 0x000000eb028e7223 */ /* 0x000fe200000108b5 */
[----:B------:R-:W-:Y:S02]  /*1cd80*/  FMNMX.FTZ R148, R139, R148, !PT ;  /* 0x000000948b947209 */ /* 0x000fe40007810000 */
[----:B------:R-:W-:Y:S02]  /*1cd90*/  ISETP.GT.AND P4, PT, R13, 0x30, PT ;  /* 0x000000300d00780c */ /* 0x000fe40003f84270 */
[----:B------:R-:W-:Y:S01]  /*1cda0*/  FSEL R143, R143, -INF , P3 ;  /* 0xff8000008f8f7808 */ /* 0x000fe20001800000 */
[----:B------:R-:W-:Y:S01]  /*1cdb0*/  MUFU.EX2 R20, R20 ;  /* 0x0000001400147308 */ /* 0x000fe20000000800 */
[----:B------:R-:W-:-:S02]  /*1cdc0*/  FMNMX.FTZ R148, R187, R148, !PT ;  /* 0x00000094bb947209 */ /* 0x000fc40007810000 */
[----:B------:R-:W-:Y:S02]  /*1cdd0*/  ISETP.GT.AND P5, PT, R13, 0x31, PT ;  /* 0x000000310d00780c */ /* 0x000fe40003fa4270 */
[----:B------:R-:W-:Y:S02]  /*1cde0*/  FSEL R229, R146, -INF , P4 ;  /* 0xff80000092e57808 */ /* 0x000fe40002000000 */
[----:B------:R-:W-:Y:S01]  /*1cdf0*/  FMNMX.FTZ R148, R143, R148, !PT ;  /* 0x000000948f947209 */ /* 0x000fe20007810000 */
[----:B------:R-:W-:Y:S01]  /*1ce00*/  MUFU.EX2 R15, R15 ;  /* 0x0000000f000f7308 */ /* 0x000fe20000000800 */
[----:B------:R-:W-:Y:S02]  /*1ce10*/  ISETP.GT.AND P2, PT, R13, 0x38, PT ;  /* 0x000000380d00780c */ /* 0x000fe40003f44270 */
[----:B-1----:R-:W-:Y:S01]  /*1ce20*/  FSEL R231, R147, -INF , P5 ;  /* 0xff80000093e77808 */ /* 0x002fe20002800000 */
[----:B------:R-:W-:-:S01]  /*1ce30*/  FFMA.FTZ R147, R2, R149, -R181 ;  /* 0x0000009502937223 */ /* 0x000fc200000108b5 */
[----:B------:R-:W-:-:S02]  /*1ce40*/  FMNMX.FTZ R148, R229, R148, !PT ;  /* 0x00000094e5947209 */ /* 0x000fc40007810000 */
[----:B------:R-:W-:Y:S01]  /*1ce50*/  ISETP.GT.AND P3, PT, R13, 0x39, PT ;  /* 0x000000390d00780c */ /* 0x000fe20003f64270 */
[----:B------:R-:W-:Y:S01]  /*1ce60*/  MUFU.EX2 R120, R120 ;  /* 0x0000007800787308 */ /* 0x000fe20000000800 */
[----:B--2---:R-:W-:Y:S02]  /*1ce70*/  FSEL R233, R150, -INF , P2 ;  /* 0xff80000096e97808 */ /* 0x004fe40001000000 */
[----:B------:R-:W-:Y:S02]  /*1ce80*/  FMNMX.FTZ R148, R231, R148, !PT ;  /* 0x00000094e7947209 */ /* 0x000fe40007810000 */
[----:B------:R-:W-:Y:S02]  /*1ce90*/  FSEL R151, R151, -INF , P3 ;  /* 0xff80000097977808 */ /* 0x000fe40001800000 */
[----:B------:R-:W-:Y:S01]  /*1cea0*/  ISETP.GT.AND P4, PT, R13, 0x40, PT ;  /* 0x000000400d00780c */ /* 0x000fe20003f84270 */
[----:B------:R-:W-:Y:S01]  /*1ceb0*/  MUFU.EX2 R136, R136 ;  /* 0x0000008800887308 */ /* 0x000fe20000000800 */
[----:B------:R-:W-:-:S02]  /*1cec0*/  FMNMX.FTZ R148, R233, R148, !PT ;  /* 0x00000094e9947209 */ /* 0x000fc40007810000 */
[----:B------:R-:W-:Y:S02]  /*1ced0*/  ISETP.GT.AND P5, PT, R13, 0x41, PT ;  /* 0x000000410d00780c */ /* 0x000fe40003fa4270 */
[----:B------:R-:W-:Y:S02]  /*1cee0*/  FSEL R149, R122, -INF , P4 ;  /* 0xff8000007a957808 */ /* 0x000fe40002000000 */
[----:B------:R-:W-:Y:S01]  /*1cef0*/  FMNMX.FTZ R148, R151, R148, !PT ;  /* 0x0000009497947209 */ /* 0x000fe20007810000 */
[----:B------:R1:W-:Y:S01]  /*1cf00*/  MUFU.EX2 R122, R237 ;  /* 0x000000ed007a7308 */ /* 0x0003e20000000800 */
[----:B------:R-:W-:Y:S02]  /*1cf10*/  ISETP.GT.AND P2, PT, R13, 0x48, PT ;  /* 0x000000480d00780c */ /* 0x000fe40003f44270 */
[----:B------:R-:W-:Y:S02]  /*1cf20*/  FSEL R123, R123, -INF , P5 ;  /* 0xff8000007b7b7808 */ /* 0x000fe40002800000 */
[----:B------:R-:W-:-:S02]  /*1cf30*/  FMNMX.FTZ R148, R149, R148, !PT ;  /* 0x0000009495947209 */ /* 0x000fc40007810000 */
[----:B------:R-:W-:Y:S01]  /*1cf40*/  ISETP.GT.AND P3, PT, R13, 0x49, PT ;  /* 0x000000490d00780c */ /* 0x000fe20003f64270 */
[----:B------:R-:W-:Y:S01]  /*1cf50*/  MUFU.EX2 R153, R153 ;  /* 0x0000009900997308 */ /* 0x000fe20000000800 */
[----:B------:R-:W-:Y:S02]  /*1cf60*/  FSEL R235, R126, -INF , P2 ;  /* 0xff8000007eeb7808 */ /* 0x000fe40001000000 */
[----:B------:R-:W-:Y:S02]  /*1cf70*/  FMNMX.FTZ R148, R123, R148, !PT ;  /* 0x000000947b947209 */ /* 0x000fe40007810000 */
[----:B------:R-:W-:Y:S02]  /*1cf80*/  ISETP.GT.AND P4, PT, R13, 0x50, PT ;  /* 0x000000500d00780c */ /* 0x000fe40003f84270 */
[----:B------:R-:W-:Y:S01]  /*1cf90*/  FSEL R127, R127, -INF , P3 ;  /* 0xff8000007f7f7808 */ /* 0x000fe20001800000 */
[----:B------:R-:W-:Y:S01]  /*1cfa0*/  MUFU.EX2 R140, R140 ;  /* 0x0000008c008c7308 */ /* 0x000fe20000000800 */
[----:B------:R-:W-:-:S02]  /*1cfb0*/  FMNMX.FTZ R148, R235, R148, !PT ;  /* 0x00000094eb947209 */ /* 0x000fc40007810000 */
[----:B------:R-:W-:Y:S02]  /*1cfc0*/  ISETP.GT.AND P5, PT, R13, 0x51, PT ;  /* 0x000000510d00780c */ /* 0x000fe40003fa4270 */
[----:B-1----:R-:W-:Y:S01]  /*1cfd0*/  FSEL R237, R130, -INF , P4 ;  /* 0xff80000082ed7808 */ /* 0x002fe20002000000 */
[----:B------:R-:W-:Y:S01]  /*1cfe0*/  FFMA.FTZ R130, R2, R128, -R181 ;  /* 0x0000008002827223 */ /* 0x000fe200000108b5 */
[----:B------:R-:W-:Y:S01]  /*1cff0*/  FMNMX.FTZ R148, R127, R148, !PT ;  /* 0x000000947f947209 */ /* 0x000fe20007810000 */
[----:B------:R-:W-:Y:S01]  /*1d000*/  MUFU.EX2 R157, R157 ;  /* 0x0000009d009d7308 */ /* 0x000fe20000000800 */
        /* <DEDUP_REMOVED lines=8> */
[----:B------:R-:W-:Y:S01]  /*1d090*/  MUFU.EX2 R10, R10 ;  /* 0x0000000a000a7308 */ /* 0x000fe20000000800 */
[----:B------:R-:W-:Y:S02]  /*1d0a0*/  FSEL R135, R135, -INF , P3 ;  /* 0xff80000087877808 */ /* 0x000fe40001800000 */
[----:B------:R-:W-:Y:S02]  /*1d0b0*/  ISETP.GT.AND P4, PT, R13, 0x60, PT ;  /* 0x000000600d00780c */ /* 0x000fe40003f84270 */
[----:B------:R-:W-:-:S02]  /*1d0c0*/  FMNMX.FTZ R148, R134, R148, !PT ;  /* 0x0000009486947209 */ /* 0x000fc40007810000 */
[----:B------:R-:W-:Y:S01]  /*1d0d0*/  ISETP.GT.AND P5, PT, R13, 0x61, PT ;  /* 0x000000610d00780c */ /* 0x000fe20003fa4270 */
[----:B------:R-:W-:Y:S01]  /*1d0e0*/  MUFU.EX2 R137, R137 ;  /* 0x0000008900897308 */ /* 0x000fe20000000800 */
[----:B------:R-:W-:Y:S02]  /*1d0f0*/  FSEL R126, R106, -INF , P4 ;  /* 0xff8000006a7e7808 */ /* 0x000fe40002000000 */
[----:B------:R-:W-:Y:S02]  /*1d100*/  FMNMX.FTZ R148, R135, R148, !PT ;  /* 0x0000009487947209 */ /* 0x000fe40007810000 */
[----:B------:R-:W-:Y:S02]  /*1d110*/  ISETP.GT.AND P2, PT, R13, 0x68, PT ;  /* 0x000000680d00780c */ /* 0x000fe40003f44270 */
[----:B------:R-:W-:Y:S01]  /*1d120*/  FSEL R128, R107, -INF , P5 ;  /* 0xff8000006b807808 */ /* 0x000fe20002800000 */
[----:B------:R-:W-:-:S01]  /*1d130*/  FFMA.FTZ R107, R2, R129, -R181 ;  /* 0x00000081026b7223 */ /* 0x000fc200000108b5 */
[----:B------:R-:W-:Y:S01]  /*1d140*/  FMNMX.FTZ R148, R126, R148, !PT ;  /* 0x000000947e947209 */ /* 0x000fe20007810000 */
[----:B------:R1:W-:Y:S01]  /*1d150*/  MUFU.EX2 R106, R130 ;  /* 0x00000082006a7308 */ /* 0x0003e20000000800 */
[----:B------:R-:W-:-:S02]  /*1d160*/  ISETP.GT.AND P3, PT, R13, 0x69, PT ;  /* 0x000000690d00780c */ /* 0x000fc40003f64270 */
[----:B------:R-:W-:Y:S01]  /*1d170*/  FSEL R129, R110, -INF , P2 ;  /* 0xff8000006e817808 */ /* 0x000fe20001000000 */
[----:B------:R-:W-:-:S01]  /*1d180*/  FFMA.FTZ R110, R2, R132, -R181 ;  /* 0x00000084026e7223 */ /* 0x000fc200000108b5 */
[----:B------:R-:W-:Y:S01]  /*1d190*/  FMNMX.FTZ R148, R128, R148, !PT ;  /* 0x0000009480947209 */ /* 0x000fe20007810000 */
[----:B------:R-:W-:-:S01]  /*1d1a0*/  FFMA.FTZ R132, R2, R108, -R181 ;  /* 0x0000006c02847223 */ /* 0x000fc200000108b5 */
[----:B------:R-:W-:Y:S01]  /*1d1b0*/  ISETP.GT.AND P4, PT, R13, 0x70, PT ;  /* 0x000000700d00780c */ /* 0x000fe20003f84270 */
[----:B------:R-:W-:Y:S01]  /*1d1c0*/  MUFU.EX2 R141, R141 ;  /* 0x0000008d008d7308 */ /* 0x000fe20000000800 */
[----:B------:R-:W-:Y:S01]  /*1d1d0*/  FSEL R111, R111, -INF , P3 ;  /* 0xff8000006f6f7808 */ /* 0x000fe20001800000 */
[----:B-1----:R-:W-:Y:S01]  /*1d1e0*/  FFMA.FTZ R130, R2, R104, -R181 ;  /* 0x0000006802827223 */ /* 0x002fe200000108b5 */
        /* <DEDUP_REMOVED lines=12> */
[----:B------:R-:W-:Y:S01]  /*1d2b0*/  FSEL R119, R119, -INF , P3 ;  /* 0xff80000077777808 */ /* 0x000fe20001800000 */
[----:B------:R-:W-:Y:S01]  /*1d2c0*/  MUFU.EX2 R147, R147 ;  /* 0x0000009300937308 */ /* 0x000fe20000000800 */
[C---:B------:R-:W-:Y:S02]  /*1d2d0*/  ISETP.GT.AND P4, PT, R13.reuse, 0x80, PT ;  /* 0x000000800d00780c */ /* 0x040fe40003f84270 */
        /* <DEDUP_REMOVED lines=17> */
[C---:B------:R-:W-:Y:S01]  /*1d3f0*/  ISETP.GT.AND P2, PT, R13.reuse, 0x98, PT ;  /* 0x000000980d00780c */ /* 0x040fe20003f44270 */
[----:B------:R-:W-:Y:S01]  /*1d400*/  MUFU.EX2 R125, R125 ;  /* 0x0000007d007d7308 */ /* 0x000fe20000000800 */
[----:B------:R-:W-:Y:S02]  /*1d410*/  ISETP.GT.AND P3, PT, R13, 0x99, PT ;  /* 0x000000990d00780c */ /* 0x000fe40003f64270 */
[----:B------:R-:W-:Y:S02]  /*1d420*/  FSEL R108, R98, -INF , P4 ;  /* 0xff800000626c7808 */ /* 0x000fe40002000000 */
[----:B------:R-:W-:Y:S02]  /*1d430*/  FMNMX.FTZ R13, R95, R148, !PT ;  /* 0x000000945f0d7209 */ /* 0x000fe40007810000 */
[----:B------:R-:W-:Y:S01]  /*1d440*/  FSEL R99, R99, -INF , P5 ;  /* 0xff80000063637808 */ /* 0x000fe20002800000 */
[----:B------:R2:W-:Y:S01]  /*1d450*/  MUFU.EX2 R98, R132 ;  /* 0x0000008400627308 */ /* 0x0005e20000000800 */
[----:B-1----:R-:W-:-:S02]  /*1d460*/  FMNMX.FTZ R130, R108, R13, !PT ;  /* 0x0000000d6c827209 */ /* 0x002fc40007810000 */
[----:B------:R-:W-:Y:S02]  /*1d470*/  FSEL R102, R102, -INF , P2 ;  /* 0xff80000066667808 */ /* 0x000fe40001000000 */
[----:B------:R-:W-:Y:S02]  /*1d480*/  FMNMX.FTZ R13, R99, R130, !PT ;  /* 0x00000082630d7209 */ /* 0x000fe40007810000 */
[----:B------:R-:W-:Y:S01]  /*1d490*/  FSEL R103, R103, -INF , P3 ;  /* 0xff80000067677808 */ /* 0x000fe20001800000 */
[----:B------:R-:W-:Y:S01]  /*1d4a0*/  MUFU.EX2 R107, R107 ;  /* 0x0000006b006b7308 */ /* 0x000fe20000000800 */
[----:B------:R-:W-:Y:S01]  /*1d4b0*/  FMNMX.FTZ R130, R102, R13, !PT ;  /* 0x0000000d66827209 */ /* 0x000fe20007810000 */
[--C-:B--2---:R-:W-:Y:S01]  /*1d4c0*/  FFMA.FTZ R132, R2, R89, -R181.reuse ;  /* 0x0000005902847223 */ /* 0x104fe200000108b5 */
[----:B------:R-:W-:Y:S02]  /*1d4d0*/  FSEL R89, R0, RZ, P0 ;  /* 0x000000ff00597208 */ /* 0x000fe40000000000 */
[----:B------:R-:W-:Y:S01]  /*1d4e0*/  FMNMX.FTZ R13, R103, R130, !PT ;  /* 0x00000082670d7209 */ /* 0x000fe20007810000 */
[----:B------:R-:W-:-:S01]  /*1d4f0*/  FFMA.FTZ R130, R2, R88, -R181 ;  /* 0x0000005802827223 */ /* 0x000fc200000108b5 */
[----:B------:R-:W-:-:S02]  /*1d500*/  VIADD R88, R14, 0x300 ;  /* 0x000003000e587836 */ /* 0x000fc40000000000 */
[----:B------:R-:W-:-:S01]  /*1d510*/  FADD.FTZ R89, -R89, R8 ;  /* 0x0000000859597221 */ /* 0x000fc20000010100 */
[----:B------:R-:W-:Y:S01]  /*1d520*/  MUFU.EX2 R110, R110 ;  /* 0x0000006e006e7308 */ /* 0x000fe20000000800 */
[----:B------:R-:W1:Y:S02]  /*1d530*/  SHFL.BFLY PT, R146, R13, 0x2, 0x1f ;  /* 0x0c401f000d927f89 */ /* 0x000e6400000e0000 */
[----:B------:R-:W-:Y:S01]  /*1d540*/  FMUL.FTZ R8, R2, R89 ;  /* 0x0000005902087220 */ /* 0x000fe20000410000 */
[----:B------:R-:W-:Y:S01]  /*1d550*/  IMAD.MOV.U32 R89, RZ, RZ, -0x3ffffff0 ;  /* 0xc0000010ff597424 */ /* 0x000fe200078e00ff */
[----:B------:R-:W-:-:S03]  /*1d560*/  R2UR UR6, R88 ;  /* 0x00000000580672ca */ /* 0x000fc600000e0000 */
[----:B------:R-:W-:Y:S01]  /*1d570*/  MUFU.EX2 R133, R133 ;  /* 0x0000008500857308 */ /* 0x000fe20000000800 */
[----:B------:R-:W-:-:S07]  /*1d580*/  R2UR UR7, R89 ;  /* 0x00000000590772ca */ /* 0x000fce00000e0000 */
[----:B------:R-:W2:Y:S06]  /*1d590*/  MUFU.EX2 R8, R8 ;  /* 0x0000000800087308 */ /* 0x000eac0000000800 */
[----:B------:R-:W-:Y:S02]  /*1d5a0*/  QGMMA.64x128x32.F32.E4M3.E4M3 R24, R172, gdesc[UR4], R24, gsb0 ;  /* 0x01e00004ac187df3 */ /* 0x000fe40008000818 */
        /* <DEDUP_REMOVED lines=8> */
[----:B------:R-:W-:Y:S01]  /*1d630*/  FSETP.NEU.FTZ.AND P0, PT, R13, -INF , PT ;  /* 0xff8000000d00780b */ /* 0x000fe20003f1d000 */
[----:B------:R-:W-:-:S03]  /*1d640*/  FFMA.FTZ R181, R2, R13, -8 ;  /* 0xc100000002b57423 */ /* 0x000fc6000001000d */
[----:B------:R-:W-:Y:S02]  /*1d650*/  FSEL R88, R13, RZ, P0 ;  /* 0x000000ff0d587208 */ /* 0x000fe40000000000 */
[----:B------:R-:W-:Y:S01]  /*1d660*/  FSEL R181, R181, RZ, P0 ;  /* 0x000000ffb5b57208 */ /* 0x000fe20000000000 */
[----:B------:R-:W-:Y:S01]  /*1d670*/  MUFU.EX2 R117, R117 ;  /* 0x0000007500757308 */ /* 0x000fe20000000800 */
[----:B------:R-:W-:Y:S01]  /*1d680*/  ISETP.NE.AND P0, PT, R230, RZ, PT ;  /* 0x000000ffe600720c */ /* 0x000fe20003f05270 */
[----:B------:R-:W-:Y:S02]  /*1d690*/  FADD.FTZ R89, -R88, R7 ;  /* 0x0000000758597221 */ /* 0x000fe40000010100 */
[----:B------:R-:W-:-:S01]  /*1d6a0*/  FFMA.FTZ R146, R2, R154, -R181 ;  /* 0x0000009a02927223 */ /* 0x000fc200000108b5 */
[C-C-:B------:R-:W-:Y:S01]  /*1d6b0*/  FFMA.FTZ R155, R2.reuse, R155, -R181.reuse ;  /* 0x0000009b029b7223 */ /* 0x140fe200000108b5 */
[C---:B------:R-:W-:Y:S01]  /*1d6c0*/  FMUL.FTZ R89, R2.reuse, R89 ;  /* 0x0000005902597220 */ /* 0x040fe20000410000 */
[C-C-:B------:R-:W-:Y:S01]  /*1d6d0*/  FFMA.FTZ R162, R2.reuse, R123, -R181.reuse ;  /* 0x0000007b02a27223 */ /* 0x140fe200000108b5 */
[----:B------:R-:W-:-:S01]  /*1d6e0*/  FFMA.FTZ R148, R2, R161, -R181 ;  /* 0x000000a102947223 */ /* 0x000fc200000108b5 */
[C-C-:B------:R-:W-:Y:S01]  /*1d6f0*/  FFMA.FTZ R159, R2.reuse, R159, -R181.reuse ;  /* 0x0000009f029f7223 */ /* 0x140fe200000108b5 */
[----:B------:R-:W-:Y:S01]  /*1d700*/  MUFU.EX2 R146, R146 ;  /* 0x0000009200927308 */ /* 0x000fe20000000800 */
[----:B------:R-:W-:-:S01]  /*1d710*/  FFMA.FTZ R150, R2, R165, -R181 ;  /* 0x000000a502967223 */ /* 0x000fc200000108b5 */
[C-C-:B------:R-:W-:Y:S01]  /*1d720*/  FFMA.FTZ R161, R2.reuse, R163, -R181.reuse ;  /* 0x000000a302a17223 */ /* 0x140fe200000108b5 */
[----:B------:R-:W-:-:S01]  /*1d730*/  FFMA.FTZ R163, R2, R167, -R181 ;  /* 0x000000a702a37223 */ /* 0x000fc200000108b5 */
[----:B--2---:R-:W-:Y:S01]  /*1d740*/  FFMA.FTZ R167, R8, R4, R21 ;  /* 0x0000000408a77223 */ /* 0x004fe20000010015 */
[----:B------:R-:W-:-:S01]  /*1d750*/  FFMA.FTZ R152, R2, R183, -R181 ;  /* 0x000000b702987223 */ /* 0x000fc200000108b5 */
[C-C-:B------:R-:W-:Y:S01]  /*1d760*/  FFMA.FTZ R154, R2.reuse, R185, -R181.reuse ;  /* 0x000000b9029a7223 */ /* 0x140fe200000108b5 */
[----:B------:R-:W-:-:S01]  /*1d770*/  FFMA.FTZ R139, R2, R139, -R181 ;  /* 0x0000008b028b7223 */ /* 0x000fc200000108b5 */
[----:B------:R1:W2:Y:S01]  /*1d780*/  MUFU.EX2 R123, R89 ;  /* 0x00000059007b7308 */ /* 0x0002a20000000800 */
[----:B------:R-:W-:-:S01]  /*1d790*/  FADD.FTZ R88, R20, R167 ;  /* 0x000000a714587221 */ /* 0x000fc20000010000 */
[C-C-:B------:R-:W-:Y:S01]  /*1d7a0*/  FFMA.FTZ R156, R2.reuse, R187, -R181.reuse ;  /* 0x000000bb029c7223 */ /* 0x140fe200000108b5 */
[----:B------:R-:W-:-:S01]  /*1d7b0*/  FFMA.FTZ R143, R2, R143, -R181 ;  /* 0x0000008f028f7223 */ /* 0x000fc200000108b5 */
        /* <DEDUP_REMOVED lines=8> */
[----:B------:R-:W-:Y:S01]  /*1d840*/  FFMA.FTZ R131, R2, R134, -R181 ;  /* 0x0000008602837223 */ /* 0x000fe200000108b5 */
[----:B------:R-:W-:-:S01]  /*1d850*/  FADD.FTZ R89, R120, R89 ;  /* 0x0000005978597221 */ /* 0x000fc20000010000 */
[C-C-:B------:R-:W-:Y:S01]  /*1d860*/  FFMA.FTZ R134, R2.reuse, R135, -R181.reuse ;  /* 0x0000008702867223 */ /* 0x140fe200000108b5 */
[----:B------:R-:W-:-:S01]  /*1d870*/  FFMA.FTZ R135, R2, R128, -R181 ;  /* 0x0000008002877223 */ /* 0x000fc200000108b5 */
[----:B------:R-:W1:Y:S01]  /*1d880*/  MUFU.EX2 R148, R148 ;  /* 0x0000009400947308 */ /* 0x000e620000000800 */
[----:B--2---:R-:W-:-:S01]  /*1d890*/  FFMA.FTZ R4, R123, R3, R146 ;  /* 0x000000037b047223 */ /* 0x004fc20000010092 */
        /* <DEDUP_REMOVED lines=8> */
[C-C-:B------:R-:W-:Y:S01]  /*1d920*/  FFMA.FTZ R104, R2.reuse, R104, -R181.reuse ;  /* 0x0000006802687223 */ /* 0x140fe200000108b5 */
[----:B------:R-:W-:-:S01]  /*1d930*/  FFMA.FTZ R91, R2, R91, -R181 ;  /* 0x0000005b025b7223 */ /* 0x000fc200000108b5 */
[C-C-:B------:R-:W-:Y:S01]  /*1d940*/  FFMA.FTZ R94, R2.reuse, R94, -R181.reuse ;  /* 0x0000005e025e7223 */ /* 0x140fe200000108b5 */
[----:B------:R-:W-:-:S01]  /*1d950*/  FFMA.FTZ R95, R2, R95, -R181 ;  /* 0x0000005f025f7223 */ /* 0x000fc200000108b5 */
[C-C-:B------:R-:W-:Y:S01]  /*1d960*/  FFMA.FTZ R102, R2.reuse, R102, -R181.reuse ;  /* 0x0000006602667223 */ /* 0x140fe200000108b5 */
[----:B------:R-:W-:-:S01]  /*1d970*/  FFMA.FTZ R103, R2, R103, -R181 ;  /* 0x0000006702677223 */ /* 0x000fc200000108b5 */
[----:B------:R-:W3:Y:S01]  /*1d980*/  MUFU.EX2 R150, R150 ;  /* 0x0000009600967308 */ /* 0x000ee20000000800 */
[----:B-1----:R-:W-:-:S07]  /*1d990*/  FADD.FTZ R4, R148, R3 ;  /* 0x0000000394047221 */ /* 0x002fce0000010000 */
[----:B------:R-:W1:Y:S01]  /*1d9a0*/  MUFU.EX2 R161, R161 ;  /* 0x000000a100a17308 */ /* 0x000e620000000800 */
[----:B--2---:R-:W-:-:S01]  /*1d9b0*/  FADD.FTZ R3, R159, R4 ;  /* 0x000000049f037221 */ /* 0x004fc20000010000 */
[----:B------:R-:W-:-:S06]  /*1d9c0*/  FADD.FTZ R4, R136, R89 ;  /* 0x0000005988047221 */ /* 0x000fcc0000010000 */
        /* <DEDUP_REMOVED lines=18> */
[----:B------:R-:W-:Y:S02]  /*1daf0*/  WARPGROUP.DEPBAR.LE gsb0, 0x0 ;  /* 0x00008000000079c5 */ /* 0x000fe40000010000 */
[----:B------:R-:W-:Y:S01]  /*1db00*/  WARPGROUP.ARRIVE ;  /* 0x00000000000079c5 */ /* 0x000fe20000000000 */
[----:B------:R-:W-:-:S03]  /*1db10*/  FADD.FTZ R3, R145, R4 ;  /* 0x0000000491037221 */ /* 0x000fc60000010000 */
[----:B------:R-:W1:Y:S01]  /*1db20*/  MUFU.EX2 R143, R143 ;  /* 0x0000008f008f7308 */ /* 0x000e620000000800 */
[----:B--2---:R-:W-:-:S01]  /*1db30*/  FADD.FTZ R89, R139, R88 ;  /* 0x000000588b597221 */ /* 0x004fc20000010000 */
[----:B------:R-:W-:Y:S01]  /*1db40*/  IADD3 R88, R14, 0x400, RZ ;  /* 0x000004000e587810 */ /* 0x000fe20007ffe0ff */
[----:B------:R-:W-:-:S01]  /*1db50*/  FADD.FTZ R4, R142, R3 ;  /* 0x000000038e047221 */ /* 0x000fc20000010000 */
[----:B------:R-:W-:Y:S02]  /*1db60*/  FFMA.FTZ R14, R2, R114, -R181 ;  /* 0x00000072020e7223 */ /* 0x000fe400000108b5 */
[----:B------:R-:W-:Y:S01]  /*1db70*/  R2UR UR6, R88 ;  /* 0x00000000580672ca */ /* 0x000fe200000e0000 */
[----:B------:R-:W-:Y:S01]  /*1db80*/  FADD.FTZ R3, R147, R4 ;  /* 0x0000000493037221 */ /* 0x000fe20000010000 */
[----:B------:R-:W2:Y:S01]  /*1db90*/  MUFU.EX2 R158, R158 ;  /* 0x0000009e009e7308 */ /* 0x000ea20000000800 */
[----:B---3--:R-:W-:-:S02]  /*1dba0*/  FADD.FTZ R172, R156, R89 ;  /* 0x000000599cac7221 */ /* 0x008fc40000010000 */
[----:B------:R-:W-:-:S05]  /*1dbb0*/  FADD.FTZ R4, R122, R3 ;  /* 0x000000037a047221 */ /* 0x000fca0000010000 */
[----:B------:R-:W3:Y:S01]  /*1dbc0*/  MUFU.EX2 R165, R165 ;  /* 0x000000a500a57308 */ /* 0x000ee20000000800 */
[----:B-1----:R-:W-:-:S07]  /*1dbd0*/  FADD.FTZ R89, R143, R172 ;  /* 0x000000ac8f597221 */ /* 0x002fce0000010000 */
[----:B------:R-:W1:Y:S01]  /*1dbe0*/  MUFU.EX2 R160, R160 ;  /* 0x000000a000a07308 */ /* 0x000e620000000800 */
[----:B--2---:R-:W-:-:S01]  /*1dbf0*/  FADD.FTZ R172, R158, R89 ;  /* 0x000000599eac7221 */ /* 0x004fc20000010000 */
[----:B------:R-:W-:-:S05]  /*1dc00*/  IMAD.MOV.U32 R89, RZ, RZ, -0x3ffffff0 ;  /* 0xc0000010ff597424 */ /* 0x000fca00078e00ff */
[----:B------:R-:W-:Y:S01]  /*1dc10*/  R2UR UR7, R89 ;  /* 0x00000000590772ca */ /* 0x000fe200000e0000 */
[----:B------:R-:W2:Y:S01]  /*1dc20*/  MUFU.EX2 R151, R151 ;  /* 0x0000009700977308 */ /* 0x000ea20000000800 */
[----:B---3--:R-:W-:-:S01]  /*1dc30*/  FADD.FTZ R129, R165, R172 ;  /* 0x000000aca5817221 */ /* 0x008fc20000010000 */
[----:B------:R-:W-:Y:S01]  /*1dc40*/  FFMA.FTZ R89, R2, R115, -R181 ;  /* 0x0000007302597223 */ /* 0x000fe200000108b5 */
[----:B------:R-:W-:-:S04]  /*1dc50*/  FADD.FTZ R115, R121, R4 ;  /* 0x0000000479737221 */ /* 0x000fc80000010000 */
[----:B------:R-:W-:Y:S01]  /*1dc60*/  FADD.FTZ R114, R124, R115 ;  /* 0x000000737c727221 */ /* 0x000fe20000010000 */
[----:B------:R-:W3:Y:S01]  /*1dc70*/  MUFU.EX2 R149, R149 ;  /* 0x0000009500957308 */ /* 0x000ee20000000800 */
[----:B-1----:R-:W-:-:S01]  /*1dc80*/  FADD.FTZ R88, R160, R129 ;  /* 0x00000081a0587221 */ /* 0x002fc20000010000 */
[----:B------:R-:W-:Y:S01]  /*1dc90*/  FFMA.FTZ R115, R2, R119, -R181 ;  /* 0x0000007702737223 */ /* 0x000fe200000108b5 */
[----:B------:R-:W-:-:S01]  /*1dca0*/  FADD.FTZ R119, R125, R114 ;  /* 0x000000727d777221 */ /* 0x000fc20000010000 */
[----:B------:R-:W-:Y:S03]  /*1dcb0*/  QGMMA.64x128x32.F32.E4M3.E4M3 R24, R168, gdesc[UR4], R24, gsb0 ;  /* 0x01e00004a8187df3 */ /* 0x000fe60008000818 */
[----:B------:R-:W-:-:S01]  /*1dcc0*/  FADD.FTZ R114, R106, R119 ;  /* 0x000000776a727221 */ /* 0x000fc20000010000 */
[----:B------:R-:W1:Y:S01]  /*1dcd0*/  MUFU.EX2 R162, R162 ;  /* 0x000000a200a27308 */ /* 0x000e620000000800 */
[----:B--2---:R-:W-:-:S02]  /*1dce0*/  FADD.FTZ R88, R151, R88 ;  /* 0x0000005897587221 */ /* 0x004fc40000010000 */
[----:B------:R-:W-:-:S04]  /*1dcf0*/  FADD.FTZ R119, R107, R114 ;  /* 0x000000726b777221 */ /* 0x000fc80000010000 */
[----:B------:R-:W-:Y:S01]  /*1dd00*/  FADD.FTZ R114, R110, R119 ;  /* 0x000000776e727221 */ /* 0x000fe20000010000 */
[----:B------:R-:W2:Y:S01]  /*1dd10*/  MUFU.EX2 R7, R235 ;  /* 0x000000eb00077308 */ /* 0x000ea20000000800 */
[----:B---3--:R-:W-:-:S01]  /*1dd20*/  FADD.FTZ R3, R149, R88 ;  /* 0x0000005895037221 */ /* 0x008fc20000010000 */
[----:B------:R-:W-:Y:S01]  /*1dd30*/  FFMA.FTZ R88, R2, R118, -R181 ;  /* 0x0000007602587223 */ /* 0x000fe200000108b5 */
[----:B------:R-:W-:-:S05]  /*1dd40*/  FADD.FTZ R119, R133, R114 ;  /* 0x0000007285777221 */ /* 0x000fca0000010000 */
        /* <DEDUP_REMOVED lines=16> */
[----:B--2---:R-:W-:-:S01]  /*1de50*/  FADD.FTZ R114, R126, R3 ;  /* 0x000000037e727221 */ /* 0x004fc20000010000 */
[----:B------:R-:W-:-:S04]  /*1de60*/  FADD.FTZ R3, R105, R4 ;  /* 0x0000000469037221 */ /* 0x000fc80000010000 */
[----:B------:R-:W-:Y:S02]  /*1de70*/  FADD.FTZ R4, R98, R3 ;  /* 0x0000000362047221 */ /* 0x000fe40000010000 */
[----:B------:R-:W2:Y:S01]  /*1de80*/  MUFU.EX2 R111, R111 ;  /* 0x0000006f006f7308 */ /* 0x000ea20000000800 */
[----:B---3--:R-:W-:-:S01]  /*1de90*/  FADD.FTZ R119, R135, R114 ;  /* 0x0000007287777221 */ /* 0x008fc20000010000 */
[----:B------:R-:W-:Y:S01]  /*1dea0*/  FADD.FTZ R3, R109, R4 ;  /* 0x000000046d037221 */ /* 0x000fe20000010000 */
[----:B------:R-:W-:-:S01]  /*1deb0*/  FFMA.FTZ R4, R2, R108, -R181 ;  /* 0x0000006c02047223 */ /* 0x000fc200000108b5 */
[----:B------:R-:W-:-:S04]  /*1dec0*/  FFMA.FTZ R108, R2, R99, -R181 ;  /* 0x00000063026c7223 */ /* 0x000fc800000108b5 */
[----:B------:R-:W3:Y:S01]  /*1ded0*/  MUFU.EX2 R14, R14 ;  /* 0x0000000e000e7308 */ /* 0x000ee20000000800 */
[----:B-1----:R-:W-:-:S07]  /*1dee0*/  FADD.FTZ R114, R128, R119 ;  /* 0x0000007780727221 */ /* 0x002fce0000010000 */
[----:B------:R-:W1:Y:S01]  /*1def0*/  MUFU.EX2 R89, R89 ;  /* 0x0000005900597308 */ /* 0x000e620000000800 */
[----:B--2---:R-:W-:-:S01]  /*1df00*/  FADD.FTZ R119, R111, R114 ;  /* 0x000000726f777221 */ /* 0x004fc20000010000 */
[----:B------:R-:W-:Y:S01]  /*1df10*/  FADD.FTZ R114, R112, R3 ;  /* 0x0000000370727221 */ /* 0x000fe20000010000 */
[----:B------:R-:W-:-:S05]  /*1df20*/  IADD3 R3, -R228, 0xb, RZ ;  /* 0x0000000be4037810 */ /* 0x000fca0007ffe1ff */
[----:B------:R-:W2:Y:S01]  /*1df30*/  MUFU.EX2 R88, R88 ;  /* 0x0000005800587308 */ /* 0x000ea20000000800 */
[----:B---3--:R-:W-:-:S01]  /*1df40*/  FADD.FTZ R118, R14, R119 ;  /* 0x000000770e767221 */ /* 0x008fc20000010000 */
[----:B------:R-:W-:-:S04]  /*1df50*/  FADD.FTZ R119, R113, R114 ;  /* 0x0000007271777221 */ /* 0x000fc80000010000 */
[----:B------:R-:W-:Y:S02]  /*1df60*/  FADD.FTZ R114, R116, R119 ;  /* 0x0000007774727221 */ /* 0x000fe40000010000 */
[----:B------:R-:W3:Y:S01]  /*1df70*/  MUFU.EX2 R115, R115 ;  /* 0x0000007300737308 */ /* 0x000ee20000000800 */
[----:B-1----:R-:W-:-:S01]  /*1df80*/  FADD.FTZ R129, R89, R118 ;  /* 0x0000007659817221 */ /* 0x002fc20000010000 */
[----:B------:R-:W-:-:S06]  /*1df90*/  FADD.FTZ R119, R117, R114 ;  /* 0x0000007275777221 */ /* 0x000fcc0000010000 */
[----:B------:R-:W1:Y:S01]  /*1dfa0*/  MUFU.EX2 R130, R130 ;  /* 0x0000008200827308 */ /* 0x000e620000000800 */
[----:B--2---:R-:W-:-:S07]  /*1dfb0*/  FADD.FTZ R118, R88, R129 ;  /* 0x0000008158767221 */ /* 0x004fce0000010000 */
[----:B------:R-:W2:Y:S01]  /*1dfc0*/  MUFU.EX2 R104, R104 ;  /* 0x0000006800687308 */ /* 0x000ea20000000800 */
[----:B---3--:R-:W-:-:S01]  /*1dfd0*/  FADD.FTZ R129, R115, R118 ;  /* 0x0000007673817221 */ /* 0x008fc20000010000 */
[----:B------:R-:W-:-:S06]  /*1dfe0*/  @!P0 IMAD R118, R12, 0x8, R16 ;  /* 0x000000080c768824 */ /* 0x000fcc00078e0210 */
[----:B------:R-:W3:Y:S01]  /*1dff0*/  MUFU.EX2 R132, R132 ;  /* 0x0000008400847308 */ /* 0x000ee20000000800 */
[----:B-1----:R-:W-:-:S01]  /*1e000*/  FADD.FTZ R119, R130, R119 ;  /* 0x0000007782777221 */ /* 0x002fc20000010000 */
[----:B------:R-:W-:-:S06]  /*1e010*/  WARPGROUP.DEPBAR.LE gsb0, 0x0 ;  /* 0x00008000000079c5 */ /* 0x000fcc0000010000 */
[----:B------:R-:W1:Y:S01]  /*1e020*/  MUFU.EX2 R91, R91 ;  /* 0x0000005b005b7308 */ /* 0x000e620000000800 */
[----:B--2---:R-:W-:-:S01]  /*1e030*/  FADD.FTZ R114, R104, R129 ;  /* 0x0000008168727221 */ /* 0x004fc20000010000 */
[----:B------:R1:W-:Y:S06]  /*1e040*/  BAR.ARV R3, 0x100 ;  /* 0x000400030000751d */ /* 0x0003ec0000002000 */
[----:B------:R-:W2:Y:S01]  /*1e050*/  MUFU.EX2 R92, R92 ;  /* 0x0000005c005c7308 */ /* 0x000ea20000000800 */
[----:B---3--:R-:W-:-:S07]  /*1e060*/  FADD.FTZ R119, R132, R119 ;  /* 0x0000007784777221 */ /* 0x008fce0000010000 */
[----:B------:R-:W3:Y:S01]  /*1e070*/  MUFU.EX2 R94, R94 ;  /* 0x0000005e005e7308 */ /* 0x000ee20000000800 */
[----:B-1----:R-:W-:-:S07]  /*1e080*/  FADD.FTZ R3, R91, R114 ;  /* 0x000000725b037221 */ /* 0x002fce0000010000 */
[----:B------:R-:W1:Y:S01]  /*1e090*/  MUFU.EX2 R93, R93 ;  /* 0x0000005d005d7308 */ /* 0x000e620000000800 */
[----:B--2---:R-:W-:-:S07]  /*1e0a0*/  FADD.FTZ R114, R92, R119 ;  /* 0x000000775c727221 */ /* 0x004fce0000010000 */
[----:B------:R-:W2:Y:S08]  /*1e0b0*/  MUFU.EX2 R95, R95 ;  /* 0x0000005f005f7308 */ /* 0x000eb00000000800 */
[----:B------:R-:W4:Y:S08]  /*1e0c0*/  MUFU.EX2 R96, R96 ;  /* 0x0000006000607308 */ /* 0x000f300000000800 */
[----:B------:R5:W0:Y:S08]  /*1e0d0*/  MUFU.EX2 R99, R4 ;  /* 0x0000000400637308 */ /* 0x000a300000000800 */
[----:B------:R-:W0:Y:S01]  /*1e0e0*/  MUFU.EX2 R97, R97 ;  /* 0x0000006100617308 */ /* 0x000e220000000800 */
[----:B-----5:R-:W-:-:S02]  /*1e0f0*/  @!P0 VIADD R4, R118, 0x29840 ;  /* 0x0002984076048836 */ /* 0x020fc40000000000 */
[----:B---3--:R-:W-:Y:S01]  /*1e100*/  FADD.FTZ R118, R94, R3 ;  /* 0x000000035e767221 */ /* 0x008fe20000010000 */
[----:B-1----:R-:W-:-:S02]  /*1e110*/  FADD.FTZ R3, R93, R114 ;  /* 0x000000725d037221 */ /* 0x002fc40000010000 */
[----:B------:R-:W-:Y:S01]  /*1e120*/  @!P0 PRMT R4, RZ, 0x654, R4 ;  /* 0x00000654ff048816 */ /* 0x000fe20000000004 */
[----:B--2---:R-:W-:-:S01]  /*1e130*/  FADD.FTZ R118, R95, R118 ;  /* 0x000000765f767221 */ /* 0x004fc20000010000 */
[----:B------:R-:W1:Y:S02]  /*1e140*/  MUFU.EX2 R108, R108 ;  /* 0x0000006c006c7308 */ /* 0x000e640000000800 */
[----:B------:R4:W-:Y:S06]  /*1e150*/  @!P0 SYNCS.ARRIVE.TRANS64.RED.A1T0 RZ, [R4+URZ], RZ ;  /* 0x000000ff04ff89a7 */ /* 0x0009ec000810043f */
[----:B------:R-:W2:Y:S01]  /*1e160*/  MUFU.EX2 R100, R100 ;  /* 0x0000006400647308 */ /* 0x000ea20000000800 */
[----:B----4-:R-:W-:-:S01]  /*1e170*/  FADD.FTZ R4, R96, R3 ;  /* 0x0000000360047221 */ /* 0x010fc20000010000 */
[----:B0-----:R-:W-:-:S03]  /*1e180*/  FADD.FTZ R3, R99, R118 ;  /* 0x0000007663037221 */ /* 0x001fc60000010000 */
[----:B------:R-:W-:-:S03]  /*1e190*/  FADD.FTZ R119, R97, R4 ;  /* 0x0000000461777221 */ /* 0x000fc60000010000 */
        /* <DEDUP_REMOVED lines=10> */
.L_x_2370:
[----:B------:R-:W-:Y:S01]  /*1e240*/  F2FP.SATFINITE.E4M3.F32.PACK_AB_MERGE_C R7, R164, R7, RZ ;  /* 0x00000007a407723e */ /* 0x000fe200048070ff */
[----:B------:R-:W-:Y:S01]  /*1e250*/  FMUL.FTZ R24, R24, R8 ;  /* 0x0000000818187220 */ /* 0x000fe20000410000 */
[----:B------:R-:W-:Y:S01]  /*1e260*/  F2FP.SATFINITE.E4M3.F32.PACK_AB_MERGE_C R141, R141, R144, RZ ;  /* 0x000000908d8d723e */ /* 0x000fe200048070ff */
[----:B------:R-:W-:Y:S01]  /*1e270*/  FMUL.FTZ R25, R25, R8 ;  /* 0x0000000819197220 */ /* 0x000fe20000410000 */
[----:B------:R-:W-:Y:S01]  /*1e280*/  F2FP.SATFINITE.E4M3.F32.PACK_AB_MERGE_C R177, R162, R149, R7 ;  /* 0x00000095a2b1723e */ /* 0x000fe20004807007 */
[----:B------:R-:W-:Y:S01]  /*1e290*/  IMAD R7, R11, 0x8, R16 ;  /* 0x000000080b077824 */ /* 0x000fe200078e0210 */
[----:B------:R-:W-:Y:S01]  /*1e2a0*/  ISETP.GT.AND P0, PT, R9, R6, PT ;  /* 0x000000060900720c */ /* 0x000fe20003f04270 */
[----:B------:R-:W-:Y:S01]  /*1e2b0*/  FMUL.FTZ R28, R28, R8 ;  /* 0x000000081c1c7220 */ /* 0x000fe20000410000 */
[----:B------:R-:W-:Y:S01]  /*1e2c0*/  F2FP.SATFINITE.E4M3.F32.PACK_AB_MERGE_C R180, R137, R10, R141 ;  /* 0x0000000a89b4723e */ /* 0x000fe2000480708d */
[----:B------:R-:W-:Y:S01]  /*1e2d0*/  VIADD R7, R7, 0x29860 ;  /* 0x0002986007077836 */ /* 0x000fe20000000000 */
[----:B------:R-:W-:Y:S01]  /*1e2e0*/  MOV R10, UR37 ;  /* 0x00000025000a7c02 */ /* 0x000fe20008000f00 */
[-C--:B------:R-:W-:Y:S01]  /*1e2f0*/  FMUL.FTZ R29, R29, R8.reuse ;  /* 0x000000081d1d7220 */ /* 0x080fe20000410000 */
        /* <DEDUP_REMOVED lines=100> */
[----:B0-----:R-:W-:-:S02]  /*1e940*/  IMAD.MOV.U32 R7, RZ, RZ, R13 ;  /* 0x000000ffff077224 */ /* 0x001fc400078e000d */
[----:B------:R-:W-:Y:S02]  /*1e950*/  IMAD.MOV.U32 R8, RZ, RZ, R0 ;  /* 0x000000ffff087224 */ /* 0x000fe400078e0000 */
[----:B------:R-:W-:Y:S01]  /*1e960*/  IMAD.MOV.U32 R11, RZ, RZ, R12 ;  /* 0x000000ffff0b7224 */ /* 0x000fe200078e000c */
[----:B------:R-:W-:Y:S06]  /*1e970*/  @P0 BRA `(.L_x_2371) ;  /* 0xffffffc000c80947 */ /* 0x000fec000383ffff */
[----:B------:R-:W-:-:S07]  /*1e980*/  IMAD.MOV.U32 R145, RZ, RZ, R12 ;  /* 0x000000ffff917224 */ /* 0x000fce00078e000c */
.L_x_2360:
[----:B------:R-:W-:-:S13]  /*1e990*/  ISETP.GE.AND P0, PT, R9, RZ, PT ;  /* 0x000000ff0900720c */ /* 0x000fda0003f06270 */
[----:B------:R-:W-:Y:S05]  /*1e9a0*/  @!P0 BRA `(.L_x_2372) ;  /* 0x0000003000a08947 */ /* 0x000fea0003800000 */
[----:B------:R-:W-:Y:S01]  /*1e9b0*/  IMAD.MOV.U32 R6, RZ, RZ, R13 ;  /* 0x000000ffff067224 */ /* 0x000fe200078e000d */
[----:B------:R-:W-:Y:S01]  /*1e9c0*/  MOV R8, R192 ;  /* 0x000000c000087202 */ /* 0x000fe20000000f00 */
[----:B------:R-:W-:Y:S02]  /*1e9d0*/  IMAD.MOV.U32 R7, RZ, RZ, R0 ;  /* 0x000000ffff077224 */ /* 0x000fe400078e0000 */
[----:B------:R-:W-:-:S07]  /*1e9e0*/  IMAD.MOV.U32 R10, RZ, RZ, R145 ;  /* 0x000000ffff0a7224 */ /* 0x000fce00078e0091 */
.L_x_2384:
        /* <DEDUP_REMOVED lines=8> */
.L_x_2374:
        /* <DEDUP_REMOVED lines=8> */
.L_x_2375:
[----:B------:R-:W-:Y:S04]  /*1eaf0*/  BSSY B0, `(.L_x_2373) ;  /* 0x0000004000007945 */ /* 0x000fe80003800000 */
[----:B--2---:R-:W-:Y:S05]  /*1eb00*/  @P2 BRA `(.L_x_2376) ;  /* 0x0000000000082947 */ /* 0x004fea0003800000 */
[----:B------:R-:W2:Y:S02]  /*1eb10*/  SYNCS.PHASECHK.TRANS64.TRYWAIT P2, [R11+URZ+0x29830], R0 ;  /* 0x029830000b0075a7 */ /* 0x000ea4000804017f */
[----:B--2---:R-:W-:Y:S05]  /*1eb20*/  @!P2 BRA `(.L_x_2377) ;  /* 0x000000d000a0a947 */ /* 0x004fea0003800000 */
.L_x_2376:
[----:B------:R-:W-:Y:S05]  /*1eb30*/  BSYNC B0 ;  /* 0x0000000000007941 */ /* 0x000fea0003800000 */
.L_x_2373:
        /* <DEDUP_REMOVED lines=24> */
[----:B------:R-:W-:Y:S01]  /*1ecc0*/  UMOV UR48, UR24 ;  /* 0x0000001800307c82 */ /* 0x000fe20008000000 */
[----:B------:R-:W-:Y:S01]  /*1ecd0*/  IADD3 R14, R12, 0x180, RZ ;  /* 0x000001800c0e7810 */ /* 0x000fe20007ffe0ff */
[----:B------:R-:W-:Y:S01]  /*1ece0*/  UMOV UR49, UR25 ;  /* 0x0000001900317c82 */ /* 0x000fe20008000000 */
[----:B------:R-:W-:Y:S01]  /*1ecf0*/  R2UR UR47, R15 ;  /* 0x000000000f2f72ca */ /* 0x000fe200000e0000 */
[----:B------:R-:W-:Y:S01]  /*1ed00*/  IMAD.MOV.U32 R15, RZ, RZ, -0x7fffffe0 ;  /* 0x80000020ff0f7424 */ /* 0x000fe200078e00ff */
[----:B-1----:R-:W-:Y:S01]  /*1ed10*/  SHF.R.U32.HI R0, RZ, 0x7, R0 ;  /* 0x00000007ff007819 */ /* 0x002fe20000011600 */
[----:B------:R-:W-:Y:S01]  /*1ed20*/  IMAD.MOV.U32 R13, RZ, RZ, -0x7fffffe0 ;  /* 0x80000020ff0d7424 */ /* 0x000fe200078e00ff */
[----:B------:R-:W-:Y:S01]  /*1ed30*/  R2UR UR46, R14 ;  /* 0x000000000e2e72ca */ /* 0x000fe200000e0000 */
[----:B------:R-:W-:Y:S01]  /*1ed40*/  VIADD R14, R12, 0x2 ;  /* 0x000000020c0e7836 */ /* 0x000fe20000000000 */
[----:B------:R-:W-:Y:S01]  /*1ed50*/  R2UR UR50, R20 ;  /* 0x00000000143272ca */ /* 0x000fe200000e0000 */
[----:B------:R-:W-:Y:S01]  /*1ed60*/  VIADD R0, R0, 0x8 ;  /* 0x0000000800007836 */ /* 0x000fe20000000000 */
[----:B------:R-:W-:-:S02]  /*1ed70*/  R2UR UR51, R21 ;  /* 0x00000000153372ca */ /* 0x000fc400000e0000 */
[----:B------:R-:W-:Y:S02]  /*1ed80*/  R2UR UR6, R14 ;  /* 0x000000000e0672ca */ /* 0x000fe400000e0000 */
[----:B------:R1:W-:Y:S01]  /*1ed90*/  BAR.SYNC.DEFER_BLOCKING R0, 0x100 ;  /* 0x000400000000751d */ /* 0x0003e20000010000 */
[----:B------:R-:W-:Y:S01]  /*1eda0*/  R2UR UR7, R15 ;  /* 0x000000000f0772ca */ /* 0x000fe200000e0000 */
[----:B------:R-:W-:Y:S01]  /*1edb0*/  IMAD.MOV.U32 R15, RZ, RZ, -0x7fffffe0 ;  /* 0x80000020ff0f7424 */ /* 0x000fe200078e00ff */
[----:B------:R-:W-:-:S03]  /*1edc0*/  IADD3 R14, R12, 0x82, RZ ;  /* 0x000000820c0e7810 */ /* 0x000fc60007ffe0ff */
        /* <DEDUP_REMOVED lines=191> */
[----:B------:R-:W-:Y:S01]  /*1f9c0*/  MOV R15, 0x80000020 ;  /* 0x80000020000f7802 */ /* 0x000fe20000000f00 */
[----:B------:R-:W-:Y:S01]  /*1f9d0*/  VIADD R12, R12, 0x702 ;  /* 0x000007020c0c7836 */ /* 0x000fe20000000000 */
        /* <DEDUP_REMOVED lines=33> */
.L_x_2379:
[----:B------:R-:W-:Y:S01]  /*1fbf0*/  SHF.L.U32 R0, R8, 0x1f, RZ ;  /* 0x0000001f08007819 */ /* 0x000fe200000006ff */
[----:B------:R-:W-:-:S04]  /*1fc00*/  IMAD R13, R10, 0x8, R16 ;  /* 0x000000080a0d7824 */ /* 0x000fc800078e0210 */
[----:B------:R1:W2:Y:S01]  /*1fc10*/  SYNCS.PHASECHK.TRANS64.TRYWAIT P0, [R13+URZ+0x29850], R0 ;  /* 0x029850000d0075a7 */ /* 0x0002a2000800017f */
[----:B------:R-:W-:Y:S05]  /*1fc20*/  @!P1 BRA `(.L_x_2380) ;  /* 0x0000000000049947 */ /* 0x000fea0003800000 */
[----:B------:R-:W-:Y:S01]  /*1fc30*/  BPT.TRAP 0x1 ;  /* 0x000000040000795c */ /* 0x000fe20000300000 */
.L_x_2380:
[----:B------:R-:W-:Y:S04]  /*1fc40*/  BSSY B0, `(.L_x_2378) ;  /* 0x0000004000007945 */ /* 0x000fe80003800000 */
[----:B--2---:R-:W-:Y:S05]  /*1fc50*/  @P0 BRA `(.L_x_2381) ;  /* 0x0000000000080947 */ /* 0x004fea0003800000 */
[----:B------:R-:W2:Y:S02]  /*1fc60*/  SYNCS.PHASECHK.TRANS64.TRYWAIT P0, [R13+URZ+0x29850], R0 ;  /* 0x029850000d0075a7 */ /* 0x000ea4000800017f */
[----:B--2---:R-:W-:Y:S05]  /*1fc70*/  @!P0 BRA `(.L_x_2382) ;  /* 0x000000c000608947 */ /* 0x004fea0003800000 */
.L_x_2381:
[----:B------:R-:W-:Y:S05]  /*1fc80*/  BSYNC B0 ;  /* 0x0000000000007941 */ /* 0x000fea0003800000 */
.L_x_2378:
[----:B-12---:R-:W-:Y:S01]  /*1fc90*/  FMNMX.FTZ R0, R152, R7, !PT ;  /* 0x0000000798007209 */ /* 0x006fe20007810000 */
[----:B------:R-:W-:Y:S05]  /*1fca0*/  WARPSYNC.ALL ;  /* 0x0000000000007948 */ /* 0x000fea0003800000 */
[----:B------:R-:W-:Y:S01]  /*1fcb0*/  FMNMX.FTZ R13, R153, R0, !PT ;  /* 0x00000000990d7209 */ /* 0x000fe20007810000 */
[----:B------:R-:W-:Y:S01]  /*1fcc0*/  VIADD R12, R16, 0x400 ;  /* 0x00000400100c7836 */ /* 0x000fe20000000000 */
[----:B------:R-:W-:Y:S01]  /*1fcd0*/  FMNMX.FTZ R0, R154, R6, !PT ;  /* 0x000000069a007209 */ /* 0x000fe20007810000 */
[----:B------:R-:W-:-:S06]  /*1fce0*/  WARPGROUP.ARRIVE ;  /* 0x00000000000079c5 */ /* 0x000fcc0000000000 */
        /* <DEDUP_REMOVED lines=49> */
[----:B------:R-:W-:Y:S02]  /*20000*/  FMNMX.FTZ R8, R106, R15, !PT ;  /* 0x0000000f6a087209 */ /* 0x000fe40007810000 */
[----:B------:R-:W-:Y:S02]  /*20010*/  FMNMX.FTZ R0, R108, R13, !PT ;  /* 0x0000000d6c007209 */ /* 0x000fe40007810000 */
[----:B------:R-:W-:Y:S02]  /*20020*/  LOP3.LUT R12, R12, 0x3fff, RZ, 0xc0, !PT ;  /* 0x00003fff0c0c7812 */ /* 0x000fe400078ec0ff */
        /* <DEDUP_REMOVED lines=26> */
[----:B-1----:R-:W-:Y:S01]  /*201d0*/  LOP3.LUT R202, R191, 0x7f, RZ, 0xc0, !PT ;  /* 0x0000007fbfca7812 */ /* 0x002fe200078ec0ff */
[----:B------:R-:W1:Y:S01]  /*201e0*/  SHFL.BFLY PT, R13, R0, 0x2, 0x1f ;  /* 0x0c401f00000d7f89 */ /* 0x000e6200000e0000 */
[----:B------:R-:W-:-:S02]  /*201f0*/  FMNMX.FTZ R8, R102, R15, !PT ;  /* 0x0000000f66087209 */ /* 0x000fc40007810000 */
[----:B------:R-:W-:Y:S01]  /*20200*/  ISETP.NE.AND P0, PT, R202, RZ, PT ;  /* 0x000000ffca00720c */ /* 0x000fe20003f05270 */
[----:B------:R-:W2:Y:S01]  /*20210*/  S2R R191, SR_TID.X ;  /* 0x0000000000bf7919 */ /* 0x000ea20000002100 */
[----:B------:R-:W-:-:S05]  /*20220*/  FMNMX.FTZ R8, R103, R8, !PT ;  /* 0x0000000867087209 */ /* 0x000fca0007810000 */
[----:B------:R-:W3:Y:S01]  /*20230*/  SHFL.BFLY PT, R15, R8, 0x2, 0x1f ;  /* 0x0c401f00080f7f89 */ /* 0x000ee200000e0000 */
[----:B-1----:R-:W-:Y:S02]  /*20240*/  FMNMX.FTZ R20, R0, R13, !PT ;  /* 0x0000000d00147209 */ /* 0x002fe40007810000 */
[----:B------:R-:W-:-:S05]  /*20250*/  LOP3.LUT R13, R12, 0x10000, RZ, 0xfc, !PT ;  /* 0x000100000c0d7812 */ /* 0x000fca00078efcff */
[----:B------:R-:W-:Y:S01]  /*20260*/  IMAD R12, R10, 0x500, R13 ;  /* 0x000005000a0c7824 */ /* 0x000fe200078e020d */
[----:B------:R-:W-:Y:S02]  /*20270*/  MOV R13, 0xc0000010 ;  /* 0xc0000010000d7802 */ /* 0x000fe40000000f00 */
[----:B---3--:R-:W-:Y:S01]  /*20280*/  FMNMX.FTZ R189, R8, R15, !PT ;  /* 0x0000000f08bd7209 */ /* 0x008fe20007810000 */
[C---:B------:R-:W-:Y:S01]  /*20290*/  VIADD R14, R12.reuse, 0x100 ;  /* 0x000001000c0e7836 */ /* 0x040fe20000000000 */
[----:B------:R-:W-:Y:S01]  /*202a0*/  R2UR UR6, R12 ;  /* 0x000000000c0672ca */ /* 0x000fe200000e0000 */
[----:B------:R-:W1:Y:S01]  /*202b0*/  SHFL.BFLY PT, R15, R20, 0x1, 0x1f ;  /* 0x0c201f00140f7f89 */ /* 0x000e6200000e0000 */
[----:B------:R-:W-:Y:S02]  /*202c0*/  R2UR UR7, R13 ;  /* 0x000000000d0772ca */ /* 0x000fe400000e0000 */
[----:B--2---:R-:W-:Y:S01]  /*202d0*/  SHF.R.U32.HI R191, RZ, 0x7, R191 ;  /* 0x00000007ffbf7819 */ /* 0x004fe200000116bf */
[----:B------:R-:W2:Y:S10]  /*202e0*/  SHFL.BFLY PT, R8, R189, 0x1, 0x1f ;  /* 0x0c201f00bd087f89 */ /* 0x000eb400000e0000 */
[----:B------:R-:W-:Y:S01]  /*202f0*/  QGMMA.64x128x32.F32.E4M3.E4M3 R24, R184, gdesc[UR4], R24, gsb0 ;  /* 0x01e00004b8187df3 */ /* 0x000fe20008000818 */
[----:B------:R-:W-:-:S02]  /*20300*/  R2UR UR6, R14 ;  /* 0x000000000e0672ca */ /* 0x000fc400000e0000 */
[----:B-1----:R-:W-:Y:S01]  /*20310*/  FMNMX.FTZ R0, R20, R15, !PT ;  /* 0x0000000f14007209 */ /* 0x002fe20007810000 */
[----:B------:R-:W-:Y:S01]  /*20320*/  IMAD.MOV.U32 R15, RZ, RZ, -0x3ffffff0 ;  /* 0xc0000010ff0f7424 */ /* 0x000fe200078e00ff */
[----:B--2---:R-:W-:-:S03]  /*20330*/  FMNMX.FTZ R13, R189, R8, !PT ;  /* 0x00000008bd0d7209 */ /* 0x004fc60007810000 */
[----:B------:R-:W-:Y:S01]  /*20340*/  FADD.FTZ R7, -R0, R7 ;  /* 0x0000000700077221 */ /* 0x000fe20000010100 */
[----:B------:R-:W-:-:S03]  /*20350*/  R2UR UR7, R15 ;  /* 0x000000000f0772ca */ /* 0x000fc600000e0000 */
[----:B------:R-:W-:-:S04]  /*20360*/  FMUL.FTZ R7, R2, R7 ;  /* 0x0000000702077220 */ /* 0x000fc80000410000 */
[----:B------:R1:W-:Y:S02]  /*20370*/  MUFU.EX2 R21, R7 ;  /* 0x0000000700157308 */ /* 0x0003e40000000800 */
[----:B-1----:R-:W-:Y:S01]  /*20380*/  IMAD.MOV.U32 R7, RZ, RZ, -0x3ffffff0 ;  /* 0xc0000010ff077424 */ /* 0x002fe200078e00ff */
[----:B------:R-:W-:Y:S02]  /*20390*/  WARPGROUP.DEPBAR.LE gsb0, 0x0 ;  /* 0x00008000000079c5 */ /* 0x000fe40000010000 */
[----:B------:R-:W-:Y:S01]  /*203a0*/  WARPGROUP.ARRIVE ;  /* 0x00000000000079c5 */ /* 0x000fe20000000000 */
[----:B------:R-:W-:Y:S01]  /*203b0*/  FADD.FTZ R185, -R13, R6 ;  /* 0x000000060db97221 */ /* 0x000fe20000010100 */
[----:B------:R-:W-:-:S03]  /*203c0*/  VIADD R6, R12, 0x200 ;  /* 0x000002000c067836 */ /* 0x000fc60000000000 */
[----:B------:R-:W-:Y:S01]  /*203d0*/  FMUL.FTZ R8, R2, R185 ;  /* 0x000000b902087220 */ /* 0x000fe20000410000 */
[----:B------:R-:W-:Y:S01]  /*203e0*/  QGMMA.64x128x32.F32.E4M3.E4M3 R24, R180, gdesc[UR4], R24, gsb0 ;  /* 0x01e00004b4187df3 */ /* 0x000fe20008000818 */
[----:B------:R-:W-:Y:S01]  /*203f0*/  R2UR UR6, R6 ;  /* 0x00000000060672ca */ /* 0x000fe200000e0000 */
[----:B------:R-:W-:Y:S01]  /*20400*/  FFMA.FTZ R185, R2, R0, -8 ;  /* 0xc100000002b97423 */ /* 0x000fe20000010000 */
[----:B------:R-:W-:Y:S01]  /*20410*/  R2UR UR7, R7 ;  /* 0x00000000070772ca */ /* 0x000fe200000e0000 */
[----:B------:R-:W-:Y:S01]  /*20420*/  IMAD.MOV.U32 R7, RZ, RZ, -0x3ffffff0 ;  /* 0xc0000010ff077424 */ /* 0x000fe200078e00ff */
[----:B------:R-:W-:Y:S01]  /*20430*/  IADD3 R6, R12, 0x300, RZ ;  /* 0x000003000c067810 */ /* 0x000fe20007ffe0ff */
[C-C-:B------:R-:W-:Y:S01]  /*20440*/  FFMA.FTZ R15, R2.reuse, R153, -R185.reuse ;  /* 0x00000099020f7223 */ /* 0x140fe200000108b9 */
[----:B------:R-:W-:-:S01]  /*20450*/  FFMA.FTZ R153, R2, R157, -R185 ;  /* 0x0000009d02997223 */ /* 0x000fc200000108b9 */
[C-C-:B------:R-:W-:Y:S01]  /*20460*/  FFMA.FTZ R157, R2.reuse, R161, -R185.reuse ;  /* 0x000000a1029d7223 */ /* 0x140fe200000108b9 */
[----:B------:R-:W-:-:S01]  /*20470*/  FFMA.FTZ R161, R2, R165, -R185 ;  /* 0x000000a502a17223 */ /* 0x000fc200000108b9 */
[C---:B------:R-:W-:Y:S01]  /*20480*/  FFMA.FTZ R165, R2.reuse, R13, -8 ;  /* 0xc100000002a57423 */ /* 0x040fe2000001000d */
        /* <DEDUP_REMOVED lines=18> */
[----:B------:R-:W-:-:S01]  /*205b0*/  FFMA.FTZ R144, R2, R144, -R185 ;  /* 0x0000009002907223 */ /* 0x000fc200000108b9 */
[C---:B------:R-:W-:Y:S01]  /*205c0*/  FFMA.FTZ R145, R2.reuse, R145, -R185 ;  /* 0x0000009102917223 */ /* 0x040fe200000108b9 */
[----:B------:R-:W-:-:S01]  /*205d0*/  FFMA.FTZ R147, R2, R147, -R165 ;  /* 0x0000009302937223 */ /* 0x000fc200000108a5 */
[C---:B------:R-:W-:Y:S01]  /*205e0*/  FFMA.FTZ R148, R2.reuse, R148, -R185 ;  /* 0x0000009402947223 */ /* 0x040fe200000108b9 */
[----:B------:R-:W-:-:S01]  /*205f0*/  FFMA.FTZ R150, R2, R150, -R165 ;  /* 0x0000009602967223 */ /* 0x000fc200000108a5 */
[C---:B------:R-:W-:Y:S01]  /*20600*/  FFMA.FTZ R149, R2.reuse, R149, -R185 ;  /* 0x0000009502957223 */ /* 0x040fe200000108b9 */
[----:B------:R-:W-:-:S01]  /*20610*/  FFMA.FTZ R151, R2, R151, -R165 ;  /* 0x0000009702977223 */ /* 0x000fc200000108a5 */
[----:B------:R-:W3:Y:S01]  /*20620*/  MUFU.EX2 R20, R20 ;  /* 0x0000001400147308 */ /* 0x000ee20000000800 */
[----:B-1----:R-:W-:-:S01]  /*20630*/  FFMA.FTZ R4, R21, R4, R14 ;  /* 0x0000000415047223 */ /* 0x002fc2000001000e */
        /* <DEDUP_REMOVED lines=10> */
[C---:B------:R-:W-:Y:S01]  /*206e0*/  FFMA.FTZ R130, R2.reuse, R130, -R165 ;  /* 0x0000008202827223 */ /* 0x040fe200000108a5 */
[----:B------:R-:W-:-:S01]  /*206f0*/  FFMA.FTZ R129, R2, R129, -R185 ;  /* 0x0000008102817223 */ /* 0x000fc200000108b9 */
[C---:B------:R-:W-:Y:S01]  /*20700*/  FFMA.FTZ R131, R2.reuse, R131, -R165 ;  /* 0x0000008302837223 */ /* 0x040fe200000108a5 */
[----:B------:R-:W-:-:S01]  /*20710*/  FFMA.FTZ R132, R2, R132, -R185 ;  /* 0x0000008402847223 */ /* 0x000fc200000108b9 */
[----:B------:R-:W4:Y:S01]  /*20720*/  MUFU.EX2 R152, R152 ;  /* 0x0000009800987308 */ /* 0x000f220000000800 */
        /* <DEDUP_REMOVED lines=15> */
[----:B------:R-:W5:Y:S01]  /*20820*/  MUFU.EX2 R157, R157 ;  /* 0x0000009d009d7308 */ /* 0x000f620000000800 */
[----:B------:R-:W-:-:S01]  /*20830*/  FFMA.FTZ R116, R2, R116, -R185 ;  /* 0x0000007402747223 */ /* 0x000fc200000108b9 */
[C-C-:B------:R-:W-:Y:S01]  /*20840*/  FFMA.FTZ R117, R2.reuse, R117, -R185.reuse ;  /* 0x0000007502757223 */ /* 0x140fe200000108b9 */
        /* <DEDUP_REMOVED lines=17> */
[----:B------:R-:W-:-:S04]  /*20960*/  FFMA.FTZ R103, R2, R103, -R165 ;  /* 0x0000006702677223 */ /* 0x000fc800000108a5 */
[----:B------:R-:W-:Y:S08]  /*20970*/  MUFU.EX2 R138, R138 ;  /* 0x0000008a008a7308 */ /* 0x000ff00000000800 */
[----:B------:R-:W-:Y:S08]  /*20980*/  MUFU.EX2 R139, R139 ;  /* 0x0000008b008b7308 */ /* 0x000ff00000000800 */
[----:B------:R-:W-:Y:S08]  /*20990*/  MUFU.EX2 R142, R142 ;  /* 0x0000008e008e7308 */ /* 0x000ff00000000800 */
[----:B------:R-:W-:Y:S08]  /*209a0*/  MUFU.EX2 R143, R143 ;  /* 0x0000008f008f7308 */ /* 0x000ff00000000800 */
[----:B------:R-:W-:Y:S08]  /*209b0*/  MUFU.EX2 R146, R146 ;  /* 0x0000009200927308 */ /* 0x000ff00000000800 */
[----:B------:R-:W-:Y:S08]  /*209c0*/  MUFU.EX2 R161, R161 ;  /* 0x000000a100a17308 */ /* 0x000ff00000000800 */
[----:B------:R-:W-:Y:S01]  /*209d0*/  MUFU.EX2 R136, R136 ;  /* 0x0000008800887308 */ /* 0x000fe20000000800 */
[----:B------:R-:W-:-:S02]  /*209e0*/  WARPGROUP.DEPBAR.LE gsb0, 0x0 ;  /* 0x00008000000079c5 */ /* 0x000fc40000010000 */
[----:B------:R-:W-:-:S05]  /*209f0*/  WARPGROUP.ARRIVE ;  /* 0x00000000000079c5 */ /* 0x000fca0000000000 */
[----:B------:R-:W-:Y:S01]  /*20a00*/  MUFU.EX2 R137, R137 ;  /* 0x0000008900897308 */ /* 0x000fe20000000800 */
[----:B------:R-:W-:Y:S01]  /*20a10*/  QGMMA.64x128x32.F32.E4M3.E4M3 R24, R176, gdesc[UR4], R24, gsb0 ;  /* 0x01e00004b0187df3 */ /* 0x000fe20008000818 */
[----:B------:R-:W-:Y:S02]  /*20a20*/  R2UR UR6, R6 ;  /* 0x00000000060672ca */ /* 0x000fe400000e0000 */
[----:B------:R-:W-:Y:S01]  /*20a30*/  R2UR UR7, R7 ;  /* 0x00000000070772ca */ /* 0x000fe200000e0000 */
[----:B--2---:R-:W-:-:S03]  /*20a40*/  FADD.FTZ R7, R15, R4 ;  /* 0x000000040f077221 */ /* 0x004fc60000010000 */
[----:B------:R-:W-:Y:S01]  /*20a50*/  MUFU.EX2 R140, R140 ;  /* 0x0000008c008c7308 */ /* 0x000fe20000000800 */
[----:B---3--:R-:W-:-:S04]  /*20a60*/  FADD.FTZ R6, R20, R7 ;  /* 0x0000000714067221 */ /* 0x008fc80000010000 */
[----:B-1----:R-:W-:-:S03]  /*20a70*/  FADD.FTZ R7, R153, R6 ;  /* 0x0000000699077221 */ /* 0x002fc60000010000 */
[----:B------:R-:W-:Y:S01]  /*20a80*/  MUFU.EX2 R141, R141 ;  /* 0x0000008d008d7308 */ /* 0x000fe20000000800 */
[----:B----4-:R-:W-:-:S04]  /*20a90*/  FADD.FTZ R6, R152, R7 ;  /* 0x0000000798067221 */ /* 0x010fc80000010000 */
[----:B-----5:R-:W-:-:S03]  /*20aa0*/  FADD.FTZ R7, R157, R6 ;  /* 0x000000069d077221 */ /* 0x020fc60000010000 */
[----:B------:R-:W-:Y:S08]  /*20ab0*/  MUFU.EX2 R144, R144 ;  /* 0x0000009000907308 */ /* 0x000ff00000000800 */
        /* <DEDUP_REMOVED lines=15> */
[----:B------:R-:W-:Y:S01]  /*20bb0*/  WARPGROUP.ARRIVE ;  /* 0x00000000000079c5 */ /* 0x000fe20000000000 */
[----:B------:R-:W-:-:S01]  /*20bc0*/  FFMA.FTZ R177, R2, R154, -R165 ;  /* 0x0000009a02b17223 */ /* 0x000fc200000108a5 */
[C-C-:B------:R-:W-:Y:S01]  /*20bd0*/  FFMA.FTZ R154, R2.reuse, R155, -R165.reuse ;  /* 0x0000009b029a7223 */ /* 0x140fe200000108a5 */
[----:B------:R-:W-:-:S01]  /*20be0*/  FFMA.FTZ R155, R2, R158, -R165 ;  /* 0x0000009e029b7223 */ /* 0x000fc200000108a5 */
[C-C-:B------:R-:W-:Y:S01]  /*20bf0*/  FFMA.FTZ R158, R2.reuse, R159, -R165.reuse ;  /* 0x0000009f029e7223 */ /* 0x140fe200000108a5 */
[----:B------:R-:W-:-:S01]  /*20c00*/  FFMA.FTZ R159, R2, R162, -R165 ;  /* 0x000000a2029f7223 */ /* 0x000fc200000108a5 */
[----:B------:R-:W-:Y:S01]  /*20c10*/  QGMMA.64x128x32.F32.E4M3.E4M3 R24, R172, gdesc[UR4], R24, gsb0 ;  /* 0x01e00004ac187df3 */ /* 0x000fe20008000818 */
[----:B------:R-:W1:Y:S01]  /*20c20*/  MUFU.EX2 R177, R177 ;  /* 0x000000b100b17308 */ /* 0x000e620000000800 */
[----:B------:R-:W-:-:S07]  /*20c30*/  FFMA.FTZ R162, R2, R166, -R165 ;  /* 0x000000a602a27223 */ /* 0x000fce00000108a5 */
[----:B------:R-:W2:Y:S08]  /*20c40*/  MUFU.EX2 R154, R154 ;  /* 0x0000009a009a7308 */ /* 0x000eb00000000800 */
[----:B------:R-:W3:Y:S01]  /*20c50*/  MUFU.EX2 R155, R155 ;  /* 0x0000009b009b7308 */ /* 0x000ee20000000800 */
[----:B-1----:R-:W-:-:S07]  /*20c60*/  FFMA.FTZ R3, R8, R3, R177 ;  /* 0x0000000308037223 */ /* 0x002fce00000100b1 */
        /* <DEDUP_REMOVED lines=8> */
[----:B------:R-:W-:-:S03]  /*20cf0*/  FADD.FTZ R4, R156, R7 ;  /* 0x000000079c047221 */ /* 0x000fc60000010000 */
[----:B------:R-:W-:-:S03]  /*20d00*/  FADD.FTZ R3, R160, R3 ;  /* 0x00000003a0037221 */ /* 0x000fc60000010000 */
[----:B------:R-:W2:Y:S01]  /*20d10*/  MUFU.EX2 R130, R130 ;  /* 0x0000008200827308 */ /* 0x000ea20000000800 */
[----:B---3--:R-:W-:-:S01]  /*20d20*/  FADD.FTZ R6, R162, R3 ;  /* 0x00000003a2067221 */ /* 0x008fc20000010000 */
[----:B------:R-:W-:-:S03]  /*20d30*/  FADD.FTZ R3, R161, R4 ;  /* 0x00000004a1037221 */ /* 0x000fc60000010000 */
[----:B------:R-:W-:Y:S01]  /*20d40*/  FADD.FTZ R7, R163, R6 ;  /* 0x00000006a3077221 */ /* 0x000fe20000010000 */
[----:B------:R-:W-:-:S02]  /*20d50*/  FADD.FTZ R4, R136, R3 ;  /* 0x0000000388047221 */ /* 0x000fc40000010000 */
[----:B------:R-:W3:Y:S01]  /*20d60*/  MUFU.EX2 R129, R129 ;  /* 0x0000008100817308 */ /* 0x000ee20000000800 */
[----:B------:R-:W-:-:S01]  /*20d70*/  FADD.FTZ R6, R138, R7 ;  /* 0x000000078a067221 */ /* 0x000fc20000010000 */
[----:B------:R-:W-:-:S03]  /*20d80*/  FADD.FTZ R3, R137, R4 ;  /* 0x0000000489037221 */ /* 0x000fc60000010000 */
[----:B------:R-:W-:Y:S01]  /*20d90*/  FADD.FTZ R7, R139, R6 ;  /* 0x000000068b077221 */ /* 0x000fe20000010000 */
[----:B------:R-:W-:Y:S02]  /*20da0*/  VIADD R6, R12, 0x400 ;  /* 0x000004000c067836 */ /* 0x000fe40000000000 */
[----:B------:R-:W-:Y:S01]  /*20db0*/  FADD.FTZ R4, R140, R3 ;  /* 0x000000038c047221 */ /* 0x000fe20000010000 */
[----:B------:R-:W4:Y:S01]  /*20dc0*/  MUFU.EX2 R131, R131 ;  /* 0x0000008300837308 */ /* 0x000f220000000800 */
[----:B------:R-:W-:-:S01]  /*20dd0*/  FADD.FTZ R164, R142, R7 ;  /* 0x000000078ea47221 */ /* 0x000fc20000010000 */
[----:B------:R-:W-:Y:S01]  /*20de0*/  R2UR UR6, R6 ;  /* 0x00000000060672ca */ /* 0x000fe200000e0000 */
[----:B------:R-:W-:-:S02]  /*20df0*/  FADD.FTZ R3, R141, R4 ;  /* 0x000000048d037221 */ /* 0x000fc40000010000 */
[----:B------:R-:W-:Y:S02]  /*20e00*/  FADD.FTZ R7, R143, R164 ;  /* 0x000000a48f077221 */ /* 0x000fe40000010000 */
[----:B------:R-:W-:-:S02]  /*20e10*/  FADD.FTZ R4, R144, R3 ;  /* 0x0000000390047221 */ /* 0x000fc40000010000 */
[----:B------:R-:W-:-:S01]  /*20e20*/  FADD.FTZ R12, R146, R7 ;  /* 0x00000007920c7221 */ /* 0x000fc20000010000 */
[----:B------:R-:W-:Y:S01]  /*20e30*/  IMAD.MOV.U32 R7, RZ, RZ, -0x3ffffff0 ;  /* 0xc0000010ff077424 */ /* 0x000fe200078e00ff */
[----:B------:R-:W5:Y:S01]  /*20e40*/  MUFU.EX2 R132, R132 ;  /* 0x0000008400847308 */ /* 0x000f620000000800 */
[----:B------:R-:W-:-:S01]  /*20e50*/  FADD.FTZ R3, R145, R4 ;  /* 0x0000000491037221 */ /* 0x000fc20000010000 */
[----:B------:R-:W-:Y:S02]  /*20e60*/  FADD.FTZ R167, R147, R12 ;  /* 0x0000000c93a77221 */ /* 0x000fe40000010000 */
[----:B------:R-:W-:Y:S01]  /*20e70*/  R2UR UR7, R7 ;  /* 0x00000000070772ca */ /* 0x000fe200000e0000 */
[----:B------:R-:W-:Y:S01]  /*20e80*/  FADD.FTZ R4, R148, R3 ;  /* 0x0000000394047221 */ /* 0x000fe20000010000 */
[----:B------:R-:W-:-:S01]  /*20e90*/  FADD.FTZ R12, R150, R167 ;  /* 0x000000a7960c7221 */ /* 0x000fc20000010000 */
[----:B------:R-:W-:Y:S01]  /*20ea0*/  FFMA.FTZ R7, R2, R115, -R165 ;  /* 0x0000007302077223 */ /* 0x000fe200000108a5 */
[----:B------:R-:W0:Y:S01]  /*20eb0*/  MUFU.EX2 R134, R134 ;  /* 0x0000008600867308 */ /* 0x000e220000000800 */
[----:B------:R-:W-:-:S01]  /*20ec0*/  FADD.FTZ R3, R149, R4 ;  /* 0x0000000495037221 */ /* 0x000fc20000010000 */
[----:B------:R-:W-:Y:S01]  /*20ed0*/  FADD.FTZ R115, R151, R12 ;  /* 0x0000000c97737221 */ /* 0x000fe20000010000 */
[----:B------:R-:W-:-:S01]  /*20ee0*/  FFMA.FTZ R12, R2, R118, -R165 ;  /* 0x00000076020c7223 */ /* 0x000fc200000108a5 */
[----:B------:R-:W-:Y:S01]  /*20ef0*/  IADD3 R118, -R191, 0xb, RZ ;  /* 0x0000000bbf767810 */ /* 0x000fe20007ffe1ff */
[----:B------:R-:W-:-:S01]  /*20f00*/  FADD.FTZ R4, R120, R3 ;  /* 0x0000000378047221 */ /* 0x000fc20000010000 */
[----:B------:R-:W-:-:S02]  /*20f10*/  FADD.FTZ R164, R122, R115 ;  /* 0x000000737aa47221 */ /* 0x000fc40000010000 */
[----:B------:R1:W-:Y:S01]  /*20f20*/  MUFU.EX2 R6, R114 ;  /* 0x0000007200067308 */ /* 0x0003e20000000800 */
[----:B------:R-:W-:-:S01]  /*20f30*/  FADD.FTZ R3, R121, R4 ;  /* 0x0000000479037221 */ /* 0x000fc20000010000 */
[----:B------:R-:W-:Y:S01]  /*20f40*/  FADD.FTZ R115, R123, R164 ;  /* 0x000000a47b737221 */ /* 0x000fe20000010000 */
[----:B------:R-:W-:Y:S02]  /*20f50*/  @!P0 IMAD R164, R11, 0x8, R16 ;  /* 0x000000080ba48824 */ /* 0x000fe400078e0210 */
[----:B------:R-:W-:-:S03]  /*20f60*/  FADD.FTZ R4, R124, R3 ;  /* 0x000000037c047221 */ /* 0x000fc60000010000 */
[----:B------:R-:W0:Y:S01]  /*20f70*/  MUFU.EX2 R133, R133 ;  /* 0x0000008500857308 */ /* 0x000e220000000800 */
[----:B-1----:R-:W-:-:S01]  /*20f80*/  FADD.FTZ R114, R126, R115 ;  /* 0x000000737e727221 */ /* 0x002fc20000010000 */
[----:B------:R-:W-:Y:S01]  /*20f90*/  FFMA.FTZ R115, R2, R119, -R165 ;  /* 0x0000007702737223 */ /* 0x000fe200000108a5 */
[----:B------:R-:W-:-:S02]  /*20fa0*/  FADD.FTZ R3, R125, R4 ;  /* 0x000000047d037221 */ /* 0x000fc40000010000 */
[----:B------:R-:W-:Y:S02]  /*20fb0*/  FADD.FTZ R119, R127, R114 ;  /* 0x000000727f777221 */ /* 0x000fe40000010000 */
[----:B------:R-:W-:-:S01]  /*20fc0*/  FADD.FTZ R4, R128, R3 ;  /* 0x0000000380047221 */ /* 0x000fc20000010000 */
[----:B------:R-:W1:Y:S01]  /*20fd0*/  MUFU.EX2 R135, R135 ;  /* 0x0000008700877308 */ /* 0x000e620000000800 */
[----:B--2---:R-:W-:-:S02]  /*20fe0*/  FADD.FTZ R114, R130, R119 ;  /* 0x0000007782727221 */ /* 0x004fc40000010000 */
[----:B---3--:R-:W-:-:S02]  /*20ff0*/  FADD.FTZ R3, R129, R4 ;  /* 0x0000000481037221 */ /* 0x008fc40000010000 */
[----:B----4-:R-:W-:-:S02]  /*21000*/  FADD.FTZ R119, R131, R114 ;  /* 0x0000007283777221 */ /* 0x010fc40000010000 */
[----:B-----5:R-:W-:Y:S01]  /*21010*/  FADD.FTZ R4, R132, R3 ;  /* 0x0000000384047221 */ /* 0x020fe20000010000 */
[----:B------:R-:W2:Y:S01]  /*21020*/  MUFU.EX2 R104, R104 ;  /* 0x0000006800687308 */ /* 0x000ea20000000800 */
[----:B0-----:R-:W-:-:S02]  /*21030*/  FADD.FTZ R114, R134, R119 ;  /* 0x0000007786727221 */ /* 0x001fc40000010000 */
[----:B------:R-:W-:-:S05]  /*21040*/  FADD.FTZ R3, R133, R4 ;  /* 0x0000000485037221 */ /* 0x000fca0000010000 */
[----:B------:R-:W0:Y:S01]  /*21050*/  MUFU.EX2 R106, R106 ;  /* 0x0000006a006a7308 */ /* 0x000e220000000800 */
[----:B-1----:R-:W-:-:S07]  /*21060*/  FADD.FTZ R119, R135, R114 ;  /* 0x0000007287777221 */ /* 0x002fce0000010000 */
[----:B------:R-:W1:Y:S01]  /*21070*/  MUFU.EX2 R105, R105 ;  /* 0x0000006900697308 */ /* 0x000e620000000800 */
[----:B--2---:R-:W-:-:S01]  /*21080*/  FADD.FTZ R4, R104, R3 ;  /* 0x0000000368047221 */ /* 0x004fc20000010000 */
[----:B------:R-:W-:Y:S02]  /*21090*/  WARPGROUP.DEPBAR.LE gsb0, 0x0 ;  /* 0x00008000000079c5 */ /* 0x000fe40000010000 */
[----:B------:R-:W-:-:S04]  /*210a0*/  WARPGROUP.ARRIVE ;  /* 0x00000000000079c5 */ /* 0x000fc80000000000 */
[----:B------:R-:W2:Y:S01]  /*210b0*/  MUFU.EX2 R107, R107 ;  /* 0x0000006b006b7308 */ /* 0x000ea20000000800 */
[----:B0-----:R-:W-:-:S01]  /*210c0*/  FADD.FTZ R114, R106, R119 ;  /* 0x000000776a727221 */ /* 0x001fc20000010000 */
[----:B------:R-:W-:Y:S06]  /*210d0*/  QGMMA.64x128x32.F32.E4M3.E4M3 R24, R168, gdesc[UR4], R24, gsb0 ;  /* 0x01e00004a8187df3 */ /* 0x000fec0008000818 */
        /* <DEDUP_REMOVED lines=29> */
[----:B------:R-:W-:-:S04]  /*212b0*/  @!P0 IADD3 R3, R164, 0x29840, RZ ;  /* 0x00029840a4038810 */ /* 0x000fc80007ffe0ff */
[----:B------:R-:W-:Y:S02]  /*212c0*/  @!P0 PRMT R3, RZ, 0x654, R3 ;  /* 0x00000654ff038816 */ /* 0x000fe40000000003 */
        /* <DEDUP_REMOVED lines=9> */
[----:B------:R0:W-:Y:S06]  /*21360*/  BAR.ARV R118, 0x100 ;  /* 0x000400760000751d */ /* 0x0001ec0000002000 */
[----:B------:R-:W3:Y:S01]  /*21370*/  MUFU.EX2 R95, R95 ;  /* 0x0000005f005f7308 */ /* 0x000ee20000000800 */
[----:B-1----:R-:W-:-:S01]  /*21380*/  FADD.FTZ R114, R94, R167 ;  /* 0x000000a75e727221 */ /* 0x002fc20000010000 */
[----:B------:R2:W-:Y:S06]  /*21390*/  @!P0 SYNCS.ARRIVE.TRANS64.RED.A1T0 RZ, [R3+URZ], RZ ;  /* 0x000000ff03ff89a7 */ /* 0x0005ec000810043f */
        /* <DEDUP_REMOVED lines=18> */
[----:B0-----:R-:W-:Y:S06]  /*214c0*/  @!P1 BRA `(.L_x_2383) ;  /* 0x0000000000049947 */ /* 0x001fec0003800000 */
[----:B------:R-:W-:Y:S01]  /*214d0*/  BPT.TRAP 0x1 ;  /* 0x000000040000795c */ /* 0x000fe20000300000 */
.L_x_2383:
[----:B------:R-:W-:Y:S01]  /*214e0*/  F2FP.SATFINITE.E4M3.F32.PACK_AB_MERGE_C R20, R153, R20, RZ ;  /* 0x000000149914723e */ /* 0x000fe200048070ff */
[----:B------:R-:W-:Y:S01]  /*214f0*/  IMAD R10, R10, 0x8, R16 ;  /* 0x000000080a0a7824 */ /* 0x000fe200078e0210 */
[----:B------:R-:W-:Y:S01]  /*21500*/  ISETP.GT.AND P0, PT, R9, RZ, PT ;  /* 0x000000ff0900720c */ /* 0x000fe20003f04270 */
[----:B------:R-:W-:Y:S01]  /*21510*/  FMUL.FTZ R26, R26, R8 ;  /* 0x000000081a1a7220 */ /* 0x000fe20000410000 */
[----:B------:R-:W-:Y:S01]  /*21520*/  F2FP.SATFINITE.E4M3.F32.PACK_AB_MERGE_C R184, R15, R14, R20 ;  /* 0x0000000e0fb8723e */ /* 0x000fe20004807014 */
        /* <DEDUP_REMOVED lines=112> */
.L_x_2372:
[----:B------:R-:W-:Y:S05]  /*21c30*/  WARPSYNC.ALL ;  /* 0x0000000000007948 */ /* 0x000fea0003800000 */
[----:B------:R-:W-:Y:S06]  /*21c40*/  BAR.ARV 0x8, 0x120 ;  /* 0x0204800000007b1d */ /* 0x000fec0000002000 */
[----:B------:R-:W-:Y:S05]  /*21c50*/  @!P1 BRA `(.L_x_2385) ;  /* 0x0000000000049947 */ /* 0x000fea0003800000 */
[----:B------:R-:W-:Y:S01]  /*21c60*/  BPT.TRAP 0x1 ;  /* 0x000000040000795c */ /* 0x000fe20000300000 */
.L_x_2385:
[----:B------:R-:W-:Y:S02]  /*21c70*/  LEA R12, R145, R16, 0x3 ;  /* 0x00000010910c7211 */ /* 0x000fe400078e18ff */
[----:B------:R-:W-:-:S04]  /*21c80*/  SHF.L.U32 R5, R192, 0x1f, RZ ;  /* 0x0000001fc0057819 */ /* 0x000fc800000006ff */
[----:B------:R1:W2:Y:S01]  /*21c90*/  SYNCS.PHASECHK.TRANS64.TRYWAIT P0, [R12+URZ+0x29850], R5 ;  /* 0x029850050c0075a7 */ /* 0x0002a2000800017f */
[----:B------:R-:W-:Y:S05]  /*21ca0*/  @!P1 BRA `(.L_x_2386) ;  /* 0x0000000000049947 */ /* 0x000fea0003800000 */
[----:B------:R-:W-:Y:S01]  /*21cb0*/  BPT.TRAP 0x1 ;  /* 0x000000040000795c */ /* 0x000fe20000300000 */
.L_x_2386:
[----:B------:R-:W-:-:S05]  /*21cc0*/  VIADD R16, R16, 0x400 ;  /* 0x0000040010107836 */ /* 0x000fca0000000000 */
[----:B------:R-:W-:-:S04]  /*21cd0*/  SHF.R.U32.HI R16, RZ, 0x4, R16 ;  /* 0x00000004ff107819 */ /* 0x000fc80000011610 */
[----:B------:R-:W-:-:S04]  /*21ce0*/  LOP3.LUT R16, R16, 0x3fff, RZ, 0xc0, !PT ;  /* 0x00003fff10107812 */ /* 0x000fc800078ec0ff */
[----:B------:R-:W-:Y:S01]  /*21cf0*/  LOP3.LUT R16, R16, 0x10000, RZ, 0xfc, !PT ;  /* 0x0001000010107812 */ /* 0x000fe200078efcff */
[----:B--2---:R-:W-:Y:S06]  /*21d00*/  @P0 BRA `(.L_x_2387) ;  /* 0x0000000000080947 */ /* 0x004fec0003800000 */
[----:B------:R-:W2:Y:S02]  /*21d10*/  SYNCS.PHASECHK.TRANS64.TRYWAIT P0, [R12+URZ+0x29850], R5 ;  /* 0x029850050c0075a7 */ /* 0x000ea4000800017f */
[----:B--2---:R-:W-:Y:S05]  /*21d20*/  @!P0 BRA `(.L_x_2388) ;  /* 0x000000a000488947 */ /* 0x004fea0003800000 */
.L_x_2387:
[----:B------:R-:W-:Y:S01]  /*21d30*/  IMAD R6, R145, 0x500, R16 ;  /* 0x0000050091067824 */ /* 0x000fe200078e0210 */
        /* <DEDUP_REMOVED lines=8> */
[----:B------:R-:W-:-:S04]  /*21dc0*/  ISETP.NE.U32.AND P0, PT, RZ, UR4, PT ;  /* 0x00000004ff007c0c */ /* 0x000fc8000bf05070 */
[----:B------:R-:W-:-:S07]  /*21dd0*/  ISETP.NE.AND.EX P0, PT, RZ, UR5, PT, P0 ;  /* 0x00000005ff007c0c */ /* 0x000fce000bf05300 */
[----:B------:R-:W-:Y:S01]  /*21de0*/  QGMMA.64x128x32.F32.E4M3.E4M3 R24, R184, gdesc[UR4], R24, gsb0 ;  /* 0x01e00004b8187df3 */ /* 0x000fe20008000818 */
[----:B------:R-:W-:Y:S02]  /*21df0*/  R2UR UR6, R8 ;  /* 0x00000000080672ca */ /* 0x000fe400000e0000 */
[----:B------:R-:W-:-:S03]  /*21e00*/  R2UR UR7, R9 ;  /* 0x00000000090772ca */ /* 0x000fc600000e0000 */
[----:B------:R-:W1:Y:S08]  /*21e10*/  @P0 LDC.64 R8, c[0x0][0x9c8] ;  /* 0x00027200ff080b82 */ /* 0x000e700000000a00 */
[----:B------:R-:W3:Y:S01]  /*21e20*/  @P0 LDC.64 R10, c[0x0][0x9d0] ;  /* 0x00027400ff0a0b82 */ /* 0x000ee20000000a00 */
[----:B-12---:R-:W-:-:S04]  /*21e30*/  @P0 IMAD R5, R214, R8, RZ ;  /* 0x00000008d6050224 */ /* 0x006fc800078e02ff */
[C---:B------:R-:W-:Y:S01]  /*21e40*/  @P0 IMAD R7, R210.reuse, R9, R5 ;  /* 0x00000009d2070224 */ /* 0x040fe200078e0205 */
[----:B------:R-:W-:Y:S01]  /*21e50*/  @P0 SHF.R.S32.HI R5, RZ, 0x1f, R190 ;  /* 0x0000001fff050819 */ /* 0x000fe200000114be */
[----:B------:R-:W-:-:S04]  /*21e60*/  @P0 IMAD.WIDE.U32 R8, R210, R8, RZ ;  /* 0x00000008d2080225 */ /* 0x000fc800078e00ff */
[----:B---3--:R-:W-:Y:S01]  /*21e70*/  @P0 IMAD R5, R5, R10, RZ ;  /* 0x0000000a05050224 */ /* 0x008fe200078e02ff */
[----:B------:R-:W-:-:S03]  /*21e80*/  @P0 IADD3 R9, R9, R7, RZ ;  /* 0x0000000709090210 */ /* 0x000fc60007ffe0ff */
[C---:B------:R-:W-:Y:S02]  /*21e90*/  @P0 IMAD R5, R190.reuse, R11, R5 ;  /* 0x0000000bbe050224 */ /* 0x040fe400078e0205 */
[----:B------:R-:W-:-:S04]  /*21ea0*/  @P0 IMAD.WIDE.U32 R190, R190, R10, R8 ;  /* 0x0000000abebe0225 */ /* 0x000fc800078e0008 */
[----:B------:R-:W-:Y:S01]  /*21eb0*/  VIADD R8, R6, 0x200 ;  /* 0x0000020006087836 */ /* 0x000fe20000000000 */
[----:B------:R-:W-:Y:S01]  /*21ec0*/  @P0 LEA R10, P2, R190, UR4, 0x2 ;  /* 0x00000004be0a0c11 */ /* 0x000fe2000f8410ff */
[----:B------:R-:W-:Y:S02]  /*21ed0*/  IMAD.MOV.U32 R9, RZ, RZ, -0x3ffffff0 ;  /* 0xc0000010ff097424 */ /* 0x000fe400078e00ff */
[----:B------:R-:W-:-:S05]  /*21ee0*/  @P0 IMAD.IADD R5, R191, 0x1, R5 ;  /* 0x00000001bf050824 */ /* 0x000fca00078e0205 */
[----:B------:R-:W-:Y:S01]  /*21ef0*/  @P0 LEA.HI.X R11, R190, UR5, R5, 0x2, P2 ;  /* 0x00000005be0b0c11 */ /* 0x000fe200090f1405 */
[----:B------:R-:W-:-:S06]  /*21f00*/  IMAD.MOV.U32 R5, RZ, RZ, 0x3f800000 ;  /* 0x3f800000ff057424 */ /* 0x000fcc00078e00ff */
[----:B------:R1:W2:Y:S01]  /*21f10*/  @P0 LDG.E R5, desc[UR54][R10.64] ;  /* 0x000000360a050981 */ /* 0x0002a2000c1e1900 */
[----:B------:R-:W-:Y:S02]  /*21f20*/  WARPGROUP.DEPBAR.LE gsb0, 0x0 ;  /* 0x00008000000079c5 */ /* 0x000fe40000010000 */
[----:B------:R-:W-:-:S06]  /*21f30*/  WARPGROUP.ARRIVE ;  /* 0x00000000000079c5 */ /* 0x000fcc0000000000 */
[----:B------:R-:W-:Y:S01]  /*21f40*/  QGMMA.64x128x32.F32.E4M3.E4M3 R24, R180, gdesc[UR4], R24, gsb0 ;  /* 0x01e00004b4187df3 */ /* 0x000fe20008000818 */
[----:B------:R-:W-:Y:S02]  /*21f50*/  R2UR UR6, R8 ;  /* 0x00000000080672ca */ /* 0x000fe400000e0000 */
[----:B------:R-:W-:Y:S01]  /*21f60*/  R2UR UR7, R9 ;  /* 0x00000000090772ca */ /* 0x000fe200000e0000 */
[----:B------:R-:W-:Y:S01]  /*21f70*/  IMAD.MOV.U32 R9, RZ, RZ, -0x3ffffff0 ;  /* 0xc0000010ff097424 */ /* 0x000fe200078e00ff */
[----:B------:R-:W-:Y:S01]  /*21f80*/  IADD3 R8, R6, 0x300, RZ ;  /* 0x0000030006087810 */ /* 0x000fe20007ffe0ff */
[----:B------:R-:W-:Y:S02]  /*21f90*/  WARPGROUP.DEPBAR.LE gsb0, 0x0 ;  /* 0x00008000000079c5 */ /* 0x000fe40000010000 */
[----:B------:R-:W-:-:S08]  /*21fa0*/  WARPGROUP.ARRIVE ;  /* 0x00000000000079c5 */ /* 0x000fd00000000000 */
[----:B------:R-:W-:Y:S01]  /*21fb0*/  QGMMA.64x128x32.F32.E4M3.E4M3 R24, R176, gdesc[UR4], R24, gsb0 ;  /* 0x01e00004b0187df3 */ /* 0x000fe20008000818 */
[----:B------:R-:W-:Y:S02]  /*21fc0*/  R2UR UR6, R8 ;  /* 0x00000000080672ca */ /* 0x000fe400000e0000 */
[----:B------:R-:W-:Y:S01]  /*21fd0*/  R2UR UR7, R9 ;  /* 0x00000000090772ca */ /* 0x000fe200000e0000 */
[----:B------:R-:W-:Y:S02]  /*21fe0*/  VIADD R6, R6, 0x400 ;  /* 0x0000040006067836 */ /* 0x000fe40000000000 */
[----:B------:R-:W-:Y:S01]  /*21ff0*/  IMAD.MOV.U32 R7, RZ, RZ, -0x3ffffff0 ;  /* 0xc0000010ff077424 */ /* 0x000fe200078e00ff */
[----:B------:R-:W3:Y:S04]  /*22000*/  SHFL.BFLY PT, R9, R4, 0x2, 0x1f ;  /* 0x0c401f0004097f89 */ /* 0x000ee800000e0000 */
[----:B------:R-:W4:Y:S01]  /*22010*/  SHFL.BFLY PT, R8, R3, 0x2, 0x1f ;  /* 0x0c401f0003087f89 */ /* 0x000f2200000e0000 */
[----:B------:R-:W-:-:S02]  /*22020*/  WARPGROUP.DEPBAR.LE gsb0, 0x0 ;  /* 0x00008000000079c5 */ /* 0x000fc40000010000 */
[----:B------:R-:W-:-:S06]  /*22030*/  WARPGROUP.ARRIVE ;  /* 0x00000000000079c5 */ /* 0x000fcc0000000000 */
[----:B------:R-:W-:Y:S01]  /*22040*/  QGMMA.64x128x32.F32.E4M3.E4M3 R24, R172, gdesc[UR4], R24, gsb0 ;  /* 0x01e00004ac187df3 */ /* 0x000fe20008000818 */
[----:B------:R-:W-:Y:S02]  /*22050*/  R2UR UR6, R6 ;  /* 0x00000000060672ca */ /* 0x000fe400000e0000 */
[----:B------:R-:W-:Y:S01]  /*22060*/  R2UR UR7, R7 ;  /* 0x00000000070772ca */ /* 0x000fe200000e0000 */
[----:B---3--:R-:W-:-:S01]  /*22070*/  FADD.FTZ R9, R9, R4 ;  /* 0x0000000409097221 */ /* 0x008fc20000010000 */
[----:B----4-:R-:W-:-:S04]  /*22080*/  FADD.FTZ R8, R8, R3 ;  /* 0x0000000308087221 */ /* 0x010fc80000010000 */
[----:B------:R-:W1:Y:S04]  /*22090*/  SHFL.BFLY PT, R6, R9, 0x1, 0x1f ;  /* 0x0c201f0009067f89 */ /* 0x000e6800000e0000 */
[----:B------:R-:W3:Y:S01]  /*220a0*/  SHFL.BFLY PT, R7, R8, 0x1, 0x1f ;  /* 0x0c201f0008077f89 */ /* 0x000ee200000e0000 */
[----:B------:R-:W-:Y:S02]  /*220b0*/  IMAD.MOV.U32 R4, RZ, RZ, RZ ;  /* 0x000000ffff047224 */ /* 0x000fe400078e00ff */
[----:B-1----:R-:W-:Y:S01]  /*220c0*/  FADD.FTZ R10, R9, R6 ;  /* 0x00000006090a7221 */ /* 0x002fe20000010000 */
[----:B---3--:R-:W-:-:S04]  /*220d0*/  FADD.FTZ R11, R8, R7 ;  /* 0x00000007080b7221 */ /* 0x008fc80000010000 */
[C---:B------:R-:W-:Y:S01]  /*220e0*/  FSETP.NE.FTZ.AND P0, PT, R10.reuse, RZ, PT ;  /* 0x000000ff0a00720b */ /* 0x040fe20003f15000 */
[----:B------:R-:W-:Y:S01]  /*220f0*/  FMUL.FTZ R14, R10, 0.00390625 ;  /* 0x3b8000000a0e7820 */ /* 0x000fe20000410000 */
[----:B------:R-:W-:-:S04]  /*22100*/  FMUL.FTZ R7, R11, 0.00390625 ;  /* 0x3b8000000b077820 */ /* 0x000fc80000410000 */
[----:B------:R-:W-:Y:S02]  /*22110*/  FSETP.NE.FTZ.AND P2, PT, R14, RZ, PT ;  /* 0x000000ff0e00720b */ /* 0x000fe40003f55000 */
[----:B------:R-:W-:-:S05]  /*22120*/  FSETP.NE.FTZ.AND P3, PT, R7, RZ, PT ;  /* 0x000000ff0700720b */ /* 0x000fca0003f75000 */
[----:B------:R-:W-:Y:S01]  /*22130*/  @P0 MUFU.RCP R4, R10 ;  /* 0x0000000a00040308 */ /* 0x000fe20000001000 */
[----:B------:R-:W-:Y:S02]  /*22140*/  FSETP.NE.FTZ.AND P0, PT, R11, RZ, PT ;  /* 0x000000ff0b00720b */ /* 0x000fe40003f15000 */
[----:B------:R-:W-:Y:S01]  /*22150*/  MOV R8, RZ ;  /* 0x000000ff00087202 */ /* 0x000fe20000000f00 */
[----:B------:R-:W-:Y:S02]  /*22160*/  WARPGROUP.DEPBAR.LE gsb0, 0x0 ;  /* 0x00008000000079c5 */ /* 0x000fe40000010000 */
[----:B------:R-:W-:-:S06]  /*22170*/  WARPGROUP.ARRIVE ;  /* 0x00000000000079c5 */ /* 0x000fcc0000000000 */
[----:B------:R-:W-:Y:S01]  /*22180*/  QGMMA.64x128x32.F32.E4M3.E4M3 R24, R168, gdesc[UR4], R24, gsb0 ;  /* 0x01e00004a8187df3 */ /* 0x000fe20008000818 */
[----:B------:R-:W1:Y:S08]  /*22190*/  @P3 MUFU.LG2 R7, R7 ;  /* 0x0000000700073308 */ /* 0x000e700000000c00 */
[----:B------:R-:W3:Y:S08]  /*221a0*/  @P2 MUFU.LG2 R6, R14 ;  /* 0x0000000e00062308 */ /* 0x000ef00000000c00 */
[----:B------:R-:W4:Y:S01]  /*221b0*/  @P0 MUFU.RCP R8, R11 ;  /* 0x0000000b00080308 */ /* 0x000f220000001000 */
[C---:B------:R-:W-:Y:S01]  /*221c0*/  @P2 FMUL.FTZ R3, R2.reuse, 0.69314718246459960938 ;  /* 0x3f31721802032820 */ /* 0x040fe20000410000 */
[----:B------:R-:W-:Y:S01]  /*221d0*/  @P3 FMUL.FTZ R9, R2, 0.69314718246459960938 ;  /* 0x3f31721802093820 */ /* 0x000fe20000410000 */
[----:B-1----:R-:W-:Y:S01]  /*221e0*/  @P3 FMUL.FTZ R2, R7, 0.69314718246459960938 ;  /* 0x3f31721807023820 */ /* 0x002fe20000410000 */
[----:B------:R-:W-:-:S02]  /*221f0*/  IMAD.MOV.U32 R88, RZ, RZ, -0x800000 ;  /* 0xff800000ff587424 */ /* 0x000fc400078e00ff */
[----:B--2---:R-:W-:Y:S01]  /*22200*/  FMUL.FTZ R7, R4, R5 ;  /* 0x0000000504077220 */ /* 0x004fe20000410000 */
[----:B------:R-:W-:Y:S02]  /*22210*/  IMAD.MOV.U32 R89, RZ, RZ, -0x800000 ;  /* 0xff800000ff597424 */ /* 0x000fe400078e00ff */
[----:B---3--:R-:W-:Y:S01]  /*22220*/  @P2 FMUL.FTZ R6, R6, 0.69314718246459960938 ;  /* 0x3f31721806062820 */ /* 0x008fe20000410000 */
[----:B------:R-:W-:-:S03]  /*22230*/  @P3 FFMA.FTZ R88, R9, R13, R2 ;  /* 0x0000000d09583223 */ /* 0x000fc60000010002 */
[----:B------:R-:W-:Y:S01]  /*22240*/  @P2 FFMA.FTZ R89, R3, R0, R6 ;  /* 0x0000000003592223 */ /* 0x000fe20000010006 */
[----:B----4-:R-:W-:Y:S01]  /*22250*/  FMUL.FTZ R2, R8, R5 ;  /* 0x0000000508027220 */ /* 0x010fe20000410000 */
[----:B------:R-:W-:Y:S02]  /*22260*/  WARPGROUP.DEPBAR.LE gsb0, 0x0 ;  /* 0x00008000000079c5 */ /* 0x000fe40000010000 */
[----:B------:R-:W-:Y:S05]  /*22270*/  @!P1 BRA `(.L_x_2389) ;  /* 0x0000000000049947 */ /* 0x000fea0003800000 */
[----:B------:R-:W-:Y:S01]  /*22280*/  BPT.TRAP 0x1 ;  /* 0x000000040000795c */ /* 0x000fe20000300000 */
.L_x_2389:
[----:B------:R-:W-:Y:S01]  /*22290*/  VIADD R0, R12, 0x29860 ;  /* 0x000298600c007836 */ /* 0x000fe20000000000 */
[----:B------:R-:W-:Y:S01]  /*222a0*/  IADD3 R145, R145, 0x1, RZ ;  /* 0x0000000191917810 */ /* 0x000fe20007ffe0ff */
[----:B------:R-:W-:Y:S02]  /*222b0*/  IMAD.U32 R3, RZ, RZ, UR37 ;  /* 0x00000025ff037e24 */ /* 0x000fe4000f8e00ff */
[-C--:B------:R-:W-:Y:S01]  /*222c0*/  FMUL.FTZ R103, R24, R7.reuse ;  /* 0x0000000718677220 */ /* 0x080fe20000410000 */
[-C--:B------:R-:W-:Y:S01]  /*222d0*/  FMUL.FTZ R98, R29, R7.reuse ;  /* 0x000000071d627220 */ /* 0x080fe20000410000 */
[----:B------:R-:W-:Y:S01]  /*222e0*/  ISETP.NE.AND P1, PT, R145, 0x2, PT ;  /* 0x000000029100780c */ /* 0x000fe20003f25270 */
[-C--:B------:R-:W-:Y:S01]  /*222f0*/  FMUL.FTZ R99, R32, R7.reuse ;  /* 0x0000000720637220 */ /* 0x080fe20000410000 */
[----:B------:R-:W-:Y:S01]  /*22300*/  PRMT R0, R3, 0x654, R0 ;  /* 0x0000065403007816 */ /* 0x000fe20000000000 */
[-C--:B------:R-:W-:Y:S01]  /*22310*/  FMUL.FTZ R97, R33, R7.reuse ;  /* 0x0000000721617220 */ /* 0x080fe20000410000 */
[----:B------:R-:W-:Y:S01]  /*22320*/  SEL R3, RZ, 0x1, P1 ;  /* 0x00000001ff037807 */ /* 0x000fe20000800000 */
        /* <DEDUP_REMOVED lines=64> */
[----:B-1----:R-:W-:-:S11]  /*22730*/  SEL R145, R145, RZ, P1 ;  /* 0x000000ff91917207 */ /* 0x002fd60000800000 */
.L_x_2314:
[----:B------:R-:W-:Y:S05]  /*22740*/  WARPSYNC.ALL ;  /* 0x0000000000007948 */ /* 0x000fea0003800000 */
[----:B------:R-:W1:Y:S08]  /*22750*/  S2UR UR37, SR_CgaCtaId ;  /* 0x00000000002579c3 */ /* 0x000e700000008800 */
[----:B------:R-:W-:Y:S06]  /*22760*/  BAR.SYNC.DEFER_BLOCKING 0x5, 0x180 ;  /* 0x0146000000007b1d */ /* 0x000fec0000010000 */
[----:B------:R-:W-:Y:S01]  /*22770*/  UMOV UR4, 0x400 ;  /* 0x0000040000047882 */ /* 0x000fe20000000000 */
[----:B------:R-:W-:Y:S01]  /*22780*/  BSSY B0, `(.L_x_2390) ;  /* 0x0000242000007945 */ /* 0x000fe20003800000 */
[----:B-1----:R-:W-:-:S06]  /*22790*/  ULEA UR4, UR37, UR4, 0x18 ;  /* 0x0000000425047291 */ /* 0x002fcc000f8ec03f */
[----:B------:R-:W-:-:S05]  /*227a0*/  IMAD.U32 R16, RZ, RZ, UR4 ;  /* 0x00000004ff107e24 */ /* 0x000fca000f8e00ff */
[----:B------:R1:W2:Y:S01]  /*227b0*/  LDS.128 R188, [R16+0x298d0] ;  /* 0x0298d00010bc7984 */ /* 0x0002a20000000c00 */
[----:B------:R-:W-:Y:S06]  /*227c0*/  BAR.ARV 0x4, 0x180 ;  /* 0x0106000000007b1d */ /* 0x000fec0000002000 */
[----:B------:R-:W-:Y:S05]  /*227d0*/  @P0 BRA `(.L_x_2391) ;  /* 0x0000001800740947 */ /* 0x000fea0003800000 */
[----:B------:R-:W3:Y:S01]  /*227e0*/  S2R R54, SR_TID.X ;  /* 0x0000000000367919 */ /* 0x000ee20000002100 */
[----:B------:R-:W-:Y:S01]  /*227f0*/  ULDC.64 UR4, c[0x4][0x40] ;  /* 0x0100100000047ab9 */ /* 0x000fe20000000a00 */
[----:B---3--:R-:W-:-:S05]  /*22800*/  IMAD.SHL.U32 R0, R54, 0x4, RZ ;  /* 0x0000000436007824 */ /* 0x008fca00078e00ff */
[----:B------:R-:W-:-:S04]  /*22810*/  LOP3.LUT R0, R0, 0xc, RZ, 0xc0, !PT ;  /* 0x0000000c00007812 */ /* 0x000fc800078ec0ff */
[----:B------:R-:W-:-:S05]  /*22820*/  IADD3 R2, P0, R0, UR4, RZ ;  /* 0x0000000400027c10 */ /* 0x000fca000ff1e0ff */
[----:B------:R-:W-:-:S05]  /*22830*/  IMAD.X R3, RZ, RZ, UR5, P0 ;  /* 0x00000005ff037e24 */ /* 0x000fca00080e06ff */
[----:B------:R3:W4:Y:S01]  /*22840*/  LDG.E.CONSTANT R0, desc[UR54][R2.64] ;  /* 0x0000003602007981 */ /* 0x000722000c1e9900 */
[----:B------:R-:W-:Y:S01]  /*22850*/  F2FP.BF16.F32.PACK_AB R68, R61, R68 ;  /* 0x000000443d44723e */ /* 0x000fe200000010ff */
[----:B------:R-:W-:Y:S01]  /*22860*/  UMOV UR4, 0xffffffff ;  /* 0xffffffff00047882 */ /* 0x000fe20000000000 */
[----:B------:R-:W-:Y:S01]  /*22870*/  F2FP.BF16.F32.PACK_AB R50, R53, R60 ;  /* 0x0000003c3532723e */ /* 0x000fe200000010ff */
[----:B------:R-:W0:Y:S01]  /*22880*/  S2R R63, SR_SWINHI ;  /* 0x00000000003f7919 */ /* 0x000e220000002f00 */
        /* <DEDUP_REMOVED lines=17> */
[----:B0-----:R-:W-:Y:S02]  /*229a0*/  MOV R61, R63 ;  /* 0x0000003f003d7202 */ /* 0x001fe40000000f00 */
[----:B---3--:R-:W-:Y:S02]  /*229b0*/  LOP3.LUT P0, R2, R54, 0x3, RZ, 0xc0, !PT ;  /* 0x0000000336027812 */ /* 0x008fe4000780c0ff */
        /* <DEDUP_REMOVED lines=13> */
[----:B------:R-:W-:Y:S01]  /*22a90*/  IMAD.X R7, RZ, RZ, R5, P5 ;  /* 0x000000ffff077224 */ /* 0x000fe200028e0605 */
[----:B------:R-:W-:Y:S02]  /*22aa0*/  LOP3.LUT R8, R8, R9, RZ, 0x3c, !PT ;  /* 0x0000000908087212 */ /* 0x000fe400078e3cff */
[----:B------:R-:W-:Y:S02]  /*22ab0*/  SHF.R.U64 R14, R14, 0x3, RZ ;  /* 0x000000030e0e7819 */ /* 0x000fe400000012ff */
[----:B------:R-:W-:-:S02]  /*22ac0*/  IADD3 R11, P2, R4, 0x4020, RZ ;  /* 0x00004020040b7810 */ /* 0x000fc40007f5e0ff */
[C---:B------:R-:W-:Y:S02]  /*22ad0*/  IADD3 R21, P4, R4.reuse, 0x60, RZ ;  /* 0x0000006004157810 */ /* 0x040fe40007f9e0ff */
[C---:B------:R-:W-:Y:S02]  /*22ae0*/  IADD3 R25, P5, R4.reuse, 0x40, RZ ;  /* 0x0000004004197810 */ /* 0x040fe40007fbe0ff */
[----:B------:R-:W-:Y:S02]  /*22af0*/  IADD3.X R9, RZ, R5, RZ, P1, !PT ;  /* 0x00000005ff097210 */ /* 0x000fe40000ffe4ff */
        /* <DEDUP_REMOVED lines=44> */
[----:B----4-:R-:W-:Y:S01]  /*22dc0*/  LOP3.LUT R2, R0, 0x2, RZ, 0x3c, !PT ;  /* 0x0000000200027812 */ /* 0x010fe200078e3cff */
        /* <DEDUP_REMOVED lines=20> */
[----:B------:R-:W0:Y:S01]  /*22f10*/  SHFL.IDX PT, R10, R5, R0, 0x1c1f ;  /* 0x001c1f00050a7589 */ /* 0x000e2200000e0000 */
        /* <DEDUP_REMOVED lines=14> */
[----:B------:R-:W1:Y:S01]  /*23000*/  SHFL.IDX PT, R20, R39, R2, 0x1c1f ;  /* 0x001c1f0227147589 */ /* 0x000e6200000e0000 */
[----:B------:R-:W-:-:S02]  /*23010*/  SEL R51, R50, R51, P0 ;  /* 0x0000003332337207 */ /* 0x000fc40000000000 */
[----:B------:R-:W-:Y:S01]  /*23020*/  SEL R55, R52, R55, P0 ;  /* 0x0000003734377207 */ /* 0x000fe20000000000 */
[----:B------:R-:W-:Y:S01]  /*23030*/  SHFL.IDX PT, R41, R41, R0, 0x1c1f ;  /* 0x001c1f0029297589 */ /* 0x000fe200000e0000 */
[----:B------:R-:W-:Y:S02]  /*23040*/  SEL R59, R59, R46, P0 ;  /* 0x0000002e3b3b7207 */ /* 0x000fe40000000000 */
[----:B------:R-:W-:Y:S01]  /*23050*/  SEL R69, R69, R30, P0 ;  /* 0x0000001e45457207 */ /* 0x000fe20000000000 */
[----:B------:R-:W2:Y:S01]  /*23060*/  SHFL.IDX PT, R40, R43, R2, 0x1c1f ;  /* 0x001c1f022b287589 */ /* 0x000ea200000e0000 */
[----:B------:R-:W-:Y:S02]  /*23070*/  SEL R73, R34, R73, P0 ;  /* 0x0000004922497207 */ /* 0x000fe40000000000 */
[----:B------:R-:W-:Y:S01]  /*23080*/  SEL R75, R77, R42, P0 ;  /* 0x0000002a4d4b7207 */ /* 0x000fe20000000000 */
[----:B------:R-:W2:Y:S01]  /*23090*/  SHFL.IDX PT, R30, R25, R0, 0x1c1f ;  /* 0x001c1f00191e7589 */ /* 0x000ea200000e0000 */
[----:B------:R-:W-:-:S02]  /*230a0*/  SEL R77, R42, R77, P0 ;  /* 0x0000004d2a4d7207 */ /* 0x000fc40000000000 */
[----:B0-----:R-:W-:Y:S01]  /*230b0*/  SEL R8, R10, R7, P0 ;  /* 0x000000070a087207 */ /* 0x001fe20000000000 */
[----:B------:R-:W0:Y:S01]  /*230c0*/  SHFL.IDX PT, R34, R29, R0, 0x1c1f ;  /* 0x001c1f001d227589 */ /* 0x000e2200000e0000 */
[----:B---3--:R-:W-:Y:S02]  /*230d0*/  SEL R36, R38, R35, P0 ;  /* 0x0000002326247207 */ /* 0x008fe40000000000 */
[----:B------:R-:W-:Y:S01]  /*230e0*/  SEL R4, R6, R3, P0 ;  /* 0x0000000306047207 */ /* 0x000fe20000000000 */
[----:B------:R-:W-:Y:S01]  /*230f0*/  SHFL.IDX PT, R45, R45, R0, 0x1c1f ;  /* 0x001c1f002d2d7589 */ /* 0x000fe200000e0000 */
[----:B------:R-:W-:Y:S02]  /*23100*/  SEL R10, R7, R10, P0 ;  /* 0x0000000a070a7207 */ /* 0x000fe40000000000 */
[----:B----4-:R-:W-:Y:S01]  /*23110*/  SEL R24, R26, R21, P0 ;  /* 0x000000151a187207 */ /* 0x010fe20000000000 */
[----:B------:R-:W-:Y:S01]  /*23120*/  SHFL.IDX PT, R49, R49, R0, 0x1c1f ;  /* 0x001c1f0031317589 */ /* 0x000fe200000e0000 */
[----:B------:R-:W-:-:S02]  /*23130*/  SEL R38, R35, R38, P0 ;  /* 0x0000002623267207 */ /* 0x000fc40000000000 */
[----:B-1----:R-:W-:Y:S01]  /*23140*/  SEL R12, R37, R20, P0 ;  /* 0x00000014250c7207 */ /* 0x002fe20000000000 */
[----:B------:R-:W-:Y:S01]  /*23150*/  SHFL.IDX PT, R53, R53, R0, 0x1c1f ;  /* 0x001c1f0035357589 */ /* 0x000fe200000e0000 */
[----:B------:R-:W-:Y:S01]  /*23160*/  SEL R14, R20, R37, P0 ;  /* 0x00000025140e7207 */ /* 0x000fe20000000000 */
[----:B------:R-:W-:Y:S01]  /*23170*/  IMAD.MOV.U32 R20, RZ, RZ, RZ ;  /* 0x000000ffff147224 */ /* 0x000fe200078e00ff */
[----:B------:R-:W-:Y:S01]  /*23180*/  SEL R6, R3, R6, P0 ;  /* 0x0000000603067207 */ /* 0x000fe20000000000 */
[----:B------:R-:W-:Y:S01]  /*23190*/  SHFL.IDX PT, R57, R57, R0, 0x1c1f ;  /* 0x001c1f0039397589 */ /* 0x000fe200000e0000 */
[----:B------:R-:W-:Y:S02]  /*231a0*/  SEL R26, R21, R26, P0 ;  /* 0x0000001a151a7207 */ /* 0x000fe40000000000 */
[----:B--2---:R-:W-:Y:S01]  /*231b0*/  SEL R44, R41, R40, P0 ;  /* 0x00000028292c7207 */ /* 0x004fe20000000000 */
[----:B------:R-:W-:Y:S01]  /*231c0*/  SHFL.IDX PT, R63, R63, R0, 0x1c1f ;  /* 0x001c1f003f3f7589 */ /* 0x000fe200000e0000 */
[----:B------:R-:W-:-:S02]  /*231d0*/  SEL R28, R30, R27, P0 ;  /* 0x0000001b1e1c7207 */ /* 0x000fc40000000000 */
[----:B------:R-:W-:Y:S01]  /*231e0*/  SEL R30, R27, R30, P0 ;  /* 0x0000001e1b1e7207 */ /* 0x000fe20000000000 */
[----:B------:R-:W-:Y:S01]  /*231f0*/  SHFL.IDX PT, R67, R67, R0, 0x1c1f ;  /* 0x001c1f0043437589 */ /* 0x000fe200000e0000 */
[----:B0-----:R-:W-:Y:S02]  /*23200*/  SEL R32, R34, R31, P0 ;  /* 0x0000001f22207207 */ /* 0x001fe40000000000 */
        /* <DEDUP_REMOVED lines=26> */
.L_x_2605:
        /* <DEDUP_REMOVED lines=23> */
[----:B------:R-:W-:Y:S01]  /*23520*/  IMAD.U32 R0, RZ, RZ, UR4 ;  /* 0x00000004ff007e24 */ /* 0x000fe2000f8e00ff */
        /* <DEDUP_REMOVED lines=10> */
.L_x_2393:
        /* <DEDUP_REMOVED lines=14> */
[----:B------:R-:W-:-:S02]  /*236b0*/  IADD3 R13, P1, R60, 0x2000, RZ ;  /* 0x000020003c0d7810 */ /* 0x000fc40007f3e0ff */
[----:B------:R-:W-:Y:S01]  /*236c0*/  IADD3 R3, R3, R5, RZ ;  /* 0x0000000503037210 */ /* 0x000fe20007ffe0ff */
[----:B------:R-:W-:Y:S01]  /*236d0*/  IMAD R4, R49, UR5, R4 ;  /* 0x0000000531047c24 */ /* 0x000fe2000f8e0204 */
[----:B------:R-:W-:Y:S02]  /*236e0*/  SHF.R.S32.HI R5, RZ, 0x1f, R7 ;  /* 0x0000001fff057819 */ /* 0x000fe40000011407 */
[----:B------:R-:W-:Y:S01]  /*236f0*/  LOP3.LUT R24, R25, 0x380, RZ, 0xc0, !PT ;  /* 0x0000038019187812 */ /* 0x000fe200078ec0ff */
[----:B------:R-:W-:Y:S01]  /*23700*/  IMAD.WIDE.U32 R2, R49, UR4, R2 ;  /* 0x0000000431027c25 */ /* 0x000fe2000f8e0002 */
[----:B------:R-:W-:Y:S01]  /*23710*/  SHF.R.U64 R8, R8, 0x3, RZ ;  /* 0x0000000308087819 */ /* 0x000fe200000012ff */
[----:B------:R-:W-:Y:S01]  /*23720*/  ULDC.64 UR4, c[0x0][0xb40] ;  /* 0x0002d00000047ab9 */ /* 0x000fe20000000a00 */
[----:B------:R-:W-:Y:S02]  /*23730*/  LOP3.LUT R12, R13, 0x380, RZ, 0xc0, !PT ;  /* 0x000003800d0c7812 */ /* 0x000fe400078ec0ff */
[----:B------:R-:W-:-:S02]  /*23740*/  IADD3 R2, P4, R7, R2, RZ ;  /* 0x0000000207027210 */ /* 0x000fc40007f9e0ff */
[----:B------:R-:W-:Y:S02]  /*23750*/  SHF.R.U64 R24, R24, 0x3, RZ ;  /* 0x0000000318187819 */ /* 0x000fe400000012ff */
[----:B------:R-:W-:Y:S01]  /*23760*/  IADD3.X R5, R5, R3, R4, P4, !PT ;  /* 0x0000000305057210 */ /* 0x000fe200027fe404 */
[----:B------:R-:W-:Y:S01]  /*23770*/  VIADD R3, R7, 0x8 ;  /* 0x0000000807037836 */ /* 0x000fe20000000000 */
[----:B------:R-:W-:Y:S02]  /*23780*/  LEA R44, P5, R2, UR4, 0x2 ;  /* 0x00000004022c7c11 */ /* 0x000fe4000f8a10ff */
[----:B------:R-:W-:Y:S01]  /*23790*/  LOP3.LUT R8, R8, R9, RZ, 0x3c, !PT ;  /* 0x0000000908087212 */ /* 0x000fe200078e3cff */
[----:B------:R-:W-:Y:S01]  /*237a0*/  IMAD.X R9, RZ, RZ, R61, P0 ;  /* 0x000000ffff097224 */ /* 0x000fe200000e063d */
[----:B------:R-:W-:Y:S02]  /*237b0*/  SHF.R.U64 R12, R12, 0x3, RZ ;  /* 0x000000030c0c7819 */ /* 0x000fe400000012ff */
[----:B------:R-:W-:-:S02]  /*237c0*/  LOP3.LUT P0, RZ, R219, 0x3, RZ, 0xc0, !PT ;  /* 0x00000003dbff7812 */ /* 0x000fc4000780c0ff */
[----:B------:R-:W-:Y:S02]  /*237d0*/  LOP3.LUT R24, R24, R25, RZ, 0x3c, !PT ;  /* 0x0000001918187212 */ /* 0x000fe400078e3cff */
[----:B------:R-:W-:Y:S01]  /*237e0*/  LEA.HI.X R45, R2, UR5, R5, 0x2, P5 ;  /* 0x00000005022d7c11 */ /* 0x000fe2000a8f1405 */
[----:B------:R-:W-:Y:S01]  /*237f0*/  ULDC.64 UR4, c[0x0][0xaa0] ;  /* 0x0002a80000047ab9 */ /* 0x000fe20000000a00 */
[----:B------:R-:W-:Y:S02]  /*23800*/  IADD3 R29, P3, R60, 0x4000, RZ ;  /* 0x000040003c1d7810 */ /* 0x000fe40007f7e0ff */
[----:B------:R-:W-:Y:S01]  /*23810*/  LOP3.LUT R12, R12, R13, RZ, 0x3c, !PT ;  /* 0x0000000d0c0c7212 */ /* 0x000fe200078e3cff */
[----:B------:R-:W-:Y:S01]  /*23820*/  IMAD.X R13, RZ, RZ, R61, P1 ;  /* 0x000000ffff0d7224 */ /* 0x000fe200008e063d */
[C---:B------:R-:W-:Y:S02]  /*23830*/  IADD3 R33, P4, R60.reuse, 0x5000, RZ ;  /* 0x000050003c217810 */ /* 0x040fe40007f9e0ff */
[----:B------:R-:W-:-:S02]  /*23840*/  IADD3 R37, P5, R60, 0x6000, RZ ;  /* 0x000060003c257810 */ /* 0x000fc40007fbe0ff */
[C---:B------:R-:W-:Y:S02]  /*23850*/  LOP3.LUT R2, R60.reuse, 0x380, RZ, 0xc0, !PT ;  /* 0x000003803c027812 */ /* 0x040fe400078ec0ff */
[----:B------:R-:W-:Y:S02]  /*23860*/  IADD3.X R25, RZ, R61, RZ, P2, !PT ;  /* 0x0000003dff197210 */ /* 0x000fe400017fe4ff */
[----:B------:R-:W-:Y:S02]  /*23870*/  IADD3 R5, P2, R60, 0x7000, RZ ;  /* 0x000070003c057810 */ /* 0x000fe40007f5e0ff */
[-C--:B------:R-:W-:Y:S02]  /*23880*/  ISETP.GE.OR P1, PT, R7, R0.reuse, P0 ;  /* 0x000000000700720c */ /* 0x080fe40000726670 */
[----:B------:R-:W-:Y:S01]  /*23890*/  ISETP.GE.OR P0, PT, R3, R0, P0 ;  /* 0x000000000300720c */ /* 0x000fe20000706670 */
[----:B------:R-:W-:Y:S01]  /*238a0*/  IMAD.X R41, RZ, RZ, R61, P2 ;  /* 0x000000ffff297224 */ /* 0x000fe200010e063d */
[----:B------:R-:W-:-:S02]  /*238b0*/  LOP3.LUT R28, R29, 0x380, RZ, 0xc0, !PT ;  /* 0x000003801d1c7812 */ /* 0x000fc400078ec0ff */
[----:B------:R-:W-:Y:S02]  /*238c0*/  LOP3.LUT R32, R33, 0x380, RZ, 0xc0, !PT ;  /* 0x0000038021207812 */ /* 0x000fe400078ec0ff */
[----:B------:R-:W-:Y:S02]  /*238d0*/  LOP3.LUT R36, R37, 0x380, RZ, 0xc0, !PT ;  /* 0x0000038025247812 */ /* 0x000fe400078ec0ff */
[----:B------:R-:W-:Y:S02]  /*238e0*/  SHF.R.U64 R3, R2, 0x3, RZ ;  /* 0x0000000302037819 */ /* 0x000fe400000012ff */
[----:B------:R-:W-:Y:S01]  /*238f0*/  LOP3.LUT R2, R5, 0x380, RZ, 0xc0, !PT ;  /* 0x0000038005027812 */ /* 0x000fe200078ec0ff */
[----:B------:R-:W-:Y:S01]  /*23900*/  @!P1 STG.E desc[UR54][R44.64], R89 ;  /* 0x000000592c009986 */ /* 0x000fe2000c101936 */
[----:B------:R-:W-:Y:S02]  /*23910*/  SHF.R.U64 R28, R28, 0x3, RZ ;  /* 0x000000031c1c7819 */ /* 0x000fe400000012ff */
[----:B------:R-:W-:Y:S01]  /*23920*/  SHF.R.U64 R32, R32, 0x3, RZ ;  /* 0x0000000320207819 */ /* 0x000fe200000012ff */
[----:B------:R0:W-:Y:S01]  /*23930*/  @!P0 STG.E desc[UR54][R44.64+0x20], R88 ;  /* 0x000020582c008986 */ /* 0x0001e2000c101936 */
[----:B------:R-:W-:-:S02]  /*23940*/  SHF.R.U64 R36, R36, 0x3, RZ ;  /* 0x0000000324247819 */ /* 0x000fc400000012ff */
[----:B------:R-:W-:Y:S01]  /*23950*/  SHF.R.U64 R2, R2, 0x3, RZ ;  /* 0x0000000302027819 */ /* 0x000fe200000012ff */
[----:B------:R-:W5:Y:S01]  /*23960*/  LD.E.128 R8, desc[UR54][R8.64] ;  /* 0x0000003608087980 */ /* 0x000f62000c101d00 */
[----:B------:R-:W-:Y:S01]  /*23970*/  LOP3.LUT R28, R28, R29, RZ, 0x3c, !PT ;  /* 0x0000001d1c1c7212 */ /* 0x000fe200078e3cff */
[--C-:B------:R-:W-:Y:S01]  /*23980*/  IMAD.X R29, RZ, RZ, R61.reuse, P3 ;  /* 0x000000ffff1d7224 */ /* 0x100fe200018e063d */
[----:B------:R-:W-:Y:S01]  /*23990*/  LOP3.LUT R32, R32, R33, RZ, 0x3c, !PT ;  /* 0x0000002120207212 */ /* 0x000fe200078e3cff */
[--C-:B------:R-:W-:Y:S01]  /*239a0*/  IMAD.X R33, RZ, RZ, R61.reuse, P4 ;  /* 0x000000ffff217224 */ /* 0x100fe200020e063d */
[----:B------:R-:W-:Y:S01]  /*239b0*/  LOP3.LUT R36, R36, R37, RZ, 0x3c, !PT ;  /* 0x0000002524247212 */ /* 0x000fe200078e3cff */
[----:B------:R-:W-:Y:S01]  /*239c0*/  IMAD.X R37, RZ, RZ, R61, P5 ;  /* 0x000000ffff257224 */ /* 0x000fe200028e063d */
[----:B------:R-:W-:Y:S01]  /*239d0*/  LOP3.LUT R40, R2, R5, RZ, 0x3c, !PT ;  /* 0x0000000502287212 */ /* 0x000fe200078e3cff */
[----:B------:R-:W5:Y:S01]  /*239e0*/  LD.E.128 R12, desc[UR54][R12.64] ;  /* 0x000000360c0c7980 */ /* 0x000f62000c101d00 */
[----:B------:R-:W-:Y:S01]  /*239f0*/  LOP3.LUT R60, R3, R60, RZ, 0x3c, !PT ;  /* 0x0000003c033c7212 */ /* 0x000fe200078e3cff */
[----:B------:R-:W-:Y:S01]  /*23a00*/  IMAD R21, R21, UR4, RZ ;  /* 0x0000000415157c24 */ /* 0x000fe2000f8e02ff */
[----:B------:R-:W-:Y:S01]  /*23a10*/  SHF.R.S32.HI R3, RZ, 0x1f, R201 ;  /* 0x0000001fff037819 */ /* 0x000fe200000114c9 */
[----:B------:R-:W5:Y:S01]  /*23a20*/  LD.E.128 R24, desc[UR54][R24.64] ;  /* 0x0000003618187980 */ /* 0x000f62000c101d00 */
[----:B------:R-:W-:-:S03]  /*23a30*/  MOV R2, R201 ;  /* 0x000000c900027202 */ /* 0x000fc60000000f00 */
[----:B------:R1:W5:Y:S04]  /*23a40*/  LD.E.128 R4, desc[UR54][R60.64] ;  /* 0x000000363c047980 */ /* 0x000368000c101d00 */
        /* <DEDUP_REMOVED lines=14> */
[----:B------:R-:W-:Y:S02]  /*23b30*/  IMAD.IADD R3, R3, 0x1, R21 ;  /* 0x0000000103037824 */ /* 0x000fe400078e0215 */
[----:B0-----:R-:W-:Y:S02]  /*23b40*/  IMAD R44, R46, UR4, RZ ;  /* 0x000000042e2c7c24 */ /* 0x001fe4000f8e02ff */
[C---:B------:R-:W-:Y:S01]  /*23b50*/  VIADD R0, R204.reuse, 0x40 ;  /* 0x00000040cc007836 */ /* 0x040fe20000000000 */
[C---:B------:R-:W-:Y:S01]  /*23b60*/  ISETP.GE.AND P3, PT, R204.reuse, R47, PT ;  /* 0x0000002fcc00720c */ /* 0x040fe20003f66270 */
[----:B------:R-:W-:-:S02]  /*23b70*/  VIADD R20, R204, 0x20 ;  /* 0x00000020cc147836 */ /* 0x000fc40000000000 */
[C---:B------:R-:W-:Y:S01]  /*23b80*/  IMAD R45, R211.reuse, UR5, R44 ;  /* 0x00000005d32d7c24 */ /* 0x040fe2000f8e022c */
[----:B------:R-:W-:Y:S01]  /*23b90*/  ISETP.GE.AND P1, PT, R0, R47, PT ;  /* 0x0000002f0000720c */ /* 0x000fe20003f26270 */
[----:B------:R-:W-:Y:S01]  /*23ba0*/  IMAD.WIDE.U32 R2, R211, UR4, R2 ;  /* 0x00000004d3027c25 */ /* 0x000fe2000f8e0002 */
[----:B------:R-:W-:-:S03]  /*23bb0*/  ULDC.64 UR4, c[0x0][0xae8] ;  /* 0x0002ba0000047ab9 */ /* 0x000fc60000000a00 */
[----:B------:R-:W-:Y:S01]  /*23bc0*/  VIADD R0, R16, 0x29820 ;  /* 0x0002982010007836 */ /* 0x000fe20000000000 */
[----:B------:R-:W-:Y:S01]  /*23bd0*/  ISETP.GE.AND P0, PT, R20, R47, PT ;  /* 0x0000002f1400720c */ /* 0x000fe20003f06270 */
[----:B------:R-:W-:Y:S01]  /*23be0*/  VIADD R21, R204, 0x60 ;  /* 0x00000060cc157836 */ /* 0x000fe20000000000 */
[----:B------:R-:W-:Y:S01]  /*23bf0*/  IADD3 R3, R3, R45, RZ ;  /* 0x0000002d03037210 */ /* 0x000fe20007ffe0ff */
[----:B------:R-:W-:Y:S01]  /*23c00*/  IMAD R20, R214, UR4, RZ ;  /* 0x00000004d6147c24 */ /* 0x000fe2000f8e02ff */
[----:B------:R-:W-:Y:S02]  /*23c10*/  PRMT R0, RZ, 0x654, R0 ;  /* 0x00000654ff007816 */ /* 0x000fe40000000000 */
[----:B------:R-:W-:Y:S01]  /*23c20*/  ISETP.GE.AND P2, PT, R21, R47, PT ;  /* 0x0000002f1500720c */ /* 0x000fe20003f46270 */
[C---:B------:R-:W-:Y:S01]  /*23c30*/  IMAD R47, R49.reuse, UR5, R20 ;  /* 0x00000005312f7c24 */ /* 0x040fe2000f8e0214 */
[----:B------:R-:W-:Y:S01]  /*23c40*/  SHF.R.S32.HI R205, RZ, 0x1f, R204 ;  /* 0x0000001fffcd7819 */ /* 0x000fe200000114cc */
[----:B------:R-:W-:Y:S01]  /*23c50*/  IMAD.WIDE.U32 R44, R49, UR4, R2 ;  /* 0x00000004312c7c25 */ /* 0x000fe2000f8e0002 */
[----:B--2---:R1:W-:Y:S01]  /*23c60*/  SYNCS.ARRIVE.TRANS64.RED.A1T0 RZ, [R0+URZ], RZ ;  /* 0x000000ff00ff79a7 */ /* 0x0043e2000810043f */
[----:B------:R-:W-:Y:S02]  /*23c70*/  BSSY B1, `(.L_x_2394) ;  /* 0x0000014000017945 */ /* 0x000fe40003800000 */
[----:B------:R-:W-:-:S04]  /*23c80*/  IMAD.WIDE R20, R217, 0x80, R204 ;  /* 0x00000080d9147825 */ /* 0x000fc800078e02cc */
[----:B------:R-:W-:Y:S01]  /*23c90*/  IMAD.IADD R49, R45, 0x1, R47 ;  /* 0x000000012d317824 */ /* 0x000fe200078e022f */
[----:B-1----:R-:W-:Y:S06]  /*23ca0*/  @P3 BRA `(.L_x_2395) ;  /* 0x0000000000403947 */ /* 0x002fec0003800000 */
[----:B------:R-:W-:Y:S01]  /*23cb0*/  MOV R3, R49 ;  /* 0x0000003100037202 */ /* 0x000fe20000000f00 */
[----:B------:R-:W-:Y:S01]  /*23cc0*/  ULDC.64 UR4, c[0x0][0xad8] ;  /* 0x0002b60000047ab9 */ /* 0x000fe20000000a00 */
[----:B------:R-:W-:Y:S01]  /*23cd0*/  IMAD.MOV.U32 R2, RZ, RZ, R44 ;  /* 0x000000ffff027224 */ /* 0x000fe200078e002c */
[----:B------:R-:W-:Y:S01]  /*23ce0*/  ULDC.64 UR6, c[0x0][0xa80] ;  /* 0x0002a00000067ab9 */ /* 0x000fe20000000a00 */
[----:B------:R-:W-:Y:S02]  /*23cf0*/  IMAD R47, R21, UR4, RZ ;  /* 0x00000004152f7c24 */ /* 0x000fe4000f8e02ff */
[C---:B------:R-:W-:Y:S02]  /*23d00*/  VIADD R0, R201.reuse, 0x40 ;  /* 0x00000040c9007836 */ /* 0x040fe40000000000 */
        /* <DEDUP_REMOVED lines=10> */
.L_x_2395:
[----:B------:R-:W-:Y:S05]  /*23db0*/  BSYNC B1 ;  /* 0x0000000000017941 */ /* 0x000fea0003800000 */
.L_x_2394:
[----:B------:R-:W-:Y:S04]  /*23dc0*/  BSSY B1, `(.L_x_2396) ;  /* 0x0000014000017945 */ /* 0x000fe80003800000 */
[----:B------:R-:W-:Y:S05]  /*23dd0*/  @P0 BRA `(.L_x_2397) ;  /* 0x0000000000480947 */ /* 0x000fea0003800000 */
[----:B0----5:R-:W-:Y:S01]  /*23de0*/  IADD3 R5, P0, R20, 0x20, RZ ;  /* 0x0000002014057810 */ /* 0x021fe20007f1e0ff */
        /* <DEDUP_REMOVED lines=17> */
.L_x_2397:
[----:B------:R-:W-:Y:S05]  /*23f00*/  BSYNC B1 ;  /* 0x0000000000017941 */ /* 0x000fea0003800000 */
.L_x_2396:
        /* <DEDUP_REMOVED lines=20> */
.L_x_2399:
[----:B------:R-:W-:Y:S05]  /*24050*/  BSYNC B1 ;  /* 0x0000000000017941 */ /* 0x000fea0003800000 */
.L_x_2398:
        /* <DEDUP_REMOVED lines=13> */
[----:B------:R-:W-:Y:S02]  /*24130*/  LEA R4, P0, R2, UR6, 0x1 ;  /* 0x0000000602047c11 */ /* 0x000fe4000f8008ff */
[----:B------:R-:W-:-:S04]  /*24140*/  IADD3 R3, R3, R5, RZ ;  /* 0x0000000503037210 */ /* 0x000fc80007ffe0ff */
[----:B------:R-:W-:Y:S02]  /*24150*/  LEA.HI.X R5, R2, UR7, R3, 0x1, P0 ;  /* 0x0000000702057c11 */ /* 0x000fe400080f0c03 */
[----:B------:R-:W-:-:S03]  /*24160*/  ISETP.GE.AND P0, PT, R0, UR4, PT ;  /* 0x0000000400007c0c */ /* 0x000fc6000bf06270 */
[----:B------:R3:W-:Y:S10]  /*24170*/  @!P1 STG.E.128 desc[UR54][R4.64], R24 ;  /* 0x0000001804009986 */ /* 0x0007f4000c101d36 */
[----:B------:R-:W-:Y:S05]  /*24180*/  @P0 BRA `(.L_x_2400) ;  /* 0x0000000800840947 */ /* 0x000fea0003800000 */
[----:B------:R4:W-:Y:S01]  /*24190*/  STG.E.128 desc[UR54][R4.64+0x80], R40 ;  /* 0x0000802804007986 */ /* 0x0009e2000c101d36 */
[----:B------:R-:W-:Y:S05]  /*241a0*/  BRA `(.L_x_2400) ;  /* 0x00000008007c7947 */ /* 0x000fea0003800000 */
.L_x_2391:
        /* <DEDUP_REMOVED lines=12> */
[----:B------:R-:W-:Y:S01]  /*24270*/  IMAD.U32 R0, RZ, RZ, UR4 ;  /* 0x00000004ff007e24 */ /* 0x000fe2000f8e00ff */
[----:B------:R-:W-:-:S05]  /*24280*/  @P1 IADD3.X R213, R213, UR5, RZ, P2, !PT ;  /* 0x00000005d5d51c10 */ /* 0x000fca00097fe4ff */
[----:B------:R3:W5:Y:S01]  /*24290*/  @P1 LDG.E R0, desc[UR54][R212.64] ;  /* 0x00000036d4001981 */ /* 0x000762000c1e1900 */
[----:B------:R-:W-:Y:S01]  /*242a0*/  ISETP.GT.AND P2, PT, R234, 0x7f, PT ;  /* 0x0000007fea00780c */ /* 0x000fe20003f44270 */
[----:B------:R-:W-:-:S12]  /*242b0*/  @P1 BRA `(.L_x_2401) ;  /* 0x0000000000101947 */ /* 0x000fd80003800000 */
[----:B------:R-:W-:Y:S05]  /*242c0*/  @!P0 BRA `(.L_x_2401) ;  /* 0x00000000000c8947 */ /* 0x000fea0003800000 */
[----:B------:R-:W4:Y:S04]  /*242d0*/  LDG.E R5, desc[UR54][R2.64] ;  /* 0x0000003602057981 */ /* 0x000f28000c1e1900 */
[----:B-----5:R-:W4:Y:S02]  /*242e0*/  LDG.E R0, desc[UR54][R2.64+0x4] ;  /* 0x0000043602007981 */ /* 0x020f24000c1e1900 */
[----:B----4-:R-:W-:-:S07]  /*242f0*/  IMAD.IADD R0, R0, 0x1, -R5 ;  /* 0x0000000100007824 */ /* 0x010fce00078e0a05 */
.L_x_2401:
[----:B------:R-:W-:Y:S01]  /*24300*/  BSSY B1, `(.L_x_2402) ;  /* 0x000001d000017945 */ /* 0x000fe20003800000 */
[----:B------:R-:W-:Y:S02]  /*24310*/  SHF.R.S32.HI R8, RZ, 0x1f, R211 ;  /* 0x0000001fff087819 */ /* 0x000fe400000114d3 */
[----:B------:R-:W-:Y:S02]  /*24320*/  SHF.R.S32.HI R10, RZ, 0x1f, R201 ;  /* 0x0000001fff0a7819 */ /* 0x000fe400000114c9 */
[----:B------:R-:W-:Y:S02]  /*24330*/  SEL R11, R210, RZ, !P0 ;  /* 0x000000ffd20b7207 */ /* 0x000fe40004000000 */
[----:B------:R-:W-:Y:S02]  /*24340*/  SEL R214, R214, RZ, !P0 ;  /* 0x000000ffd6d67207 */ /* 0x000fe40004000000 */
[----:B-----5:R-:W-:Y:S01]  /*24350*/  SHF.R.S32.HI R6, RZ, 0x1f, R7 ;  /* 0x0000001fff067819 */ /* 0x020fe20000011407 */
[----:B------:R-:W-:Y:S06]  /*24360*/  @P2 BRA `(.L_x_2403) ;  /* 0x0000000000582947 */ /* 0x000fec0003800000 */
[----:B---3--:R-:W3:Y:S02]  /*24370*/  S2R R2, SR_TID.X ;  /* 0x0000000000027919 */ /* 0x008ee40000002100 */
[----:B---3--:R-:W-:-:S05]  /*24380*/  LEA R2, R217, R2, 0x7 ;  /* 0x00000002d9027211 */ /* 0x008fca00078e38ff */
        /* <DEDUP_REMOVED lines=20> */
.L_x_2403:
[----:B------:R-:W-:Y:S05]  /*244d0*/  BSYNC B1 ;  /* 0x0000000000017941 */ /* 0x000fea0003800000 */
.L_x_2402:
[----:B------:R-:W-:Y:S01]  /*244e0*/  ULDC.64 UR4, c[0x0][0xaa0] ;  /* 0x0002a80000047ab9 */ /* 0x000fe20000000a00 */
[----:B---3--:R-:W-:Y:S01]  /*244f0*/  MOV R2, R201 ;  /* 0x000000c900027202 */ /* 0x008fe20000000f00 */
[----:B----4-:R-:W-:Y:S01]  /*24500*/  IMAD.MOV.U32 R3, RZ, RZ, R10 ;  /* 0x000000ffff037224 */ /* 0x010fe200078e000a */
[----:B------:R-:W-:Y:S01]  /*24510*/  BSSY B1, `(.L_x_2404) ;  /* 0x000002b000017945 */ /* 0x000fe20003800000 */
        /* <DEDUP_REMOVED lines=9> */
[CC--:B------:R-:W-:Y:S01]  /*245b0*/  ISETP.GE.AND P3, PT, R204.reuse, R7.reuse, PT ;  /* 0x00000007cc00720c */ /* 0x0c0fe20003f66270 */
[C---:B------:R-:W-:Y:S01]  /*245c0*/  IMAD R5, R211.reuse, UR5, R4 ;  /* 0x00000005d3057c24 */ /* 0x040fe2000f8e0204 */
[----:B------:R-:W-:Y:S01]  /*245d0*/  IADD3 R4, R204, 0x60, RZ ;  /* 0x00000060cc047810 */ /* 0x000fe20007ffe0ff */
[----:B------:R-:W-:Y:S01]  /*245e0*/  IMAD.WIDE.U32 R2, R211, UR4, R2 ;  /* 0x00000004d3027c25 */ /* 0x000fe2000f8e0002 */
[----:B------:R-:W-:Y:S01]  /*245f0*/  ULDC.64 UR4, c[0x0][0xae8] ;  /* 0x0002ba0000047ab9 */ /* 0x000fe20000000a00 */
[----:B------:R-:W-:-:S02]  /*24600*/  ISETP.GE.AND P0, PT, R0, R7, PT ;  /* 0x000000070000720c */ /* 0x000fc40003f06270 */
[----:B------:R-:W-:Y:S01]  /*24610*/  IMAD.IADD R3, R3, 0x1, R5 ;  /* 0x0000000103037824 */ /* 0x000fe200078e0205 */
[-C--:B------:R-:W-:Y:S01]  /*24620*/  ISETP.GE.AND P2, PT, R6, R7.reuse, PT ;  /* 0x000000070600720c */ /* 0x080fe20003f46270 */
        /* <DEDUP_REMOVED lines=25> */
.L_x_2405:
[----:B------:R-:W-:Y:S05]  /*247c0*/  BSYNC B1 ;  /* 0x0000000000017941 */ /* 0x000fea0003800000 */
.L_x_2404:
[----:B------:R-:W-:Y:S04]  /*247d0*/  BSSY B1, `(.L_x_2406) ;  /* 0x0000014000017945 */ /* 0x000fe80003800000 */
[----:B------:R-:W-:Y:S05]  /*247e0*/  @P2 BRA `(.L_x_2407) ;  /* 0x0000000000482947 */ /* 0x000fea0003800000 */
[----:B---3--:R-:W-:Y:S01]  /*247f0*/  IADD3 R9, P2, R6, 0x20, RZ ;  /* 0x0000002006097810 */ /* 0x008fe20007f5e0ff */
        /* <DEDUP_REMOVED lines=17> */
.L_x_2407:
[----:B------:R-:W-:Y:S05]  /*24910*/  BSYNC B1 ;  /* 0x0000000000017941 */ /* 0x000fea0003800000 */
.L_x_2406:
[----:B------:R-:W-:Y:S04]  /*24920*/  BSSY B1, `(.L_x_2408) ;  /* 0x0000014000017945 */ /* 0x000fe80003800000 */
[----:B------:R-:W-:Y:S05]  /*24930*/  @P0 BRA `(.L_x_2409) ;  /* 0x0000000000480947 */ /* 0x000fea0003800000 */
[----:B---34-:R-:W-:Y:S01]  /*24940*/  IADD3 R9, P0, R6, 0x40, RZ ;  /* 0x0000004006097810 */ /* 0x018fe20007f1e0ff */
        /* <DEDUP_REMOVED lines=17> */
.L_x_2409:
[----:B------:R-:W-:Y:S05]  /*24a60*/  BSYNC B1 ;  /* 0x0000000000017941 */ /* 0x000fea0003800000 */
.L_x_2408:
        /* <DEDUP_REMOVED lines=19> */
.L_x_2400:
[----:B------:R-:W-:Y:S05]  /*24ba0*/  BSYNC B0 ;  /* 0x0000000000007941 */ /* 0x000fea0003800000 */
.L_x_2390:
[----:B------:R-:W-:Y:S02]  /*24bb0*/  ULDC UR4, c[0x0][0xc14] ;  /* 0x0003050000047ab9 */ /* 0x000fe40000000800 */
[----:B--2---:R-:W-:-:S13]  /*24bc0*/  ISETP.GE.AND P0, PT, R191, UR4, PT ;  /* 0x00000004bf007c0c */ /* 0x004fda000bf06270 */
[----:B------:R-:W-:Y:S05]  /*24bd0*/  @!P0 BRA `(.L_x_2410) ;  /* 0xfffffdc400d88947 */ /* 0x000fea000383ffff */
[----:B------:R-:W-:Y:S05]  /*24be0*/  BRA `(.L_x_2204) ;  /* 0x0000006800507947 */ /* 0x000fea0003800000 */
.L_x_2202:
        /* <DEDUP_REMOVED lines=20> */
.L_x_2411:
[----:B------:R-:W1:Y:S01]  /*24d30*/  S2R R0, SR_TID.X ;  /* 0x0000000000007919 */ /* 0x000e620000002100 */
[----:B------:R-:W-:Y:S01]  /*24d40*/  ULDC UR4, c[0x0][0xc14] ;  /* 0x0003050000047ab9 */ /* 0x000fe20000000800 */
[----:B------:R-:W2:Y:S01]  /*24d50*/  S2UR UR6, SR_CTAID.X ;  /* 0x00000000000679c3 */ /* 0x000ea20000002500 */
[----:B------:R-:W-:Y:S01]  /*24d60*/  ULDC UR5, c[0x0][0xc10] ;  /* 0x0003040000057ab9 */ /* 0x000fe20000000800 */
[----:B-1----:R-:W-:-:S04]  /*24d70*/  LOP3.LUT R0, R0, 0x1f, RZ, 0xc0, !PT ;  /* 0x0000001f00007812 */ /* 0x002fc800078ec0ff */
[----:B------:R-:W-:-:S04]  /*24d80*/  ISETP.NE.AND P0, PT, R0, 0x1f, PT ;  /* 0x0000001f0000780c */ /* 0x000fc80003f05270 */
[----:B------:R-:W-:-:S13]  /*24d90*/  ISETP.GE.OR P1, PT, R0, UR4, !P0 ;  /* 0x0000000400007c0c */ /* 0x000fda000c726670 */
[----:B0-----:R-:W0:Y:S02]  /*24da0*/  @!P1 LDC.64 R2, c[0x0][0xc58] ;  /* 0x00031600ff029b82 */ /* 0x001e240000000a00 */
[----:B0-----:R-:W-:-:S05]  /*24db0*/  @!P1 IMAD.WIDE.U32 R2, R0, 0x4, R2 ;  /* 0x0000000400029825 */ /* 0x001fca00078e0002 */
[----:B------:R-:W3:Y:S01]  /*24dc0*/  @!P1 LDG.E R5, desc[UR54][R2.64] ;  /* 0x0000003602059981 */ /* 0x000ee2000c1e1900 */
[C---:B------:R-:W-:Y:S01]  /*24dd0*/  ISETP.NE.AND P1, PT, R0.reuse, RZ, PT ;  /* 0x000000ff0000720c */ /* 0x040fe20003f25270 */
[----:B------:R-:W-:Y:S01]  /*24de0*/  UMOV UR4, URZ ;  /* 0x0000003f00047c82 */ /* 0x000fe20008000000 */
[C---:B------:R-:W-:Y:S02]  /*24df0*/  ISETP.GE.U32.AND P2, PT, R0.reuse, 0x2, PT ;  /* 0x000000020000780c */ /* 0x040fe40003f46070 */
[C---:B------:R-:W-:Y:S02]  /*24e00*/  ISETP.GE.U32.AND P3, PT, R0.reuse, 0x4, PT ;  /* 0x000000040000780c */ /* 0x040fe40003f66070 */
[C---:B------:R-:W-:Y:S02]  /*24e10*/  ISETP.GE.U32.AND P4, PT, R0.reuse, 0x8, PT ;  /* 0x000000080000780c */ /* 0x040fe40003f86070 */
[----:B------:R-:W-:Y:S01]  /*24e20*/  ISETP.GE.U32.AND P5, PT, R0, 0x10, PT ;  /* 0x000000100000780c */ /* 0x000fe20003fa6070 */
[----:B---3--:R-:W0:Y:S02]  /*24e30*/  SHFL.UP PT, R4, R5, 0x1, RZ ;  /* 0x0420000005047989 */ /* 0x008e2400000e00ff */
        /* <DEDUP_REMOVED lines=16> */
[----:B0-----:R-:W-:-:S05]  /*24f40*/  IMAD R7, R7, UR5, RZ ;  /* 0x0000000507077c24 */ /* 0x001fca000f8e02ff */
[----:B--2---:R-:W-:Y:S02]  /*24f50*/  ISETP.GT.AND P6, PT, R7, UR6, PT ;  /* 0x0000000607007c0c */ /* 0x004fe4000bfc4270 */
[----:B------:R-:W-:-:S11]  /*24f60*/  MOV R2, R7 ;  /* 0x0000000700027202 */ /* 0x000fd60000000f00 */
[----:B------:R-:W-:Y:S05]  /*24f70*/  @P6 BRA `(.L_x_2413) ;  /* 0x0000000000a06947 */ /* 0x000fea0003800000 */
[----:B------:R-:W0:Y:S01]  /*24f80*/  LDC R6, c[0x0][0xc14] ;  /* 0x00030500ff067b82 */ /* 0x000e220000000800 */
[----:B------:R-:W-:Y:S01]  /*24f90*/  IMAD.MOV.U32 R7, RZ, RZ, R2 ;  /* 0x000000ffff077224 */ /* 0x000fe200078e0002 */
[----:B------:R-:W-:Y:S01]  /*24fa0*/  UMOV UR4, URZ ;  /* 0x0000003f00047c82 */ /* 0x000fe20008000000 */
[----:B------:R-:W-:Y:S01]  /*24fb0*/  ULDC UR7, c[0x0][0xc14] ;  /* 0x0003050000077ab9 */ /* 0x000fe20000000800 */
[----:B------:R-:W-:-:S05]  /*24fc0*/  ULDC UR5, c[0x0][0xc10] ;  /* 0x0003040000057ab9 */ /* 0x000fca0000000800 */
.L_x_2417:
        /* <DEDUP_REMOVED lines=13> */
.L_x_2416:
[----:B------:R-:W-:Y:S05]  /*250a0*/  BSYNC B0 ;  /* 0x0000000000007941 */ /* 0x000fea0003800000 */
.L_x_2415:
[----:B0----5:R-:W0:Y:S02]  /*250b0*/  SHFL.UP PT, R2, R5, 0x1, RZ ;  /* 0x0420000005027989 */ /* 0x021e2400000e00ff */
        /* <DEDUP_REMOVED lines=19> */
[----:B------:R-:W-:-:S07]  /*251f0*/  IMAD.MOV.U32 R6, RZ, RZ, R10 ;  /* 0x000000ffff067224 */ /* 0x000fce00078e000a */
.L_x_2413:
        /* <DEDUP_REMOVED lines=19> */
[----:B------:R-:W-:-:S05]  /*25330*/  IADD3 R13, R8, -0x1, RZ ;  /* 0xffffffff080d7810 */ /* 0x000fca0007ffe0ff */
[----:B------:R2:W3:Y:S02]  /*25340*/  SHFL.IDX PT, R4, R6, R13, 0x1f ;  /* 0x00001f0d06047589 */ /* 0x0004e400000e0000 */
.L_x_2418:
        /* <DEDUP_REMOVED lines=15> */
[----:B------:R-:W-:Y:S01]  /*25440*/  @!P1 IMAD.IADD R4, R4, 0x1, -R11 ;  /* 0x0000000104049824 */ /* 0x000fe200078e0a0b */
[----:B------:R-:W-:Y:S02]  /*25450*/  @!P1 IADD3 R7, R7, 0x1, RZ ;  /* 0x0000000107079810 */ /* 0x000fe40007ffe0ff */
[----:B------:R-:W-:Y:S02]  /*25460*/  ISETP.NE.AND P1, PT, R9, RZ, PT ;  /* 0x000000ff0900720c */ /* 0x000fe40003f25270 */
[----:B------:R-:W-:-:S13]  /*25470*/  ISETP.GE.U32.AND P0, PT, R4, R11, PT ;  /* 0x0000000b0400720c */ /* 0x000fda0003f06070 */
[----:B------:R-:W-:-:S04]  /*25480*/  @P0 VIADD R7, R7, 0x1 ;  /* 0x0000000107070836 */ /* 0x000fc80000000000 */
[----:B------:R-:W-:Y:S01]  /*25490*/  @!P2 IMAD.MOV R7, RZ, RZ, -R7 ;  /* 0x000000ffff07a224 */ /* 0x000fe200078e0a07 */
[----:B------:R-:W-:-:S05]  /*254a0*/  @!P1 LOP3.LUT R7, RZ, R9, RZ, 0x33, !PT ;  /* 0x00000009ff079212 */ /* 0x000fca00078e33ff */
[----:B------:R-:W-:Y:S01]  /*254b0*/  IMAD R4, R10, R7, RZ ;  /* 0x000000070a047224 */ /* 0x000fe200078e02ff */
[----:B------:R-:W-:-:S03]  /*254c0*/  IADD3 R7, -R7, RZ, RZ ;  /* 0x000000ff07077210 */ /* 0x000fc60007ffe1ff */
        /* <DEDUP_REMOVED lines=18> */
[----:B------:R-:W-:Y:S01]  /*255f0*/  @!P1 IMAD.IADD R3, R3, 0x1, -R6 ;  /* 0x0000000103039824 */ /* 0x000fe200078e0a06 */
[----:B------:R-:W-:Y:S02]  /*25600*/  @!P1 IADD3 R2, R2, 0x1, RZ ;  /* 0x0000000102029810 */ /* 0x000fe40007ffe0ff */
        /* <DEDUP_REMOVED lines=11> */
[----:B------:R-:W-:Y:S01]  /*256c0*/  IADD3 R2, R5, R2, RZ ;  /* 0x0000000205027210 */ /* 0x000fe20007ffe0ff */
[----:B------:R1:W-:Y:S04]  /*256d0*/  STL [R1+0x8], R3 ;  /* 0x0000080301007387 */ /* 0x0003e80000100800 */
[----:B------:R1:W-:Y:S01]  /*256e0*/  STL [R1+0x4], R2 ;  /* 0x0000040201007387 */ /* 0x0003e20000100800 */
[----:B------:R-:W-:Y:S05]  /*256f0*/  BRA `(.L_x_2419) ;  /* 0x0000000000107947 */ /* 0x000fea0003800000 */
.L_x_2414:
[----:B------:R-:W-:Y:S01]  /*25700*/  IMAD.U32 R2, RZ, RZ, UR6 ;  /* 0x00000006ff027e24 */ /* 0x000fe2000f8e00ff */
[----:B------:R0:W-:Y:S04]  /*25710*/  STL [R1+0x4], RZ ;  /* 0x000004ff01007387 */ /* 0x0001e80000100800 */
[----:B------:R0:W-:Y:S04]  /*25720*/  STL [R1+0x8], RZ ;  /* 0x000008ff01007387 */ /* 0x0001e80000100800 */
[----:B------:R0:W-:Y:S02]  /*25730*/  STL [R1], R2 ;  /* 0x0000000201007387 */ /* 0x0001e40000100800 */
.L_x_2419:
        /* <DEDUP_REMOVED lines=10> */
.L_x_2412:
[----:B-1----:R-:W3:Y:S01]  /*257e0*/  LDL R0, [R1+0xc] ;  /* 0x00000c0001007983 */ /* 0x002ee20000100800 */
[----:B------:R-:W-:-:S03]  /*257f0*/  ULDC UR4, c[0x0][0xc14] ;  /* 0x0003050000047ab9 */ /* 0x000fc60000000800 */
[----:B------:R1:W-:Y:S01]  /*25800*/  STL [R1+0x10], RZ ;  /* 0x000010ff01007387 */ /* 0x0003e20000100800 */
[----:B---3--:R-:W-:Y:S01]  /*25810*/  ISETP.GE.AND P0, PT, R0, UR4, PT ;  /* 0x0000000400007c0c */ /* 0x008fe2000bf06270 */
[----:B------:R-:W-:-:S05]  /*25820*/  IMAD.MOV.U32 R0, RZ, RZ, 0x1 ;  /* 0x00000001ff007424 */ /* 0x000fca00078e00ff */
[----:B------:R1:W-:Y:S04]  /*25830*/  STL [R1+0x18], R0 ;  /* 0x0000180001007387 */ /* 0x0003e80000100800 */
[----:B------:R1:W-:Y:S03]  /*25840*/  STL [R1+0x3c], RZ ;  /* 0x00003cff01007387 */ /* 0x0003e60000100800 */
[----:B------:R-:W-:Y:S05]  /*25850*/  @P0 BRA `(.L_x_2420) ;  /* 0x0000005800300947 */ /* 0x000fea0003800000 */
[----:B-1----:R-:W1:Y:S01]  /*25860*/  S2R R0, SR_TID.X ;  /* 0x0000000000007919 */ /* 0x002e620000002100 */
[----:B------:R-:W-:Y:S01]  /*25870*/  BSSY B7, `(.L_x_2420) ;  /* 0x000058a000077945 */ /* 0x000fe20003800000 */
[----:B------:R-:W-:Y:S01]  /*25880*/  ULDC UR38, c[0x0][0xc] ;  /* 0x0000030000267ab9 */ /* 0x000fe20000000800 */
[----:B------:R-:W-:Y:S01]  /*25890*/  ULOP3.LUT UR37, UR36, 0x1, URZ, 0xfc, !UPT ;  /* 0x0000000124257892 */ /* 0x000fe2000f8efc3f */
[----:B--2---:R-:W2:Y:S01]  /*258a0*/  S2R R6, SR_TID.X ;  /* 0x0000000000067919 */ /* 0x004ea20000002100 */
[----:B------:R-:W-:Y:S01]  /*258b0*/  ULOP3.LUT UR39, UR36, 0x2, URZ, 0xfc, !UPT ;  /* 0x0000000224277892 */ /* 0x000fe2000f8efc3f */
[----:B------:R-:W-:Y:S01]  /*258c0*/  ULDC.64 UR40, c[0x0][0x198] ;  /* 0x0000660000287ab9 */ /* 0x000fe20000000a00 */
[----:B-1----:R-:W-:Y:S01]  /*258d0*/  LOP3.LUT R0, R0, 0x7f, RZ, 0xc0, !PT ;  /* 0x0000007f00007812 */ /* 0x002fe200078ec0ff */
[C---:B--2---:R-:W-:Y:S01]  /*258e0*/  IMAD.SHL.U32 R4, R6.reuse, 0x20, RZ ;  /* 0x0000002006047824 */ /* 0x044fe200078e00ff */
[----:B------:R-:W-:-:S03]  /*258f0*/  LOP3.LUT P0, RZ, R6, 0x4, RZ, 0xc0, !PT ;  /* 0x0000000406ff7812 */ /* 0x000fc6000780c0ff */
[----:B------:R-:W-:Y:S02]  /*25900*/  IMAD.SHL.U32 R0, R0, 0x10, RZ ;  /* 0x0000001000007824 */ /* 0x000fe400078e00ff */
[----:B------:R-:W-:-:S03]  /*25910*/  IMAD.SHL.U32 R7, R6, 0x4, RZ ;  /* 0x0000000406077824 */ /* 0x000fc600078e00ff */
[----:B------:R-:W-:Y:S02]  /*25920*/  LOP3.LUT R3, R0, 0x600, RZ, 0xc0, !PT ;  /* 0x0000060000037812 */ /* 0x000fe400078ec0ff */
[----:B------:R-:W-:Y:S02]  /*25930*/  SHF.L.U32 R0, R6, 0x7, RZ ;  /* 0x0000000706007819 */ /* 0x000fe400000006ff */
[----:B------:R-:W-:Y:S02]  /*25940*/  LOP3.LUT R5, R3, 0x60, R4, 0xf8, !PT ;  /* 0x0000006003057812 */ /* 0x000fe400078ef804 */
[----:B------:R-:W-:Y:S02]  /*25950*/  SHF.R.U32.HI R3, RZ, 0x1, R6 ;  /* 0x00000001ff037819 */ /* 0x000fe40000011606 */
[----:B0-----:R-:W-:Y:S02]  /*25960*/  LOP3.LUT R2, R0, 0x380, RZ, 0xc0, !PT ;  /* 0x0000038000027812 */ /* 0x001fe400078ec0ff */
[----:B------:R-:W-:-:S02]  /*25970*/  LOP3.LUT R5, R5, 0x100, R4, 0xf8, !PT ;  /* 0x0000010005057812 */ /* 0x000fc400078ef804 */
        /* <DEDUP_REMOVED lines=16> */
[----:B------:R1:W-:Y:S04]  /*25a80*/  STL [R1+0x10], RZ ;  /* 0x000010ff01007387 */ /* 0x0003e80000100800 */
[----:B------:R1:W-:Y:S02]  /*25a90*/  STL [R1+0x18], R0 ;  /* 0x0000180001007387 */ /* 0x0003e40000100800 */
.L_x_2525:
[----:B-1----:R-:W2:Y:S01]  /*25aa0*/  LDL R0, [R1+0xc] ;  /* 0x00000c0001007983 */ /* 0x002ea20000100800 */
[----:B------:R-:W2:Y:S01]  /*25ab0*/  LDC.64 R16, c[0x0][0xc60] ;  /* 0x00031800ff107b82 */ /* 0x000ea20000000a00 */
[----:B------:R-:W-:Y:S05]  /*25ac0*/  YIELD ;  /* 0x0000000000007946 */ /* 0x000fea0003800000 */
[----:B------:R-:W-:Y:S01]  /*25ad0*/  ULDC.64 UR4, c[0x0][0xa28] ;  /* 0x00028a0000047ab9 */ /* 0x000fe20000000a00 */
[----:B------:R-:W-:Y:S01]  /*25ae0*/  ULDC.64 UR10, c[0x0][0xa18] ;  /* 0x00028600000a7ab9 */ /* 0x000fe20000000a00 */
[----:B------:R-:W-:Y:S01]  /*25af0*/  ISETP.NE.U32.AND P0, PT, RZ, UR4, PT ;  /* 0x00000004ff007c0c */ /* 0x000fe2000bf05070 */
[----:B------:R-:W-:Y:S01]  /*25b00*/  ULDC.64 UR6, c[0x0][0xa08] ;  /* 0x0002820000067ab9 */ /* 0x000fe20000000a00 */
[----:B------:R-:W-:Y:S01]  /*25b10*/  MOV R8, RZ ;  /* 0x000000ff00087202 */ /* 0x000fe20000000f00 */
[----:B------:R-:W-:Y:S01]  /*25b20*/  ULDC.64 UR8, c[0x0][0xa10] ;  /* 0x0002840000087ab9 */ /* 0x000fe20000000a00 */
[----:B--2---:R-:W-:-:S06]  /*25b30*/  IMAD.WIDE R16, R0, 0x4, R16 ;  /* 0x0000000400107825 */ /* 0x004fcc00078e0210 */
[----:B------:R-:W2:Y:S01]  /*25b40*/  LDG.E R16, desc[UR54][R16.64] ;  /* 0x0000003610107981 */ /* 0x000ea2000c1e1900 */
[----:B------:R-:W-:Y:S02]  /*25b50*/  ISETP.NE.AND.EX P0, PT, RZ, UR5, PT, P0 ;  /* 0x00000005ff007c0c */ /* 0x000fe4000bf05300 */
[----:B------:R-:W-:-:S04]  /*25b60*/  ISETP.NE.U32.AND P3, PT, RZ, UR10, PT ;  /* 0x0000000aff007c0c */ /* 0x000fc8000bf65070 */
[----:B------:R-:W-:Y:S01]  /*25b70*/  ISETP.NE.AND.EX P3, PT, RZ, UR11, PT, P3 ;  /* 0x0000000bff007c0c */ /* 0x000fe2000bf65330 */
[----:B------:R-:W-:Y:S02]  /*25b80*/  IMAD.MOV.U32 R0, RZ, RZ, RZ ;  /* 0x000000ffff007224 */ /* 0x000fe400078e00ff */
[----:B------:R-:W-:Y:S02]  /*25b90*/  IMAD.MOV.U32 R11, RZ, RZ, RZ ;  /* 0x000000ffff0b7224 */ /* 0x000fe400078e00ff */
[----:B------:R-:W-:Y:S01]  /*25ba0*/  IMAD.MOV.U32 R20, RZ, RZ, RZ ;  /* 0x000000ffff147224 */ /* 0x000fe200078e00ff */
[----:B--2---:R-:W-:Y:S02]  /*25bb0*/  SHF.R.S32.HI R18, RZ, 0x1f, R16 ;  /* 0x0000001fff127819 */ /* 0x004fe40000011410 */
[----:B------:R-:W-:-:S04]  /*25bc0*/  @P0 LEA R2, P1, R16, UR4, 0x2 ;  /* 0x0000000410020c11 */ /* 0x000fc8000f8210ff */
[C-C-:B------:R-:W-:Y:S01]  /*25bd0*/  @P0 LEA.HI.X R3, R16.reuse, UR5, R18.reuse, 0x2, P1 ;  /* 0x0000000510030c11 */ /* 0x140fe200088f1412 */
[----:B------:R-:W-:Y:S01]  /*25be0*/  ULDC.64 UR4, c[0x0][0xa00] ;  /* 0x0002800000047ab9 */ /* 0x000fe20000000a00 */
[C---:B------:R-:W-:Y:S01]  /*25bf0*/  IMAD.SHL.U32 R17, R16.reuse, 0x4, RZ ;  /* 0x0000000410117824 */ /* 0x040fe200078e00ff */
[----:B------:R-:W-:Y:S02]  /*25c00*/  ISETP.NE.U32.AND P2, PT, RZ, UR4, PT ;  /* 0x00000004ff007c0c */ /* 0x000fe4000bf45070 */
[----:B0-----:R0:W5:Y:S01]  /*25c10*/  @P0 LDG.E R8, desc[UR54][R2.64] ;  /* 0x0000003602080981 */ /* 0x001162000c1e1900 */
[----:B------:R-:W-:Y:S02]  /*25c20*/  SHF.L.U64.HI R18, R16, 0x2, R18 ;  /* 0x0000000210127819 */ /* 0x000fe40000010212 */
[----:B------:R-:W-:Y:S02]  /*25c30*/  ISETP.NE.AND.EX P2, PT, RZ, UR5, PT, P2 ;  /* 0x00000005ff007c0c */ /* 0x000fe4000bf45320 */
[----:B------:R-:W-:-:S02]  /*25c40*/  ISETP.NE.U32.AND P0, PT, RZ, UR6, PT ;  /* 0x00000006ff007c0c */ /* 0x000fc4000bf05070 */
[----:B------:R-:W-:Y:S02]  /*25c50*/  ISETP.NE.U32.AND P1, PT, RZ, UR8, PT ;  /* 0x00000008ff007c0c */ /* 0x000fe4000bf25070 */
[----:B------:R-:W-:Y:S02]  /*25c60*/  ISETP.NE.AND.EX P0, PT, RZ, UR7, PT, P0 ;  /* 0x00000007ff007c0c */ /* 0x000fe4000bf05300 */
[C---:B0-----:R-:W-:Y:S02]  /*25c70*/  IADD3 R2, P4, R17.reuse, UR4, RZ ;  /* 0x0000000411027c10 */ /* 0x041fe4000ff9e0ff */
[----:B------:R-:W-:Y:S02]  /*25c80*/  ISETP.NE.AND.EX P1, PT, RZ, UR9, PT, P1 ;  /* 0x00000009ff007c0c */ /* 0x000fe4000bf25310 */
[C---:B------:R-:W-:Y:S02]  /*25c90*/  IADD3.X R3, R18.reuse, UR5, RZ, P4, !PT ;  /* 0x0000000512037c10 */ /* 0x040fe4000a7fe4ff */
[C---:B------:R-:W-:Y:S01]  /*25ca0*/  IADD3 R4, P4, R17.reuse, UR8, RZ ;  /* 0x0000000811047c10 */ /* 0x040fe2000ff9e0ff */
[----:B------:R-:W-:Y:S01]  /*25cb0*/  ULDC UR4, c[0x0][0x288] ;  /* 0x0000a20000047ab9 */ /* 0x000fe20000000800 */
[----:B------:R-:W-:Y:S01]  /*25cc0*/  IADD3 R6, P5, R17, UR6, RZ ;  /* 0x0000000611067c10 */ /* 0x000fe2000ffbe0ff */
[----:B------:R-:W2:Y:S01]  /*25cd0*/  @P2 LDG.E R0, desc[UR54][R2.64] ;  /* 0x0000003602002981 */ /* 0x000ea2000c1e1900 */
[----:B------:R-:W-:-:S02]  /*25ce0*/  IADD3.X R5, R18, UR9, RZ, P4, !PT ;  /* 0x0000000912057c10 */ /* 0x000fc4000a7fe4ff */
[----:B------:R-:W-:Y:S02]  /*25cf0*/  @P3 IADD3 R12, P4, R17, UR10, RZ ;  /* 0x0000000a110c3c10 */ /* 0x000fe4000ff9e0ff */
[----:B------:R-:W-:Y:S01]  /*25d00*/  MOV R10, UR4 ;  /* 0x00000004000a7c02 */ /* 0x000fe20008000f00 */
[----:B------:R0:W5:Y:S01]  /*25d10*/  @P1 LDG.E R20, desc[UR54][R4.64] ;  /* 0x0000003604141981 */ /* 0x000162000c1e1900 */
[C---:B------:R-:W-:Y:S01]  /*25d20*/  IADD3.X R7, R18.reuse, UR7, RZ, P5, !PT ;  /* 0x0000000712077c10 */ /* 0x040fe2000affe4ff */
[----:B------:R-:W-:Y:S01]  /*25d30*/  ULDC.64 UR4, c[0x0][0x3f8] ;  /* 0x0000fe0000047ab9 */ /* 0x000fe20000000a00 */
[----:B------:R-:W-:-:S03]  /*25d40*/  @P3 IADD3.X R13, R18, UR11, RZ, P4, !PT ;  /* 0x0000000b120d3c10 */ /* 0x000fc6000a7fe4ff */
[----:B------:R0:W5:Y:S04]  /*25d50*/  @P0 LDG.E R11, desc[UR54][R6.64] ;  /* 0x00000036060b0981 */ /* 0x000168000c1e1900 */
[----:B------:R0:W5:Y:S01]  /*25d60*/  @P3 LDG.E R10, desc[UR54][R12.64] ;  /* 0x000000360c0a3981 */ /* 0x000162000c1e1900 */
[----:B------:R-:W-:-:S03]  /*25d70*/  UISETP.NE.U32.AND UP0, UPT, UR4, URZ, UPT ;  /* 0x0000003f0400728c */ /* 0x000fc6000bf05070 */
[----:B------:R-:W-:Y:S01]  /*25d80*/  ULDC UR4, c[0x0][0x404] ;  /* 0x0001010000047ab9 */ /* 0x000fe20000000800 */
[----:B------:R-:W-:-:S03]  /*25d90*/  UISETP.NE.AND.EX UP0, UPT, UR5, URZ, UPT, UP0 ;  /* 0x0000003f0500728c */ /* 0x000fc6000bf05300 */
[----:B------:R-:W-:Y:S01]  /*25da0*/  ULDC UR5, c[0x0][0x2e0] ;  /* 0x0000b80000057ab9 */ /* 0x000fe20000000800 */
[----:B------:R-:W-:-:S04]  /*25db0*/  USEL UR4, UR4, 0x1, UP0 ;  /* 0x0000000104047887 */ /* 0x000fc80008000000 */
[----:B------:R-:W-:-:S03]  /*25dc0*/  UIMAD UR4, UR4, UR5, URZ ;  /* 0x00000005040472a4 */ /* 0x000fc6000f8e023f */
[----:B------:R-:W-:-:S03]  /*25dd0*/  ULDC UR5, c[0x0][0x338] ;  /* 0x0000ce0000057ab9 */ /* 0x000fc60000000800 */
[----:B------:R-:W-:Y:S01]  /*25de0*/  IMAD.U32 R9, RZ, RZ, UR4 ;  /* 0x00000004ff097e24 */ /* 0x000fe2000f8e00ff */
[----:B--2---:R1:W-:Y:S02]  /*25df0*/  STL [R1+0x28], R0 ;  /* 0x0000280001007387 */ /* 0x0043e40000100800 */
[----:B-1----:R-:W-:Y:S01]  /*25e00*/  IMAD.U32 R0, RZ, RZ, UR5 ;  /* 0x00000005ff007e24 */ /* 0x002fe2000f8e00ff */
[----:B0-----:R-:W-:Y:S06]  /*25e10*/  @P3 BRA `(.L_x_2421) ;  /* 0x0000000000103947 */ /* 0x001fec0003800000 */
[----:B------:R-:W-:Y:S05]  /*25e20*/  @!P2 BRA `(.L_x_2421) ;  /* 0x00000000000ca947 */ /* 0x000fea0003800000 */
[----:B-----5:R-:W2:Y:S04]  /*25e30*/  LDG.E R10, desc[UR54][R2.64] ;  /* 0x00000036020a7981 */ /* 0x020ea8000c1e1900 */
[----:B------:R-:W2:Y:S02]  /*25e40*/  LDG.E R2, desc[UR54][R2.64+0x4] ;  /* 0x0000043602027981 */ /* 0x000ea4000c1e1900 */
[----:B--2---:R-:W-:-:S07]  /*25e50*/  IMAD.IADD R10, R2, 0x1, -R10 ;  /* 0x00000001020a7824 */ /* 0x004fce00078e0a0a */
.L_x_2421:
[----:B-----5:R-:W-:Y:S01]  /*25e60*/  IMAD.IADD R2, R11, 0x1, R8 ;  /* 0x000000010b027824 */ /* 0x020fe200078e0208 */
[----:B------:R-:W-:Y:S02]  /*25e70*/  ULDC.64 UR4, c[0x0][0xa20] ;  /* 0x0002880000047ab9 */ /* 0x000fe40000000a00 */
[----:B------:R-:W-:Y:S02]  /*25e80*/  ISETP.NE.U32.AND P2, PT, RZ, UR4, PT ;  /* 0x00000004ff007c0c */ /* 0x000fe4000bf45070 */
[----:B------:R0:W-:Y:S02]  /*25e90*/  STL [R1+0x2c], R2 ;  /* 0x00002c0201007387 */ /* 0x0001e40000100800 */
[----:B------:R-:W-:-:S13]  /*25ea0*/  ISETP.NE.AND.EX P2, PT, RZ, UR5, PT, P2 ;  /* 0x00000005ff007c0c */ /* 0x000fda000bf45320 */
[----:B0-----:R-:W-:Y:S05]  /*25eb0*/  @!P2 BRA `(.L_x_2422) ;  /* 0x000000000010a947 */ /* 0x001fea0003800000 */
[----:B------:R-:W-:-:S04]  /*25ec0*/  IADD3 R2, P0, R17, UR4, RZ ;  /* 0x0000000411027c10 */ /* 0x000fc8000ff1e0ff */
[----:B------:R-:W-:-:S05]  /*25ed0*/  IADD3.X R3, R18, UR5, RZ, P0, !PT ;  /* 0x0000000512037c10 */ /* 0x000fca00087fe4ff */
[----:B------:R0:W5:Y:S01]  /*25ee0*/  LDG.E R9, desc[UR54][R2.64] ;  /* 0x0000003602097981 */ /* 0x000162000c1e1900 */
[----:B------:R-:W-:Y:S05]  /*25ef0*/  BRA `(.L_x_2423) ;  /* 0x0000000000107947 */ /* 0x000fea0003800000 */
.L_x_2422:
[----:B------:R-:W-:Y:S05]  /*25f00*/  @!P0 BRA `(.L_x_2423) ;  /* 0x00000000000c8947 */ /* 0x000fea0003800000 */
[----:B------:R-:W2:Y:S04]  /*25f10*/  LDG.E R9, desc[UR54][R6.64] ;  /* 0x0000003606097981 */ /* 0x000ea8000c1e1900 */
[----:B------:R-:W2:Y:S02]  /*25f20*/  LDG.E R6, desc[UR54][R6.64+0x4] ;  /* 0x0000043606067981 */ /* 0x000ea4000c1e1900 */
[----:B--2---:R-:W-:-:S07]  /*25f30*/  IADD3 R9, -R9, R6, RZ ;  /* 0x0000000609097210 */ /* 0x004fce0007ffe1ff */
.L_x_2423:
[----:B0-----:R-:W2:Y:S04]  /*25f40*/  @P1 LDG.E R2, desc[UR54][R4.64] ;  /* 0x0000003604021981 */ /* 0x001ea8000c1e1900 */
[----:B------:R-:W3:Y:S01]  /*25f50*/  LDL R3, [R1+0x4] ;  /* 0x0000040001037983 */ /* 0x000ee20000100800 */
[----:B-----5:R-:W-:-:S03]  /*25f60*/  IMAD.IADD R9, R9, 0x1, -R8 ;  /* 0x0000000109097824 */ /* 0x020fc600078e0a08 */
[----:B------:R-:W2:Y:S01]  /*25f70*/  @P1 LDG.E R4, desc[UR54][R4.64+0x4] ;  /* 0x0000043604041981 */ /* 0x000ea2000c1e1900 */
[----:B------:R-:W-:Y:S01]  /*25f80*/  BSSY B0, `(.L_x_2424) ;  /* 0x000013c000007945 */ /* 0x000fe20003800000 */
[----:B---3--:R-:W-:Y:S01]  /*25f90*/  LEA R3, R3, 0x11f, 0x7 ;  /* 0x0000011f03037811 */ /* 0x008fe200078e38ff */
[----:B--2---:R-:W-:-:S04]  /*25fa0*/  @P1 IMAD.IADD R0, R4, 0x1, -R2 ;  /* 0x0000000104001824 */ /* 0x004fc800078e0a02 */
[----:B------:R-:W-:-:S05]  /*25fb0*/  IMAD.IADD R2, R9, 0x1, R0 ;  /* 0x0000000109027824 */ /* 0x000fca00078e0200 */
[C---:B------:R-:W-:Y:S01]  /*25fc0*/  IADD3 R3, R2.reuse, R3, -R10 ;  /* 0x0000000302037210 */ /* 0x040fe20007ffe80a */
[----:B------:R-:W-:-:S04]  /*25fd0*/  VIADD R2, R2, 0x9f ;  /* 0x0000009f02027836 */ /* 0x000fc80000000000 */
[----:B------:R-:W-:-:S04]  /*25fe0*/  IMAD.HI R2, R2, 0x66666667, RZ ;  /* 0x6666666702027827 */ /* 0x000fc800078e02ff */
[----:B------:R-:W-:Y:S01]  /*25ff0*/  IMAD.HI R3, R3, 0x66666667, RZ ;  /* 0x6666666703037827 */ /* 0x000fe200078e02ff */
[----:B------:R-:W-:-:S04]  /*26000*/  SHF.R.U32.HI R4, RZ, 0x1f, R2 ;  /* 0x0000001fff047819 */ /* 0x000fc80000011602 */
[----:B------:R-:W-:Y:S02]  /*26010*/  SHF.R.U32.HI R19, RZ, 0x1f, R3 ;  /* 0x0000001fff137819 */ /* 0x000fe40000011603 */
[----:B------:R-:W-:Y:S02]  /*26020*/  LEA.HI.SX32 R4, R2, R4, 0x1a ;  /* 0x0000000402047211 */ /* 0x000fe400078fd2ff */
[----:B------:R-:W-:-:S04]  /*26030*/  LEA.HI.SX32 R19, R3, R19, 0x1a ;  /* 0x0000001303137211 */ /* 0x000fc800078fd2ff */
[----:B------:R-:W-:-:S05]  /*26040*/  VIMNMX R19, R4, R19, PT ;  /* 0x0000001304137248 */ /* 0x000fca0003fe0100 */
[----:B------:R-:W-:Y:S01]  /*26050*/  IMAD R2, R19, 0xa0, -R9 ;  /* 0x000000a013027824 */ /* 0x000fe200078e0a09 */
[----:B------:R-:W-:-:S04]  /*26060*/  IADD3 R9, -R9, RZ, RZ ;  /* 0x000000ff09097210 */ /* 0x000fc80007ffe1ff */
[----:B------:R-:W-:Y:S02]  /*26070*/  VIMNMX R0, R2, R0, PT ;  /* 0x0000000002007248 */ /* 0x000fe40003fe0100 */
[----:B------:R-:W-:-:S04]  /*26080*/  VIMNMX R2, RZ, R9, !PT ;  /* 0x00000009ff027248 */ /* 0x000fc80007fe0100 */
[----:B------:R-:W-:Y:S01]  /*26090*/  ISETP.GT.AND P0, PT, R0, R2, PT ;  /* 0x000000020000720c */ /* 0x000fe20003f04270 */
[----:B------:R-:W-:-:S05]  /*260a0*/  IMAD.WIDE.U32 R2, R2, -0x33333333, RZ ;  /* 0xcccccccd02027825 */ /* 0x000fca00078e00ff */
[----:B------:R-:W-:-:S07]  /*260b0*/  SHF.R.U32.HI R3, RZ, 0x7, R3 ;  /* 0x00000007ff037819 */ /* 0x000fce0000011603 */
[----:B------:R-:W-:-:S04]  /*260c0*/  @P0 VIADD R0, R0, 0x9f ;  /* 0x0000009f00000836 */ /* 0x000fc80000000000 */
[----:B------:R-:W-:-:S05]  /*260d0*/  @P0 IMAD.HI R0, R0, 0x66666667, RZ ;  /* 0x6666666700000827 */ /* 0x000fca00078e02ff */
[----:B------:R-:W-:Y:S01]  /*260e0*/  @P0 SHF.R.U32.HI R2, RZ, 0x1f, R0 ;  /* 0x0000001fff020819 */ /* 0x000fe20000011600 */
[----:B------:R-:W-:-:S03]  /*260f0*/  IMAD.MOV.U32 R4, RZ, RZ, R3 ;  /* 0x000000ffff047224 */ /* 0x000fc600078e0003 */
[----:B------:R-:W-:-:S04]  /*26100*/  @P0 LEA.HI.SX32 R4, R0, R2, 0x1a ;  /* 0x0000000200040211 */ /* 0x000fc800078fd2ff */
[----:B------:R-:W-:Y:S02]  /*26110*/  ISETP.GT.AND P2, PT, R4, R3, PT ;  /* 0x000000030400720c */ /* 0x000fe40003f44270 */
[----:B------:R-:W-:-:S11]  /*26120*/  PLOP3.LUT P0, PT, PT, PT, PT, 0x80, 0x0 ;  /* 0x000000000000781c */ /* 0x000fd60003f0f070 */
[----:B------:R-:W-:Y:S05]  /*26130*/  @!P2 BRA `(.L_x_2425) ;  /* 0x000000100080a947 */ /* 0x000fea0003800000 */
[----:B------:R-:W2:Y:S01]  /*26140*/  LDL R6, [R1+0x8] ;  /* 0x0000080001067983 */ /* 0x000ea20000100800 */
[----:B------:R-:W0:Y:S01]  /*26150*/  LDC R0, c[0x0][0x428] ;  /* 0x00010a00ff007b82 */ /* 0x000e220000000800 */
[----:B------:R-:W-:Y:S01]  /*26160*/  UMOV UR4, 0xffffffff ;  /* 0xffffffff00047882 */ /* 0x000fe20000000000 */
[----:B0-----:R-:W-:-:S13]  /*26170*/  ISETP.NE.AND P0, PT, R0, 0x1, PT ;  /* 0x000000010000780c */ /* 0x001fda0003f05270 */
[----:B------:R-:W2:Y:S08]  /*26180*/  @P0 LDC R0, c[0x0][0x42c] ;  /* 0x00010b00ff000b82 */ /* 0x000eb00000000800 */
[----:B------:R-:W0:Y:S01]  /*26190*/  @P0 LDC R5, c[0x0][0x430] ;  /* 0x00010c00ff050b82 */ /* 0x000e220000000800 */
[----:B--2---:R-:W-:-:S04]  /*261a0*/  @P0 IMAD.HI.U32 R0, R6, R0, RZ ;  /* 0x0000000006000227 */ /* 0x004fc800078e00ff */
[----:B------:R-:W-:Y:S01]  /*261b0*/  IMAD.MOV.U32 R2, RZ, RZ, R6 ;  /* 0x000000ffff027224 */ /* 0x000fe200078e0006 */
[----:B0-----:R-:W-:Y:S02]  /*261c0*/  @P0 SHF.R.U32.HI R2, RZ, R5, R0 ;  /* 0x00000005ff020219 */ /* 0x001fe40000011600 */
[----:B------:R-:W-:Y:S01]  /*261d0*/  SEL R0, R16, RZ, !P1 ;  /* 0x000000ff10007207 */ /* 0x000fe20004800000 */
[----:B------:R-:W-:Y:S06]  /*261e0*/  BRA.DIV UR4, `(.L_x_2426) ;  /* 0x0000006e04287947 */ /* 0x000fec000b800000 */
[----:B------:R-:W0:Y:S02]  /*261f0*/  S2R R5, SR_TID.X ;  /* 0x0000000000057919 */ /* 0x000e240000002100 */
[----:B0-----:R-:W-:-:S04]  /*26200*/  SHF.R.U32.HI R5, RZ, 0x5, R5 ;  /* 0x00000005ff057819 */ /* 0x001fc80000011605 */
[----:B------:R-:W-:-:S05]  /*26210*/  LOP3.LUT R5, R5, 0x3, RZ, 0xc0, !PT ;  /* 0x0000000305057812 */ /* 0x000fca00078ec0ff */
[----:B------:R0:W1:Y:S02]  /*26220*/  SHFL.IDX PT, R14, R5, RZ, 0x1f ;  /* 0x00001fff050e7589 */ /* 0x00006400000e0000 */
.L_x_2608:
[----:B-1----:R-:W-:Y:S02]  /*26230*/  ISETP.NE.AND P0, PT, R14, RZ, PT ;  /* 0x000000ff0e00720c */ /* 0x002fe40003f05270 */
[----:B------:R-:W-:-:S11]  /*26240*/  PLOP3.LUT P6, PT, PT, PT, PT, 0x8, 0x0 ;  /* 0x000000000000781c */ /* 0x000fd60003fce170 */
[----:B------:R-:W-:Y:S05]  /*26250*/  @P0 BRA `(.L_x_2427) ;  /* 0x00000000000c0947 */ /* 0x000fea0003800000 */
[----:B------:R-:W-:-:S03]  /*26260*/  UMOV UR4, 0xffffffff ;  /* 0xffffffff00047882 */ /* 0x000fc60000000000 */
[----:B------:R-:W-:Y:S05]  /*26270*/  BRA.DIV UR4, `(.L_x_2428) ;  /* 0x0000006e04387947 */ /* 0x000fea000b800000 */
[----:B------:R-:W-:-:S13]  /*26280*/  ELECT P6, URZ, PT ;  /* 0x00000000003f782f */ /* 0x000fda00038c0000 */
.L_x_2427:
[----:B0-----:R-:W2:Y:S01]  /*26290*/  LDL R5, [R1+0x3c] ;  /* 0x00003c0001057983 */ /* 0x001ea20000100800 */
[----:B------:R-:W-:Y:S01]  /*262a0*/  BSSY B1, `(.L_x_2429) ;  /* 0x000000b000017945 */ /* 0x000fe20003800000 */
[----:B------:R-:W0:Y:S01]  /*262b0*/  S2R R11, SR_CgaCtaId ;  /* 0x00000000000b7919 */ /* 0x000e220000008800 */
[----:B--2---:R-:W-:-:S05]  /*262c0*/  VIADD R5, R5, 0x1 ;  /* 0x0000000105057836 */ /* 0x004fca0000000000 */
[----:B------:R-:W-:-:S04]  /*262d0*/  LEA.HI R6, R5, R5, RZ, 0x1 ;  /* 0x0000000505067211 */ /* 0x000fc800078f08ff */
[----:B------:R-:W-:-:S04]  /*262e0*/  LOP3.LUT R6, R6, 0xfffffffe, RZ, 0xc0, !PT ;  /* 0xfffffffe06067812 */ /* 0x000fc800078ec0ff */
[----:B------:R-:W-:Y:S02]  /*262f0*/  IADD3 R5, R5, -R6, RZ ;  /* 0x8000000605057210 */ /* 0x000fe40007ffe0ff */
[----:B------:R-:W-:Y:S02]  /*26300*/  MOV R6, 0x400 ;  /* 0x0000040000067802 */ /* 0x000fe40000000f00 */
[----:B------:R-:W-:Y:S02]  /*26310*/  SHF.L.U32 R5, R5, 0x1f, RZ ;  /* 0x0000001f05057819 */ /* 0x000fe400000006ff */
[----:B0-----:R-:W-:-:S04]  /*26320*/  LEA R11, R11, R6, 0x18 ;  /* 0x000000060b0b7211 */ /* 0x001fc800078ec0ff */
[----:B------:R-:W0:Y:S02]  /*26330*/  SYNCS.PHASECHK.TRANS64.TRYWAIT P0, [R11+URZ+0x29820], R5 ;  /* 0x029820050b0075a7 */ /* 0x000e24000800017f */
[----:B0-----:R-:W-:Y:S05]  /*26340*/  @!P0 BRA `(.L_x_2430) ;  /* 0x0000006c00248947 */ /* 0x001fea0003800000 */
.L_x_2611:
[----:B------:R-:W-:Y:S05]  /*26350*/  BSYNC B1 ;  /* 0x0000000000017941 */ /* 0x000fea0003800000 */
.L_x_2429:
        /* <DEDUP_REMOVED lines=12> */
.L_x_2612:
[----:B------:R-:W-:Y:S05]  /*26420*/  BSYNC B2 ;  /* 0x0000000000027941 */ /* 0x000fea0003800000 */
.L_x_2433:
[----:B------:R-:W-:Y:S04]  /*26430*/  BSSY B2, `(.L_x_2435) ;  /* 0x0000009000027945 */ /* 0x000fe80003800000 */
        /* <DEDUP_REMOVED lines=8> */
.L_x_2436:
[----:B------:R-:W-:Y:S05]  /*264c0*/  BSYNC B2 ;  /* 0x0000000000027941 */ /* 0x000fea0003800000 */
.L_x_2435:
        /* <DEDUP_REMOVED lines=10> */
[----:B--2---:R-:W-:Y:S01]  /*26570*/  IMAD R9, R5, 0x7800, R11 ;  /* 0x0000780005097824 */ /* 0x004fe200078e020b */
[----:B------:R-:W-:-:S03]  /*26580*/  IADD3 R5, R8, 0x29890, RZ ;  /* 0x0002989008057810 */ /* 0x000fc60007ffe0ff */
[----:B------:R-:W-:-:S07]  /*26590*/  VIADD R7, R9, 0x1a400 ;  /* 0x0001a40009077836 */ /* 0x000fce0000000000 */
.L_x_2437:
        /* <DEDUP_REMOVED lines=15> */
.L_x_2438:
        /* <DEDUP_REMOVED lines=15> */
.L_x_2439:
        /* <DEDUP_REMOVED lines=13> */
.L_x_2613:
[----:B------:R-:W-:Y:S05]  /*26850*/  BSYNC B2 ;  /* 0x0000000000027941 */ /* 0x000fea0003800000 */
.L_x_2440:
        /* <DEDUP_REMOVED lines=11> */
.L_x_2443:
[----:B------:R-:W-:Y:S05]  /*26910*/  BSYNC B2 ;  /* 0x0000000000027941 */ /* 0x000fea0003800000 */
.L_x_2442:
        /* <DEDUP_REMOVED lines=10> */
.L_x_2444:
        /* <DEDUP_REMOVED lines=10> */
.L_x_2432:
[----:B------:R-:W-:Y:S05]  /*26a60*/  BSYNC B1 ;  /* 0x0000000000017941 */ /* 0x000fea0003800000 */
.L_x_2431:
[----:B------:R-:W0:Y:S04]  /*26a70*/  LDL.LU R9, [R1+0x14] ;  /* 0x0000140001097983 */ /* 0x000e280000300800 */
[----:B------:R-:W2:Y:S01]  /*26a80*/  LDL.LU R7, [R1+0x1c] ;  /* 0x00001c0001077983 */ /* 0x000ea20000300800 */
[----:B------:R-:W-:Y:S01]  /*26a90*/  PLOP3.LUT P0, PT, PT, PT, PT, 0x8, 0x0 ;  /* 0x000000000000781c */ /* 0x000fe20003f0e170 */
[----:B0-----:R-:W-:-:S05]  /*26aa0*/  VIADD R5, R9, 0x1 ;  /* 0x0000000109057836 */ /* 0x001fca0000000000 */
[----:B------:R-:W-:-:S04]  /*26ab0*/  ISETP.NE.AND P1, PT, R5, 0x2, PT ;  /* 0x000000020500780c */ /* 0x000fc80003f25270 */
[----:B------:R-:W-:Y:S02]  /*26ac0*/  SEL R6, RZ, 0x1, P1 ;  /* 0x00000001ff067807 */ /* 0x000fe40000800000 */
[----:B------:R-:W-:Y:S02]  /*26ad0*/  SEL R5, R5, RZ, P1 ;  /* 0x000000ff05057207 */ /* 0x000fe40000800000 */
[----:B--2---:R-:W-:Y:S02]  /*26ae0*/  LOP3.LUT R7, R7, R6, RZ, 0x3c, !PT ;  /* 0x0000000607077212 */ /* 0x004fe400078e3cff */
[----:B------:R-:W-:-:S03]  /*26af0*/  IADD3 R6, R4, -0x2, RZ ;  /* 0xfffffffe04067810 */ /* 0x000fc60007ffe0ff */
[----:B------:R0:W-:Y:S01]  /*26b00*/  STL [R1+0x1c], R7 ;  /* 0x00001c0701007387 */ /* 0x0001e20000100800 */
[----:B------:R-:W-:-:S03]  /*26b10*/  ISETP.GE.AND P2, PT, R6, R3, PT ;  /* 0x000000030600720c */ /* 0x000fc60003f46270 */
[----:B------:R0:W-:Y:S10]  /*26b20*/  STL [R1+0x14], R5 ;  /* 0x0000140501007387 */ /* 0x0001f40000100800 */
[----:B0-----:R-:W-:Y:S05]  /*26b30*/  @!P2 BRA `(.L_x_2425) ;  /* 0x000000080000a947 */ /* 0x001fea0003800000 */
[C---:B------:R-:W-:Y:S02]  /*26b40*/  IMAD R8, R4.reuse, 0xa0, R20 ;  /* 0x000000a004087824 */ /* 0x040fe400078e0214 */
[----:B------:R-:W-:Y:S02]  /*26b50*/  VIADD R9, R4, 0xffffffff ;  /* 0xffffffff04097836 */ /* 0x000fe40000000000 */
[----:B------:R-:W-:-:S07]  /*26b60*/  VIADD R8, R8, 0xfffffec0 ;  /* 0xfffffec008087836 */ /* 0x000fce0000000000 */
.L_x_2459:
        /* <DEDUP_REMOVED lines=13> */
.L_x_2614:
[----:B------:R-:W-:Y:S05]  /*26c40*/  BSYNC B2 ;  /* 0x0000000000027941 */ /* 0x000fea0003800000 */
.L_x_2447:
        /* <DEDUP_REMOVED lines=9> */
.L_x_2450:
[----:B------:R-:W-:Y:S05]  /*26ce0*/  BSYNC B2 ;  /* 0x0000000000027941 */ /* 0x000fea0003800000 */
.L_x_2449:
[----:B------:R-:W2:Y:S01]  /*26cf0*/  LDL R4, [R1+0x14] ;  /* 0x0000140001047983 */ /* 0x000ea20000100800 */
[----:B------:R-:W-:Y:S01]  /*26d00*/  MOV R12, RZ ;  /* 0x000000ff000c7202 */ /* 0x000fe20000000f00 */
[----:B------:R-:W-:Y:S01]  /*26d10*/  UIADD3 UR4, UP0, UR40, 0x570, URZ ;  /* 0x0000057028047890 */ /* 0x000fe2000ff1e03f */
[----:B------:R-:W-:Y:S01]  /*26d20*/  PLOP3.LUT P1, PT, PT, PT, PT, 0x80, 0x0 ;  /* 0x000000000000781c */ /* 0x000fe20003f2f070 */
[----:B------:R-:W-:Y:S01]  /*26d30*/  UMOV UR6, 0x0 ;  /* 0x0000000000067882 */ /* 0x000fe20000000000 */
[----:B------:R-:W-:Y:S01]  /*26d40*/  R2UR UR10, R12 ;  /* 0x000000000c0a72ca */ /* 0x000fe200000e0000 */
[----:B------:R-:W-:Y:S01]  /*26d50*/  UIADD3.X UR5, URZ, UR41, URZ, UP0, !UPT ;  /* 0x000000293f057290 */ /* 0x000fe200087fe43f */
[----:B------:R-:W-:Y:S01]  /*26d60*/  UMOV UR7, 0x12f00000 ;  /* 0x12f0000000077882 */ /* 0x000fe20000000000 */
[----:B--2---:R-:W-:Y:S02]  /*26d70*/  IMAD R5, R4, 0x7800, R11 ;  /* 0x0000780004057824 */ /* 0x004fe400078e020b */
[----:B------:R-:W-:-:S02]  /*26d80*/  VIADD R4, R7, 0x29890 ;  /* 0x0002989007047836 */ /* 0x000fc40000000000 */
[----:B------:R-:W-:-:S08]  /*26d90*/  VIADD R10, R5, 0x1a400 ;  /* 0x0001a400050a7836 */ /* 0x000fd00000000000 */
.L_x_2451:
        /* <DEDUP_REMOVED lines=15> */
.L_x_2452:
        /* <DEDUP_REMOVED lines=15> */
.L_x_2453:
        /* <DEDUP_REMOVED lines=13> */
.L_x_2615:
[----:B------:R-:W-:Y:S05]  /*27050*/  BSYNC B2 ;  /* 0x0000000000027941 */ /* 0x000fea0003800000 */
.L_x_2454:
[----:B------:R-:W-:Y:S01]  /*27060*/  BSSY B2, `(.L_x_2456) ;  /* 0x000000b000027945 */ /* 0x000fe20003800000 */
[----:B------:R-:W-:Y:S01]  /*27070*/  MOV R4, 0x0 ;  /* 0x0000000000047802 */ /* 0x000fe20000000f00 */
[----:B------:R-:W-:Y:S02]  /*27080*/  IMAD.MOV.U32 R5, RZ, RZ, 0x12f00000 ;  /* 0x12f00000ff057424 */ /* 0x000fe400078e00ff */
        /* <DEDUP_REMOVED lines=8> */
.L_x_2457:
[----:B------:R-:W-:Y:S05]  /*27110*/  BSYNC B2 ;  /* 0x0000000000027941 */ /* 0x000fea0003800000 */
.L_x_2456:
        /* <DEDUP_REMOVED lines=10> */
.L_x_2458:
        /* <DEDUP_REMOVED lines=10> */
.L_x_2446:
[----:B------:R-:W-:Y:S05]  /*27260*/  BSYNC B1 ;  /* 0x0000000000017941 */ /* 0x000fea0003800000 */
.L_x_2445:
        /* <DEDUP_REMOVED lines=13> */
.L_x_2425:
[----:B------:R-:W-:Y:S05]  /*27340*/  BSYNC B0 ;  /* 0x0000000000007941 */ /* 0x000fea0003800000 */
.L_x_2424:
        /* <DEDUP_REMOVED lines=23> */
.L_x_2461:
        /* <DEDUP_REMOVED lines=23> */
.L_x_2463:
        /* <DEDUP_REMOVED lines=27> */
.L_x_2464:
        /* <DEDUP_REMOVED lines=20> */
.L_x_2465:
        /* <DEDUP_REMOVED lines=19> */
.L_x_2466:
        /* <DEDUP_REMOVED lines=14> */
[----:B0-----:R-:W-:Y:S01]  /*27b30*/  ISETP.NE.AND P0, PT, R0, 0x1, PT ;  /* 0x000000010000780c */ /* 0x001fe20003f05270 */
[----:B---3--:R-:W-:Y:S01]  /*27b40*/  IMAD.MOV.U32 R0, RZ, RZ, R6 ;  /* 0x000000ffff007224 */ /* 0x008fe200078e0006 */
[----:B-1----:R-:W0:Y:S11]  /*27b50*/  S2R R5, SR_TID.X ;  /* 0x0000000000057919 */ /* 0x002e360000002100 */
        /* <DEDUP_REMOVED lines=14> */
.L_x_2467:
        /* <DEDUP_REMOVED lines=14> */
.L_x_2468:
        /* <DEDUP_REMOVED lines=13> */
.L_x_2469:
        /* <DEDUP_REMOVED lines=24> */
.L_x_2618:
[----:B--2---:R-:W-:Y:S02]  /*27f70*/  ISETP.NE.AND P0, PT, R14, RZ, PT ;  /* 0x000000ff0e00720c */ /* 0x004fe40003f05270 */
[----:B------:R-:W-:-:S11]  /*27f80*/  PLOP3.LUT P6, PT, PT, PT, PT, 0x8, 0x0 ;  /* 0x000000000000781c */ /* 0x000fd60003fce170 */
[----:B------:R-:W-:Y:S05]  /*27f90*/  @P0 BRA `(.L_x_2471) ;  /* 0x0000000800440947 */ /* 0x000fea0003800000 */
[----:B------:R-:W-:-:S03]  /*27fa0*/  UMOV UR4, 0xffffffff ;  /* 0xffffffff00047882 */ /* 0x000fc60000000000 */
[----:B------:R-:W-:Y:S05]  /*27fb0*/  BRA.DIV UR4, `(.L_x_2472) ;  /* 0x0000005204a07947 */ /* 0x000fea000b800000 */
[----:B------:R-:W-:-:S13]  /*27fc0*/  ELECT P6, URZ, PT ;  /* 0x00000000003f782f */ /* 0x000fda00038c0000 */
.L_x_2621:
[----:B------:R-:W-:Y:S05]  /*27fd0*/  @!P6 BRA `(.L_x_2473) ;  /* 0x000000040098e947 */ /* 0x000fea0003800000 */
[----:B------:R-:W-:Y:S02]  /*27fe0*/  ISETP.NE.U32.AND P0, PT, R6, RZ, PT ;  /* 0x000000ff0600720c */ /* 0x000fe40003f05070 */
[----:B-1----:R-:W-:Y:S02]  /*27ff0*/  IADD3 R5, R19, -0x1, RZ ;  /* 0xffffffff13057810 */ /* 0x002fe40007ffe0ff */
[----:B------:R-:W-:-:S13]  /*28000*/  ISETP.NE.AND.EX P0, PT, R7, RZ, PT, P0 ;  /* 0x000000ff0700720c */ /* 0x000fda0003f05300 */
        /* <DEDUP_REMOVED lines=19> */
.L_x_2474:
[----:B-1----:R-:W2:Y:S01]  /*28140*/  LDL R6, [R1+0x10] ;  /* 0x0000100001067983 */ /* 0x002ea20000100800 */
[----:B------:R-:W-:-:S03]  /*28150*/  MOV R9, 0x400 ;  /* 0x0000040000097802 */ /* 0x000fc60000000f00 */
[----:B------:R-:W3:Y:S01]  /*28160*/  LDL R7, [R1+0x18] ;  /* 0x0000180001077983 */ /* 0x000ee20000100800 */
[----:B------:R-:W1:Y:S01]  /*28170*/  S2R R10, SR_CgaCtaId ;  /* 0x00000000000a7919 */ /* 0x000e620000008800 */
[----:B------:R-:W4:Y:S01]  /*28180*/  S2R R8, SR_TID.X ;  /* 0x0000000000087919 */ /* 0x000f220000002100 */
[----:B-1----:R-:W-:Y:S02]  /*28190*/  LEA R9, R10, R9, 0x18 ;  /* 0x000000090a097211 */ /* 0x002fe400078ec0ff */
[----:B----4-:R-:W-:-:S04]  /*281a0*/  LOP3.LUT R8, R8, 0x7f, RZ, 0xc0, !PT ;  /* 0x0000007f08087812 */ /* 0x010fc800078ec0ff */
[----:B------:R-:W-:Y:S02]  /*281b0*/  ISETP.NE.AND P0, PT, R8, RZ, PT ;  /* 0x000000ff0800720c */ /* 0x000fe40003f05270 */
[----:B--2---:R-:W-:Y:S02]  /*281c0*/  LEA R6, R6, R9, 0x3 ;  /* 0x0000000906067211 */ /* 0x004fe400078e18ff */
[----:B---3--:R-:W-:-:S04]  /*281d0*/  SHF.L.U32 R7, R7, 0x1f, RZ ;  /* 0x0000001f07077819 */ /* 0x008fc800000006ff */
[----:B------:R-:W1:Y:S02]  /*281e0*/  SYNCS.PHASECHK.TRANS64.TRYWAIT P2, [R6+URZ+0x29880], R7 ;  /* 0x02988007060075a7 */ /* 0x000e64000804017f */
[----:B-1----:R-:W-:Y:S05]  /*281f0*/  @!P2 BRA `(.L_x_2475) ;  /* 0x000000500030a947 */ /* 0x002fea0003800000 */
.L_x_2622:
        /* <DEDUP_REMOVED lines=8> */
.L_x_2476:
        /* <DEDUP_REMOVED lines=22> */
.L_x_2623:
        /* <DEDUP_REMOVED lines=8> */
.L_x_2478:
        /* <DEDUP_REMOVED lines=30> */
.L_x_2473:
        /* <DEDUP_REMOVED lines=39> */
.L_x_2471:
        /* <DEDUP_REMOVED lines=8> */
[----:B------:R-:W-:-:S04]  /*28930*/  LOP3.LUT R3, R3, 0xfffffffe, RZ, 0xc0, !PT ;  /* 0xfffffffe03037812 */ /* 0x000fc800078ec0ff */
[----:B------:R-:W-:-:S04]  /*28940*/  IADD3 R3, R6, -R3, RZ ;  /* 0x8000000306037210 */ /* 0x000fc80007ffe0ff */
[----:B------:R-:W-:-:S04]  /*28950*/  SHF.L.U32 R3, R3, 0x1f, RZ ;  /* 0x0000001f03037819 */ /* 0x000fc800000006ff */
[----:B------:R-:W2:Y:S02]  /*28960*/  SYNCS.PHASECHK.TRANS64.TRYWAIT P0, [R4+URZ+0x29820], R3 ;  /* 0x02982003040075a7 */ /* 0x000ea4000800017f */
[----:B-12---:R-:W-:Y:S05]  /*28970*/  @!P0 BRA `(.L_x_2480) ;  /* 0x0000004800788947 */ /* 0x006fea0003800000 */
.L_x_2624:
[----:B------:R-:W-:Y:S05]  /*28980*/  BSYNC B0 ;  /* 0x0000000000007941 */ /* 0x000fea0003800000 */
.L_x_2479:
[----:B------:R-:W-:-:S13]  /*28990*/  ISETP.GE.AND P0, PT, R19, 0x2, PT ;  /* 0x000000021300780c */ /* 0x000fda0003f06270 */
[----:B------:R-:W-:Y:S05]  /*289a0*/  @!P0 BRA `(.L_x_2481) ;  /* 0x0000001000508947 */ /* 0x000fea0003800000 */
[----:B------:R2:W5:Y:S01]  /*289b0*/  LDL.LU R6, [R1+0x10] ;  /* 0x0000100001067983 */ /* 0x0005620000300800 */
[----:B------:R-:W-:-:S03]  /*289c0*/  VIADD R20, R19, 0xfffffffe ;  /* 0xfffffffe13147836 */ /* 0x000fc60000000000 */
[----:B------:R2:W5:Y:S04]  /*289d0*/  LDL.LU R7, [R1+0x18] ;  /* 0x0000180001077983 */ /* 0x0005680000300800 */
.L_x_2503:
[----:B-1---5:R-:W-:Y:S01]  /*289e0*/  VIADD R4, R6, 0x1 ;  /* 0x0000000106047836 */ /* 0x022fe20000000000 */
[----:B------:R-:W-:Y:S05]  /*289f0*/  YIELD ;  /* 0x0000000000007946 */ /* 0x000fea0003800000 */
[----:B------:R-:W-:Y:S01]  /*28a00*/  ISETP.NE.AND P0, PT, R4, 0x2, PT ;  /* 0x000000020400780c */ /* 0x000fe20003f05270 */
[----:B------:R-:W-:Y:S03]  /*28a10*/  BSSY B0, `(.L_x_2482) ;  /* 0x0000094000007945 */ /* 0x000fe60003800000 */
[----:B---3--:R-:W-:-:S02]  /*28a20*/  SEL R3, RZ, 0x1, P0 ;  /* 0x00000001ff037807 */ /* 0x008fc40000000000 */
[----:B------:R-:W-:Y:S02]  /*28a30*/  SEL R10, R4, RZ, P0 ;  /* 0x000000ff040a7207 */ /* 0x000fe40000000000 */
        /* <DEDUP_REMOVED lines=12> */
[----:B------:R-:W2:Y:S01]  /*28b00*/  LDL R11, [R1+0x24] ;  /* 0x00002400010b7983 */ /* 0x000ea20000100800 */
[----:B----4-:R-:W-:-:S13]  /*28b10*/  ISETP.NE.AND P0, PT, R5, 0x1, PT ;  /* 0x000000010500780c */ /* 0x010fda0003f05270 */
[----:B------:R-:W4:Y:S02]  /*28b20*/  @P0 LDC.64 R2, c[0x0][0x420] ;  /* 0x00010800ff020b82 */ /* 0x000f240000000a00 */
[----:B----4-:R-:W-:-:S04]  /*28b30*/  @P0 IMAD.HI.U32 R4, R20, R2, RZ ;  /* 0x0000000214040227 */ /* 0x010fc800078e00ff */
[----:B------:R-:W-:Y:S01]  /*28b40*/  IMAD.MOV.U32 R2, RZ, RZ, R20 ;  /* 0x000000ffff027224 */ /* 0x000fe200078e0014 */
[----:B------:R-:W-:-:S04]  /*28b50*/  @P0 SHF.R.U32.HI R2, RZ, R3, R4 ;  /* 0x00000003ff020219 */ /* 0x000fc80000011604 */
[----:B------:R-:W-:Y:S02]  /*28b60*/  SHF.R.S32.HI R3, RZ, 0x1f, R2 ;  /* 0x0000001fff037819 */ /* 0x000fe40000011402 */
[----:B------:R-:W-:-:S05]  /*28b70*/  IADD3 R8, -R2, RZ, RZ ;  /* 0x000000ff02087210 */ /* 0x000fca0007ffe1ff */
[----:B------:R-:W-:Y:S02]  /*28b80*/  IMAD R8, R5, R8, R20 ;  /* 0x0000000805087224 */ /* 0x000fe400078e0214 */
[----:B---3--:R-:W-:-:S04]  /*28b90*/  IMAD R4, R12, UR6, RZ ;  /* 0x000000060c047c24 */ /* 0x008fc8000f8e02ff */
[C---:B--2---:R-:W-:Y:S02]  /*28ba0*/  IMAD R4, R11.reuse, UR7, R4 ;  /* 0x000000070b047c24 */ /* 0x044fe4000f8e0204 */
[----:B------:R-:W-:-:S04]  /*28bb0*/  IMAD.WIDE.U32 R2, R11, UR6, R2 ;  /* 0x000000060b027c25 */ /* 0x000fc8000f8e0002 */
[----:B------:R-:W-:Y:S01]  /*28bc0*/  IMAD.IADD R3, R4, 0x1, R3 ;  /* 0x0000000104037824 */ /* 0x000fe200078e0203 */
[----:B------:R-:W-:-:S04]  /*28bd0*/  LEA R4, P0, R2, UR4, 0x2 ;  /* 0x0000000402047c11 */ /* 0x000fc8000f8010ff */
[----:B------:R-:W-:-:S05]  /*28be0*/  LEA.HI.X R5, R2, UR5, R3, 0x2, P0 ;  /* 0x0000000502057c11 */ /* 0x000fca00080f1403 */
[----:B------:R3:W5:Y:S04]  /*28bf0*/  LDG.E R2, desc[UR54][R4.64] ;  /* 0x0000003604027981 */ /* 0x000768000c1e1900 */
.L_x_2484:
[----:B---3--:R-:W3:Y:S01]  /*28c00*/  S2R R4, SR_CgaCtaId ;  /* 0x0000000000047919 */ /* 0x008ee20000008800 */
[----:B------:R-:W-:Y:S01]  /*28c10*/  MOV R3, 0x400 ;  /* 0x0000040000037802 */ /* 0x000fe20000000f00 */
[----:B------:R-:W-:Y:S01]  /*28c20*/  BSSY B1, `(.L_x_2485) ;  /* 0x0000009000017945 */ /* 0x000fe20003800000 */
[----:B------:R-:W4:Y:S02]  /*28c30*/  S2R R5, SR_TID.X ;  /* 0x0000000000057919 */ /* 0x000f240000002100 */
[----:B---3--:R-:W-:Y:S02]  /*28c40*/  LEA R3, R4, R3, 0x18 ;  /* 0x0000000304037211 */ /* 0x008fe400078ec0ff */
[----:B----4-:R-:W-:-:S03]  /*28c50*/  LOP3.LUT R5, R5, 0x7f, RZ, 0xc0, !PT ;  /* 0x0000007f05057812 */ /* 0x010fc600078ec0ff */
[----:B------:R-:W-:Y:S01]  /*28c60*/  IMAD R4, R10, 0x8, R3 ;  /* 0x000000080a047824 */ /* 0x000fe200078e0203 */
[----:B------:R-:W-:Y:S02]  /*28c70*/  SHF.L.U32 R3, R9, 0x1f, RZ ;  /* 0x0000001f09037819 */ /* 0x000fe400000006ff */
[----:B------:R-:W-:Y:S02]  /*28c80*/  ISETP.NE.AND P2, PT, R5, RZ, PT ;  /* 0x000000ff0500720c */ /* 0x000fe40003f45270 */
[----:B------:R-:W3:Y:S02]  /*28c90*/  SYNCS.PHASECHK.TRANS64.TRYWAIT P0, [R4+URZ+0x29880], R3 ;  /* 0x02988003040075a7 */ /* 0x000ee4000800017f */
[----:B---3--:R-:W-:Y:S09]  /*28ca0*/  @!P0 BRA `(.L_x_2486) ;  /* 0x0000004400cc8947 */ /* 0x008ff20003800000 */
.L_x_2625:
[----:B------:R-:W-:Y:S05]  /*28cb0*/  BSYNC B1 ;  /* 0x0000000000017941 */ /* 0x000fea0003800000 */
.L_x_2485:
[----:B------:R-:W-:Y:S04]  /*28cc0*/  BSSY B1, `(.L_x_2487) ;  /* 0x0000009000017945 */ /* 0x000fe80003800000 */
[----:B------:R-:W-:Y:S05]  /*28cd0*/  @P2 BRA `(.L_x_2488) ;  /* 0x00000000001c2947 */ /* 0x000fea0003800000 */
[----:B------:R-:W1:Y:S02]  /*28ce0*/  S2R R5, SR_TID.X ;  /* 0x0000000000057919 */ /* 0x000e640000002100 */
[----:B-1----:R-:W-:Y:S01]  /*28cf0*/  LOP3.LUT R9, R5, 0x1f, RZ, 0xc0, !PT ;  /* 0x0000001f05097812 */ /* 0x002fe200078ec0ff */
[----:B------:R-:W-:-:S03]  /*28d00*/  IMAD.MOV.U32 R5, RZ, RZ, 0x5000 ;  /* 0x00005000ff057424 */ /* 0x000fc600078e00ff */
[----:B------:R-:W-:Y:S01]  /*28d10*/  ISETP.NE.AND P0, PT, R9, RZ, PT ;  /* 0x000000ff0900720c */ /* 0x000fe20003f05270 */
[----:B------:R4:W-:-:S12]  /*28d20*/  SYNCS.ARRIVE.TRANS64 RZ, [R4+URZ+0x29870], R5 ;  /* 0x0298700504ff79a7 */ /* 0x0009d8000800003f */
[----:B----4-:R-:W-:Y:S05]  /*28d30*/  @!P0 BRA `(.L_x_2488) ;  /* 0x0000000000048947 */ /* 0x010fea0003800000 */
[----:B------:R-:W-:Y:S01]  /*28d40*/  BPT.TRAP 0x1 ;  /* 0x000000040000795c */ /* 0x000fe20000300000 */
.L_x_2488:
[----:B------:R-:W-:Y:S05]  /*28d50*/  BSYNC B1 ;  /* 0x0000000000017941 */ /* 0x000fea0003800000 */
.L_x_2487:
[----:B-1----:R-:W4:Y:S04]  /*28d60*/  LDL R9, [R1+0x10] ;  /* 0x0000100001097983 */ /* 0x002f280000100800 */
[----:B------:R-:W2:Y:S01]  /*28d70*/  LDL R5, [R1+0x2c] ;  /* 0x00002c0001057983 */ /* 0x000ea20000100800 */
[----:B------:R-:W-:Y:S01]  /*28d80*/  MOV R10, 0x400 ;  /* 0x00000400000a7802 */ /* 0x000fe20000000f00 */
[----:B------:R-:W-:Y:S01]  /*28d90*/  IMAD.MOV.U32 R12, RZ, RZ, RZ ;  /* 0x000000ffff0c7224 */ /* 0x000fe200078e00ff */
[----:B------:R-:W-:Y:S01]  /*28da0*/  UIADD3 UR4, UP0, UR40, 0x470, URZ ;  /* 0x0000047028047890 */ /* 0x000fe2000ff1e03f */
[----:B------:R-:W1:Y:S01]  /*28db0*/  S2R R11, SR_CgaCtaId ;  /* 0x00000000000b7919 */ /* 0x000e620000008800 */
[----:B------:R-:W-:Y:S01]  /*28dc0*/  PLOP3.LUT P0, PT, PT, PT, PT, 0x80, 0x0 ;  /* 0x000000000000781c */ /* 0x000fe20003f0f070 */
[----:B------:R-:W-:Y:S01]  /*28dd0*/  UMOV UR6, 0x0 ;  /* 0x0000000000067882 */ /* 0x000fe20000000000 */
[----:B------:R-:W-:Y:S01]  /*28de0*/  R2UR UR10, R12 ;  /* 0x000000000c0a72ca */ /* 0x000fe200000e0000 */
[----:B------:R-:W-:Y:S01]  /*28df0*/  UIADD3.X UR5, URZ, UR41, URZ, UP0, !UPT ;  /* 0x000000293f057290 */ /* 0x000fe200087fe43f */
[----:B------:R-:W-:Y:S01]  /*28e00*/  UMOV UR7, 0x14f00000 ;  /* 0x14f0000000077882 */ /* 0x000fe20000000000 */
[----:B-1----:R-:W-:-:S05]  /*28e10*/  LEA R10, R11, R10, 0x18 ;  /* 0x0000000a0b0a7211 */ /* 0x002fca00078ec0ff */
[----:B----4-:R-:W-:Y:S02]  /*28e20*/  IMAD R9, R9, 0x5000, R10 ;  /* 0x0000500009097824 */ /* 0x010fe400078e020a */
[----:B--2---:R-:W-:-:S03]  /*28e30*/  IMAD R5, R8, 0xa0, R5 ;  /* 0x000000a008057824 */ /* 0x004fc600078e0205 */
[----:B------:R-:W-:Y:S01]  /*28e40*/  IADD3 R8, R9, 0xa400, RZ ;  /* 0x0000a40009087810 */ /* 0x000fe20007ffe0ff */
[----:B------:R-:W-:-:S07]  /*28e50*/  VIADD R9, R4, 0x29870 ;  /* 0x0002987004097836 */ /* 0x000fce0000000000 */
.L_x_2489:
        /* <DEDUP_REMOVED lines=13> */
.L_x_2626:
[----:B------:R-:W-:Y:S05]  /*28f30*/  BSYNC B1 ;  /* 0x0000000000017941 */ /* 0x000fea0003800000 */
.L_x_2490:
[----:B------:R-:W-:Y:S01]  /*28f40*/  BSSY B1, `(.L_x_2492) ;  /* 0x000000b000017945 */ /* 0x000fe20003800000 */
[----:B------:R-:W-:Y:S02]  /*28f50*/  IMAD.MOV.U32 R10, RZ, RZ, 0x0 ;  /* 0x00000000ff0a7424 */ /* 0x000fe400078e00ff */
[----:B------:R-:W-:Y:S01]  /*28f60*/  IMAD.MOV.U32 R11, RZ, RZ, 0x14f00000 ;  /* 0x14f00000ff0b7424 */ /* 0x000fe200078e00ff */
[----:B------:R-:W-:Y:S06]  /*28f70*/  @P2 BRA `(.L_x_2493) ;  /* 0x00000000001c2947 */ /* 0x000fec0003800000 */
[----:B------:R-:W2:Y:S01]  /*28f80*/  S2R R8, SR_TID.X ;  /* 0x0000000000087919 */ /* 0x000ea20000002100 */
[----:B-1-3--:R-:W-:-:S04]  /*28f90*/  IMAD.MOV.U32 R3, RZ, RZ, 0x7800 ;  /* 0x00007800ff037424 */ /* 0x00afc800078e00ff */
[----:B------:R4:W-:Y:S01]  /*28fa0*/  SYNCS.ARRIVE.TRANS64 RZ, [R4+URZ+0x29830], R3 ;  /* 0x0298300304ff79a7 */ /* 0x0009e2000800003f */
[----:B--2---:R-:W-:-:S04]  /*28fb0*/  LOP3.LUT R8, R8, 0x1f, RZ, 0xc0, !PT ;  /* 0x0000001f08087812 */ /* 0x004fc800078ec0ff */
[----:B------:R-:W-:-:S13]  /*28fc0*/  ISETP.NE.AND P0, PT, R8, RZ, PT ;  /* 0x000000ff0800720c */ /* 0x000fda0003f05270 */
[----:B----4-:R-:W-:Y:S05]  /*28fd0*/  @!P0 BRA `(.L_x_2493) ;  /* 0x0000000000048947 */ /* 0x010fea0003800000 */
[----:B------:R-:W-:Y:S01]  /*28fe0*/  BPT.TRAP 0x1 ;  /* 0x000000040000795c */ /* 0x000fe20000300000 */
.L_x_2493:
[----:B------:R-:W-:Y:S05]  /*28ff0*/  BSYNC B1 ;  /* 0x0000000000017941 */ /* 0x000fea0003800000 */
.L_x_2492:
[----:B-1-3--:R-:W2:Y:S01]  /*29000*/  LDL R3, [R1+0x10] ;  /* 0x0000100001037983 */ /* 0x00aea20000100800 */
[----:B------:R-:W-:Y:S01]  /*29010*/  MOV R8, 0x400 ;  /* 0x0000040000087802 */ /* 0x000fe20000000f00 */
[----:B------:R-:W-:Y:S01]  /*29020*/  UIADD3 UR4, UP0, UR40, 0x370, URZ ;  /* 0x0000037028047890 */ /* 0x000fe2000ff1e03f */
[----:B------:R-:W-:Y:S01]  /*29030*/  R2UR UR10, R12 ;  /* 0x000000000c0a72ca */ /* 0x000fe200000e0000 */
[----:B------:R-:W1:Y:S01]  /*29040*/  S2R R9, SR_CgaCtaId ;  /* 0x0000000000097919 */ /* 0x000e620000008800 */
[----:B------:R-:W-:Y:S01]  /*29050*/  R2UR UR6, R10 ;  /* 0x000000000a0672ca */ /* 0x000fe200000e0000 */
[----:B------:R-:W-:Y:S01]  /*29060*/  UIADD3.X UR5, URZ, UR41, URZ, UP0, !UPT ;  /* 0x000000293f057290 */ /* 0x000fe200087fe43f */
[----:B------:R-:W-:Y:S02]  /*29070*/  R2UR UR7, R11 ;  /* 0x000000000b0772ca */ /* 0x000fe400000e0000 */
[----:B------:R-:W-:Y:S02]  /*29080*/  PLOP3.LUT P0, PT, PT, PT, PT, 0x80, 0x0 ;  /* 0x000000000000781c */ /* 0x000fe40003f0f070 */
[----:B------:R-:W-:-:S02]  /*29090*/  IADD3 R4, R4, 0x29830, RZ ;  /* 0x0002983004047810 */ /* 0x000fc40007ffe0ff */
[----:B-1----:R-:W-:-:S05]  /*290a0*/  LEA R8, R9, R8, 0x18 ;  /* 0x0000000809087211 */ /* 0x002fca00078ec0ff */
[----:B--2---:R-:W-:-:S04]  /*290b0*/  IMAD R3, R3, 0x7800, R8 ;  /* 0x0000780003037824 */ /* 0x004fc800078e0208 */
[----:B------:R-:W-:-:S07]  /*290c0*/  VIADD R8, R3, 0x1a400 ;  /* 0x0001a40003087836 */ /* 0x000fce0000000000 */
.L_x_2494:
        /* <DEDUP_REMOVED lines=15> */
.L_x_2495:
        /* <DEDUP_REMOVED lines=15> */
.L_x_2496:
        /* <DEDUP_REMOVED lines=10> */
.L_x_2483:
[----:B------:R-:W-:Y:S05]  /*29350*/  BSYNC B0 ;  /* 0x0000000000007941 */ /* 0x000fea0003800000 */
.L_x_2482:
[----:B------:R-:W-:-:S06]  /*29360*/  UISETP.NE.AND UP0, UPT, UR37, 0x3, UPT ;  /* 0x000000032500788c */ /* 0x000fcc000bf05270 */
[----:B------:R-:W-:-:S13]  /*29370*/  PLOP3.LUT P0, PT, PT, PT, UP0, 0x80, 0x0 ;  /* 0x000000000000781c */ /* 0x000fda0003f0f008 */
[----:B------:R-:W-:Y:S05]  /*29380*/  @!P0 BRA `(.L_x_2497) ;  /* 0x0000000000048947 */ /* 0x000fea0003800000 */
[----:B------:R-:W-:Y:S01]  /*29390*/  BPT.TRAP 0x1 ;  /* 0x000000040000795c */ /* 0x000fe20000300000 */
.L_x_2497:
[----:B------:R-:W3:Y:S01]  /*293a0*/  S2R R5, SR_CgaCtaId ;  /* 0x0000000000057919 */ /* 0x000ee20000008800 */
[----:B------:R-:W-:Y:S01]  /*293b0*/  IMAD.U32 R3, RZ, RZ, UR39 ;  /* 0x00000027ff037e24 */ /* 0x000fe2000f8e00ff */
[----:B------:R-:W-:Y:S01]  /*293c0*/  MOV R4, 0x400 ;  /* 0x0000040000047802 */ /* 0x000fe20000000f00 */
[----:B------:R-:W-:Y:S03]  /*293d0*/  BSSY B0, `(.L_x_2498) ;  /* 0x0000009000007945 */ /* 0x000fe60003800000 */
[----:B------:R-:W-:Y:S02]  /*293e0*/  ISETP.NE.AND P0, PT, R3, 0x3, PT ;  /* 0x000000030300780c */ /* 0x000fe40003f05270 */
[----:B------:R-:W-:-:S04]  /*293f0*/  LOP3.LUT R3, R7, 0x1, RZ, 0x3c, !PT ;  /* 0x0000000107037812 */ /* 0x000fc800078e3cff */
[----:B------:R-:W-:Y:S02]  /*29400*/  SHF.L.U32 R3, R3, 0x1f, RZ ;  /* 0x0000001f03037819 */ /* 0x000fe400000006ff */
[----:B---3--:R-:W-:-:S04]  /*29410*/  LEA R4, R5, R4, 0x18 ;  /* 0x0000000405047211 */ /* 0x008fc800078ec0ff */
[----:B------:R-:W-:-:S04]  /*29420*/  LEA R4, R6, R4, 0x3 ;  /* 0x0000000406047211 */ /* 0x000fc800078e18ff */
[----:B------:R-:W3:Y:S01]  /*29430*/  SYNCS.PHASECHK.TRANS64.TRYWAIT P2, [R4+URZ+0x29870], R3 ;  /* 0x02987003040075a7 */ /* 0x000ee2000804017f */
[----:B------:R4:W-:Y:S02]  /*29440*/  STL [R1+0x4], R4 ;  /* 0x0000040401007387 */ /* 0x0009e40000100800 */
[----:B---34-:R-:W-:Y:S05]  /*29450*/  @!P2 BRA `(.L_x_2499) ;  /* 0x000000400008a947 */ /* 0x018fea0003800000 */
.L_x_2627:
[----:B------:R-:W-:Y:S05]  /*29460*/  BSYNC B0 ;  /* 0x0000000000007941 */ /* 0x000fea0003800000 */
.L_x_2498:
[----:B------:R-:W-:Y:S05]  /*29470*/  @!P0 BRA `(.L_x_2500) ;  /* 0x0000000000048947 */ /* 0x000fea0003800000 */
[----:B------:R-:W-:Y:S01]  /*29480*/  BPT.TRAP 0x1 ;  /* 0x000000040000795c */ /* 0x000fe20000300000 */
.L_x_2500:
[----:B---3--:R-:W3:Y:S01]  /*29490*/  LDL R4, [R1+0x4] ;  /* 0x0000040001047983 */ /* 0x008ee20000100800 */
[----:B------:R-:W-:Y:S01]  /*294a0*/  SHF.L.U32 R3, R7, 0x1f, RZ ;  /* 0x0000001f07037819 */ /* 0x000fe200000006ff */
[----:B------:R-:W-:-:S03]  /*294b0*/  IMAD R12, R6, 0x5000, RZ ;  /* 0x00005000060c7824 */ /* 0x000fc600078e02ff */
[----:B---3--:R-:W3:Y:S02]  /*294c0*/  SYNCS.PHASECHK.TRANS64.TRYWAIT P2, [R4+URZ+0x29860], R3 ;  /* 0x02986003040075a7 */ /* 0x008ee4000804017f */
[----:B---3--:R-:W-:Y:S05]  /*294d0*/  @!P2 BRA `(.L_x_2501) ;  /* 0x000000400000a947 */ /* 0x008fea0003800000 */
.L_x_2628:
[----:B---3--:R-:W3:Y:S04]  /*294e0*/  LDL R4, [R1+0x34] ;  /* 0x0000340001047983 */ /* 0x008ee80000100800 */
[----:B------:R-:W4:Y:S01]  /*294f0*/  LDL R15, [R1+0x30] ;  /* 0x00003000010f7983 */ /* 0x000f220000100800 */
[----:B------:R-:W-:Y:S01]  /*29500*/  MOV R13, 0x400 ;  /* 0x00000400000d7802 */ /* 0x000fe20000000f00 */
[----:B------:R-:W-:Y:S05]  /*29510*/  WARPSYNC.ALL ;  /* 0x0000000000007948 */ /* 0x000fea0003800000 */
[----:B------:R-:W5:Y:S01]  /*29520*/  S2R R14, SR_CgaCtaId ;  /* 0x00000000000e7919 */ /* 0x000f620000008800 */
[----:B------:R-:W-:Y:S01]  /*29530*/  IMAD.MOV.U32 R16, RZ, RZ, 0x40 ;  /* 0x00000040ff107424 */ /* 0x000fe200078e00ff */
[----:B-1----:R-:W1:Y:S01]  /*29540*/  S2R R9, SR_TID.X ;  /* 0x0000000000097919 */ /* 0x002e620000002100 */
[----:B-----5:R-:W-:-:S02]  /*29550*/  LEA R13, R14, R13, 0x18 ;  /* 0x0000000d0e0d7211 */ /* 0x020fc400078ec0ff */
[----:B-1----:R-:W-:-:S04]  /*29560*/  LOP3.LUT P2, RZ, R9, 0x4, RZ, 0xc0, !PT ;  /* 0x0000000409ff7812 */ /* 0x002fc8000784c0ff */
        /* <DEDUP_REMOVED lines=77> */
.L_x_2502:
        /* <DEDUP_REMOVED lines=11> */
.L_x_2481:
[----:B------:R-:W-:Y:S04]  /*29af0*/  BSSY B0, `(.L_x_2504) ;  /* 0x000000f000007945 */ /* 0x000fe80003800000 */
[----:B------:R-:W-:Y:S05]  /*29b00*/  @P1 BRA `(.L_x_2505) ;  /* 0x0000000000341947 */ /* 0x000fea0003800000 */
[----:B------:R-:W4:Y:S01]  /*29b10*/  S2R R5, SR_LANEID ;  /* 0x0000000000057919 */ /* 0x000f220000000000 */
[----:B------:R-:W-:Y:S01]  /*29b20*/  VOTEU.ANY UR4, UPT, PT ;  /* 0x0000000000047886 */ /* 0x000fe200038e0100 */
[----:B-1-3--:R-:W1:Y:S01]  /*29b30*/  LDC.64 R2, c[0x0][0xc38] ;  /* 0x00030e00ff027b82 */ /* 0x00ae620000000a00 */
[----:B------:R-:W4:Y:S02]  /*29b40*/  FLO.U32 R0, UR4 ;  /* 0x0000000400007d00 */ /* 0x000f2400080e0000 */
[----:B----4-:R-:W-:-:S06]  /*29b50*/  ISETP.EQ.U32.AND P0, PT, R0, R5, PT ;  /* 0x000000050000720c */ /* 0x010fcc0003f02070 */
[----:B------:R-:W1:Y:S07]  /*29b60*/  POPC R5, UR4 ;  /* 0x0000000400057d09 */ /* 0x000e6e0008000000 */
[----:B-1----:R-:W3:Y:S01]  /*29b70*/  @P0 ATOMG.E.ADD.STRONG.GPU PT, R3, desc[UR54][R2.64], R5 ;  /* 0x00000005020309a8 */ /* 0x002ee200081ee1f6 */
[----:B------:R-:W1:Y:S02]  /*29b80*/  S2R R4, SR_LTMASK ;  /* 0x0000000000047919 */ /* 0x000e640000003900 */
[----:B-1----:R-:W-:-:S04]  /*29b90*/  LOP3.LUT R4, R4, UR4, RZ, 0xc0, !PT ;  /* 0x0000000404047c12 */ /* 0x002fc8000f8ec0ff */
[----:B-----5:R-:W1:Y:S01]  /*29ba0*/  POPC R7, R4 ;  /* 0x0000000400077309 */ /* 0x020e620000000000 */
[----:B---3--:R-:W1:Y:S02]  /*29bb0*/  SHFL.IDX PT, R0, R3, R0, 0x1f ;  /* 0x00001f0003007589 */ /* 0x008e6400000e0000 */
[----:B-1----:R-:W-:-:S05]  /*29bc0*/  IADD3 R0, R0, UR38, R7 ;  /* 0x0000002600007c10 */ /* 0x002fca000fffe007 */
[----:B------:R4:W-:Y:S02]  /*29bd0*/  STL [R1], R0 ;  /* 0x0000000001007387 */ /* 0x0009e40000100800 */
.L_x_2505:
[----:B------:R-:W-:Y:S05]  /*29be0*/  BSYNC B0 ;  /* 0x0000000000007941 */ /* 0x000fea0003800000 */
.L_x_2504:
[----:B------:R-:W-:-:S06]  /*29bf0*/  UISETP.NE.AND UP0, UPT, UR37, 0x3, UPT ;  /* 0x000000032500788c */ /* 0x000fcc000bf05270 */
[----:B------:R-:W-:-:S13]  /*29c00*/  PLOP3.LUT P0, PT, PT, PT, UP0, 0x80, 0x0 ;  /* 0x000000000000781c */ /* 0x000fda0003f0f008 */
[----:B------:R-:W-:Y:S05]  /*29c10*/  @!P0 BRA `(.L_x_2506) ;  /* 0x0000000000048947 */ /* 0x000fea0003800000 */
[----:B------:R-:W-:Y:S01]  /*29c20*/  BPT.TRAP 0x1 ;  /* 0x000000040000795c */ /* 0x000fe20000300000 */
.L_x_2506:
[----:B-1-3--:R-:W3:Y:S04]  /*29c30*/  LDL R3, [R1+0x18] ;  /* 0x0000180001037983 */ /* 0x00aee80000100800 */
[----:B----4-:R-:W4:Y:S01]  /*29c40*/  LDL R0, [R1+0x10] ;  /* 0x0000100001007983 */ /* 0x010f220000100800 */
[----:B------:R-:W1:Y:S01]  /*29c50*/  S2R R4, SR_CgaCtaId ;  /* 0x0000000000047919 */ /* 0x000e620000008800 */
[----:B------:R-:W-:-:S04]  /*29c60*/  MOV R2, 0x400 ;  /* 0x0000040000027802 */ /* 0x000fc80000000f00 */
[----:B-1----:R-:W-:Y:S01]  /*29c70*/  LEA R2, R4, R2, 0x18 ;  /* 0x0000000204027211 */ /* 0x002fe200078ec0ff */
[----:B------:R-:W-:Y:S01]  /*29c80*/  BSSY B0, `(.L_x_2507) ;  /* 0x0000008000007945 */ /* 0x000fe20003800000 */
[----:B---3--:R-:W-:-:S04]  /*29c90*/  LOP3.LUT R3, R3, 0x1, RZ, 0x3c, !PT ;  /* 0x0000000103037812 */ /* 0x008fc800078e3cff */
[----:B------:R-:W-:Y:S02]  /*29ca0*/  SHF.L.U32 R3, R3, 0x1f, RZ ;  /* 0x0000001f03037819 */ /* 0x000fe400000006ff */
[----:B----4-:R-:W-:-:S04]  /*29cb0*/  LEA R20, R0, R2, 0x3 ;  /* 0x0000000200147211 */ /* 0x010fc800078e18ff */
[----:B------:R-:W1:Y:S01]  /*29cc0*/  SYNCS.PHASECHK.TRANS64.TRYWAIT P0, [R20+URZ+0x29870], R3 ;  /* 0x02987003140075a7 */ /* 0x000e62000800017f */
[----:B------:R-:W-:-:S05]  /*29cd0*/  IMAD.U32 R0, RZ, RZ, UR39 ;  /* 0x00000027ff007e24 */ /* 0x000fca000f8e00ff */
[----:B------:R-:W-:Y:S01]  /*29ce0*/  ISETP.NE.AND P2, PT, R0, 0x3, PT ;  /* 0x000000030000780c */ /* 0x000fe20003f45270 */
[----:B-1----:R-:W-:-:S12]  /*29cf0*/  @!P0 BRA `(.L_x_2508) ;  /* 0x0000003800108947 */ /* 0x002fd80003800000 */
.L_x_2629:
[----:B------:R-:W-:Y:S05]  /*29d00*/  BSYNC B0 ;  /* 0x0000000000007941 */ /* 0x000fea0003800000 */
.L_x_2507:
[----:B------:R-:W-:Y:S05]  /*29d10*/  @!P2 BRA `(.L_x_2509) ;  /* 0x000000000004a947 */ /* 0x000fea0003800000 */
[----:B------:R-:W-:Y:S01]  /*29d20*/  BPT.TRAP 0x1 ;  /* 0x000000040000795c */ /* 0x000fe20000300000 */
.L_x_2509:
[----:B------:R-:W1:Y:S02]  /*29d30*/  LDL R0, [R1+0x18] ;  /* 0x0000180001007983 */ /* 0x000e640000100800 */
[----:B-1----:R-:W-:-:S04]  /*29d40*/  SHF.L.U32 R3, R0, 0x1f, RZ ;  /* 0x0000001f00037819 */ /* 0x002fc800000006ff */
[----:B------:R-:W1:Y:S02]  /*29d50*/  SYNCS.PHASECHK.TRANS64.TRYWAIT P0, [R20+URZ+0x29860], R3 ;  /* 0x02986003140075a7 */ /* 0x000e64000800017f */
[----:B-1----:R-:W-:Y:S05]  /*29d60*/  @!P0 BRA `(.L_x_2510) ;  /* 0x0000003800088947 */ /* 0x002fea0003800000 */
.L_x_2630:
[----:B------:R-:W3:Y:S04]  /*29d70*/  LDL R0, [R1+0x10] ;  /* 0x0000100001007983 */ /* 0x000ee80000100800 */
[----:B------:R-:W4:Y:S04]  /*29d80*/  LDL R2, [R1+0x34] ;  /* 0x0000340001027983 */ /* 0x000f280000100800 */
[----:B------:R-:W2:Y:S01]  /*29d90*/  LDL R11, [R1+0x30] ;  /* 0x00003000010b7983 */ /* 0x000ea20000100800 */
[----:B------:R-:W-:Y:S01]  /*29da0*/  MOV R8, 0x400 ;  /* 0x0000040000087802 */ /* 0x000fe20000000f00 */
[----:B------:R-:W-:Y:S05]  /*29db0*/  WARPSYNC.ALL ;  /* 0x0000000000007948 */ /* 0x000fea0003800000 */
[----:B------:R-:W0:Y:S01]  /*29dc0*/  S2R R10, SR_CgaCtaId ;  /* 0x00000000000a7919 */ /* 0x000e220000008800 */
[----:B------:R-:W-:Y:S01]  /*29dd0*/  IMAD.MOV.U32 R12, RZ, RZ, 0x40 ;  /* 0x00000040ff0c7424 */ /* 0x000fe200078e00ff */
[----:B------:R-:W1:Y:S01]  /*29de0*/  S2R R9, SR_TID.X ;  /* 0x0000000000097919 */ /* 0x000e620000002100 */
[----:B0-----:R-:W-:-:S02]  /*29df0*/  LEA R8, R10, R8, 0x18 ;  /* 0x000000080a087211 */ /* 0x001fc400078ec0ff */
[----:B-1----:R-:W-:-:S04]  /*29e00*/  LOP3.LUT P0, RZ, R9, 0x4, RZ, 0xc0, !PT ;  /* 0x0000000409ff7812 */ /* 0x002fc8000780c0ff */
[----:B------:R-:W-:Y:S01]  /*29e10*/  SEL R12, R12, 0xffffffc0, !P0 ;  /* 0xffffffc00c0c7807 */ /* 0x000fe20004000000 */
[----:B---3--:R-:W-:-:S05]  /*29e20*/  IMAD R0, R0, 0x5000, RZ ;  /* 0x0000500000007824 */ /* 0x008fca00078e02ff */
[C---:B----4-:R-:W-:Y:S02]  /*29e30*/  LOP3.LUT R2, R0.reuse, R2, RZ, 0xfc, !PT ;  /* 0x0000000200027212 */ /* 0x050fe400078efcff */
[----:B--2---:R-:W-:-:S03]  /*29e40*/  LOP3.LUT R0, R0, R11, RZ, 0xfc, !PT ;  /* 0x0000000b00007212 */ /* 0x004fc600078efcff */
[C---:B------:R-:W-:Y:S02]  /*29e50*/  IMAD.IADD R2, R8.reuse, 0x1, R2 ;  /* 0x0000000108027824 */ /* 0x040fe400078e0202 */
[----:B------:R-:W-:-:S03]  /*29e60*/  IMAD.IADD R0, R8, 0x1, R0 ;  /* 0x0000000108007824 */ /* 0x000fc600078e0200 */
[----:B-----5:R-:W0:Y:S01]  /*29e70*/  LDSM.16.MT88.4 R4, [R2+0xa400] ;  /* 0x00a400000204783b */ /* 0x020e220000004200 */
[----:B------:R-:W-:Y:S02]  /*29e80*/  IADD3 R3, R12, R2, RZ ;  /* 0x000000020c037210 */ /* 0x000fe40007ffe0ff */
        /* <DEDUP_REMOVED lines=67> */
.L_x_2511:
        /* <DEDUP_REMOVED lines=14> */
.L_x_2462:
[----:B------:R-:W-:Y:S05]  /*2a3a0*/  BSYNC B6 ;  /* 0x0000000000067941 */ /* 0x000fea0003800000 */
.L_x_2460:
        /* <DEDUP_REMOVED lines=13> */
.L_x_2512:
        /* <DEDUP_REMOVED lines=17> */
[----:B------:R-:W-:Y:S01]  /*2a590*/  ISETP.GE.U32.AND P5, PT, R7, 0x10, PT ;  /* 0x000000100700780c */ /* 0x000fe20003fa6070 */
[----:B------:R-:W-:Y:S01]  /*2a5a0*/  SHFL.IDX PT, R4, R6, 0x1, 0x1f ;  /* 0x00201f0006047f89 */ /* 0x000fe200000e0000 */
[----:B0-----:R-:W-:Y:S01]  /*2a5b0*/  IMAD.MOV.U32 R3, RZ, RZ, RZ ;  /* 0x000000ffff037224 */ /* 0x001fe200078e00ff */
[----:B---3--:R-:W-:-:S02]  /*2a5c0*/  @!P1 MOV R3, R2 ;  /* 0x0000000200039202 */ /* 0x008fc40000000f00 */
[----:B------:R-:W-:-:S03]  /*2a5d0*/  ISETP.NE.AND P1, PT, R7, RZ, PT ;  /* 0x000000ff0700720c */ /* 0x000fc60003f25270 */
        /* <DEDUP_REMOVED lines=15> */
[----:B------:R0:W1:Y:S02]  /*2a6d0*/  SHFL.IDX PT, R14, R2, 0x1f, 0x1f ;  /* 0x03e01f00020e7f89 */ /* 0x00006400000e0000 */
.L_x_2640:
[----:B------:R-:W-:Y:S02]  /*2a6e0*/  ULDC UR4, c[0x0][0xc10] ;  /* 0x0003040000047ab9 */ /* 0x000fe40000000800 */
[----:B------:R-:W-:-:S04]  /*2a6f0*/  IMAD.U32 R5, RZ, RZ, UR4 ;  /* 0x00000004ff057e24 */ /* 0x000fc8000f8e00ff */
[----:B-1----:R-:W-:-:S04]  /*2a700*/  IMAD R7, R14, R5, RZ ;  /* 0x000000050e077224 */ /* 0x002fc800078e02ff */
[----:B------:R-:W-:-:S05]  /*2a710*/  IMAD.IADD R4, R4, 0x1, R7 ;  /* 0x0000000104047824 */ /* 0x000fca00078e0207 */
[----:B------:R-:W-:-:S13]  /*2a720*/  ISETP.GT.AND P6, PT, R4, R0, PT ;  /* 0x000000000400720c */ /* 0x000fda0003fc4270 */
[----:B------:R-:W-:Y:S05]  /*2a730*/  @P6 BRA `(.L_x_2515) ;  /* 0x0000000000a46947 */ /* 0x000fea0003800000 */
.L_x_2520:
        /* <DEDUP_REMOVED lines=9> */
[----:B------:R-:W-:Y:S01]  /*2a7d0*/  IMAD.IADD R6, R2, 0x1, R3 ;  /* 0x0000000102067824 */ /* 0x000fe200078e0203 */
[----:B------:R-:W-:-:S04]  /*2a7e0*/  MOV R3, RZ ;  /* 0x000000ff00037202 */ /* 0x000fc80000000f00 */
[----:B------:R-:W-:-:S13]  /*2a7f0*/  ISETP.GE.OR P6, PT, R6, R5, !P0 ;  /* 0x000000050600720c */ /* 0x000fda00047c6670 */
[----:B-1----:R-:W-:Y:S05]  /*2a800*/  @P6 BRA `(.L_x_2518) ;  /* 0x00000000000c6947 */ /* 0x002fea0003800000 */
[----:B------:R-:W0:Y:S02]  /*2a810*/  LDC.64 R2, c[0x0][0xc58] ;  /* 0x00031600ff027b82 */ /* 0x000e240000000a00 */
[----:B0-----:R-:W-:-:S06]  /*2a820*/  IMAD.WIDE R2, R6, 0x4, R2 ;  /* 0x0000000406027825 */ /* 0x001fcc00078e0202 */
[----:B------:R0:W5:Y:S02]  /*2a830*/  LDG.E R3, desc[UR54][R2.64] ;  /* 0x0000003602037981 */ /* 0x000164000c1e1900 */
.L_x_2518:
[----:B------:R-:W-:Y:S05]  /*2a840*/  BSYNC B0 ;  /* 0x0000000000007941 */ /* 0x000fea0003800000 */
.L_x_2517:
        /* <DEDUP_REMOVED lines=18> */
.L_x_2648:
[----:B------:R-:W-:Y:S02]  /*2a970*/  ULDC UR4, c[0x0][0xc10] ;  /* 0x0003040000047ab9 */ /* 0x000fe40000000800 */
[----:B------:R-:W-:-:S04]  /*2a980*/  IMAD.U32 R5, RZ, RZ, UR4 ;  /* 0x00000004ff057e24 */ /* 0x000fc8000f8e00ff */
[----:B-1----:R-:W-:-:S04]  /*2a990*/  IMAD R7, R14, R5, RZ ;  /* 0x000000050e077224 */ /* 0x002fc800078e02ff */
[----:B------:R-:W-:-:S05]  /*2a9a0*/  IMAD.IADD R4, R7, 0x1, R4 ;  /* 0x0000000107047824 */ /* 0x000fca00078e0204 */
[----:B------:R-:W-:-:S13]  /*2a9b0*/  ISETP.GT.AND P6, PT, R4, R0, PT ;  /* 0x000000000400720c */ /* 0x000fda0003fc4270 */
[----:B------:R-:W-:Y:S05]  /*2a9c0*/  @!P6 BRA `(.L_x_2520) ;  /* 0xfffffffc005ce947 */ /* 0x000fea000383ffff */
.L_x_2515:
        /* <DEDUP_REMOVED lines=8> */
.L_x_2652:
[----:B------:R-:W-:Y:S01]  /*2aa50*/  ISETP.NE.AND P0, PT, R6, RZ, PT ;  /* 0x000000ff0600720c */ /* 0x000fe20003f05270 */
[----:B------:R-:W-:-:S12]  /*2aa60*/  IMAD.MOV.U32 R9, RZ, RZ, RZ ;  /* 0x000000ffff097224 */ /* 0x000fd800078e00ff */
[----:B------:R-:W-:Y:S05]  /*2aa70*/  @!P0 BRA `(.L_x_2522) ;  /* 0x0000000000108947 */ /* 0x000fea0003800000 */
[----:B------:R-:W-:Y:S01]  /*2aa80*/  UMOV UR4, 0xffffffff ;  /* 0xffffffff00047882 */ /* 0x000fe20000000000 */
[----:B------:R-:W-:Y:S02]  /*2aa90*/  IADD3 R12, R7, -0x1, RZ ;  /* 0xffffffff070c7810 */ /* 0x000fe40007ffe0ff */
[----:B------:R-:W-:Y:S05]  /*2aaa0*/  BRA.DIV UR4, `(.L_x_2523) ;  /* 0x0000003204fc7947 */ /* 0x000fea000b800000 */
[----:B------:R3:W4:Y:S02]  /*2aab0*/  SHFL.IDX PT, R9, R2, R12, 0x1f ;  /* 0x00001f0c02097589 */ /* 0x00072400000e0000 */
.L_x_2522:
[----:B------:R-:W5:Y:S01]  /*2aac0*/  LDL.LU R6, [R1+0xc] ;  /* 0x00000c0001067983 */ /* 0x000f620000300800 */
[----:B01-3--:R-:W0:Y:S01]  /*2aad0*/  LDC.64 R2, c[0x0][0xc68] ;  /* 0x00031a00ff027b82 */ /* 0x00be220000000a00 */
[----:B-----5:R-:W-:-:S04]  /*2aae0*/  IMAD.IADD R6, R7, 0x1, R6 ;  /* 0x0000000107067824 */ /* 0x020fc800078e0206 */
[----:B0-----:R-:W-:Y:S01]  /*2aaf0*/  IMAD.WIDE R2, R6, 0x4, R2 ;  /* 0x0000000406027825 */ /* 0x001fe200078e0202 */
[----:B------:R2:W-:Y:S04]  /*2ab00*/  STL [R1+0xc], R6 ;  /* 0x00000c0601007387 */ /* 0x0005e80000100800 */
[----:B------:R-:W2:Y:S01]  /*2ab10*/  LDG.E R7, desc[UR54][R2.64] ;  /* 0x0000003602077981 */ /* 0x000ea2000c1e1900 */
[----:B----4-:R-:W-:-:S05]  /*2ab20*/  IMAD R9, R9, R5, R8 ;  /* 0x0000000509097224 */ /* 0x010fca00078e0208 */
[----:B------:R-:W-:Y:S01]  /*2ab30*/  IADD3 R0, R0, -R9, RZ ;  /* 0x8000000900007210 */ /* 0x000fe20007ffe0ff */
        /* <DEDUP_REMOVED lines=37> */
[----:B------:R-:W-:Y:S01]  /*2ad90*/  IMAD R6, R2, R7, RZ ;  /* 0x0000000702067224 */ /* 0x000fe200078e02ff */
[----:B------:R-:W-:-:S05]  /*2ada0*/  MOV R2, RZ ;  /* 0x000000ff00027202 */ /* 0x000fca0000000f00 */
        /* <DEDUP_REMOVED lines=14> */
[----:B------:R-:W-:-:S05]  /*2ae90*/  @P0 VIADD R2, R2, 0x1 ;  /* 0x0000000102020836 */ /* 0x000fca0000000000 */
[----:B------:R-:W-:Y:S02]  /*2aea0*/  @!P2 IADD3 R2, -R2, RZ, RZ ;  /* 0x000000ff0202a210 */ /* 0x000fe40007ffe1ff */
        /* <DEDUP_REMOVED lines=8> */
.L_x_2516:
[----:B------:R-:W-:Y:S01]  /*2af30*/  UMOV UR4, URZ ;  /* 0x0000003f00047c82 */ /* 0x000fe20008000000 */
[----:B------:R-:W-:Y:S01]  /*2af40*/  ULDC UR6, c[0x0][0xc14] ;  /* 0x0003050000067ab9 */ /* 0x000fe20000000800 */
[----:B------:R-:W-:Y:S01]  /*2af50*/  UMOV UR5, URZ ;  /* 0x0000003f00057c82 */ /* 0x000fe20008000000 */
[----:B------:R0:W-:Y:S01]  /*2af60*/  STL [R1], R0 ;  /* 0x0000000001007387 */ /* 0x0001e20000100800 */
[----:B------:R-:W-:Y:S01]  /*2af70*/  IMAD.U32 R3, RZ, RZ, UR4 ;  /* 0x00000004ff037e24 */ /* 0x000fe2000f8e00ff */
[----:B------:R-:W-:-:S04]  /*2af80*/  MOV R2, UR5 ;  /* 0x0000000500027c02 */ /* 0x000fc80008000f00 */
[----:B------:R1:W-:Y:S01]  /*2af90*/  STL [R1+0x4], R3 ;  /* 0x0000040301007387 */ /* 0x0003e20000100800 */
[----:B0-----:R-:W-:-:S05]  /*2afa0*/  IMAD.U32 R0, RZ, RZ, UR6 ;  /* 0x00000006ff007e24 */ /* 0x001fca000f8e00ff */
[----:B------:R1:W-:Y:S04]  /*2afb0*/  STL [R1+0xc], R0 ;  /* 0x00000c0001007387 */ /* 0x0003e80000100800 */
[----:B------:R1:W-:Y:S02]  /*2afc0*/  STL [R1+0x8], R2 ;  /* 0x0000080201007387 */ /* 0x0003e40000100800 */
.L_x_2524:
        /* <DEDUP_REMOVED lines=16> */
.L_x_2513:
[----:B-1----:R-:W2:Y:S01]  /*2b0d0*/  LDL R0, [R1+0xc] ;  /* 0x00000c0001007983 */ /* 0x002ea20000100800 */
[----:B------:R-:W-:Y:S02]  /*2b0e0*/  ULDC UR4, c[0x0][0xc14] ;  /* 0x0003050000047ab9 */ /* 0x000fe40000000800 */
[----:B--2---:R-:W-:-:S13]  /*2b0f0*/  ISETP.GE.AND P0, PT, R0, UR4, PT ;  /* 0x0000000400007c0c */ /* 0x004fda000bf06270 */
[----:B------:R-:W-:Y:S05]  /*2b100*/  @!P0 BRA `(.L_x_2525) ;  /* 0xffffffa800648947 */ /* 0x000fea000383ffff */
[----:B------:R-:W-:Y:S05]  /*2b110*/  BSYNC B7 ;  /* 0x0000000000077941 */ /* 0x000fea0003800000 */
.L_x_2420:
[----:B-1----:R-:W3:Y:S01]  /*2b120*/  LDL.LU R0, [R1+0x3c] ;  /* 0x00003c0001007983 */ /* 0x002ee20000300800 */
[----:B------:R-:W-:Y:S01]  /*2b130*/  BSSY B0, `(.L_x_2526) ;  /* 0x000000b000007945 */ /* 0x000fe20003800000 */
[----:B0-2---:R-:W0:Y:S01]  /*2b140*/  S2R R5, SR_CgaCtaId ;  /* 0x0000000000057919 */ /* 0x005e220000008800 */
[----:B---3--:R-:W-:-:S05]  /*2b150*/  VIADD R0, R0, 0x1 ;  /* 0x0000000100007836 */ /* 0x008fca0000000000 */
        /* <DEDUP_REMOVED lines=8> */
.L_x_2655:
[----:B------:R-:W-:Y:S05]  /*2b1e0*/  BSYNC B0 ;  /* 0x0000000000007941 */ /* 0x000fea0003800000 */
.L_x_2526:
[----:B------:R-:W-:-:S03]  /*2b1f0*/  UMOV UR4, 0xffffffff ;  /* 0xffffffff00047882 */ /* 0x000fc60000000000 */
[----:B------:R-:W-:Y:S05]  /*2b200*/  BRA.DIV UR4, `(.L_x_2528) ;  /* 0x0000002e04607947 */ /* 0x000fea000b800000 */
[----:B------:R-:W1:Y:S02]  /*2b210*/  S2R R2, SR_TID.X ;  /* 0x0000000000027919 */ /* 0x000e640000002100 */
[----:B-1----:R-:W-:-:S04]  /*2b220*/  SHF.R.U32.HI R2, RZ, 0x5, R2 ;  /* 0x00000005ff027819 */ /* 0x002fc80000011602 */
[----:B------:R-:W-:-:S05]  /*2b230*/  LOP3.LUT R2, R2, 0x3, RZ, 0xc0, !PT ;  /* 0x0000000302027812 */ /* 0x000fca00078ec0ff */
[----:B------:R1:W2:Y:S02]  /*2b240*/  SHFL.IDX PT, R14, R2, RZ, 0x1f ;  /* 0x00001fff020e7589 */ /* 0x0002a400000e0000 */
.L_x_2658:
[----:B--2---:R-:W-:-:S13]  /*2b250*/  ISETP.NE.AND P0, PT, R14, RZ, PT ;  /* 0x000000ff0e00720c */ /* 0x004fda0003f05270 */
[----:B------:R-:W-:Y:S05]  /*2b260*/  @P0 BRA `(.L_x_2204) ;  /* 0x0000000000b00947 */ /* 0x000fea0003800000 */
[----:B------:R-:W-:-:S03]  /*2b270*/  UMOV UR4, 0xffffffff ;  /* 0xffffffff00047882 */ /* 0x000fc60000000000 */
[----:B------:R-:W-:Y:S05]  /*2b280*/  BRA.DIV UR4, `(.L_x_2529) ;  /* 0x0000002e04747947 */ /* 0x000fea000b800000 */
[----:B------:R-:W-:-:S13]  /*2b290*/  ELECT P6, URZ, PT ;  /* 0x00000000003f782f */ /* 0x000fda00038c0000 */
.L_x_2661:
[----:B------:R-:W-:Y:S05]  /*2b2a0*/  @!P6 BRA `(.L_x_2204) ;  /* 0x0000000000a0e947 */ /* 0x000fea0003800000 */
[----:B------:R-:W-:-:S06]  /*2b2b0*/  ULOP3.LUT UR4, UR36, 0x2, URZ, 0xfc, !UPT ;  /* 0x0000000224047892 */ /* 0x000fcc000f8efc3f */
[----:B-1----:R-:W-:-:S05]  /*2b2c0*/  IMAD.U32 R2, RZ, RZ, UR4 ;  /* 0x00000004ff027e24 */ /* 0x002fca000f8e00ff */
[----:B------:R-:W-:-:S13]  /*2b2d0*/  ISETP.NE.AND P0, PT, R2, 0x3, PT ;  /* 0x000000030200780c */ /* 0x000fda0003f05270 */
[----:B------:R-:W-:Y:S05]  /*2b2e0*/  @!P0 BRA `(.L_x_2530) ;  /* 0x0000000000048947 */ /* 0x000fea0003800000 */
[----:B------:R-:W-:Y:S01]  /*2b2f0*/  BPT.TRAP 0x1 ;  /* 0x000000040000795c */ /* 0x000fe20000300000 */
.L_x_2530:
        /* <DEDUP_REMOVED lines=14> */
.L_x_2662:
[----:B------:R-:W1:Y:S02]  /*2b3e0*/  SYNCS.PHASECHK.TRANS64.TRYWAIT P1, [R7+URZ], R2 ;  /* 0x00000002070075a7 */ /* 0x000e64000802017f */
[----:B-1----:R-:W-:Y:S05]  /*2b3f0*/  @!P1 BRA `(.L_x_2532) ;  /* 0x0000002c004c9947 */ /* 0x002fea0003800000 */
.L_x_2663:
[----:B------:R-:W-:Y:S05]  /*2b400*/  @!P0 BRA `(.L_x_2533) ;  /* 0x0000000000048947 */ /* 0x000fea0003800000 */
[----:B------:R-:W-:Y:S01]  /*2b410*/  BPT.TRAP 0x1 ;  /* 0x000000040000795c */ /* 0x000fe20000300000 */
.L_x_2533:
[----:B------:R-:W2:Y:S02]  /*2b420*/  LDL.LU R4, [R1+0x10] ;  /* 0x0000100001047983 */ /* 0x000ea40000300800 */
[----:B--2---:R-:W-:-:S04]  /*2b430*/  IMAD R4, R4, 0x8, R0 ;  /* 0x0000000804047824 */ /* 0x004fc800078e0200 */
[----:B------:R-:W2:Y:S02]  /*2b440*/  SYNCS.PHASECHK.TRANS64.TRYWAIT P1, [R4+URZ+0x29860], R5 ;  /* 0x02986005040075a7 */ /* 0x000ea4000802017f */
[----:B--2---:R-:W-:Y:S05]  /*2b450*/  @!P1 BRA `(.L_x_2534) ;  /* 0x0000002c00489947 */ /* 0x004fea0003800000 */
.L_x_2664:
[----:B------:R-:W-:Y:S05]  /*2b460*/  @!P0 BRA `(.L_x_2535) ;  /* 0x0000000000048947 */ /* 0x000fea0003800000 */
[----:B------:R-:W-:Y:S01]  /*2b470*/  BPT.TRAP 0x1 ;  /* 0x000000040000795c */ /* 0x000fe20000300000 */
.L_x_2535:
[----:B------:R-:W-:-:S04]  /*2b480*/  IMAD R3, R3, 0x8, R0 ;  /* 0x0000000803037824 */ /* 0x000fc800078e0200 */
[----:B------:R-:W3:Y:S02]  /*2b490*/  SYNCS.PHASECHK.TRANS64.TRYWAIT P1, [R3+URZ+0x29860], R2 ;  /* 0x02986002030075a7 */ /* 0x000ee4000802017f */
[----:B---3--:R-:W-:Y:S05]  /*2b4a0*/  @!P1 BRA `(.L_x_2536) ;  /* 0x0000002c00489947 */ /* 0x008fea0003800000 */
.L_x_2665:
[----:B------:R-:W-:Y:S05]  /*2b4b0*/  @!P0 BRA `(.L_x_2537) ;  /* 0x0000000000048947 */ /* 0x000fea0003800000 */
[----:B------:R-:W-:Y:S01]  /*2b4c0*/  BPT.TRAP 0x1 ;  /* 0x000000040000795c */ /* 0x000fe20000300000 */
.L_x_2537:
[----:B------:R-:W4:Y:S02]  /*2b4d0*/  SYNCS.PHASECHK.TRANS64.TRYWAIT P0, [R4+URZ+0x29880], R5 ;  /* 0x02988005040075a7 */ /* 0x000f24000800017f */
[----:B----4-:R-:W-:Y:S05]  /*2b4e0*/  @!P0 BRA `(.L_x_2538) ;  /* 0x0000002c004c8947 */ /* 0x010fea0003800000 */
.L_x_2539:
[----:B------:R0:W0:Y:S02]  /*2b4f0*/  SYNCS.PHASECHK.TRANS64.TRYWAIT P0, [R3+URZ+0x29880], R2 ;  /* 0x02988002030075a7 */ /* 0x000024000800017f */
[----:B0-----:R-:W-:Y:S05]  /*2b500*/  @!P0 NANOSLEEP.SYNCS 0x989680 ;  /* 0x009896800000895d */ /* 0x001fea0003900000 */
[----:B------:R-:W0:Y:S02]  /*2b510*/  @!P0 SYNCS.PHASECHK.TRANS64 P0, [R3+URZ+0x29880], R2 ;  /* 0x02988002030085a7 */ /* 0x000e24000800007f */
[----:B0-----:R-:W-:Y:S05]  /*2b520*/  @!P0 BRA `(.L_x_2539) ;  /* 0xfffffffc00f08947 */ /* 0x001fea000383ffff */
.L_x_2204:
[----:B------:R-:W-:Y:S05]  /*2b530*/  BSYNC B8 ;  /* 0x0000000000087941 */ /* 0x000fea0003800000 */
.L_x_2201:
[----:B------:R-:W-:Y:S05]  /*2b540*/  EXIT ;  /* 0x000000000000794d */ /* 0x000fea0003800000 */
.L_x_2222:
[----:B---3--:R3:W4:Y:S02]  /*2b550*/  SYNCS.PHASECHK.TRANS64.TRYWAIT P5, [R39+URZ+0x29890], R96 ;  /* 0x02989060270075a7 */ /* 0x00872400080a017f */
[----:B----4-:R-:W-:Y:S05]  /*2b560*/  @!P5 NANOSLEEP.SYNCS 0x989680 ;  /* 0x009896800000d95d */ /* 0x010fea0003900000 */
[----:B------:R-:W4:Y:S02]  /*2b570*/  @!P5 SYNCS.PHASECHK.TRANS64 P5, [R39+URZ+0x29890], R96 ;  /* 0x029890602700d5a7 */ /* 0x000f2400080a007f */
[----:B----4-:R-:W-:Y:S05]  /*2b580*/  @!P5 BRA `(.L_x_2222) ;  /* 0xfffffffc00f0d947 */ /* 0x010fea000383ffff */
[----:B------:R-:W-:Y:S05]  /*2b590*/  BRA `(.L_x_2540) ;  /* 0xfffffd7c00e07947 */ /* 0x000fea000383ffff */
.L_x_2276:
[----:B--2---:R2:W4:Y:S02]  /*2b5a0*/  SYNCS.PHASECHK.TRANS64.TRYWAIT P5, [R39+URZ+0x29890], R96 ;  /* 0x02989060270075a7 */ /* 0x00452400080a017f */
[----:B----4-:R-:W-:Y:S05]  /*2b5b0*/  @!P5 NANOSLEEP.SYNCS 0x989680 ;  /* 0x009896800000d95d */ /* 0x010fea0003900000 */
[----:B------:R-:W4:Y:S02]  /*2b5c0*/  @!P5 SYNCS.PHASECHK.TRANS64 P5, [R39+URZ+0x29890], R96 ;  /* 0x029890602700d5a7 */ /* 0x000f2400080a007f */
[----:B----4-:R-:W-:Y:S05]  /*2b5d0*/  @!P5 BRA `(.L_x_2276) ;  /* 0xfffffffc00f0d947 */ /* 0x010fea000383ffff */
[----:B------:R-:W-:Y:S05]  /*2b5e0*/  BRA `(.L_x_2541) ;  /* 0xfffffddc00407947 */ /* 0x000fea000383ffff */
.L_x_2301:
[----:B-1----:R1:W2:Y:S02]  /*2b5f0*/  SYNCS.PHASECHK.TRANS64.TRYWAIT P2, [R39+URZ+0x29890], R96 ;  /* 0x02989060270075a7 */ /* 0x0022a4000804017f */
[----:B--2---:R-:W-:Y:S05]  /*2b600*/  @!P2 NANOSLEEP.SYNCS 0x989680 ;  /* 0x009896800000a95d */ /* 0x004fea0003900000 */
[----:B------:R-:W2:Y:S02]  /*2b610*/  @!P2 SYNCS.PHASECHK.TRANS64 P2, [R39+URZ+0x29890], R96 ;  /* 0x029890602700a5a7 */ /* 0x000ea4000804007f */
[----:B--2---:R-:W-:Y:S05]  /*2b620*/  @!P2 BRA `(.L_x_2301) ;  /* 0xfffffffc00f0a947 */ /* 0x004fea000383ffff */
[----:B------:R-:W-:Y:S05]  /*2b630*/  BRA `(.L_x_2542) ;  /* 0xfffffe3800dc7947 */ /* 0x000fea000383ffff */
.L_x_2307:
[----:B-1----:R1:W2:Y:S02]  /*2b640*/  SYNCS.PHASECHK.TRANS64.TRYWAIT P1, [R39+URZ+0x298b0], R96 ;  /* 0x0298b060270075a7 */ /* 0x0022a4000802017f */
[----:B--2---:R-:W-:Y:S05]  /*2b650*/  @!P1 NANOSLEEP.SYNCS 0x989680 ;  /* 0x009896800000995d */ /* 0x004fea0003900000 */
[----:B------:R-:W2:Y:S02]  /*2b660*/  @!P1 SYNCS.PHASECHK.TRANS64 P1, [R39+URZ+0x298b0], R96 ;  /* 0x0298b060270095a7 */ /* 0x000ea4000802007f */
[----:B--2---:R-:W-:Y:S05]  /*2b670*/  @!P1 BRA `(.L_x_2307) ;  /* 0xfffffffc00f09947 */ /* 0x004fea000383ffff */
[----:B------:R-:W-:Y:S05]  /*2b680*/  BRA `(.L_x_2543) ;  /* 0xfffffe3c00dc7947 */ /* 0x000fea000383ffff */
.L_x_2315:
[----:B------:R-:W-:Y:S01]  /*2b690*/  BSSY B0, `(.L_x_2544) ;  /* 0x0000008000007945 */ /* 0x000fe20003800000 */
[----:B------:R-:W-:Y:S01]  /*2b6a0*/  IMAD.MOV.U32 R13, RZ, RZ, R223 ;  /* 0x000000ffff0d7224 */ /* 0x000fe200078e00df */
[----:B------:R-:W-:Y:S01]  /*2b6b0*/  MOV R11, 0x1f ;  /* 0x0000001f000b7802 */ /* 0x000fe20000000f00 */
[----:B------:R-:W-:Y:S02]  /*2b6c0*/  IMAD.MOV.U32 R12, RZ, RZ, RZ ;  /* 0x000000ffff0c7224 */ /* 0x000fe400078e00ff */
[----:B------:R-:W-:-:S07]  /*2b6d0*/  IMAD.MOV.U32 R15, RZ, RZ, -0x1 ;  /* 0xffffffffff0f7424 */ /* 0x000fce00078e00ff */
[----:B-----5:R-:W-:Y:S05]  /*2b6e0*/  WARPSYNC.COLLECTIVE R15, `(.L_x_2545) ;  /* 0x000000000f087348 */ /* 0x020fea0003c00000 */
[----:B------:R0:W1:Y:S02]  /*2b6f0*/  SHFL.IDX P6, R14, R13, R12, R11 ;  /* 0x0000000c0d0e7389 */ /* 0x00006400000c000b */
[----:B01---5:R-:W-:Y:S01]  /*2b700*/  ENDCOLLECTIVE ;  /* 0x000000000000791b */ /* 0x023fe20003800000 */
.L_x_2545:
[----:B------:R-:W-:Y:S05]  /*2b710*/  BSYNC B0 ;  /* 0x0000000000007941 */ /* 0x000fea0003800000 */
.L_x_2544:
[----:B------:R-:W-:Y:S01]  /*2b720*/  IMAD.MOV.U32 R188, RZ, RZ, R14 ;  /* 0x000000ffffbc7224 */ /* 0x000fe200078e000e */
[----:B------:R-:W-:Y:S06]  /*2b730*/  BRA `(.L_x_2546) ;  /* 0xfffffe4800787947 */ /* 0x000fec000383ffff */
.L_x_2327:
[----:B------:R-:W-:Y:S01]  /*2b740*/  BSSY B1, `(.L_x_2547) ;  /* 0x0000007000017945 */ /* 0x000fe20003800000 */
[----:B------:R-:W-:Y:S01]  /*2b750*/  IMAD.MOV.U32 R12, RZ, RZ, RZ ;  /* 0x000000ffff0c7224 */ /* 0x000fe200078e00ff */
[----:B-1----:R-:W-:Y:S01]  /*2b760*/  MOV R15, 0xffffffff ;  /* 0xffffffff000f7802 */ /* 0x002fe20000000f00 */
[----:B------:R-:W-:-:S07]  /*2b770*/  IMAD.MOV.U32 R11, RZ, RZ, 0x1e1f ;  /* 0x00001e1fff0b7424 */ /* 0x000fce00078e00ff */
[----:B0----5:R-:W-:Y:S05]  /*2b780*/  WARPSYNC.COLLECTIVE R15, `(.L_x_2548) ;  /* 0x000000000f087348 */ /* 0x021fea0003c00000 */
[----:B------:R1:W2:Y:S02]  /*2b790*/  SHFL.IDX P6, R14, R13, R12, R11 ;  /* 0x0000000c0d0e7389 */ /* 0x0002a400000c000b */
[----:B012--5:R-:W-:Y:S01]  /*2b7a0*/  ENDCOLLECTIVE ;  /* 0x000000000000791b */ /* 0x027fe20003800000 */
.L_x_2548:
[----:B------:R-:W-:Y:S05]  /*2b7b0*/  BSYNC B1 ;  /* 0x0000000000017941 */ /* 0x000fea0003800000 */
.L_x_2547:
[----:B------:R-:W-:Y:S05]  /*2b7c0*/  BRA `(.L_x_2549) ;  /* 0xfffffe5400607947 */ /* 0x000fea000383ffff */
.L_x_2328:
        /* <DEDUP_REMOVED lines=8> */
.L_x_2551:
[----:B------:R-:W-:Y:S05]  /*2b850*/  BSYNC B1 ;  /* 0x0000000000017941 */ /* 0x000fea0003800000 */
.L_x_2550:
[----:B------:R-:W-:Y:S05]  /*2b860*/  BRA `(.L_x_2552) ;  /* 0xfffffe5400407947 */ /* 0x000fea000383ffff */
.L_x_2329:
[----:B------:R-:W-:Y:S01]  /*2b870*/  BSSY B1, `(.L_x_2553) ;  /* 0x0000008000017945 */ /* 0x000fe20003800000 */
[----:B------:R-:W-:Y:S01]  /*2b880*/  MOV R13, R3 ;  /* 0x00000003000d7202 */ /* 0x000fe20000000f00 */
[----:B------:R-:W-:Y:S02]  /*2b890*/  IMAD.MOV.U32 R12, RZ, RZ, RZ ;  /* 0x000000ffff0c7224 */ /* 0x000fe400078e00ff */
[----:B------:R-:W-:Y:S02]  /*2b8a0*/  IMAD.MOV.U32 R11, RZ, RZ, 0x1e1f ;  /* 0x00001e1fff0b7424 */ /* 0x000fe400078e00ff */
[----:B-1----:R-:W-:-:S07]  /*2b8b0*/  IMAD.MOV.U32 R15, RZ, RZ, -0x1 ;  /* 0xffffffffff0f7424 */ /* 0x002fce00078e00ff */
[----:B0----5:R-:W-:Y:S05]  /*2b8c0*/  WARPSYNC.COLLECTIVE R15, `(.L_x_2554) ;  /* 0x000000000f087348 */ /* 0x021fea0003c00000 */
[----:B------:R1:W2:Y:S02]  /*2b8d0*/  SHFL.IDX P6, R14, R13, R12, R11 ;  /* 0x0000000c0d0e7389 */ /* 0x0002a400000c000b */
[----:B012--5:R-:W-:Y:S01]  /*2b8e0*/  ENDCOLLECTIVE ;  /* 0x000000000000791b */ /* 0x027fe20003800000 */
.L_x_2554:
[----:B------:R-:W-:Y:S05]  /*2b8f0*/  BSYNC B1 ;  /* 0x0000000000017941 */ /* 0x000fea0003800000 */
.L_x_2553:
[----:B------:R-:W-:Y:S05]  /*2b900*/  BRA `(.L_x_2555) ;  /* 0xfffffe5400207947 */ /* 0x000fea000383ffff */
.L_x_2330:
[----:B------:R-:W-:Y:S01]  /*2b910*/  BSSY B1, `(.L_x_2556) ;  /* 0x0000008000017945 */ /* 0x000fe20003800000 */
[----:B------:R-:W-:Y:S01]  /*2b920*/  IMAD.MOV.U32 R13, RZ, RZ, R0 ;  /* 0x000000ffff0d7224 */ /* 0x000fe200078e0000 */
[----:B------:R-:W-:Y:S01]  /*2b930*/  MOV R12, RZ ;  /* 0x000000ff000c7202 */ /* 0x000fe20000000f00 */
[----:B------:R-:W-:Y:S02]  /*2b940*/  IMAD.MOV.U32 R11, RZ, RZ, 0x1e1f ;  /* 0x00001e1fff0b7424 */ /* 0x000fe400078e00ff */
[----:B-1----:R-:W-:-:S07]  /*2b950*/  IMAD.MOV.U32 R15, RZ, RZ, -0x1 ;  /* 0xffffffffff0f7424 */ /* 0x002fce00078e00ff */
[----:B0----5:R-:W-:Y:S05]  /*2b960*/  WARPSYNC.COLLECTIVE R15, `(.L_x_2557) ;  /* 0x000000000f087348 */ /* 0x021fea0003c00000 */
[----:B------:R1:W2:Y:S02]  /*2b970*/  SHFL.IDX P6, R14, R13, R12, R11 ;  /* 0x0000000c0d0e7389 */ /* 0x0002a400000c000b */
[----:B012--5:R-:W-:Y:S01]  /*2b980*/  ENDCOLLECTIVE ;  /* 0x000000000000791b */ /* 0x027fe20003800000 */
.L_x_2557:
[----:B------:R-:W-:Y:S05]  /*2b990*/  BSYNC B1 ;  /* 0x0000000000017941 */ /* 0x000fea0003800000 */
.L_x_2556:
[----:B------:R-:W-:Y:S05]  /*2b9a0*/  BRA `(.L_x_2558) ;  /* 0xfffffe5400007947 */ /* 0x000fea000383ffff */
.L_x_2332:
[----:B--2---:R2:W3:Y:S02]  /*2b9b0*/  SYNCS.PHASECHK.TRANS64.TRYWAIT P1, [R16+URZ+0x29800], R3 ;  /* 0x02980003100075a7 */ /* 0x0044e4000802017f */
[----:B---3--:R-:W-:Y:S05]  /*2b9c0*/  @!P1 NANOSLEEP.SYNCS 0x989680 ;  /* 0x009896800000995d */ /* 0x008fea0003900000 */
[----:B------:R-:W3:Y:S02]  /*2b9d0*/  @!P1 SYNCS.PHASECHK.TRANS64 P1, [R16+URZ+0x29800], R3 ;  /* 0x02980003100095a7 */ /* 0x000ee4000802007f */
[----:B---3--:R-:W-:Y:S05]  /*2b9e0*/  @!P1 BRA `(.L_x_2332) ;  /* 0xfffffffc00f09947 */ /* 0x008fea000383ffff */
[----:B------:R-:W-:Y:S05]  /*2b9f0*/  BRA `(.L_x_2559) ;  /* 0xfffffe54000c7947 */ /* 0x000fea000383ffff */
.L_x_2346:
[----:B------:R-:W-:Y:S01]  /*2ba00*/  BSSY B1, `(.L_x_2560) ;  /* 0x0000007000017945 */ /* 0x000fe20003800000 */
[----:B------:R-:W-:Y:S01]  /*2ba10*/  IMAD.MOV.U32 R12, RZ, RZ, RZ ;  /* 0x000000ffff0c7224 */ /* 0x000fe200078e00ff */
[----:B------:R-:W-:Y:S01]  /*2ba20*/  MOV R15, 0xffffffff ;  /* 0xffffffff000f7802 */ /* 0x000fe20000000f00 */
[----:B------:R-:W-:-:S07]  /*2ba30*/  IMAD.MOV.U32 R11, RZ, RZ, 0x1e1f ;  /* 0x00001e1fff0b7424 */ /* 0x000fce00078e00ff */
[----:B0----5:R-:W-:Y:S05]  /*2ba40*/  WARPSYNC.COLLECTIVE R15, `(.L_x_2561) ;  /* 0x000000000f087348 */ /* 0x021fea0003c00000 */
[----:B------:R1:W2:Y:S02]  /*2ba50*/  SHFL.IDX P6, R14, R13, R12, R11 ;  /* 0x0000000c0d0e7389 */ /* 0x0002a400000c000b */
[----:B012--5:R-:W-:Y:S01]  /*2ba60*/  ENDCOLLECTIVE ;  /* 0x000000000000791b */ /* 0x027fe20003800000 */
.L_x_2561:
[----:B------:R-:W-:Y:S05]  /*2ba70*/  BSYNC B1 ;  /* 0x0000000000017941 */ /* 0x000fea0003800000 */
.L_x_2560:
[----:B------:R-:W-:Y:S05]  /*2ba80*/  BRA `(.L_x_2562) ;  /* 0xfffffe8400f47947 */ /* 0x000fea000383ffff */
.L_x_2347:
        /* <DEDUP_REMOVED lines=8> */
.L_x_2564:
[----:B------:R-:W-:Y:S05]  /*2bb10*/  BSYNC B1 ;  /* 0x0000000000017941 */ /* 0x000fea0003800000 */
.L_x_2563:
[----:B------:R-:W-:Y:S05]  /*2bb20*/  BRA `(.L_x_2565) ;  /* 0xfffffe8400d47947 */ /* 0x000fea000383ffff */
.L_x_2348:
[----:B------:R-:W-:Y:S01]  /*2bb30*/  BSSY B1, `(.L_x_2566) ;  /* 0x0000008000017945 */ /* 0x000fe20003800000 */
[----:B------:R-:W-:Y:S01]  /*2bb40*/  MOV R13, R3 ;  /* 0x00000003000d7202 */ /* 0x000fe20000000f00 */
[----:B------:R-:W-:Y:S02]  /*2bb50*/  IMAD.MOV.U32 R12, RZ, RZ, RZ ;  /* 0x000000ffff0c7224 */ /* 0x000fe400078e00ff */
[----:B------:R-:W-:Y:S02]  /*2bb60*/  IMAD.MOV.U32 R11, RZ, RZ, 0x1e1f ;  /* 0x00001e1fff0b7424 */ /* 0x000fe400078e00ff */
[----:B------:R-:W-:-:S07]  /*2bb70*/  IMAD.MOV.U32 R15, RZ, RZ, -0x1 ;  /* 0xffffffffff0f7424 */ /* 0x000fce00078e00ff */
[----:B0----5:R-:W-:Y:S05]  /*2bb80*/  WARPSYNC.COLLECTIVE R15, `(.L_x_2567) ;  /* 0x000000000f087348 */ /* 0x021fea0003c00000 */
[----:B------:R1:W2:Y:S02]  /*2bb90*/  SHFL.IDX P6, R14, R13, R12, R11 ;  /* 0x0000000c0d0e7389 */ /* 0x0002a400000c000b */
[----:B012--5:R-:W-:Y:S01]  /*2bba0*/  ENDCOLLECTIVE ;  /* 0x000000000000791b */ /* 0x027fe20003800000 */
.L_x_2567:
[----:B------:R-:W-:Y:S05]  /*2bbb0*/  BSYNC B1 ;  /* 0x0000000000017941 */ /* 0x000fea0003800000 */
.L_x_2566:
[----:B------:R-:W-:Y:S05]  /*2bbc0*/  BRA `(.L_x_2568) ;  /* 0xfffffe8400b47947 */ /* 0x000fea000383ffff */
.L_x_2349:
[----:B------:R-:W-:Y:S01]  /*2bbd0*/  BSSY B1, `(.L_x_2569) ;  /* 0x0000008000017945 */ /* 0x000fe20003800000 */
[----:B------:R-:W-:Y:S01]  /*2bbe0*/  IMAD.MOV.U32 R13, RZ, RZ, R0 ;  /* 0x000000ffff0d7224 */ /* 0x000fe200078e0000 */
[----:B------:R-:W-:Y:S01]  /*2bbf0*/  MOV R12, RZ ;  /* 0x000000ff000c7202 */ /* 0x000fe20000000f00 */
[----:B------:R-:W-:Y:S02]  /*2bc00*/  IMAD.MOV.U32 R11, RZ, RZ, 0x1e1f ;  /* 0x00001e1fff0b7424 */ /* 0x000fe400078e00ff */
[----:B------:R-:W-:-:S07]  /*2bc10*/  IMAD.MOV.U32 R15, RZ, RZ, -0x1 ;  /* 0xffffffffff0f7424 */ /* 0x000fce00078e00ff */
[----:B0----5:R-:W-:Y:S05]  /*2bc20*/  WARPSYNC.COLLECTIVE R15, `(.L_x_2570) ;  /* 0x000000000f087348 */ /* 0x021fea0003c00000 */
[----:B------:R1:W2:Y:S02]  /*2bc30*/  SHFL.IDX P6, R14, R13, R12, R11 ;  /* 0x0000000c0d0e7389 */ /* 0x0002a400000c000b */
[----:B012--5:R-:W-:Y:S01]  /*2bc40*/  ENDCOLLECTIVE ;  /* 0x000000000000791b */ /* 0x027fe20003800000 */
.L_x_2570:
[----:B------:R-:W-:Y:S05]  /*2bc50*/  BSYNC B1 ;  /* 0x0000000000017941 */ /* 0x000fea0003800000 */
.L_x_2569:
[----:B------:R-:W-:Y:S05]  /*2bc60*/  BRA `(.L_x_2571) ;  /* 0xfffffe8400947947 */ /* 0x000fea000383ffff */
.L_x_2351:
[----:B-1----:R1:W2:Y:S02]  /*2bc70*/  SYNCS.PHASECHK.TRANS64.TRYWAIT P1, [R16+URZ+0x29800], R3 ;  /* 0x02980003100075a7 */ /* 0x0022a4000802017f */
[----:B--2---:R-:W-:Y:S05]  /*2bc80*/  @!P1 NANOSLEEP.SYNCS 0x989680 ;  /* 0x009896800000995d */ /* 0x004fea0003900000 */
[----:B------:R-:W2:Y:S02]  /*2bc90*/  @!P1 SYNCS.PHASECHK.TRANS64 P1, [R16+URZ+0x29800], R3 ;  /* 0x02980003100095a7 */ /* 0x000ea4000802007f */
[----:B--2---:R-:W-:Y:S05]  /*2bca0*/  @!P1 BRA `(.L_x_2351) ;  /* 0xfffffffc00f09947 */ /* 0x004fea000383ffff */
[----:B------:R-:W-:Y:S05]  /*2bcb0*/  BRA `(.L_x_2572) ;  /* 0xfffffe8400a07947 */ /* 0x000fea000383ffff */
.L_x_2359:
[----:B--2---:R2:W3:Y:S02]  /*2bcc0*/  SYNCS.PHASECHK.TRANS64.TRYWAIT P2, [R3+URZ+0x29830], R0 ;  /* 0x02983000030075a7 */ /* 0x0044e4000804017f */
[----:B---3--:R-:W-:Y:S05]  /*2bcd0*/  @!P2 NANOSLEEP.SYNCS 0x989680 ;  /* 0x009896800000a95d */ /* 0x008fea0003900000 */
[----:B------:R-:W3:Y:S02]  /*2bce0*/  @!P2 SYNCS.PHASECHK.TRANS64 P2, [R3+URZ+0x29830], R0 ;  /* 0x029830000300a5a7 */ /* 0x000ee4000804007f */
[----:B---3--:R-:W-:Y:S05]  /*2bcf0*/  @!P2 BRA `(.L_x_2359) ;  /* 0xfffffffc00f0a947 */ /* 0x008fea000383ffff */
[----:B------:R-:W-:Y:S05]  /*2bd00*/  BRA `(.L_x_2358) ;  /* 0xfffffeb400cc7947 */ /* 0x000fea000383ffff */
.L_x_2365:
[----:B--2---:R2:W3:Y:S02]  /*2bd10*/  SYNCS.PHASECHK.TRANS64.TRYWAIT P2, [R13+URZ+0x29830], R0 ;  /* 0x029830000d0075a7 */ /* 0x0044e4000804017f */
[----:B---3--:R-:W-:Y:S05]  /*2bd20*/  @!P2 NANOSLEEP.SYNCS 0x989680 ;  /* 0x009896800000a95d */ /* 0x008fea0003900000 */
[----:B------:R-:W3:Y:S02]  /*2bd30*/  @!P2 SYNCS.PHASECHK.TRANS64 P2, [R13+URZ+0x29830], R0 ;  /* 0x029830000d00a5a7 */ /* 0x000ee4000804007f */
[----:B---3--:R-:W-:Y:S05]  /*2bd40*/  @!P2 BRA `(.L_x_2365) ;  /* 0xfffffffc00f0a947 */ /* 0x008fea000383ffff */
[----:B------:R-:W-:Y:S05]  /*2bd50*/  BRA `(.L_x_2364) ;  /* 0xfffffef000207947 */ /* 0x000fea000383ffff */
.L_x_2369:
[----:B--2---:R2:W3:Y:S02]  /*2bd60*/  SYNCS.PHASECHK.TRANS64.TRYWAIT P0, [R13+URZ+0x29850], R0 ;  /* 0x029850000d0075a7 */ /* 0x0044e4000800017f */
[----:B---3--:R-:W-:Y:S05]  /*2bd70*/  @!P0 NANOSLEEP.SYNCS 0x989680 ;  /* 0x009896800000895d */ /* 0x008fea0003900000 */
[----:B------:R-:W3:Y:S02]  /*2bd80*/  @!P0 SYNCS.PHASECHK.TRANS64 P0, [R13+URZ+0x29850], R0 ;  /* 0x029850000d0085a7 */ /* 0x000ee4000800007f */
[----:B---3--:R-:W-:Y:S05]  /*2bd90*/  @!P0 BRA `(.L_x_2369) ;  /* 0xfffffffc00f08947 */ /* 0x008fea000383ffff */
[----:B------:R-:W-:Y:S05]  /*2bda0*/  BRA `(.L_x_2366) ;  /* 0xffffff00005c7947 */ /* 0x000fea000383ffff */
.L_x_2377:
[----:B--2---:R2:W3:Y:S02]  /*2bdb0*/  SYNCS.PHASECHK.TRANS64.TRYWAIT P2, [R11+URZ+0x29830], R0 ;  /* 0x029830000b0075a7 */ /* 0x0044e4000804017f */
[----:B---3--:R-:W-:Y:S05]  /*2bdc0*/  @!P2 NANOSLEEP.SYNCS 0x989680 ;  /* 0x009896800000a95d */ /* 0x008fea0003900000 */
[----:B------:R-:W3:Y:S02]  /*2bdd0*/  @!P2 SYNCS.PHASECHK.TRANS64 P2, [R11+URZ+0x29830], R0 ;  /* 0x029830000b00a5a7 */ /* 0x000ee4000804007f */
[----:B---3--:R-:W-:Y:S05]  /*2bde0*/  @!P2 BRA `(.L_x_2377) ;  /* 0xfffffffc00f0a947 */ /* 0x008fea000383ffff */
[----:B------:R-:W-:Y:S05]  /*2bdf0*/  BRA `(.L_x_2376) ;  /* 0xffffff2c004c7947 */ /* 0x000fea000383ffff */
.L_x_2382:
[----:B--2---:R2:W3:Y:S02]  /*2be00*/  SYNCS.PHASECHK.TRANS64.TRYWAIT P0, [R13+URZ+0x29850], R0 ;  /* 0x029850000d0075a7 */ /* 0x0044e4000800017f */
[----:B---3--:R-:W-:Y:S05]  /*2be10*/  @!P0 NANOSLEEP.SYNCS 0x989680 ;  /* 0x009896800000895d */ /* 0x008fea0003900000 */
[----:B------:R-:W3:Y:S02]  /*2be20*/  @!P0 SYNCS.PHASECHK.TRANS64 P0, [R13+URZ+0x29850], R0 ;  /* 0x029850000d0085a7 */ /* 0x000ee4000800007f */
[----:B---3--:R-:W-:Y:S05]  /*2be30*/  @!P0 BRA `(.L_x_2382) ;  /* 0xfffffffc00f08947 */ /* 0x008fea000383ffff */
[----:B------:R-:W-:Y:S05]  /*2be40*/  BRA `(.L_x_2381) ;  /* 0xffffff3c008c7947 */ /* 0x000fea000383ffff */
.L_x_2388:
[----:B--2---:R2:W3:Y:S02]  /*2be50*/  SYNCS.PHASECHK.TRANS64.TRYWAIT P0, [R12+URZ+0x29850], R5 ;  /* 0x029850050c0075a7 */ /* 0x0044e4000800017f */
[----:B---3--:R-:W-:Y:S05]  /*2be60*/  @!P0 NANOSLEEP.SYNCS 0x989680 ;  /* 0x009896800000895d */ /* 0x008fea0003900000 */
[----:B------:R-:W3:Y:S02]  /*2be70*/  @!P0 SYNCS.PHASECHK.TRANS64 P0, [R12+URZ+0x29850], R5 ;  /* 0x029850050c0085a7 */ /* 0x000ee4000800007f */
[----:B---3--:R-:W-:Y:S05]  /*2be80*/  @!P0 BRA `(.L_x_2388) ;  /* 0xfffffffc00f08947 */ /* 0x008fea000383ffff */
[----:B------:R-:W-:Y:S05]  /*2be90*/  BRA `(.L_x_2387) ;  /* 0xffffff5c00a47947 */ /* 0x000fea000383ffff */
.L_x_2392:
[----:B------:R-:W-:Y:S01]  /*2bea0*/  IMAD.MOV.U32 R12, RZ, RZ, R0 ;  /* 0x000000ffff0c7224 */ /* 0x000fe200078e0000 */
[----:B------:R-:W-:Y:S01]  /*2beb0*/  MOV R15, 0xffffffff ;  /* 0xffffffff000f7802 */ /* 0x000fe20000000f00 */
[----:B------:R-:W-:Y:S01]  /*2bec0*/  IMAD.MOV.U32 R11, RZ, RZ, 0x1c1f ;  /* 0x00001c1fff0b7424 */ /* 0x000fe200078e00ff */
[----:B------:R-:W-:Y:S02]  /*2bed0*/  SEL R5, R96, R97, P0 ;  /* 0x0000006160057207 */ /* 0x000fe40000000000 */
[----:B------:R-:W-:-:S07]  /*2bee0*/  SEL R7, R97, R96, P0 ;  /* 0x0000006061077207 */ /* 0x000fce0000000000 */
[----:B-12--5:R-:W-:Y:S05]  /*2bef0*/  WARPSYNC.COLLECTIVE R15, `(.L_x_2573) ;  /* 0x000000000f087348 */ /* 0x026fea0003c00000 */
[----:B------:R0:W3:Y:S02]  /*2bf00*/  SHFL.IDX P6, R14, R13, R12, R11 ;  /* 0x0000000c0d0e7389 */ /* 0x0000e400000c000b */
[----:B0123-5:R-:W-:Y:S01]  /*2bf10*/  ENDCOLLECTIVE ;  /* 0x000000000000791b */ /* 0x02ffe20003800000 */
.L_x_2573:
        /* <DEDUP_REMOVED lines=19> */
.L_x_2574:
        /* <DEDUP_REMOVED lines=18> */
.L_x_2575:
        /* <DEDUP_REMOVED lines=11> */
.L_x_2576:
[----:B------:R-:W-:Y:S02]  /*2c220*/  IMAD.MOV.U32 R13, RZ, RZ, R9 ;  /* 0x000000ffff0d7224 */ /* 0x000fe400078e0009 */
[----:B------:R-:W-:Y:S01]  /*2c230*/  IMAD.MOV.U32 R12, RZ, RZ, R0 ;  /* 0x000000ffff0c7224 */ /* 0x000fe200078e0000 */
[----:B------:R-:W-:-:S07]  /*2c240*/  MOV R7, R14 ;  /* 0x0000000e00077202 */ /* 0x000fce0000000f00 */
[----:B------:R-:W-:Y:S05]  /*2c250*/  WARPSYNC.COLLECTIVE R15, `(.L_x_2577) ;  /* 0x000000000f087348 */ /* 0x000fea0003c00000 */
[----:B------:R0:W1:Y:S02]  /*2c260*/  SHFL.IDX P6, R14, R13, R12, R11 ;  /* 0x0000000c0d0e7389 */ /* 0x00006400000c000b */
[----:B01----:R-:W-:Y:S01]  /*2c270*/  ENDCOLLECTIVE ;  /* 0x000000000000791b */ /* 0x003fe20003800000 */
.L_x_2577:
[----:B------:R-:W-:Y:S02]  /*2c280*/  SEL R8, R10, R7, P0 ;  /* 0x000000070a087207 */ /* 0x000fe40000000000 */
[----:B------:R-:W-:Y:S01]  /*2c290*/  SEL R10, R7, R10, P0 ;  /* 0x0000000a070a7207 */ /* 0x000fe20000000000 */
[----:B------:R-:W-:Y:S01]  /*2c2a0*/  IMAD.MOV.U32 R13, RZ, RZ, R21 ;  /* 0x000000ffff0d7224 */ /* 0x000fe200078e0015 */
[----:B------:R-:W-:Y:S01]  /*2c2b0*/  MOV R12, R2 ;  /* 0x00000002000c7202 */ /* 0x000fe20000000f00 */
[----:B------:R-:W-:-:S07]  /*2c2c0*/  IMAD.MOV.U32 R26, RZ, RZ, R14 ;  /* 0x000000ffff1a7224 */ /* 0x000fce00078e000e */
[----:B------:R-:W-:Y:S05]  /*2c2d0*/  WARPSYNC.COLLECTIVE R15, `(.L_x_2578) ;  /* 0x000000000f087348 */ /* 0x000fea0003c00000 */
[----:B------:R0:W1:Y:S02]  /*2c2e0*/  SHFL.IDX P6, R14, R13, R12, R11 ;  /* 0x0000000c0d0e7389 */ /* 0x00006400000c000b */
[----:B01----:R-:W-:Y:S01]  /*2c2f0*/  ENDCOLLECTIVE ;  /* 0x000000000000791b */ /* 0x003fe20003800000 */
.L_x_2578:
[----:B------:R-:W-:Y:S02]  /*2c300*/  IMAD.MOV.U32 R13, RZ, RZ, R25 ;  /* 0x000000ffff0d7224 */ /* 0x000fe400078e0019 */
[----:B------:R-:W-:Y:S02]  /*2c310*/  IMAD.MOV.U32 R12, RZ, RZ, R0 ;  /* 0x000000ffff0c7224 */ /* 0x000fe400078e0000 */
[----:B------:R-:W-:-:S07]  /*2c320*/  IMAD.MOV.U32 R21, RZ, RZ, R14 ;  /* 0x000000ffff157224 */ /* 0x000fce00078e000e */
[----:B------:R-:W-:Y:S05]  /*2c330*/  WARPSYNC.COLLECTIVE R15, `(.L_x_2579) ;  /* 0x000000000f087348 */ /* 0x000fea0003c00000 */
[----:B------:R0:W1:Y:S02]  /*2c340*/  SHFL.IDX P6, R14, R13, R12, R11 ;  /* 0x0000000c0d0e7389 */ /* 0x00006400000c000b */
[----:B01----:R-:W-:Y:S01]  /*2c350*/  ENDCOLLECTIVE ;  /* 0x000000000000791b */ /* 0x003fe20003800000 */
.L_x_2579:
        /* <DEDUP_REMOVED lines=8> */
.L_x_2580:
[----:B------:R-:W-:Y:S02]  /*2c3e0*/  IMAD.MOV.U32 R13, RZ, RZ, R29 ;  /* 0x000000ffff0d7224 */ /* 0x000fe400078e001d */
[----:B------:R-:W-:Y:S02]  /*2c3f0*/  IMAD.MOV.U32 R12, RZ, RZ, R0 ;  /* 0x000000ffff0c7224 */ /* 0x000fe400078e0000 */
[----:B------:R-:W-:-:S07]  /*2c400*/  IMAD.MOV.U32 R27, RZ, RZ, R14 ;  /* 0x000000ffff1b7224 */ /* 0x000fce00078e000e */
[----:B------:R-:W-:Y:S05]  /*2c410*/  WARPSYNC.COLLECTIVE R15, `(.L_x_2581) ;  /* 0x000000000f087348 */ /* 0x000fea0003c00000 */
[----:B------:R0:W1:Y:S02]  /*2c420*/  SHFL.IDX P6, R14, R13, R12, R11 ;  /* 0x0000000c0d0e7389 */ /* 0x00006400000c000b */
[----:B01----:R-:W-:Y:S01]  /*2c430*/  ENDCOLLECTIVE ;  /* 0x000000000000791b */ /* 0x003fe20003800000 */
.L_x_2581:
[----:B------:R-:W-:Y:S02]  /*2c440*/  SEL R28, R30, R27, P0 ;  /* 0x0000001b1e1c7207 */ /* 0x000fe40000000000 */
[----:B------:R-:W-:Y:S01]  /*2c450*/  SEL R30, R27, R30, P0 ;  /* 0x0000001e1b1e7207 */ /* 0x000fe20000000000 */
[----:B------:R-:W-:Y:S02]  /*2c460*/  IMAD.MOV.U32 R13, RZ, RZ, R31 ;  /* 0x000000ffff0d7224 */ /* 0x000fe400078e001f */
[----:B------:R-:W-:Y:S01]  /*2c470*/  IMAD.MOV.U32 R12, RZ, RZ, R2 ;  /* 0x000000ffff0c7224 */ /* 0x000fe200078e0002 */
[----:B------:R-:W-:-:S07]  /*2c480*/  MOV R34, R14 ;  /* 0x0000000e00227202 */ /* 0x000fce0000000f00 */
[----:B------:R-:W-:Y:S05]  /*2c490*/  WARPSYNC.COLLECTIVE R15, `(.L_x_2582) ;  /* 0x000000000f087348 */ /* 0x000fea0003c00000 */
[----:B------:R0:W1:Y:S02]  /*2c4a0*/  SHFL.IDX P6, R14, R13, R12, R11 ;  /* 0x0000000c0d0e7389 */ /* 0x00006400000c000b */
[----:B01----:R-:W-:Y:S01]  /*2c4b0*/  ENDCOLLECTIVE ;  /* 0x000000000000791b */ /* 0x003fe20003800000 */
.L_x_2582:
[----:B------:R-:W-:Y:S01]  /*2c4c0*/  IMAD.MOV.U32 R13, RZ, RZ, R33 ;  /* 0x000000ffff0d7224 */ /* 0x000fe200078e0021 */
[----:B------:R-:W-:Y:S01]  /*2c4d0*/  MOV R12, R0 ;  /* 0x00000000000c7202 */ /* 0x000fe20000000f00 */
[----:B------:R-:W-:-:S07]  /*2c4e0*/  IMAD.MOV.U32 R31, RZ, RZ, R14 ;  /* 0x000000ffff1f7224 */ /* 0x000fce00078e000e */
[----:B------:R-:W-:Y:S05]  /*2c4f0*/  WARPSYNC.COLLECTIVE R15, `(.L_x_2583) ;  /* 0x000000000f087348 */ /* 0x000fea0003c00000 */
[----:B------:R0:W1:Y:S02]  /*2c500*/  SHFL.IDX P6, R14, R13, R12, R11 ;  /* 0x0000000c0d0e7389 */ /* 0x00006400000c000b */
[----:B01----:R-:W-:Y:S01]  /*2c510*/  ENDCOLLECTIVE ;  /* 0x000000000000791b */ /* 0x003fe20003800000 */
.L_x_2583:
        /* <DEDUP_REMOVED lines=8> */
.L_x_2584:
[----:B------:R-:W-:Y:S01]  /*2c5a0*/  MOV R13, R37 ;  /* 0x00000025000d7202 */ /* 0x000fe20000000f00 */
[----:B------:R-:W-:Y:S02]  /*2c5b0*/  IMAD.MOV.U32 R12, RZ, RZ, R0 ;  /* 0x000000ffff0c7224 */ /* 0x000fe400078e0000 */
[----:B------:R-:W-:-:S07]  /*2c5c0*/  IMAD.MOV.U32 R35, RZ, RZ, R14 ;  /* 0x000000ffff237224 */ /* 0x000fce00078e000e */
[----:B------:R-:W-:Y:S05]  /*2c5d0*/  WARPSYNC.COLLECTIVE R15, `(.L_x_2585) ;  /* 0x000000000f087348 */ /* 0x000fea0003c00000 */
[----:B------:R0:W1:Y:S02]  /*2c5e0*/  SHFL.IDX P6, R14, R13, R12, R11 ;  /* 0x0000000c0d0e7389 */ /* 0x00006400000c000b */
[----:B01----:R-:W-:Y:S01]  /*2c5f0*/  ENDCOLLECTIVE ;  /* 0x000000000000791b */ /* 0x003fe20003800000 */
.L_x_2585:
        /* <DEDUP_REMOVED lines=8> */
.L_x_2586:
[----:B------:R-:W-:Y:S02]  /*2c680*/  IMAD.MOV.U32 R13, RZ, RZ, R41 ;  /* 0x000000ffff0d7224 */ /* 0x000fe400078e0029 */
[----:B------:R-:W-:Y:S01]  /*2c690*/  IMAD.MOV.U32 R12, RZ, RZ, R0 ;  /* 0x000000ffff0c7224 */ /* 0x000fe200078e0000 */
[----:B------:R-:W-:-:S07]  /*2c6a0*/  MOV R20, R14 ;  /* 0x0000000e00147202 */ /* 0x000fce0000000f00 */
[----:B------:R-:W-:Y:S05]  /*2c6b0*/  WARPSYNC.COLLECTIVE R15, `(.L_x_2587) ;  /* 0x000000000f087348 */ /* 0x000fea0003c00000 */
[----:B------:R0:W1:Y:S02]  /*2c6c0*/  SHFL.IDX P6, R14, R13, R12, R11 ;  /* 0x0000000c0d0e7389 */ /* 0x00006400000c000b */
[----:B01----:R-:W-:Y:S01]  /*2c6d0*/  ENDCOLLECTIVE ;  /* 0x000000000000791b */ /* 0x003fe20003800000 */
.L_x_2587:
[----:B------:R-:W-:Y:S01]  /*2c6e0*/  IMAD.MOV.U32 R13, RZ, RZ, R43 ;  /* 0x000000ffff0d7224 */ /* 0x000fe200078e002b */
[----:B------:R-:W-:Y:S01]  /*2c6f0*/  MOV R12, R2 ;  /* 0x00000002000c7202 */ /* 0x000fe20000000f00 */
[----:B------:R-:W-:-:S07]  /*2c700*/  IMAD.MOV.U32 R41, RZ, RZ, R14 ;  /* 0x000000ffff297224 */ /* 0x000fce00078e000e */
[----:B------:R-:W-:Y:S05]  /*2c710*/  WARPSYNC.COLLECTIVE R15, `(.L_x_2588) ;  /* 0x000000000f087348 */ /* 0x000fea0003c00000 */
[----:B------:R0:W1:Y:S02]  /*2c720*/  SHFL.IDX P6, R14, R13, R12, R11 ;  /* 0x0000000c0d0e7389 */ /* 0x00006400000c000b */
[----:B01----:R-:W-:Y:S01]  /*2c730*/  ENDCOLLECTIVE ;  /* 0x000000000000791b */ /* 0x003fe20003800000 */
.L_x_2588:
[----:B------:R-:W-:Y:S02]  /*2c740*/  IMAD.MOV.U32 R13, RZ, RZ, R45 ;  /* 0x000000ffff0d7224 */ /* 0x000fe400078e002d */
[----:B------:R-:W-:Y:S02]  /*2c750*/  IMAD.MOV.U32 R12, RZ, RZ, R0 ;  /* 0x000000ffff0c7224 */ /* 0x000fe400078e0000 */
[----:B------:R-:W-:-:S07]  /*2c760*/  IMAD.MOV.U32 R40, RZ, RZ, R14 ;  /* 0x000000ffff287224 */ /* 0x000fce00078e000e */
[----:B------:R-:W-:Y:S05]  /*2c770*/  WARPSYNC.COLLECTIVE R15, `(.L_x_2589) ;  /* 0x000000000f087348 */ /* 0x000fea0003c00000 */
[----:B------:R0:W1:Y:S02]  /*2c780*/  SHFL.IDX P6, R14, R13, R12, R11 ;  /* 0x0000000c0d0e7389 */ /* 0x00006400000c000b */
[----:B01----:R-:W-:Y:S01]  /*2c790*/  ENDCOLLECTIVE ;  /* 0x000000000000791b */ /* 0x003fe20003800000 */
.L_x_2589:
        /* <DEDUP_REMOVED lines=8> */
.L_x_2590:
[----:B------:R-:W-:Y:S02]  /*2c820*/  IMAD.MOV.U32 R13, RZ, RZ, R49 ;  /* 0x000000ffff0d7224 */ /* 0x000fe400078e0031 */
[----:B------:R-:W-:Y:S02]  /*2c830*/  IMAD.MOV.U32 R12, RZ, RZ, R0 ;  /* 0x000000ffff0c7224 */ /* 0x000fe400078e0000 */
[----:B------:R-:W-:-:S07]  /*2c840*/  IMAD.MOV.U32 R42, RZ, RZ, R14 ;  /* 0x000000ffff2a7224 */ /* 0x000fce00078e000e */
[----:B------:R-:W-:Y:S05]  /*2c850*/  WARPSYNC.COLLECTIVE R15, `(.L_x_2591) ;  /* 0x000000000f087348 */ /* 0x000fea0003c00000 */
[----:B------:R0:W1:Y:S02]  /*2c860*/  SHFL.IDX P6, R14, R13, R12, R11 ;  /* 0x0000000c0d0e7389 */ /* 0x00006400000c000b */
[----:B01----:R-:W-:Y:S01]  /*2c870*/  ENDCOLLECTIVE ;  /* 0x000000000000791b */ /* 0x003fe20003800000 */
.L_x_2591:
        /* <DEDUP_REMOVED lines=8> */
.L_x_2592:
[----:B------:R-:W-:Y:S01]  /*2c900*/  IMAD.MOV.U32 R13, RZ, RZ, R53 ;  /* 0x000000ffff0d7224 */ /* 0x000fe200078e0035 */
[----:B------:R-:W-:Y:S01]  /*2c910*/  MOV R12, R0 ;  /* 0x00000000000c7202 */ /* 0x000fe20000000f00 */
[----:B------:R-:W-:-:S07]  /*2c920*/  IMAD.MOV.U32 R48, RZ, RZ, R14 ;  /* 0x000000ffff307224 */ /* 0x000fce00078e000e */
[----:B------:R-:W-:Y:S05]  /*2c930*/  WARPSYNC.COLLECTIVE R15, `(.L_x_2593) ;  /* 0x000000000f087348 */ /* 0x000fea0003c00000 */
[----:B------:R0:W1:Y:S02]  /*2c940*/  SHFL.IDX P6, R14, R13, R12, R11 ;  /* 0x0000000c0d0e7389 */ /* 0x00006400000c000b */
[----:B01----:R-:W-:Y:S01]  /*2c950*/  ENDCOLLECTIVE ;  /* 0x000000000000791b */ /* 0x003fe20003800000 */
.L_x_2593:
[----:B------:R-:W-:Y:S01]  /*2c960*/  SEL R9, R49, R48, P0 ;  /* 0x0000003031097207 */ /* 0x000fe20000000000 */
[----:B------:R-:W-:Y:S02]  /*2c970*/  IMAD.MOV.U32 R13, RZ, RZ, R55 ;  /* 0x000000ffff0d7224 */ /* 0x000fe400078e0037 */
[----:B------:R-:W-:Y:S02]  /*2c980*/  IMAD.MOV.U32 R12, RZ, RZ, R2 ;  /* 0x000000ffff0c7224 */ /* 0x000fe400078e0002 */
[----:B------:R-:W-:-:S07]  /*2c990*/  IMAD.MOV.U32 R53, RZ, RZ, R14 ;  /* 0x000000ffff357224 */ /* 0x000fce00078e000e */
[----:B------:R-:W-:Y:S05]  /*2c9a0*/  WARPSYNC.COLLECTIVE R15, `(.L_x_2594) ;  /* 0x000000000f087348 */ /* 0x000fea0003c00000 */
[----:B------:R0:W1:Y:S02]  /*2c9b0*/  SHFL.IDX P6, R14, R13, R12, R11 ;  /* 0x0000000c0d0e7389 */ /* 0x00006400000c000b */
[----:B01----:R-:W-:Y:S01]  /*2c9c0*/  ENDCOLLECTIVE ;  /* 0x000000000000791b */ /* 0x003fe20003800000 */
.L_x_2594:
[----:B------:R-:W-:Y:S01]  /*2c9d0*/  MOV R13, R57 ;  /* 0x00000039000d7202 */ /* 0x000fe20000000f00 */
[----:B------:R-:W-:Y:S02]  /*2c9e0*/  IMAD.MOV.U32 R12, RZ, RZ, R0 ;  /* 0x000000ffff0c7224 */ /* 0x000fe400078e0000 */
[----:B------:R-:W-:-:S07]  /*2c9f0*/  IMAD.MOV.U32 R50, RZ, RZ, R14 ;  /* 0x000000ffff327224 */ /* 0x000fce00078e000e */
[----:B------:R-:W-:Y:S05]  /*2ca00*/  WARPSYNC.COLLECTIVE R15, `(.L_x_2595) ;  /* 0x000000000f087348 */ /* 0x000fea0003c00000 */
[----:B------:R0:W1:Y:S02]  /*2ca10*/  SHFL.IDX P6, R14, R13, R12, R11 ;  /* 0x0000000c0d0e7389 */ /* 0x00006400000c000b */
[----:B01----:R-:W-:Y:S01]  /*2ca20*/  ENDCOLLECTIVE ;  /* 0x000000000000791b */ /* 0x003fe20003800000 */
.L_x_2595:
        /* <DEDUP_REMOVED lines=8> */
.L_x_2596:
[----:B------:R-:W-:Y:S02]  /*2cab0*/  IMAD.MOV.U32 R13, RZ, RZ, R63 ;  /* 0x000000ffff0d7224 */ /* 0x000fe400078e003f */
[----:B------:R-:W-:Y:S01]  /*2cac0*/  IMAD.MOV.U32 R12, RZ, RZ, R0 ;  /* 0x000000ffff0c7224 */ /* 0x000fe200078e0000 */
[----:B------:R-:W-:-:S07]  /*2cad0*/  MOV R52, R14 ;  /* 0x0000000e00347202 */ /* 0x000fce0000000f00 */
[----:B------:R-:W-:Y:S05]  /*2cae0*/  WARPSYNC.COLLECTIVE R15, `(.L_x_2597) ;  /* 0x000000000f087348 */ /* 0x000fea0003c00000 */
[----:B------:R0:W1:Y:S02]  /*2caf0*/  SHFL.IDX P6, R14, R13, R12, R11 ;  /* 0x0000000c0d0e7389 */ /* 0x00006400000c000b */
[----:B01----:R-:W-:Y:S01]  /*2cb00*/  ENDCOLLECTIVE ;  /* 0x000000000000791b */ /* 0x003fe20003800000 */
.L_x_2597:
        /* <DEDUP_REMOVED lines=8> */
.L_x_2598:
[----:B------:R-:W-:Y:S02]  /*2cb90*/  IMAD.MOV.U32 R13, RZ, RZ, R67 ;  /* 0x000000ffff0d7224 */ /* 0x000fe400078e0043 */
[----:B------:R-:W-:Y:S02]  /*2cba0*/  IMAD.MOV.U32 R12, RZ, RZ, R0 ;  /* 0x000000ffff0c7224 */ /* 0x000fe400078e0000 */
[----:B------:R-:W-:-:S07]  /*2cbb0*/  IMAD.MOV.U32 R54, RZ, RZ, R14 ;  /* 0x000000ffff367224 */ /* 0x000fce00078e000e */
[----:B------:R-:W-:Y:S05]  /*2cbc0*/  WARPSYNC.COLLECTIVE R15, `(.L_x_2599) ;  /* 0x000000000f087348 */ /* 0x000fea0003c00000 */
[----:B------:R0:W1:Y:S02]  /*2cbd0*/  SHFL.IDX P6, R14, R13, R12, R11 ;  /* 0x0000000c0d0e7389 */ /* 0x00006400000c000b */
[----:B01----:R-:W-:Y:S01]  /*2cbe0*/  ENDCOLLECTIVE ;  /* 0x000000000000791b */ /* 0x003fe20003800000 */
.L_x_2599:
        /* <DEDUP_REMOVED lines=8> */
.L_x_2600:
[----:B------:R-:W-:Y:S02]  /*2cc70*/  IMAD.MOV.U32 R13, RZ, RZ, R71 ;  /* 0x000000ffff0d7224 */ /* 0x000fe400078e0047 */
[----:B------:R-:W-:Y:S02]  /*2cc80*/  IMAD.MOV.U32 R12, RZ, RZ, R0 ;  /* 0x000000ffff0c7224 */ /* 0x000fe400078e0000 */
[----:B------:R-:W-:-:S07]  /*2cc90*/  IMAD.MOV.U32 R56, RZ, RZ, R14 ;  /* 0x000000ffff387224 */ /* 0x000fce00078e000e */
[----:B------:R-:W-:Y:S05]  /*2cca0*/  WARPSYNC.COLLECTIVE R15, `(.L_x_2601) ;  /* 0x000000000f087348 */ /* 0x000fea0003c00000 */
[----:B------:R0:W1:Y:S02]  /*2ccb0*/  SHFL.IDX P6, R14, R13, R12, R11 ;  /* 0x0000000c0d0e7389 */ /* 0x00006400000c000b */
[----:B01----:R-:W-:Y:S01]  /*2ccc0*/  ENDCOLLECTIVE ;  /* 0x000000000000791b */ /* 0x003fe20003800000 */
.L_x_2601:
[----:B------:R-:W-:Y:S01]  /*2ccd0*/  SEL R39, R56, R67, P0 ;  /* 0x0000004338277207 */ /* 0x000fe20000000000 */
[----:B------:R-:W-:Y:S02]  /*2cce0*/  IMAD.MOV.U32 R13, RZ, RZ, R73 ;  /* 0x000000ffff0d7224 */ /* 0x000fe400078e0049 */
[----:B------:R-:W-:Y:S01]  /*2ccf0*/  IMAD.MOV.U32 R12, RZ, RZ, R2 ;  /* 0x000000ffff0c7224 */ /* 0x000fe200078e0002 */
[----:B------:R-:W-:-:S07]  /*2cd00*/  MOV R71, R14 ;  /* 0x0000000e00477202 */ /* 0x000fce0000000f00 */
[----:B------:R-:W-:Y:S05]  /*2cd10*/  WARPSYNC.COLLECTIVE R15, `(.L_x_2602) ;  /* 0x000000000f087348 */ /* 0x000fea0003c00000 */
[----:B------:R0:W1:Y:S02]  /*2cd20*/  SHFL.IDX P6, R14, R13, R12, R11 ;  /* 0x0000000c0d0e7389 */ /* 0x00006400000c000b */
[----:B01----:R-:W-:Y:S01]  /*2cd30*/  ENDCOLLECTIVE ;  /* 0x000000000000791b */ /* 0x003fe20003800000 */
.L_x_2602:
[----:B------:R-:W-:Y:S01]  /*2cd40*/  IMAD.MOV.U32 R13, RZ, RZ, R75 ;  /* 0x000000ffff0d7224 */ /* 0x000fe200078e004b */
[----:B------:R-:W-:Y:S01]  /*2cd50*/  MOV R12, R0 ;  /* 0x00000000000c7202 */ /* 0x000fe20000000f00 */
[----:B------:R-:W-:-:S07]  /*2cd60*/  IMAD.MOV.U32 R58, RZ, RZ, R14 ;  /* 0x000000ffff3a7224 */ /* 0x000fce00078e000e */
[----:B------:R-:W-:Y:S05]  /*2cd70*/  WARPSYNC.COLLECTIVE R15, `(.L_x_2603) ;  /* 0x000000000f087348 */ /* 0x000fea0003c00000 */
[----:B------:R0:W1:Y:S02]  /*2cd80*/  SHFL.IDX P6, R14, R13, R12, R11 ;  /* 0x0000000c0d0e7389 */ /* 0x00006400000c000b */
[----:B01----:R-:W-:Y:S01]  /*2cd90*/  ENDCOLLECTIVE ;  /* 0x000000000000791b */ /* 0x003fe20003800000 */
.L_x_2603:
[----:B------:R-:W-:Y:S02]  /*2cda0*/  IMAD.MOV.U32 R13, RZ, RZ, R77 ;  /* 0x000000ffff0d7224 */ /* 0x000fe400078e004d */
[----:B------:R-:W-:Y:S02]  /*2cdb0*/  IMAD.MOV.U32 R12, RZ, RZ, R2 ;  /* 0x000000ffff0c7224 */ /* 0x000fe400078e0002 */
[----:B------:R-:W-:-:S07]  /*2cdc0*/  IMAD.MOV.U32 R75, RZ, RZ, R14 ;  /* 0x000000ffff4b7224 */ /* 0x000fce00078e000e */
[----:B------:R-:W-:Y:S05]  /*2cdd0*/  WARPSYNC.COLLECTIVE R15, `(.L_x_2604) ;  /* 0x000000000f087348 */ /* 0x000fea0003c00000 */
[----:B------:R0:W1:Y:S02]  /*2cde0*/  SHFL.IDX P6, R14, R13, R12, R11 ;  /* 0x0000000c0d0e7389 */ /* 0x00006400000c000b */
[----:B01----:R-:W-:Y:S01]  /*2cdf0*/  ENDCOLLECTIVE ;  /* 0x000000000000791b */ /* 0x003fe20003800000 */
.L_x_2604:
[----:B------:R-:W-:Y:S02]  /*2ce00*/  SEL R12, R37, R20, P0 ;  /* 0x00000014250c7207 */ /* 0x000fe40000000000 */
[----:B------:R-:W-:Y:S02]  /*2ce10*/  SEL R11, R48, R49, P0 ;  /* 0x00000031300b7207 */ /* 0x000fe40000000000 */
[----:B------:R-:W-:Y:S02]  /*2ce20*/  SEL R13, R71, R58, P0 ;  /* 0x0000003a470d7207 */ /* 0x000fe40000000000 */
[----:B------:R-:W-:Y:S01]  /*2ce30*/  SEL R15, R58, R71, P0 ;  /* 0x000000473a0f7207 */ /* 0x000fe20000000000 */
[----:B------:R-:W-:Y:S01]  /*2ce40*/  IMAD.MOV.U32 R62, RZ, RZ, R14 ;  /* 0x000000ffff3e7224 */ /* 0x000fe200078e000e */
[----:B------:R-:W-:Y:S02]  /*2ce50*/  SEL R14, R20, R37, P0 ;  /* 0x00000025140e7207 */ /* 0x000fe40000000000 */
[----:B------:R-:W-:-:S02]  /*2ce60*/  SEL R37, R67, R56, P0 ;  /* 0x0000003843257207 */ /* 0x000fc40000000000 */
[----:B------:R-:W-:Y:S01]  /*2ce70*/  MOV R20, RZ ;  /* 0x000000ff00147202 */ /* 0x000fe20000000f00 */
[----:B------:R-:W-:Y:S06]  /*2ce80*/  BRA `(.L_x_2605) ;  /* 0xffffff6400487947 */ /* 0x000fec000383ffff */
.L_x_2426:
[----:B------:R-:W0:Y:S01]  /*2ce90*/  S2R R6, SR_TID.X ;  /* 0x0000000000067919 */ /* 0x000e220000002100 */
[----:B------:R-:W-:Y:S01]  /*2cea0*/  BSSY B1, `(.L_x_2606) ;  /* 0x000000a000017945 */ /* 0x000fe20003800000 */
[----:B------:R-:W-:Y:S02]  /*2ceb0*/  IMAD.MOV.U32 R12, RZ, RZ, RZ ;  /* 0x000000ffff0c7224 */ /* 0x000fe400078e00ff */
[----:B------:R-:W-:Y:S02]  /*2cec0*/  IMAD.MOV.U32 R11, RZ, RZ, 0x1f ;  /* 0x0000001fff0b7424 */ /* 0x000fe400078e00ff */
[----:B------:R-:W-:Y:S01]  /*2ced0*/  IMAD.MOV.U32 R15, RZ, RZ, -0x1 ;  /* 0xffffffffff0f7424 */ /* 0x000fe200078e00ff */
[----:B0-----:R-:W-:-:S04]  /*2cee0*/  SHF.R.U32.HI R6, RZ, 0x5, R6 ;  /* 0x00000005ff067819 */ /* 0x001fc80000011606 */
[----:B------:R-:W-:-:S05]  /*2cef0*/  LOP3.LUT R6, R6, 0x3, RZ, 0xc0, !PT ;  /* 0x0000000306067812 */ /* 0x000fca00078ec0ff */
[----:B------:R-:W-:-:S07]  /*2cf00*/  IMAD.MOV.U32 R13, RZ, RZ, R6 ;  /* 0x000000ffff0d7224 */ /* 0x000fce00078e0006 */
[----:B------:R-:W-:Y:S05]  /*2cf10*/  WARPSYNC.COLLECTIVE R15, `(.L_x_2607) ;  /* 0x000000000f087348 */ /* 0x000fea0003c00000 */
[----:B------:R0:W1:Y:S02]  /*2cf20*/  SHFL.IDX P6, R14, R13, R12, R11 ;  /* 0x0000000c0d0e7389 */ /* 0x00006400000c000b */
[----:B01----:R-:W-:Y:S01]  /*2cf30*/  ENDCOLLECTIVE ;  /* 0x000000000000791b */ /* 0x003fe20003800000 */
.L_x_2607:
[----:B------:R-:W-:Y:S05]  /*2cf40*/  BSYNC B1 ;  /* 0x0000000000017941 */ /* 0x000fea0003800000 */
.L_x_2606:
[----:B------:R-:W-:Y:S05]  /*2cf50*/  BRA `(.L_x_2608) ;  /* 0xffffff9000b47947 */ /* 0x000fea000383ffff */
.L_x_2428:
[----:B------:R-:W-:Y:S01]  /*2cf60*/  BSSY B1, `(.L_x_2609) ;  /* 0x0000006000017945 */ /* 0x000fe20003800000 */
[----:B------:R-:W-:-:S07]  /*2cf70*/  MOV R15, 0xffffffff ;  /* 0xffffffff000f7802 */ /* 0x000fce0000000f00 */
[----:B0-----:R-:W-:Y:S05]  /*2cf80*/  WARPSYNC.COLLECTIVE R15, `(.L_x_2610) ;  /* 0x000000000f0c7348 */ /* 0x001fea0003c00000 */
[----:B------:R-:W-:Y:S02]  /*2cf90*/  ELECT P6, UR62, PT ;  /* 0x00000000003e782f */ /* 0x000fe400038c0000 */
[----:B------:R-:W-:Y:S01]  /*2cfa0*/  MOV R14, UR62 ;  /* 0x0000003e000e7c02 */ /* 0x000fe20008000f00 */
[----:B0-----:R-:W-:Y:S10]  /*2cfb0*/  ENDCOLLECTIVE ;  /* 0x000000000000791b */ /* 0x001ff40003800000 */
.L_x_2610:
[----:B------:R-:W-:Y:S05]  /*2cfc0*/  BSYNC B1 ;  /* 0x0000000000017941 */ /* 0x000fea0003800000 */
.L_x_2609:
[----:B------:R-:W-:Y:S05]  /*2cfd0*/  BRA `(.L_x_2427) ;  /* 0xffffff9000ac7947 */ /* 0x000fea000383ffff */
.L_x_2430:
[----:B0-----:R0:W1:Y:S02]  /*2cfe0*/  SYNCS.PHASECHK.TRANS64.TRYWAIT P0, [R11+URZ+0x29820], R5 ;  /* 0x029820050b0075a7 */ /* 0x001064000800017f */
[----:B-1----:R-:W-:Y:S05]  /*2cff0*/  @!P0 NANOSLEEP.SYNCS 0x989680 ;  /* 0x009896800000895d */ /* 0x002fea0003900000 */
[----:B------:R-:W1:Y:S02]  /*2d000*/  @!P0 SYNCS.PHASECHK.TRANS64 P0, [R11+URZ+0x29820], R5 ;  /* 0x029820050b0085a7 */ /* 0x000e64000800007f */
[----:B-1----:R-:W-:Y:S05]  /*2d010*/  @!P0 BRA `(.L_x_2430) ;  /* 0xfffffffc00f08947 */ /* 0x002fea000383ffff */
[----:B------:R-:W-:Y:S05]  /*2d020*/  BRA `(.L_x_2611) ;  /* 0xffffff9000c87947 */ /* 0x000fea000383ffff */
.L_x_2434:
[----:B-1----:R1:W2:Y:S02]  /*2d030*/  SYNCS.PHASECHK.TRANS64.TRYWAIT P0, [R8+URZ+0x298a0], R10 ;  /* 0x0298a00a080075a7 */ /* 0x0022a4000800017f */
[----:B--2---:R-:W-:Y:S05]  /*2d040*/  @!P0 NANOSLEEP.SYNCS 0x989680 ;  /* 0x009896800000895d */ /* 0x004fea0003900000 */
[----:B------:R-:W2:Y:S02]  /*2d050*/  @!P0 SYNCS.PHASECHK.TRANS64 P0, [R8+URZ+0x298a0], R10 ;  /* 0x0298a00a080085a7 */ /* 0x000ea4000800007f */
[----:B--2---:R-:W-:Y:S05]  /*2d060*/  @!P0 BRA `(.L_x_2434) ;  /* 0xfffffffc00f08947 */ /* 0x004fea000383ffff */
[----:B------:R-:W-:Y:S05]  /*2d070*/  BRA `(.L_x_2612) ;  /* 0xffffff9000e87947 */ /* 0x000fea000383ffff */
.L_x_2441:
[----:B0-----:R0:W2:Y:S02]  /*2d080*/  SYNCS.PHASECHK.TRANS64.TRYWAIT P0, [R8+URZ+0x298c0], R10 ;  /* 0x0298c00a080075a7 */ /* 0x0010a4000800017f */
[----:B--2---:R-:W-:Y:S05]  /*2d090*/  @!P0 NANOSLEEP.SYNCS 0x989680 ;  /* 0x009896800000895d */ /* 0x004fea0003900000 */
[----:B------:R-:W2:Y:S02]  /*2d0a0*/  @!P0 SYNCS.PHASECHK.TRANS64 P0, [R8+URZ+0x298c0], R10 ;  /* 0x0298c00a080085a7 */ /* 0x000ea4000800007f */
[----:B--2---:R-:W-:Y:S05]  /*2d0b0*/  @!P0 BRA `(.L_x_2441) ;  /* 0xfffffffc00f08947 */ /* 0x004fea000383ffff */
[----:B------:R-:W-:Y:S05]  /*2d0c0*/  BRA `(.L_x_2613) ;  /* 0xffffff9400e07947 */ /* 0x000fea000383ffff */
.L_x_2448:
[----:B0-----:R0:W1:Y:S02]  /*2d0d0*/  SYNCS.PHASECHK.TRANS64.TRYWAIT P1, [R7+URZ+0x298a0], R6 ;  /* 0x0298a006070075a7 */ /* 0x001064000802017f */
[----:B-1----:R-:W-:Y:S05]  /*2d0e0*/  @!P1 NANOSLEEP.SYNCS 0x989680 ;  /* 0x009896800000995d */ /* 0x002fea0003900000 */
[----:B------:R-:W1:Y:S02]  /*2d0f0*/  @!P1 SYNCS.PHASECHK.TRANS64 P1, [R7+URZ+0x298a0], R6 ;  /* 0x0298a006070095a7 */ /* 0x000e64000802007f */
[----:B-1----:R-:W-:Y:S05]  /*2d100*/  @!P1 BRA `(.L_x_2448) ;  /* 0xfffffffc00f09947 */ /* 0x002fea000383ffff */
[----:B------:R-:W-:Y:S05]  /*2d110*/  BRA `(.L_x_2614) ;  /* 0xffffff9800c87947 */ /* 0x000fea000383ffff */
.L_x_2455:
[----:B-1----:R1:W2:Y:S02]  /*2d120*/  SYNCS.PHASECHK.TRANS64.TRYWAIT P1, [R7+URZ+0x298c0], R6 ;  /* 0x0298c006070075a7 */ /* 0x0022a4000802017f */
[----:B--2---:R-:W-:Y:S05]  /*2d130*/  @!P1 NANOSLEEP.SYNCS 0x989680 ;  /* 0x009896800000995d */ /* 0x004fea0003900000 */
[----:B------:R-:W2:Y:S02]  /*2d140*/  @!P1 SYNCS.PHASECHK.TRANS64 P1, [R7+URZ+0x298c0], R6 ;  /* 0x0298c006070095a7 */ /* 0x000ea4000802007f */
[----:B--2---:R-:W-:Y:S05]  /*2d150*/  @!P1 BRA `(.L_x_2455) ;  /* 0xfffffffc00f09947 */ /* 0x004fea000383ffff */
[----:B------:R-:W-:Y:S05]  /*2d160*/  BRA `(.L_x_2615) ;  /* 0xffffff9c00b87947 */ /* 0x000fea000383ffff */
.L_x_2470:
        /* <DEDUP_REMOVED lines=11> */
.L_x_2617:
[----:B------:R-:W-:Y:S05]  /*2d220*/  BSYNC B0 ;  /* 0x0000000000007941 */ /* 0x000fea0003800000 */
.L_x_2616:
[----:B------:R-:W-:Y:S05]  /*2d230*/  BRA `(.L_x_2618) ;  /* 0xffffffac004c7947 */ /* 0x000fea000383ffff */
.L_x_2472:
[----:B------:R-:W-:Y:S01]  /*2d240*/  BSSY B0, `(.L_x_2619) ;  /* 0x0000006000007945 */ /* 0x000fe20003800000 */
[----:B------:R-:W-:-:S07]  /*2d250*/  MOV R15, 0xffffffff ;  /* 0xffffffff000f7802 */ /* 0x000fce0000000f00 */
[----:B01----:R-:W-:Y:S05]  /*2d260*/  WARPSYNC.COLLECTIVE R15, `(.L_x_2620) ;  /* 0x000000000f0c7348 */ /* 0x003fea0003c00000 */
[----:B------:R-:W-:Y:S02]  /*2d270*/  ELECT P6, UR62, PT ;  /* 0x00000000003e782f */ /* 0x000fe400038c0000 */
[----:B------:R-:W-:Y:S01]  /*2d280*/  MOV R14, UR62 ;  /* 0x0000003e000e7c02 */ /* 0x000fe20008000f00 */
[----:B01----:R-:W-:Y:S10]  /*2d290*/  ENDCOLLECTIVE ;  /* 0x000000000000791b */ /* 0x003ff40003800000 */
.L_x_2620:
[----:B------:R-:W-:Y:S05]  /*2d2a0*/  BSYNC B0 ;  /* 0x0000000000007941 */ /* 0x000fea0003800000 */
.L_x_2619:
[----:B------:R-:W-:Y:S05]  /*2d2b0*/  BRA `(.L_x_2621) ;  /* 0xffffffac00447947 */ /* 0x000fea000383ffff */
.L_x_2475:
[----:B-1----:R1:W2:Y:S02]  /*2d2c0*/  SYNCS.PHASECHK.TRANS64.TRYWAIT P2, [R6+URZ+0x29880], R7 ;  /* 0x02988007060075a7 */ /* 0x0022a4000804017f */
[----:B--2---:R-:W-:Y:S05]  /*2d2d0*/  @!P2 NANOSLEEP.SYNCS 0x989680 ;  /* 0x009896800000a95d */ /* 0x004fea0003900000 */
[----:B------:R-:W2:Y:S02]  /*2d2e0*/  @!P2 SYNCS.PHASECHK.TRANS64 P2, [R6+URZ+0x29880], R7 ;  /* 0x029880070600a5a7 */ /* 0x000ea4000804007f */
[----:B--2---:R-:W-:Y:S05]  /*2d2f0*/  @!P2 BRA `(.L_x_2475) ;  /* 0xfffffffc00f0a947 */ /* 0x004fea000383ffff */
[----:B------:R-:W-:Y:S05]  /*2d300*/  BRA `(.L_x_2622) ;  /* 0xffffffac00bc7947 */ /* 0x000fea000383ffff */
.L_x_2477:
[----:B--2---:R2:W3:Y:S02]  /*2d310*/  SYNCS.PHASECHK.TRANS64.TRYWAIT P2, [R6+URZ+0x29840], R7 ;  /* 0x02984007060075a7 */ /* 0x0044e4000804017f */
[----:B---3--:R-:W-:Y:S05]  /*2d320*/  @!P2 NANOSLEEP.SYNCS 0x989680 ;  /* 0x009896800000a95d */ /* 0x008fea0003900000 */
[----:B------:R-:W3:Y:S02]  /*2d330*/  @!P2 SYNCS.PHASECHK.TRANS64 P2, [R6+URZ+0x29840], R7 ;  /* 0x029840070600a5a7 */ /* 0x000ee4000804007f */
[----:B---3--:R-:W-:Y:S05]  /*2d340*/  @!P2 BRA `(.L_x_2477) ;  /* 0xfffffffc00f0a947 */ /* 0x008fea000383ffff */
[----:B------:R-:W-:Y:S05]  /*2d350*/  BRA `(.L_x_2623) ;  /* 0xffffffb000207947 */ /* 0x000fea000383ffff */
.L_x_2480:
        /* <DEDUP_REMOVED lines=8> */
.L_x_2486:
[----:B---3--:R3:W4:Y:S02]  /*2d3e0*/  SYNCS.PHASECHK.TRANS64.TRYWAIT P0, [R4+URZ+0x29880], R3 ;  /* 0x02988003040075a7 */ /* 0x008724000800017f */
[----:B----4-:R-:W-:Y:S05]  /*2d3f0*/  @!P0 NANOSLEEP.SYNCS 0x989680 ;  /* 0x009896800000895d */ /* 0x010fea0003900000 */
[----:B------:R-:W4:Y:S02]  /*2d400*/  @!P0 SYNCS.PHASECHK.TRANS64 P0, [R4+URZ+0x29880], R3 ;  /* 0x02988003040085a7 */ /* 0x000f24000800007f */
[----:B----4-:R-:W-:Y:S05]  /*2d410*/  @!P0 BRA `(.L_x_2486) ;  /* 0xfffffffc00f08947 */ /* 0x010fea000383ffff */
[----:B------:R-:W-:Y:S05]  /*2d420*/  BRA `(.L_x_2625) ;  /* 0xffffffb800207947 */ /* 0x000fea000383ffff */
.L_x_2491:
[----:B-1----:R1:W2:Y:S02]  /*2d430*/  SYNCS.PHASECHK.TRANS64.TRYWAIT P0, [R4+URZ+0x29840], R3 ;  /* 0x02984003040075a7 */ /* 0x0022a4000800017f */
[----:B--2---:R-:W-:Y:S05]  /*2d440*/  @!P0 NANOSLEEP.SYNCS 0x989680 ;  /* 0x009896800000895d */ /* 0x004fea0003900000 */
[----:B------:R-:W2:Y:S02]  /*2d450*/  @!P0 SYNCS.PHASECHK.TRANS64 P0, [R4+URZ+0x29840], R3 ;  /* 0x02984003040085a7 */ /* 0x000ea4000800007f */
[----:B--2---:R-:W-:Y:S05]  /*2d460*/  @!P0 BRA `(.L_x_2491) ;  /* 0xfffffffc00f08947 */ /* 0x004fea000383ffff */
[----:B------:R-:W-:Y:S05]  /*2d470*/  BRA `(.L_x_2626) ;  /* 0xffffffb800ac7947 */ /* 0x000fea000383ffff */
.L_x_2499:
[----:B---3--:R-:W3:Y:S02]  /*2d480*/  LDL R4, [R1+0x4] ;  /* 0x0000040001047983 */ /* 0x008ee40000100800 */
[----:B---3--:R3:W4:Y:S02]  /*2d490*/  SYNCS.PHASECHK.TRANS64.TRYWAIT P2, [R4+URZ+0x29870], R3 ;  /* 0x02987003040075a7 */ /* 0x008724000804017f */
[----:B----4-:R-:W-:Y:S05]  /*2d4a0*/  @!P2 NANOSLEEP.SYNCS 0x989680 ;  /* 0x009896800000a95d */ /* 0x010fea0003900000 */
[----:B------:R-:W4:Y:S02]  /*2d4b0*/  @!P2 SYNCS.PHASECHK.TRANS64 P2, [R4+URZ+0x29870], R3 ;  /* 0x029870030400a5a7 */ /* 0x000f24000804007f */
[----:B----4-:R-:W-:Y:S05]  /*2d4c0*/  @!P2 BRA `(.L_x_2499) ;  /* 0xfffffffc00eca947 */ /* 0x010fea000383ffff */
[----:B------:R-:W-:Y:S05]  /*2d4d0*/  BRA `(.L_x_2627) ;  /* 0xffffffbc00e07947 */ /* 0x000fea000383ffff */
.L_x_2501:
[----:B---3--:R-:W3:Y:S02]  /*2d4e0*/  LDL R4, [R1+0x4] ;  /* 0x0000040001047983 */ /* 0x008ee40000100800 */
[----:B---3--:R3:W4:Y:S02]  /*2d4f0*/  SYNCS.PHASECHK.TRANS64.TRYWAIT P2, [R4+URZ+0x29860], R3 ;  /* 0x02986003040075a7 */ /* 0x008724000804017f */
[----:B----4-:R-:W-:Y:S05]  /*2d500*/  @!P2 NANOSLEEP.SYNCS 0x989680 ;  /* 0x009896800000a95d */ /* 0x010fea0003900000 */
[----:B------:R-:W4:Y:S02]  /*2d510*/  @!P2 SYNCS.PHASECHK.TRANS64 P2, [R4+URZ+0x29860], R3 ;  /* 0x029860030400a5a7 */ /* 0x000f24000804007f */
[----:B----4-:R-:W-:Y:S05]  /*2d520*/  @!P2 BRA `(.L_x_2501) ;  /* 0xfffffffc00eca947 */ /* 0x010fea000383ffff */
[----:B------:R-:W-:Y:S05]  /*2d530*/  BRA `(.L_x_2628) ;  /* 0xffffffbc00e87947 */ /* 0x000fea000383ffff */
.L_x_2508:
[----:B-1----:R1:W3:Y:S02]  /*2d540*/  SYNCS.PHASECHK.TRANS64.TRYWAIT P0, [R20+URZ+0x29870], R3 ;  /* 0x02987003140075a7 */ /* 0x0022e4000800017f */
[----:B---3--:R-:W-:Y:S05]  /*2d550*/  @!P0 NANOSLEEP.SYNCS 0x989680 ;  /* 0x009896800000895d */ /* 0x008fea0003900000 */
[----:B------:R-:W3:Y:S02]  /*2d560*/  @!P0 SYNCS.PHASECHK.TRANS64 P0, [R20+URZ+0x29870], R3 ;  /* 0x02987003140085a7 */ /* 0x000ee4000800007f */
[----:B---3--:R-:W-:Y:S05]  /*2d570*/  @!P0 BRA `(.L_x_2508) ;  /* 0xfffffffc00f08947 */ /* 0x008fea000383ffff */
[----:B------:R-:W-:Y:S05]  /*2d580*/  BRA `(.L_x_2629) ;  /* 0xffffffc400dc7947 */ /* 0x000fea000383ffff */
.L_x_2510:
[----:B-1----:R1:W3:Y:S02]  /*2d590*/  SYNCS.PHASECHK.TRANS64.TRYWAIT P0, [R20+URZ+0x29860], R3 ;  /* 0x02986003140075a7 */ /* 0x0022e4000800017f */
[----:B---3--:R-:W-:Y:S05]  /*2d5a0*/  @!P0 NANOSLEEP.SYNCS 0x989680 ;  /* 0x009896800000895d */ /* 0x008fea0003900000 */
[----:B------:R-:W3:Y:S02]  /*2d5b0*/  @!P0 SYNCS.PHASECHK.TRANS64 P0, [R20+URZ+0x29860], R3 ;  /* 0x02986003140085a7 */ /* 0x000ee4000800007f */
[----:B---3--:R-:W-:Y:S05]  /*2d5c0*/  @!P0 BRA `(.L_x_2510) ;  /* 0xfffffffc00f08947 */ /* 0x008fea000383ffff */
[----:B------:R-:W-:Y:S05]  /*2d5d0*/  BRA `(.L_x_2630) ;  /* 0xffffffc400e47947 */ /* 0x000fea000383ffff */
.L_x_2514:
        /* <DEDUP_REMOVED lines=9> */
.L_x_2632:
[----:B------:R-:W-:Y:S05]  /*2d670*/  BSYNC B0 ;  /* 0x0000000000007941 */ /* 0x000fea0003800000 */
.L_x_2631:
[----:B------:R0:W5:Y:S01]  /*2d680*/  LDL R2, [R1+0xc] ;  /* 0x00000c0001027983 */ /* 0x0001620000100800 */
[----:B------:R-:W-:Y:S01]  /*2d690*/  IMAD.MOV.U32 R13, RZ, RZ, R3 ;  /* 0x000000ffff0d7224 */ /* 0x000fe200078e0003 */
[----:B------:R-:W-:Y:S01]  /*2d6a0*/  MOV R0, R14 ;  /* 0x0000000e00007202 */ /* 0x000fe20000000f00 */
[----:B------:R-:W-:Y:S02]  /*2d6b0*/  IMAD.MOV.U32 R12, RZ, RZ, 0x1 ;  /* 0x00000001ff0c7424 */ /* 0x000fe400078e00ff */
[----:B------:R-:W-:Y:S02]  /*2d6c0*/  IMAD.MOV.U32 R11, RZ, RZ, 0x1f ;  /* 0x0000001fff0b7424 */ /* 0x000fe400078e00ff */
[----:B------:R-:W-:-:S07]  /*2d6d0*/  IMAD.MOV.U32 R15, RZ, RZ, -0x1 ;  /* 0xffffffffff0f7424 */ /* 0x000fce00078e00ff */
[----:B0----5:R-:W-:Y:S05]  /*2d6e0*/  WARPSYNC.COLLECTIVE R15, `(.L_x_2633) ;  /* 0x000000000f087348 */ /* 0x021fea0003c00000 */
[----:B------:R1:W2:Y:S02]  /*2d6f0*/  SHFL.IDX P6, R14, R13, R12, R11 ;  /* 0x0000000c0d0e7389 */ /* 0x0002a400000c000b */
[----:B012--5:R-:W-:Y:S01]  /*2d700*/  ENDCOLLECTIVE ;  /* 0x000000000000791b */ /* 0x027fe20003800000 */
.L_x_2633:
[----:B------:R-:W-:Y:S01]  /*2d710*/  ULDC UR4, c[0x0][0xc14] ;  /* 0x0003050000047ab9 */ /* 0x000fe20000000800 */
[----:B------:R-:W-:Y:S01]  /*2d720*/  IMAD.IADD R5, R2, 0x1, R7 ;  /* 0x0000000102057824 */ /* 0x000fe200078e0207 */
[----:B------:R-:W-:Y:S02]  /*2d730*/  MOV R11, RZ ;  /* 0x000000ff000b7202 */ /* 0x000fe40000000f00 */
[----:B------:R-:W-:Y:S02]  /*2d740*/  MOV R4, R14 ;  /* 0x0000000e00047202 */ /* 0x000fe40000000f00 */
        /* <DEDUP_REMOVED lines=15> */
.L_x_2634:
[----:B------:R-:W-:Y:S01]  /*2d840*/  IMAD.MOV.U32 R12, RZ, RZ, 0x2 ;  /* 0x00000002ff0c7424 */ /* 0x000fe200078e00ff */
[----:B------:R-:W-:-:S05]  /*2d850*/  SEL R14, R14, RZ, P1 ;  /* 0x000000ff0e0e7207 */ /* 0x000fca0000800000 */
[----:B------:R-:W-:-:S04]  /*2d860*/  IMAD.IADD R2, R3, 0x1, R14 ;  /* 0x0000000103027824 */ /* 0x000fc800078e020e */
[----:B------:R-:W-:-:S07]  /*2d870*/  IMAD.MOV.U32 R13, RZ, RZ, R2 ;  /* 0x000000ffff0d7224 */ /* 0x000fce00078e0002 */
[----:B------:R-:W-:Y:S05]  /*2d880*/  WARPSYNC.COLLECTIVE R15, `(.L_x_2635) ;  /* 0x000000000f087348 */ /* 0x000fea0003c00000 */
[----:B------:R0:W1:Y:S02]  /*2d890*/  SHFL.UP P6, R14, R13, R12, R11 ;  /* 0x0400000c0d0e7389 */ /* 0x00006400000c000b */
[----:B01----:R-:W-:Y:S01]  /*2d8a0*/  ENDCOLLECTIVE ;  /* 0x000000000000791b */ /* 0x003fe20003800000 */
.L_x_2635:
[----:B------:R-:W-:Y:S01]  /*2d8b0*/  IMAD.MOV.U32 R12, RZ, RZ, 0x4 ;  /* 0x00000004ff0c7424 */ /* 0x000fe200078e00ff */
[----:B------:R-:W-:-:S05]  /*2d8c0*/  SEL R5, R14, RZ, P2 ;  /* 0x000000ff0e057207 */ /* 0x000fca0001000000 */
[----:B------:R-:W-:-:S05]  /*2d8d0*/  IMAD.IADD R2, R2, 0x1, R5 ;  /* 0x0000000102027824 */ /* 0x000fca00078e0205 */
[----:B------:R-:W-:-:S07]  /*2d8e0*/  MOV R13, R2 ;  /* 0x00000002000d7202 */ /* 0x000fce0000000f00 */
[----:B------:R-:W-:Y:S05]  /*2d8f0*/  WARPSYNC.COLLECTIVE R15, `(.L_x_2636) ;  /* 0x000000000f087348 */ /* 0x000fea0003c00000 */
[----:B------:R0:W1:Y:S02]  /*2d900*/  SHFL.UP P6, R14, R13, R12, R11 ;  /* 0x0400000c0d0e7389 */ /* 0x00006400000c000b */
[----:B01----:R-:W-:Y:S01]  /*2d910*/  ENDCOLLECTIVE ;  /* 0x000000000000791b */ /* 0x003fe20003800000 */
.L_x_2636:
[----:B------:R-:W-:Y:S01]  /*2d920*/  IMAD.MOV.U32 R12, RZ, RZ, 0x8 ;  /* 0x00000008ff0c7424 */ /* 0x000fe200078e00ff */
[----:B------:R-:W-:-:S05]  /*2d930*/  SEL R5, R14, RZ, P3 ;  /* 0x000000ff0e057207 */ /* 0x000fca0001800000 */
[----:B------:R-:W-:-:S04]  /*2d940*/  IMAD.IADD R2, R2, 0x1, R5 ;  /* 0x0000000102027824 */ /* 0x000fc800078e0205 */
[----:B------:R-:W-:-:S07]  /*2d950*/  IMAD.MOV.U32 R13, RZ, RZ, R2 ;  /* 0x000000ffff0d7224 */ /* 0x000fce00078e0002 */
[----:B------:R-:W-:Y:S05]  /*2d960*/  WARPSYNC.COLLECTIVE R15, `(.L_x_2637) ;  /* 0x000000000f087348 */ /* 0x000fea0003c00000 */
[----:B------:R0:W1:Y:S02]  /*2d970*/  SHFL.UP P6, R14, R13, R12, R11 ;  /* 0x0400000c0d0e7389 */ /* 0x00006400000c000b */
[----:B01----:R-:W-:Y:S01]  /*2d980*/  ENDCOLLECTIVE ;  /* 0x000000000000791b */ /* 0x003fe20003800000 */
.L_x_2637:
[----:B------:R-:W-:Y:S01]  /*2d990*/  IMAD.MOV.U32 R12, RZ, RZ, 0x10 ;  /* 0x00000010ff0c7424 */ /* 0x000fe200078e00ff */
[----:B------:R-:W-:-:S04]  /*2d9a0*/  SEL R5, R14, RZ, P4 ;  /* 0x000000ff0e057207 */ /* 0x000fc80002000000 */
[----:B------:R-:W-:-:S05]  /*2d9b0*/  IADD3 R2, R2, R5, RZ ;  /* 0x0000000502027210 */ /* 0x000fca0007ffe0ff */
[----:B------:R-:W-:-:S07]  /*2d9c0*/  IMAD.MOV.U32 R13, RZ, RZ, R2 ;  /* 0x000000ffff0d7224 */ /* 0x000fce00078e0002 */
[----:B------:R-:W-:Y:S05]  /*2d9d0*/  WARPSYNC.COLLECTIVE R15, `(.L_x_2638) ;  /* 0x000000000f087348 */ /* 0x000fea0003c00000 */
[----:B------:R0:W1:Y:S02]  /*2d9e0*/  SHFL.UP P6, R14, R13, R12, R11 ;  /* 0x0400000c0d0e7389 */ /* 0x00006400000c000b */
[----:B01----:R-:W-:Y:S01]  /*2d9f0*/  ENDCOLLECTIVE ;  /* 0x000000000000791b */ /* 0x003fe20003800000 */
.L_x_2638:
[----:B------:R-:W-:Y:S01]  /*2da00*/  MOV R12, 0x1f ;  /* 0x0000001f000c7802 */ /* 0x000fe20000000f00 */
[----:B------:R-:W-:Y:S01]  /*2da10*/  IMAD.MOV.U32 R11, RZ, RZ, 0x1f ;  /* 0x0000001fff0b7424 */ /* 0x000fe200078e00ff */
[----:B------:R-:W-:-:S05]  /*2da20*/  SEL R5, R14, RZ, P5 ;  /* 0x000000ff0e057207 */ /* 0x000fca0002800000 */
[----:B------:R-:W-:-:S04]  /*2da30*/  IMAD.IADD R2, R2, 0x1, R5 ;  /* 0x0000000102027824 */ /* 0x000fc800078e0205 */
[----:B------:R-:W-:-:S07]  /*2da40*/  IMAD.MOV.U32 R13, RZ, RZ, R2 ;  /* 0x000000ffff0d7224 */ /* 0x000fce00078e0002 */
[----:B------:R-:W-:Y:S05]  /*2da50*/  WARPSYNC.COLLECTIVE R15, `(.L_x_2639) ;  /* 0x000000000f087348 */ /* 0x000fea0003c00000 */
[----:B------:R0:W1:Y:S02]  /*2da60*/  SHFL.IDX P6, R14, R13, R12, R11 ;  /* 0x0000000c0d0e7389 */ /* 0x00006400000c000b */
[----:B01----:R-:W-:Y:S01]  /*2da70*/  ENDCOLLECTIVE ;  /* 0x000000000000791b */ /* 0x003fe20003800000 */
.L_x_2639:
[----:B------:R-:W-:Y:S05]  /*2da80*/  BRA `(.L_x_2640) ;  /* 0xffffffcc00147947 */ /* 0x000fea000383ffff */
.L_x_2519:
[----:B------:R-:W-:Y:S01]  /*2da90*/  BSSY B0, `(.L_x_2641) ;  /* 0x0000008000007945 */ /* 0x000fe20003800000 */
[----:B-----5:R-:W-:Y:S01]  /*2daa0*/  IMAD.MOV.U32 R13, RZ, RZ, R3 ;  /* 0x000000ffff0d7224 */ /* 0x020fe200078e0003 */
[----:B------:R-:W-:Y:S01]  /*2dab0*/  MOV R15, 0xffffffff ;  /* 0xffffffff000f7802 */ /* 0x000fe20000000f00 */
[----:B------:R-:W-:Y:S02]  /*2dac0*/  IMAD.MOV.U32 R12, RZ, RZ, 0x1 ;  /* 0x00000001ff0c7424 */ /* 0x000fe400078e00ff */
[----:B------:R-:W-:-:S07]  /*2dad0*/  IMAD.MOV.U32 R11, RZ, RZ, RZ ;  /* 0x000000ffff0b7224 */ /* 0x000fce00078e00ff */
[----:B0-----:R-:W-:Y:S05]  /*2dae0*/  WARPSYNC.COLLECTIVE R15, `(.L_x_2642) ;  /* 0x000000000f087348 */ /* 0x001fea0003c00000 */
[----:B------:R1:W2:Y:S02]  /*2daf0*/  SHFL.UP P6, R14, R13, R12, R11 ;  /* 0x0400000c0d0e7389 */ /* 0x0002a400000c000b */
[----:B012---:R-:W-:Y:S01]  /*2db00*/  ENDCOLLECTIVE ;  /* 0x000000000000791b */ /* 0x007fe20003800000 */
.L_x_2642:
[----:B------:R-:W-:Y:S05]  /*2db10*/  BSYNC B0 ;  /* 0x0000000000007941 */ /* 0x000fea0003800000 */
.L_x_2641:
        /* <DEDUP_REMOVED lines=8> */
.L_x_2643:
[----:B------:R-:W-:Y:S01]  /*2dba0*/  IMAD.MOV.U32 R12, RZ, RZ, 0x4 ;  /* 0x00000004ff0c7424 */ /* 0x000fe200078e00ff */
[----:B------:R-:W-:-:S04]  /*2dbb0*/  SEL R14, R14, RZ, P2 ;  /* 0x000000ff0e0e7207 */ /* 0x000fc80001000000 */
[----:B------:R-:W-:-:S05]  /*2dbc0*/  IADD3 R5, R13, R14, RZ ;  /* 0x0000000e0d057210 */ /* 0x000fca0007ffe0ff */
[----:B------:R-:W-:-:S07]  /*2dbd0*/  IMAD.MOV.U32 R13, RZ, RZ, R5 ;  /* 0x000000ffff0d7224 */ /* 0x000fce00078e0005 */
[----:B------:R-:W-:Y:S05]  /*2dbe0*/  WARPSYNC.COLLECTIVE R15, `(.L_x_2644) ;  /* 0x000000000f087348 */ /* 0x000fea0003c00000 */
[----:B------:R0:W1:Y:S02]  /*2dbf0*/  SHFL.UP P6, R14, R13, R12, R11 ;  /* 0x0400000c0d0e7389 */ /* 0x00006400000c000b */
[----:B01----:R-:W-:Y:S01]  /*2dc00*/  ENDCOLLECTIVE ;  /* 0x000000000000791b */ /* 0x003fe20003800000 */
.L_x_2644:
[----:B------:R-:W-:Y:S02]  /*2dc10*/  MOV R12, 0x8 ;  /* 0x00000008000c7802 */ /* 0x000fe40000000f00 */
[----:B------:R-:W-:-:S05]  /*2dc20*/  SEL R6, R14, RZ, P3 ;  /* 0x000000ff0e067207 */ /* 0x000fca0001800000 */
[----:B------:R-:W-:-:S04]  /*2dc30*/  IMAD.IADD R6, R5, 0x1, R6 ;  /* 0x0000000105067824 */ /* 0x000fc800078e0206 */
[----:B------:R-:W-:-:S07]  /*2dc40*/  IMAD.MOV.U32 R13, RZ, RZ, R6 ;  /* 0x000000ffff0d7224 */ /* 0x000fce00078e0006 */
[----:B------:R-:W-:Y:S05]  /*2dc50*/  WARPSYNC.COLLECTIVE R15, `(.L_x_2645) ;  /* 0x000000000f087348 */ /* 0x000fea0003c00000 */
[----:B------:R0:W1:Y:S02]  /*2dc60*/  SHFL.UP P6, R14, R13, R12, R11 ;  /* 0x0400000c0d0e7389 */ /* 0x00006400000c000b */
[----:B01----:R-:W-:Y:S01]  /*2dc70*/  ENDCOLLECTIVE ;  /* 0x000000000000791b */ /* 0x003fe20003800000 */
.L_x_2645:
[----:B------:R-:W-:Y:S01]  /*2dc80*/  IMAD.MOV.U32 R12, RZ, RZ, 0x10 ;  /* 0x00000010ff0c7424 */ /* 0x000fe200078e00ff */
[----:B------:R-:W-:-:S05]  /*2dc90*/  SEL R7, R14, RZ, P4 ;  /* 0x000000ff0e077207 */ /* 0x000fca0002000000 */
[----:B------:R-:W-:-:S04]  /*2dca0*/  IMAD.IADD R7, R6, 0x1, R7 ;  /* 0x0000000106077824 */ /* 0x000fc800078e0207 */
[----:B------:R-:W-:-:S07]  /*2dcb0*/  IMAD.MOV.U32 R13, RZ, RZ, R7 ;  /* 0x000000ffff0d7224 */ /* 0x000fce00078e0007 */
[----:B------:R-:W-:Y:S05]  /*2dcc0*/  WARPSYNC.COLLECTIVE R15, `(.L_x_2646) ;  /* 0x000000000f087348 */ /* 0x000fea0003c00000 */
[----:B------:R0:W1:Y:S02]  /*2dcd0*/  SHFL.UP P6, R14, R13, R12, R11 ;  /* 0x0400000c0d0e7389 */ /* 0x00006400000c000b */
[----:B01----:R-:W-:Y:S01]  /*2dce0*/  ENDCOLLECTIVE ;  /* 0x000000000000791b */ /* 0x003fe20003800000 */
.L_x_2646:
        /* <DEDUP_REMOVED lines=8> */
.L_x_2647:
[----:B------:R-:W-:Y:S05]  /*2dd70*/  BRA `(.L_x_2648) ;  /* 0xffffffc800fc7947 */ /* 0x000fea000383ffff */
.L_x_2521:
[----:B------:R-:W-:Y:S01]  /*2dd80*/  BSSY B0, `(.L_x_2649) ;  /* 0x0000006000007945 */ /* 0x000fe20003800000 */
[----:B------:R-:W-:Y:S01]  /*2dd90*/  PLOP3.LUT P6, PT, P6, PT, PT, 0x8, 0x0 ;  /* 0x000000000000781c */ /* 0x000fe200037ce170 */
[----:B------:R-:W-:-:S12]  /*2dda0*/  IMAD.MOV.U32 R15, RZ, RZ, -0x1 ;  /* 0xffffffffff0f7424 */ /* 0x000fd800078e00ff */
[----:B0-----:R-:W-:Y:S05]  /*2ddb0*/  WARPSYNC.COLLECTIVE R15, `(.L_x_2650) ;  /* 0x000000000f087348 */ /* 0x001fea0003c00000 */
[----:B------:R-:W-:Y:S01]  /*2ddc0*/  VOTE.ANY R14, PT, P6 ;  /* 0x00000000000e7806 */ /* 0x000fe200030e0100 */
[----:B0-----:R-:W-:Y:S06]  /*2ddd0*/  ENDCOLLECTIVE ;  /* 0x000000000000791b */ /* 0x001fec0003800000 */
.L_x_2650:
[----:B------:R-:W-:Y:S05]  /*2dde0*/  BSYNC B0 ;  /* 0x0000000000007941 */ /* 0x000fea0003800000 */
.L_x_2649:
[----:B------:R-:W-:Y:S01]  /*2ddf0*/  IMAD.MOV.U32 R6, RZ, RZ, R14 ;  /* 0x000000ffff067224 */ /* 0x000fe200078e000e */
[----:B------:R-:W-:Y:S01]  /*2de00*/  MOV R13, R3 ;  /* 0x00000003000d7202 */ /* 0x000fe20000000f00 */
[----:B------:R-:W-:Y:S02]  /*2de10*/  IMAD.MOV.U32 R11, RZ, RZ, 0x1f ;  /* 0x0000001fff0b7424 */ /* 0x000fe400078e00ff */
[----:B------:R-:W0:Y:S01]  /*2de20*/  POPC R7, R6 ;  /* 0x0000000600077309 */ /* 0x000e220000000000 */
[----:B------:R-:W-:Y:S02]  /*2de30*/  IMAD.MOV.U32 R15, RZ, RZ, -0x1 ;  /* 0xffffffffff0f7424 */ /* 0x000fe400078e00ff */
[----:B0-----:R-:W-:-:S07]  /*2de40*/  IMAD.MOV.U32 R12, RZ, RZ, R7 ;  /* 0x000000ffff0c7224 */ /* 0x001fce00078e0007 */
[----:B------:R-:W-:Y:S05]  /*2de50*/  WARPSYNC.COLLECTIVE R15, `(.L_x_2651) ;  /* 0x000000000f087348 */ /* 0x000fea0003c00000 */
[----:B------:R0:W1:Y:S02]  /*2de60*/  SHFL.IDX P6, R14, R13, R12, R11 ;  /* 0x0000000c0d0e7389 */ /* 0x00006400000c000b */
[----:B01----:R-:W-:Y:S01]  /*2de70*/  ENDCOLLECTIVE ;  /* 0x000000000000791b */ /* 0x003fe20003800000 */
.L_x_2651:
[----:B------:R-:W-:Y:S01]  /*2de80*/  IMAD.MOV.U32 R4, RZ, RZ, R14 ;  /* 0x000000ffff047224 */ /* 0x000fe200078e000e */
[----:B------:R-:W-:Y:S06]  /*2de90*/  BRA `(.L_x_2652) ;  /* 0xffffffc800ec7947 */ /* 0x000fec000383ffff */
.L_x_2523:
[----:B------:R-:W-:Y:S01]  /*2dea0*/  BSSY B0, `(.L_x_2653) ;  /* 0x0000007000007945 */ /* 0x000fe20003800000 */
[----:B------:R-:W-:Y:S01]  /*2deb0*/  MOV R13, R2 ;  /* 0x00000002000d7202 */ /* 0x000fe20000000f00 */
[----:B------:R-:W-:Y:S02]  /*2dec0*/  IMAD.MOV.U32 R11, RZ, RZ, 0x1f ;  /* 0x0000001fff0b7424 */ /* 0x000fe400078e00ff */
[----:B------:R-:W-:-:S07]  /*2ded0*/  IMAD.MOV.U32 R15, RZ, RZ, -0x1 ;  /* 0xffffffffff0f7424 */ /* 0x000fce00078e00ff */
[----:B012---:R-:W-:Y:S05]  /*2dee0*/  WARPSYNC.COLLECTIVE R15, `(.L_x_2654) ;  /* 0x000000000f087348 */ /* 0x007fea0003c00000 */
[----:B------:R3:W4:Y:S02]  /*2def0*/  SHFL.IDX P6, R14, R13, R12, R11 ;  /* 0x0000000c0d0e7389 */ /* 0x00072400000c000b */
[----:B01234-:R-:W-:Y:S01]  /*2df00*/  ENDCOLLECTIVE ;  /* 0x000000000000791b */ /* 0x01ffe20003800000 */
.L_x_2654:
[----:B------:R-:W-:Y:S05]  /*2df10*/  BSYNC B0 ;  /* 0x0000000000007941 */ /* 0x000fea0003800000 */
.L_x_2653:
[----:B------:R-:W-:Y:S01]  /*2df20*/  IMAD.MOV.U32 R9, RZ, RZ, R14 ;  /* 0x000000ffff097224 */ /* 0x000fe200078e000e */
[----:B------:R-:W-:Y:S06]  /*2df30*/  BRA `(.L_x_2522) ;  /* 0xffffffc800e07947 */ /* 0x000fec000383ffff */
.L_x_2527:
[----:B0-----:R0:W1:Y:S02]  /*2df40*/  SYNCS.PHASECHK.TRANS64.TRYWAIT P0, [R0+URZ+0x29820], R3 ;  /* 0x02982003000075a7 */ /* 0x001064000800017f */
[----:B-1----:R-:W-:Y:S05]  /*2df50*/  @!P0 NANOSLEEP.SYNCS 0x989680 ;  /* 0x009896800000895d */ /* 0x002fea0003900000 */
[----:B------:R-:W1:Y:S02]  /*2df60*/  @!P0 SYNCS.PHASECHK.TRANS64 P0, [R0+URZ+0x29820], R3 ;  /* 0x02982003000085a7 */ /* 0x000e64000800007f */
[----:B-1----:R-:W-:Y:S05]  /*2df70*/  @!P0 BRA `(.L_x_2527) ;  /* 0xfffffffc00f08947 */ /* 0x002fea000383ffff */
[----:B------:R-:W-:Y:S05]  /*2df80*/  BRA `(.L_x_2655) ;  /* 0xffffffd000947947 */ /* 0x000fea000383ffff */
.L_x_2528:
        /* <DEDUP_REMOVED lines=11> */
.L_x_2657:
[----:B------:R-:W-:Y:S05]  /*2e040*/  BSYNC B0 ;  /* 0x0000000000007941 */ /* 0x000fea0003800000 */
.L_x_2656:
[----:B------:R-:W-:Y:S05]  /*2e050*/  BRA `(.L_x_2658) ;  /* 0xffffffd0007c7947 */ /* 0x000fea000383ffff */
.L_x_2529:
[----:B------:R-:W-:Y:S01]  /*2e060*/  BSSY B0, `(.L_x_2659) ;  /* 0x0000006000007945 */ /* 0x000fe20003800000 */
[----:B------:R-:W-:-:S07]  /*2e070*/  IMAD.MOV.U32 R15, RZ, RZ, -0x1 ;  /* 0xffffffffff0f7424 */ /* 0x000fce00078e00ff */
[----:B01----:R-:W-:Y:S05]  /*2e080*/  WARPSYNC.COLLECTIVE R15, `(.L_x_2660) ;  /* 0x000000000f0c7348 */ /* 0x003fea0003c00000 */
[----:B------:R-:W-:Y:S02]  /*2e090*/  ELECT P6, UR62, PT ;  /* 0x00000000003e782f */ /* 0x000fe400038c0000 */
[----:B------:R-:W-:Y:S01]  /*2e0a0*/  MOV R14, UR62 ;  /* 0x0000003e000e7c02 */ /* 0x000fe20008000f00 */
[----:B01----:R-:W-:Y:S10]  /*2e0b0*/  ENDCOLLECTIVE ;  /* 0x000000000000791b */ /* 0x003ff40003800000 */
.L_x_2660:
[----:B------:R-:W-:Y:S05]  /*2e0c0*/  BSYNC B0 ;  /* 0x0000000000007941 */ /* 0x000fea0003800000 */
.L_x_2659:
[----:B------:R-:W-:Y:S05]  /*2e0d0*/  BRA `(.L_x_2661) ;  /* 0xffffffd000707947 */ /* 0x000fea000383ffff */
.L_x_2531:
[----:B0-----:R0:W1:Y:S02]  /*2e0e0*/  SYNCS.PHASECHK.TRANS64.TRYWAIT P1, [R6+URZ], R5 ;  /* 0x00000005060075a7 */ /* 0x001064000802017f */
[----:B-1----:R-:W-:Y:S05]  /*2e0f0*/  @!P1 NANOSLEEP.SYNCS 0x989680 ;  /* 0x009896800000995d */ /* 0x002fea0003900000 */
[----:B------:R-:W1:Y:S02]  /*2e100*/  @!P1 SYNCS.PHASECHK.TRANS64 P1, [R6+URZ], R5 ;  /* 0x00000005060095a7 */ /* 0x000e64000802007f */
[----:B-1----:R-:W-:Y:S05]  /*2e110*/  @!P1 BRA `(.L_x_2531) ;  /* 0xfffffffc00f09947 */ /* 0x002fea000383ffff */
[----:B------:R-:W-:Y:S05]  /*2e120*/  BRA `(.L_x_2662) ;  /* 0xffffffd000ac7947 */ /* 0x000fea000383ffff */
.L_x_2532:
[----:B-1----:R1:W2:Y:S02]  /*2e130*/  SYNCS.PHASECHK.TRANS64.TRYWAIT P1, [R7+URZ], R2 ;  /* 0x00000002070075a7 */ /* 0x0022a4000802017f */
[----:B--2---:R-:W-:Y:S05]  /*2e140*/  @!P1 NANOSLEEP.SYNCS 0x989680 ;  /* 0x009896800000995d */ /* 0x004fea0003900000 */
[----:B------:R-:W2:Y:S02]  /*2e150*/  @!P1 SYNCS.PHASECHK.TRANS64 P1, [R7+URZ], R2 ;  /* 0x00000002070095a7 */ /* 0x000ea4000802007f */
[----:B--2---:R-:W-:Y:S05]  /*2e160*/  @!P1 BRA `(.L_x_2532) ;  /* 0xfffffffc00f09947 */ /* 0x004fea000383ffff */
[----:B------:R-:W-:Y:S05]  /*2e170*/  BRA `(.L_x_2663) ;  /* 0xffffffd000a07947 */ /* 0x000fea000383ffff */
.L_x_2534:
[----:B--2---:R2:W3:Y:S02]  /*2e180*/  SYNCS.PHASECHK.TRANS64.TRYWAIT P1, [R4+URZ+0x29860], R5 ;  /* 0x02986005040075a7 */ /* 0x0044e4000802017f */
[----:B---3--:R-:W-:Y:S05]  /*2e190*/  @!P1 NANOSLEEP.SYNCS 0x989680 ;  /* 0x009896800000995d */ /* 0x008fea0003900000 */
[----:B------:R-:W3:Y:S02]  /*2e1a0*/  @!P1 SYNCS.PHASECHK.TRANS64 P1, [R4+URZ+0x29860], R5 ;  /* 0x02986005040095a7 */ /* 0x000ee4000802007f */
[----:B---3--:R-:W-:Y:S05]  /*2e1b0*/  @!P1 BRA `(.L_x_2534) ;  /* 0xfffffffc00f09947 */ /* 0x008fea000383ffff */
[----:B------:R-:W-:Y:S05]  /*2e1c0*/  BRA `(.L_x_2664) ;  /* 0xffffffd000a47947 */ /* 0x000fea000383ffff */
.L_x_2536:
[----:B---3--:R3:W4:Y:S02]  /*2e1d0*/  SYNCS.PHASECHK.TRANS64.TRYWAIT P1, [R3+URZ+0x29860], R2 ;  /* 0x02986002030075a7 */ /* 0x008724000802017f */
[----:B----4-:R-:W-:Y:S05]  /*2e1e0*/  @!P1 NANOSLEEP.SYNCS 0x989680 ;  /* 0x009896800000995d */ /* 0x010fea0003900000 */
[----:B------:R-:W4:Y:S02]  /*2e1f0*/  @!P1 SYNCS.PHASECHK.TRANS64 P1, [R3+URZ+0x29860], R2 ;  /* 0x02986002030095a7 */ /* 0x000f24000802007f */
[----:B----4-:R-:W-:Y:S05]  /*2e200*/  @!P1 BRA `(.L_x_2536) ;  /* 0xfffffffc00f09947 */ /* 0x010fea000383ffff */
[----:B------:R-:W-:Y:S05]  /*2e210*/  BRA `(.L_x_2665) ;  /* 0xffffffd000a47947 */ /* 0x000fea000383ffff */
.L_x_2538:
[----:B----4-:R4:W0:Y:S02]  /*2e220*/  SYNCS.PHASECHK.TRANS64.TRYWAIT P0, [R4+URZ+0x29880], R5 ;  /* 0x02988005040075a7 */ /* 0x010824000800017f */
[----:B0-----:R-:W-:Y:S05]  /*2e230*/  @!P0 NANOSLEEP.SYNCS 0x989680 ;  /* 0x009896800000895d */ /* 0x001fea0003900000 */
[----:B------:R-:W0:Y:S02]  /*2e240*/  @!P0 SYNCS.PHASECHK.TRANS64 P0, [R4+URZ+0x29880], R5 ;  /* 0x02988005040085a7 */ /* 0x000e24000800007f */
[----:B0-----:R-:W-:Y:S05]  /*2e250*/  @!P0 BRA `(.L_x_2538) ;  /* 0xfffffffc00f08947 */ /* 0x001fea000383ffff */
[----:B------:R-:W-:Y:S05]  /*2e260*/  BRA `(.L_x_2539) ;  /* 0xffffffd000a07947 */ /* 0x000fea000383ffff */
.L_x_2666:
        /* <DEDUP_REMOVED lines=9> */
.L_x_2676:


//--------------------- .nv.global.init           --------------------------
	.section	.nv.global.init,"aw",@progbits
	.align	4
.nv.global.init:
	.type		_ZZN5flash28permute_output_fp8_VcolmajorIN4cute6TensorINS1_11ArrayEngineIN7cutlass10bfloat16_tELm64EEENS1_6LayoutINS1_5tupleIJNS8_IJNS1_1CILi2EEESA_NS9_ILi16EEEEEENS9_ILi1EEESD_EEENS8_IJNS8_IJSD_SA_NS9_ILi4EEEEEENS9_ILi0EEESH_EEEEEEEEEvRT_E9upper_map,@object
	.size		_ZZN5flash28permute_output_fp8_VcolmajorIN4cute6TensorINS1_11ArrayEngineIN7cutlass10bfloat16_tELm64EEENS1_6LayoutINS1_5tupleIJNS8_IJNS1_1CILi2EEESA_NS9_ILi16EEEEEENS9_ILi1EEESD_EEENS8_IJNS8_IJSD_SA_NS9_ILi4EEEEEENS9_ILi0EEESH_EEEEEEEEEvRT_E9upper_map,($str$25 - _ZZN5flash28permute_output_fp8_VcolmajorIN4cute6TensorINS1_11ArrayEngineIN7cutlass10bfloat16_tELm64EEENS1_6LayoutINS1_5tupleIJNS8_IJNS1_1CILi2EEESA_NS9_ILi16EEEEEENS9_ILi1EEESD_EEENS8_IJNS8_IJSD_SA_NS9_ILi4EEEEEENS9_ILi0EEESH_EEEEEEEEEvRT_E9upper_map)
_ZZN5flash28permute_output_fp8_VcolmajorIN4cute6TensorINS1_11ArrayEngineIN7cutlass10bfloat16_tELm64EEENS1_6LayoutINS1_5tupleIJNS8_IJNS1_1CILi2EEESA_NS9_ILi16EEEEEENS9_ILi1EEESD_EEENS8_IJNS8_IJSD_SA_NS9_ILi4EEEEEENS9_ILi0EEESH_EEEEEEEEEvRT_E9upper_map:
        /*0000*/ 	.byte	0x00, 0x00, 0x00, 0x00, 0x02, 0x00, 0x00, 0x00, 0x03, 0x00, 0x00, 0x00, 0x01, 0x00, 0x00, 0x00
	.type		$str$25,@object
	.size		$str$25,($str$26 - $str$25)
$str$25:
        /*0010*/ 	.byte	0x28, 0x61, 0x64, 0x64, 0x72, 0x65, 0x73, 0x73, 0x20, 0x26, 0x20, 0x6d, 0x61, 0x73, 0x6b, 0x29
        /*0020*/ 	.byte	0x20, 0x3d, 0x3d, 0x20, 0x30, 0x00
	.type		$str$26,@object
	.size		$str$26,(__unnamed_7 - $str$26)
$str$26:
        /*0026*/ 	.byte	0x2f, 0x74, 0x6d, 0x70, 0x2f, 0x6f, 0x73, 0x73, 0x5f, 0x6b, 0x65, 0x72, 0x6e, 0x65, 0x6c, 0x73
        /*0036*/ 	.byte	0x5f, 0x73, 0x72, 0x63, 0x2f, 0x66, 0x6c, 0x61, 0x73, 0x68, 0x5f, 0x61, 0x74, 0x74, 0x65, 0x6e
        /*0046*/ 	.byte	0x74, 0x69, 0x6f, 0x6e, 0x2f, 0x63, 0x73, 0x72, 0x63, 0x2f, 0x63, 0x75, 0x74, 0x6c, 0x61, 0x73
        /*0056*/ 	.byte	0x73, 0x2f, 0x69, 0x6e, 0x63, 0x6c, 0x75, 0x64, 0x65, 0x2f, 0x63, 0x75, 0x74, 0x65, 0x2f, 0x70
        /*0066*/ 	.byte	0x6f, 0x69, 0x6e, 0x74, 0x65, 0x72, 0x5f, 0x66, 0x6c, 0x61, 0x67, 0x67, 0x65, 0x64, 0x2e, 0x68
        /*0076*/ 	.byte	0x70, 0x70, 0x00
	.type		__unnamed_7,@object
	.size		__unnamed_7,(__unnamed_6 - __unnamed_7)
__unnamed_7:
        /* <DEDUP_REMOVED lines=24> */
        /*01f9*/ 	.byte	0x3e, 0x3e, 0x20, 0x26, 0x5d, 0x00
	.type		__unnamed_6,@object
	.size		__unnamed_6,(__unnamed_3 - __unnamed_6)
__unnamed_6:
        /* <DEDUP_REMOVED lines=25> */
	.type		__unnamed_3,@object
	.size		__unnamed_3,(__unnamed_2 - __unnamed_3)
__unnamed_3:
        /* <DEDUP_REMOVED lines=29> */
        /*0555*/ 	.byte	0x5d, 0x00
	.type		__unnamed_2,@object
	.size		__unnamed_2,(__unnamed_4 - __unnamed_2)
__unnamed_2:
        /* <DEDUP_REMOVED lines=30> */
	.type		__unnamed_4,@object
	.size		__unnamed_4,(__unnamed_5 - __unnamed_4)
__unnamed_4:
        /* <DEDUP_REMOVED lines=30> */
	.type		__unnamed_5,@object
	.size		__unnamed_5,(__unnamed_1 - __unnamed_5)
__unnamed_5:
        /* <DEDUP_REMOVED lines=29> */
        /*0acb*/ 	.byte	0x3e, 0x5d, 0x00
	.type		__unnamed_1,@object
	.size		__unnamed_1,(.L_0 - __unnamed_1)
__unnamed_1:
        /* <DEDUP_REMOVED lines=29> */
        /*0c9e*/ 	.byte	0x3e, 0x20, 0x26, 0x5d, 0x00
.L_0:


//--------------------- .nv.shared._ZN7cutlass13device_kernelIN5flash11enable_sm90INS1_16FlashAttnFwdSm90INS1_25CollectiveMainloopFwdSm90ILi2EN4cute5tupleIJNS5_1CILi1EEES8_S8_EEENS6_IJNS7_ILi128EEENS7_ILi160EEENS7_ILi192EEEEEELi128ENS_12float_e4m3_tEfNS_4arch4Sm90ELb0ELb0ELb0ELb0ELb0ELb0ELb0ELb1ELb1ELb0ELb0ELb0EEENS1_21CollectiveEpilogueFwdINS6_IJSA_SA_SB_EEES9_NS_10bfloat16_tESG_Li256ELb0ELb0ELb0ELb1EEENS1_29StaticPersistentTileSchedulerILb0EEEEEEEEEvNT_6ParamsE --------------------------
	.section	.nv.shared._ZN7cutlass13device_kernelIN5flash11enable_sm90INS1_16FlashAttnFwdSm90INS1_25CollectiveMainloopFwdSm90ILi2EN4cute5tupleIJNS5_1CILi1EEES8_S8_EEENS6_IJNS7_ILi128EEENS7_ILi160EEENS7_ILi192EEEEEELi128ENS_12float_e4m3_tEfNS_4arch4Sm90ELb0ELb0ELb0ELb0ELb0ELb0ELb0ELb1ELb1ELb0ELb0ELb0EEENS1_21CollectiveEpilogueFwdINS6_IJSA_SA_SB_EEES9_NS_10bfloat16_tESG_Li256ELb0ELb0ELb0ELb1EEENS1_29StaticPersistentTileSchedulerILb0EEEEEEEEEvNT_6ParamsE,"aw",@nobits
	.sectionflags	@""
	.align	16
	.zero		1024


//--------------------- .nv.shared.reserved.0     --------------------------
	.section	.nv.shared.reserved.0,"aw",@nobits
	.weak		__nv_reservedSMEM_offset_0_alias
	.size		__nv_reservedSMEM_offset_0_alias, 0, 0
	.other		__nv_reservedSMEM_offset_0_alias,@"STO_CUDA_RESERVED_SHARED STV_DEFAULT"
__nv_reservedSMEM_offset_0_alias:
	.zero		0


//--------------------- .nv.global                --------------------------
	.section	.nv.global,"aw",@nobits
.nv.global:
	.type		_ZN67_INTERNAL_c28cff71_31_flash_fwd_hdimdiff_e4m3_sm90_cu_b81ac279_38854cute1_E,@object
	.size		_ZN67_INTERNAL_c28cff71_31_flash_fwd_hdimdiff_e4m3_sm90_cu_b81ac279_38854cute1_E,(_ZN67_INTERNAL_c28cff71_31_flash_fwd_hdimdiff_e4m3_sm90_cu_b81ac279_38854cuda3std3__45__cpo6cbeginE - _ZN67_INTERNAL_c28cff71_31_flash_fwd_hdimdiff_e4m3_sm90_cu_b81ac279_38854cute1_E)
_ZN67_INTERNAL_c28cff71_31_flash_fwd_hdimdiff_e4m3_sm90_cu_b81ac279_38854cute1_E:
	.zero		1
	.type		_ZN67_INTERNAL_c28cff71_31_flash_fwd_hdimdiff_e4m3_sm90_cu_b81ac279_38854cuda3std3__45__cpo6cbeginE,@object
	.size		_ZN67_INTERNAL_c28cff71_31_flash_fwd_hdimdiff_e4m3_sm90_cu_b81ac279_38854cuda3std3__45__cpo6cbeginE,(_ZN67_INTERNAL_c28cff71_31_flash_fwd_hdimdiff_e4m3_sm90_cu_b81ac279_38854cuda3std3__48in_placeE - _ZN67_INTERNAL_c28cff71_31_flash_fwd_hdimdiff_e4m3_sm90_cu_b81ac279_38854cuda3std3__45__cpo6cbeginE)
_ZN67_INTERNAL_c28cff71_31_flash_fwd_hdimdiff_e4m3_sm90_cu_b81ac279_38854cuda3std3__45__cpo6cbeginE:
	.zero		1
	.type		_ZN67_INTERNAL_c28cff71_31_flash_fwd_hdimdiff_e4m3_sm90_cu_b81ac279_38854cuda3std3__48in_placeE,@object
	.size		_ZN67_INTERNAL_c28cff71_31_flash_fwd_hdimdiff_e4m3_sm90_cu_b81ac279_38854cuda3std3__48in_placeE,(_ZN67_INTERNAL_c28cff71_31_flash_fwd_hdimdiff_e4m3_sm90_cu_b81ac279_38854cuda3std6ranges3__45__cpo9iter_moveE - _ZN67_INTERNAL_c28cff71_31_flash_fwd_hdimdiff_e4m3_sm90_cu_b81ac279_38854cuda3std3__48in_placeE)
_ZN67_INTERNAL_c28cff71_31_flash_fwd_hdimdiff_e4m3_sm90_cu_b81ac279_38854cuda3std3__48in_placeE:
	.zero		1
	.type		_ZN67_INTERNAL_c28cff71_31_flash_fwd_hdimdiff_e4m3_sm90_cu_b81ac279_38854cuda3std6ranges3__45__cpo9iter_moveE,@object
	.size		_ZN67_INTERNAL_c28cff71_31_flash_fwd_hdimdiff_e4m3_sm90_cu_b81ac279_38854cuda3std6ranges3__45__cpo9iter_moveE,(_ZN67_INTERNAL_c28cff71_31_flash_fwd_hdimdiff_e4m3_sm90_cu_b81ac279_38854cuda3std3__45__cpo5beginE - _ZN67_INTERNAL_c28cff71_31_flash_fwd_hdimdiff_e4m3_sm90_cu_b81ac279_38854cuda3std6ranges3__45__cpo9iter_moveE)
_ZN67_INTERNAL_c28cff71_31_flash_fwd_hdimdiff_e4m3_sm90_cu_b81ac279_38854cuda3std6ranges3__45__cpo9iter_moveE:
	.zero		1
	.type		_ZN67_INTERNAL_c28cff71_31_flash_fwd_hdimdiff_e4m3_sm90_cu_b81ac279_38854cuda3std3__45__cpo5beginE,@object
	.size		_ZN67_INTERNAL_c28cff71_31_flash_fwd_hdimdiff_e4m3_sm90_cu_b81ac279_38854cuda3std3__45__cpo5beginE,(_ZN67_INTERNAL_c28cff71_31_flash_fwd_hdimdiff_e4m3_sm90_cu_b81ac279_38854cuda3std3__469_GLOBAL__N__c28cff71_31_flash_fwd_hdimdiff_e4m3_sm90_cu_b81ac279_38856ignoreE - _ZN67_INTERNAL_c28cff71_31_flash_fwd_hdimdiff_e4m3_sm90_cu_b81ac279_38854cuda3std3__45__cpo5beginE)
_ZN67_INTERNAL_c28cff71_31_flash_fwd_hdimdiff_e4m3_sm90_cu_b81ac279_38854cuda3std3__45__cpo5beginE:
	.zero		1
	.type		_ZN67_INTERNAL_c28cff71_31_flash_fwd_hdimdiff_e4m3_sm90_cu_b81ac279_38854cuda3std3__469_GLOBAL__N__c28cff71_31_flash_fwd_hdimdiff_e4m3_sm90_cu_b81ac279_38856ignoreE,@object
	.size		_ZN67_INTERNAL_c28cff71_31_flash_fwd_hdimdiff_e4m3_sm90_cu_b81ac279_38854cuda3std3__469_GLOBAL__N__c28cff71_31_flash_fwd_hdimdiff_e4m3_sm90_cu_b81ac279_38856ignoreE,(_ZN67_INTERNAL_c28cff71_31_flash_fwd_hdimdiff_e4m3_sm90_cu_b81ac279_38854cute7productE - _ZN67_INTERNAL_c28cff71_31_flash_fwd_hdimdiff_e4m3_sm90_cu_b81ac279_38854cuda3std3__469_GLOBAL__N__c28cff71_31_flash_fwd_hdimdiff_e4m3_sm90_cu_b81ac279_38856ignoreE)
_ZN67_INTERNAL_c28cff71_31_flash_fwd_hdimdiff_e4m3_sm90_cu_b81ac279_38854cuda3std3__469_GLOBAL__N__c28cff71_31_flash_fwd_hdimdiff_e4m3_sm90_cu_b81ac279_38856ignoreE:
	.zero		1
	.type		_ZN67_INTERNAL_c28cff71_31_flash_fwd_hdimdiff_e4m3_sm90_cu_b81ac279_38854cute7productE,@object
	.size		_ZN67_INTERNAL_c28cff71_31_flash_fwd_hdimdiff_e4m3_sm90_cu_b81ac279_38854cute7productE,(_ZN67_INTERNAL_c28cff71_31_flash_fwd_hdimdiff_e4m3_sm90_cu_b81ac279_38854cuda3std3__45__cpo3endE - _ZN67_INTERNAL_c28cff71_31_flash_fwd_hdimdiff_e4m3_sm90_cu_b81ac279_38854cute7productE)
_ZN67_INTERNAL_c28cff71_31_flash_fwd_hdimdiff_e4m3_sm90_cu_b81ac279_38854cute7productE:
	.zero		1
	.type		_ZN67_INTERNAL_c28cff71_31_flash_fwd_hdimdiff_e4m3_sm90_cu_b81ac279_38854cuda3std3__45__cpo3endE,@object
	.size		_ZN67_INTERNAL_c28cff71_31_flash_fwd_hdimdiff_e4m3_sm90_cu_b81ac279_38854cuda3std3__45__cpo3endE,(_ZN67_INTERNAL_c28cff71_31_flash_fwd_hdimdiff_e4m3_sm90_cu_b81ac279_38854cuda3std3__419piecewise_constructE - _ZN67_INTERNAL_c28cff71_31_flash_fwd_hdimdiff_e4m3_sm90_cu_b81ac279_38854cuda3std3__45__cpo3endE)
_ZN67_INTERNAL_c28cff71_31_flash_fwd_hdimdiff_e4m3_sm90_cu_b81ac279_38854cuda3std3__45__cpo3endE:
	.zero		1
	.type		_ZN67_INTERNAL_c28cff71_31_flash_fwd_hdimdiff_e4m3_sm90_cu_b81ac279_38854cuda3std3__419piecewise_constructE,@object
	.size		_ZN67_INTERNAL_c28cff71_31_flash_fwd_hdimdiff_e4m3_sm90_cu_b81ac279_38854cuda3std3__419piecewise_constructE,(_ZN67_INTERNAL_c28cff71_31_flash_fwd_hdimdiff_e4m3_sm90_cu_b81ac279_38854cuda3std3__45__cpo4cendE - _ZN67_INTERNAL_c28cff71_31_flash_fwd_hdimdiff_e4m3_sm90_cu_b81ac279_38854cuda3std3__419piecewise_constructE)
_ZN67_INTERNAL_c28cff71_31_flash_fwd_hdimdiff_e4m3_sm90_cu_b81ac279_38854cuda3std3__419piecewise_constructE:
	.zero		1
	.type		_ZN67_INTERNAL_c28cff71_31_flash_fwd_hdimdiff_e4m3_sm90_cu_b81ac279_38854cuda3std3__45__cpo4cendE,@object
	.size		_ZN67_INTERNAL_c28cff71_31_flash_fwd_hdimdiff_e4m3_sm90_cu_b81ac279_38854cuda3std3__45__cpo4cendE,(_ZN67_INTERNAL_c28cff71_31_flash_fwd_hdimdiff_e4m3_sm90_cu_b81ac279_38854cuda3std6ranges3__45__cpo4swapE - _ZN67_INTERNAL_c28cff71_31_flash_fwd_hdimdiff_e4m3_sm90_cu_b81ac279_38854cuda3std3__45__cpo4cendE)
_ZN67_INTERNAL_c28cff71_31_flash_fwd_hdimdiff_e4m3_sm90_cu_b81ac279_38854cuda3std3__45__cpo4cendE:
	.zero		1
	.type		_ZN67_INTERNAL_c28cff71_31_flash_fwd_hdimdiff_e4m3_sm90_cu_b81ac279_38854cuda3std6ranges3__45__cpo4swapE,@object
	.size		_ZN67_INTERNAL_c28cff71_31_flash_fwd_hdimdiff_e4m3_sm90_cu_b81ac279_38854cuda3std6ranges3__45__cpo4swapE,(.L_15 - _ZN67_INTERNAL_c28cff71_31_flash_fwd_hdimdiff_e4m3_sm90_cu_b81ac279_38854cuda3std6ranges3__45__cpo4swapE)
_ZN67_INTERNAL_c28cff71_31_flash_fwd_hdimdiff_e4m3_sm90_cu_b81ac279_38854cuda3std6ranges3__45__cpo4swapE:
	.zero		1
.L_15:


//--------------------- .nv.shared._ZN7cutlass13device_kernelIN5flash11enable_sm90INS1_16FlashAttnFwdSm90INS1_25CollectiveMainloopFwdSm90ILi2EN4cute5tupleIJNS5_1CILi2EEENS7_ILi1EEES9_EEENS6_IJNS7_ILi128EEENS7_ILi160EEENS7_ILi192EEEEEELi128ENS_12float_e4m3_tEfNS_4arch4Sm90ELb0ELb0ELb0ELb0ELb0ELb0ELb0ELb1ELb1ELb0ELb0ELb0EEENS1_21CollectiveEpilogueFwdINS6_IJSB_SB_SC_EEESA_NS_10bfloat16_tESH_Li256ELb0ELb0ELb0ELb1EEENS1_29StaticPersistentTileSchedulerILb0EEEEEEEEEvNT_6ParamsE --------------------------
	.section	.nv.shared._ZN7cutlass13device_kernelIN5flash11enable_sm90INS1_16FlashAttnFwdSm90INS1_25CollectiveMainloopFwdSm90ILi2EN4cute5tupleIJNS5_1CILi2EEENS7_ILi1EEES9_EEENS6_IJNS7_ILi128EEENS7_ILi160EEENS7_ILi192EEEEEELi128ENS_12float_e4m3_tEfNS_4arch4Sm90ELb0ELb0ELb0ELb0ELb0ELb0ELb0ELb1ELb1ELb0ELb0ELb0EEENS1_21CollectiveEpilogueFwdINS6_IJSB_SB_SC_EEESA_NS_10bfloat16_tESH_Li256ELb0ELb0ELb0ELb1EEENS1_29StaticPersistentTileSchedulerILb0EEEEEEEEEvNT_6ParamsE,"aw",@nobits
	.sectionflags	@""
	.align	16
	.zero		1024


//--------------------- .nv.shared._ZN7cutlass13device_kernelIN5flash11enable_sm90INS1_16FlashAttnFwdSm90INS1_25CollectiveMainloopFwdSm90ILi2EN4cute5tupleIJNS5_1CILi1EEES8_S8_EEENS6_IJNS7_ILi128EEENS7_ILi160EEENS7_ILi192EEEEEELi128ENS_12float_e4m3_tEfNS_4arch4Sm90ELb0ELb0ELb0ELb1ELb0ELb0ELb0ELb1ELb1ELb0ELb0ELb0EEENS1_21CollectiveEpilogueFwdINS6_IJSA_SA_SB_EEES9_NS_10bfloat16_tESG_Li256ELb1ELb0ELb0ELb1EEENS1_36VarlenDynamicPersistentTileSchedulerILi128ELi160ELi256ELi128ELb0ELb0ELb1ELb0ELb1ELb1EEEEEEEEEvNT_6ParamsE --------------------------
	.section	.nv.shared._ZN7cutlass13device_kernelIN5flash11enable_sm90INS1_16FlashAttnFwdSm90INS1_25CollectiveMainloopFwdSm90ILi2EN4cute5tupleIJNS5_1CILi1EEES8_S8_EEENS6_IJNS7_ILi128EEENS7_ILi160EEENS7_ILi192EEEEEELi128ENS_12float_e4m3_tEfNS_4arch4Sm90ELb0ELb0ELb0ELb1ELb0ELb0ELb0ELb1ELb1ELb0ELb0ELb0EEENS1_21CollectiveEpilogueFwdINS6_IJSA_SA_SB_EEES9_NS_10bfloat16_tESG_Li256ELb1ELb0ELb0ELb1EEENS1_36VarlenDynamicPersistentTileSchedulerILi128ELi160ELi256ELi128ELb0ELb0ELb1ELb0ELb1ELb1EEEEEEEEEvNT_6ParamsE,"aw",@nobits
	.sectionflags	@""
	.align	16
	.zero		1024


//--------------------- .nv.shared._ZN7cutlass13device_kernelIN5flash11enable_sm90INS1_16FlashAttnFwdSm90INS1_25CollectiveMainloopFwdSm90ILi2EN4cute5tupleIJNS5_1CILi1EEES8_S8_EEENS6_IJNS7_ILi128EEENS7_ILi160EEENS7_ILi192EEEEEELi128ENS_12float_e4m3_tEfNS_4arch4Sm90ELb0ELb0ELb0ELb1ELb0ELb1ELb0ELb1ELb1ELb0ELb0ELb0EEENS1_21CollectiveEpilogueFwdINS6_IJSA_SA_SB_EEES9_NS_10bfloat16_tESG_Li256ELb1ELb0ELb0ELb1EEENS1_36VarlenDynamicPersistentTileSchedulerILi128ELi160ELi256ELi128ELb0ELb0ELb1ELb0ELb1ELb1EEEEEEEEEvNT_6ParamsE --------------------------
	.section	.nv.shared._ZN7cutlass13device_kernelIN5flash11enable_sm90INS1_16FlashAttnFwdSm90INS1_25CollectiveMainloopFwdSm90ILi2EN4cute5tupleIJNS5_1CILi1EEES8_S8_EEENS6_IJNS7_ILi128EEENS7_ILi160EEENS7_ILi192EEEEEELi128ENS_12float_e4m3_tEfNS_4arch4Sm90ELb0ELb0ELb0ELb1ELb0ELb1ELb0ELb1ELb1ELb0ELb0ELb0EEENS1_21CollectiveEpilogueFwdINS6_IJSA_SA_SB_EEES9_NS_10bfloat16_tESG_Li256ELb1ELb0ELb0ELb1EEENS1_36VarlenDynamicPersistentTileSchedulerILi128ELi160ELi256ELi128ELb0ELb0ELb1ELb0ELb1ELb1EEEEEEEEEvNT_6ParamsE,"aw",@nobits
	.sectionflags	@""
	.align	16
	.zero		1024


//--------------------- .nv.shared._ZN7cutlass13device_kernelIN5flash11enable_sm90INS1_16FlashAttnFwdSm90INS1_25CollectiveMainloopFwdSm90ILi2EN4cute5tupleIJNS5_1CILi1EEES8_S8_EEENS6_IJNS7_ILi128EEENS7_ILi160EEENS7_ILi192EEEEEELi128ENS_12float_e4m3_tEfNS_4arch4Sm90ELb0ELb1ELb0ELb0ELb0ELb0ELb0ELb1ELb1ELb0ELb0ELb0EEENS1_21CollectiveEpilogueFwdINS6_IJSA_SA_SB_EEES9_NS_10bfloat16_tESG_Li256ELb0ELb0ELb0ELb1EEENS1_30DynamicPersistentTileSchedulerILi256ELi128ELb0ELb0ELb1EEEEEEEEEvNT_6ParamsE --------------------------
	.section	.nv.shared._ZN7cutlass13device_kernelIN5flash11enable_sm90INS1_16FlashAttnFwdSm90INS1_25CollectiveMainloopFwdSm90ILi2EN4cute5tupleIJNS5_1CILi1EEES8_S8_EEENS6_IJNS7_ILi128EEENS7_ILi160EEENS7_ILi192EEEEEELi128ENS_12float_e4m3_tEfNS_4arch4Sm90ELb0ELb1ELb0ELb0ELb0ELb0ELb0ELb1ELb1ELb0ELb0ELb0EEENS1_21CollectiveEpilogueFwdINS6_IJSA_SA_SB_EEES9_NS_10bfloat16_tESG_Li256ELb0ELb0ELb0ELb1EEENS1_30DynamicPersistentTileSchedulerILi256ELi128ELb0ELb0ELb1EEEEEEEEEvNT_6ParamsE,"aw",@nobits
	.sectionflags	@""
	.align	16
	.zero		1024


//--------------------- .nv.shared._ZN7cutlass13device_kernelIN5flash11enable_sm90INS1_16FlashAttnFwdSm90INS1_25CollectiveMainloopFwdSm90ILi2EN4cute5tupleIJNS5_1CILi1EEES8_S8_EEENS6_IJNS7_ILi128EEENS7_ILi160EEENS7_ILi192EEEEEELi128ENS_12float_e4m3_tEfNS_4arch4Sm90ELb0ELb1ELb0ELb1ELb0ELb0ELb0ELb1ELb1ELb0ELb0ELb0EEENS1_21CollectiveEpilogueFwdINS6_IJSA_SA_SB_EEES9_NS_10bfloat16_tESG_Li256ELb1ELb0ELb0ELb1EEENS1_36VarlenDynamicPersistentTileSchedulerILi128ELi160ELi256ELi128ELb0ELb0ELb1ELb1ELb0ELb1EEEEEEEEEvNT_6ParamsE --------------------------
	.section	.nv.shared._ZN7cutlass13device_kernelIN5flash11enable_sm90INS1_16FlashAttnFwdSm90INS1_25CollectiveMainloopFwdSm90ILi2EN4cute5tupleIJNS5_1CILi1EEES8_S8_EEENS6_IJNS7_ILi128EEENS7_ILi160EEENS7_ILi192EEEEEELi128ENS_12float_e4m3_tEfNS_4arch4Sm90ELb0ELb1ELb0ELb1ELb0ELb0ELb0ELb1ELb1ELb0ELb0ELb0EEENS1_21CollectiveEpilogueFwdINS6_IJSA_SA_SB_EEES9_NS_10bfloat16_tESG_Li256ELb1ELb0ELb0ELb1EEENS1_36VarlenDynamicPersistentTileSchedulerILi128ELi160ELi256ELi128ELb0ELb0ELb1ELb1ELb0ELb1EEEEEEEEEvNT_6ParamsE,"aw",@nobits
	.sectionflags	@""
	.align	16
	.zero		1024


//--------------------- .nv.shared._ZN7cutlass13device_kernelIN5flash11enable_sm90INS1_16FlashAttnFwdSm90INS1_25CollectiveMainloopFwdSm90ILi2EN4cute5tupleIJNS5_1CILi1EEES8_S8_EEENS6_IJNS7_ILi128EEENS7_ILi160EEENS7_ILi192EEEEEELi128ENS_12float_e4m3_tEfNS_4arch4Sm90ELb0ELb1ELb0ELb1ELb0ELb1ELb0ELb1ELb1ELb0ELb0ELb0EEENS1_21CollectiveEpilogueFwdINS6_IJSA_SA_SB_EEES9_NS_10bfloat16_tESG_Li256ELb1ELb0ELb0ELb1EEENS1_36VarlenDynamicPersistentTileSchedulerILi128ELi160ELi256ELi128ELb0ELb0ELb1ELb1ELb0ELb1EEEEEEEEEvNT_6ParamsE --------------------------
	.section	.nv.shared._ZN7cutlass13device_kernelIN5flash11enable_sm90INS1_16FlashAttnFwdSm90INS1_25CollectiveMainloopFwdSm90ILi2EN4cute5tupleIJNS5_1CILi1EEES8_S8_EEENS6_IJNS7_ILi128EEENS7_ILi160EEENS7_ILi192EEEEEELi128ENS_12float_e4m3_tEfNS_4arch4Sm90ELb0ELb1ELb0ELb1ELb0ELb1ELb0ELb1ELb1ELb0ELb0ELb0EEENS1_21CollectiveEpilogueFwdINS6_IJSA_SA_SB_EEES9_NS_10bfloat16_tESG_Li256ELb1ELb0ELb0ELb1EEENS1_36VarlenDynamicPersistentTileSchedulerILi128ELi160ELi256ELi128ELb0ELb0ELb1ELb1ELb0ELb1EEEEEEEEEvNT_6ParamsE,"aw",@nobits
	.sectionflags	@""
	.align	16
	.zero		1024


//--------------------- .nv.shared._ZN7cutlass13device_kernelIN5flash11enable_sm90INS1_16FlashAttnFwdSm90INS1_25CollectiveMainloopFwdSm90ILi2EN4cute5tupleIJNS5_1CILi1EEES8_S8_EEENS6_IJNS7_ILi128EEENS7_ILi160EEENS7_ILi192EEEEEELi128ENS_12float_e4m3_tEfNS_4arch4Sm90ELb1ELb0ELb0ELb0ELb0ELb0ELb0ELb1ELb1ELb0ELb0ELb0EEENS1_21CollectiveEpilogueFwdINS6_IJSA_SA_SB_EEES9_NS_10bfloat16_tESG_Li256ELb0ELb0ELb0ELb1EEENS1_30DynamicPersistentTileSchedulerILi256ELi128ELb0ELb0ELb1EEEEEEEEEvNT_6ParamsE --------------------------
	.section	.nv.shared._ZN7cutlass13device_kernelIN5flash11enable_sm90INS1_16FlashAttnFwdSm90INS1_25CollectiveMainloopFwdSm90ILi2EN4cute5tupleIJNS5_1CILi1EEES8_S8_EEENS6_IJNS7_ILi128EEENS7_ILi160EEENS7_ILi192EEEEEELi128ENS_12float_e4m3_tEfNS_4arch4Sm90ELb1ELb0ELb0ELb0ELb0ELb0ELb0ELb1ELb1ELb0ELb0ELb0EEENS1_21CollectiveEpilogueFwdINS6_IJSA_SA_SB_EEES9_NS_10bfloat16_tESG_Li256ELb0ELb0ELb0ELb1EEENS1_30DynamicPersistentTileSchedulerILi256ELi128ELb0ELb0ELb1EEEEEEEEEvNT_6ParamsE,"aw",@nobits
	.sectionflags	@""
	.align	16
	.zero		1024


//--------------------- .nv.shared._ZN7cutlass13device_kernelIN5flash11enable_sm90INS1_16FlashAttnFwdSm90INS1_25CollectiveMainloopFwdSm90ILi2EN4cute5tupleIJNS5_1CILi1EEES8_S8_EEENS6_IJNS7_ILi128EEENS7_ILi160EEENS7_ILi192EEEEEELi128ENS_12float_e4m3_tEfNS_4arch4Sm90ELb1ELb0ELb0ELb1ELb0ELb0ELb0ELb1ELb1ELb0ELb0ELb0EEENS1_21CollectiveEpilogueFwdINS6_IJSA_SA_SB_EEES9_NS_10bfloat16_tESG_Li256ELb1ELb0ELb0ELb1EEENS1_36VarlenDynamicPersistentTileSchedulerILi128ELi160ELi256ELi128ELb0ELb0ELb1ELb1ELb1ELb1EEEEEEEEEvNT_6ParamsE --------------------------
	.section	.nv.shared._ZN7cutlass13device_kernelIN5flash11enable_sm90INS1_16FlashAttnFwdSm90INS1_25CollectiveMainloopFwdSm90ILi2EN4cute5tupleIJNS5_1CILi1EEES8_S8_EEENS6_IJNS7_ILi128EEENS7_ILi160EEENS7_ILi192EEEEEELi128ENS_12float_e4m3_tEfNS_4arch4Sm90ELb1ELb0ELb0ELb1ELb0ELb0ELb0ELb1ELb1ELb0ELb0ELb0EEENS1_21CollectiveEpilogueFwdINS6_IJSA_SA_SB_EEES9_NS_10bfloat16_tESG_Li256ELb1ELb0ELb0ELb1EEENS1_36VarlenDynamicPersistentTileSchedulerILi128ELi160ELi256ELi128ELb0ELb0ELb1ELb1ELb1ELb1EEEEEEEEEvNT_6ParamsE,"aw",@nobits
	.sectionflags	@""
	.align	16
	.zero		1024


//--------------------- .nv.shared._ZN7cutlass13device_kernelIN5flash11enable_sm90INS1_16FlashAttnFwdSm90INS1_25CollectiveMainloopFwdSm90ILi2EN4cute5tupleIJNS5_1CILi1EEES8_S8_EEENS6_IJNS7_ILi128EEENS7_ILi160EEENS7_ILi192EEEEEELi128ENS_12float_e4m3_tEfNS_4arch4Sm90ELb1ELb0ELb0ELb1ELb0ELb1ELb0ELb1ELb1ELb0ELb0ELb0EEENS1_21CollectiveEpilogueFwdINS6_IJSA_SA_SB_EEES9_NS_10bfloat16_tESG_Li256ELb1ELb0ELb0ELb1EEENS1_36VarlenDynamicPersistentTileSchedulerILi128ELi160ELi256ELi128ELb0ELb0ELb1ELb1ELb1ELb1EEEEEEEEEvNT_6ParamsE --------------------------
	.section	.nv.shared._ZN7cutlass13device_kernelIN5flash11enable_sm90INS1_16FlashAttnFwdSm90INS1_25CollectiveMainloopFwdSm90ILi2EN4cute5tupleIJNS5_1CILi1EEES8_S8_EEENS6_IJNS7_ILi128EEENS7_ILi160EEENS7_ILi192EEEEEELi128ENS_12float_e4m3_tEfNS_4arch4Sm90ELb1ELb0ELb0ELb1ELb0ELb1ELb0ELb1ELb1ELb0ELb0ELb0EEENS1_21CollectiveEpilogueFwdINS6_IJSA_SA_SB_EEES9_NS_10bfloat16_tESG_Li256ELb1ELb0ELb0ELb1EEENS1_36VarlenDynamicPersistentTileSchedulerILi128ELi160ELi256ELi128ELb0ELb0ELb1ELb1ELb1ELb1EEEEEEEEEvNT_6ParamsE,"aw",@nobits
	.sectionflags	@""
	.align	16
	.zero		1024


//--------------------- .nv.constant0._ZN7cutlass13device_kernelIN5flash11enable_sm90INS1_16FlashAttnFwdSm90INS1_25CollectiveMainloopFwdSm90ILi2EN4cute5tupleIJNS5_1CILi1EEES8_S8_EEENS6_IJNS7_ILi128EEENS7_ILi160EEENS7_ILi192EEEEEELi128ENS_12float_e4m3_tEfNS_4arch4Sm90ELb0ELb0ELb0ELb0ELb0ELb0ELb0ELb1ELb1ELb0ELb0ELb0EEENS1_21CollectiveEpilogueFwdINS6_IJSA_SA_SB_EEES9_NS_10bfloat16_tESG_Li256ELb0ELb0ELb0ELb1EEENS1_29StaticPersistentTileSchedulerILb0EEEEEEEEEvNT_6ParamsE --------------------------
	.section	.nv.constant0._ZN7cutlass13device_kernelIN5flash11enable_sm90INS1_16FlashAttnFwdSm90INS1_25CollectiveMainloopFwdSm90ILi2EN4cute5tupleIJNS5_1CILi1EEES8_S8_EEENS6_IJNS7_ILi128EEENS7_ILi160EEENS7_ILi192EEEEEELi128ENS_12float_e4m3_tEfNS_4arch4Sm90ELb0ELb0ELb0ELb0ELb0ELb0ELb0ELb1ELb1ELb0ELb0ELb0EEENS1_21CollectiveEpilogueFwdINS6_IJSA_SA_SB_EEES9_NS_10bfloat16_tESG_Li256ELb0ELb0ELb0ELb1EEENS1_29StaticPersistentTileSchedulerILb0EEEEEEEEEvNT_6ParamsE,"a",@progbits
	.sectionflags	@""
	.align	4
.nv.constant0._ZN7cutlass13device_kernelIN5flash11enable_sm90INS1_16FlashAttnFwdSm90INS1_25CollectiveMainloopFwdSm90ILi2EN4cute5tupleIJNS5_1CILi1EEES8_S8_EEENS6_IJNS7_ILi128EEENS7_ILi160EEENS7_ILi192EEEEEELi128ENS_12float_e4m3_tEfNS_4arch4Sm90ELb0ELb0ELb0ELb0ELb0ELb0ELb0ELb1ELb1ELb0ELb0ELb0EEENS1_21CollectiveEpilogueFwdINS6_IJSA_SA_SB_EEES9_NS_10bfloat16_tESG_Li256ELb0ELb0ELb0ELb1EEENS1_29StaticPersistentTileSchedulerILb0EEEEEEEEEvNT_6ParamsE:
	.zero		3584


//--------------------- .nv.constant0._ZN7cutlass13device_kernelIN5flash11enable_sm90INS1_16FlashAttnFwdSm90INS1_25CollectiveMainloopFwdSm90ILi2EN4cute5tupleIJNS5_1CILi2EEENS7_ILi1EEES9_EEENS6_IJNS7_ILi128EEENS7_ILi160EEENS7_ILi192EEEEEELi128ENS_12float_e4m3_tEfNS_4arch4Sm90ELb0ELb0ELb0ELb0ELb0ELb0ELb0ELb1ELb1ELb0ELb0ELb0EEENS1_21CollectiveEpilogueFwdINS6_IJSB_SB_SC_EEESA_NS_10bfloat16_tESH_Li256ELb0ELb0ELb0ELb1EEENS1_29StaticPersistentTileSchedulerILb0EEEEEEEEEvNT_6ParamsE --------------------------
	.section	.nv.constant0._ZN7cutlass13device_kernelIN5flash11enable_sm90INS1_16FlashAttnFwdSm90INS1_25CollectiveMainloopFwdSm90ILi2EN4cute5tupleIJNS5_1CILi2EEENS7_ILi1EEES9_EEENS6_IJNS7_ILi128EEENS7_ILi160EEENS7_ILi192EEEEEELi128ENS_12float_e4m3_tEfNS_4arch4Sm90ELb0ELb0ELb0ELb0ELb0ELb0ELb0ELb1ELb1ELb0ELb0ELb0EEENS1_21CollectiveEpilogueFwdINS6_IJSB_SB_SC_EEESA_NS_10bfloat16_tESH_Li256ELb0ELb0ELb0ELb1EEENS1_29StaticPersistentTileSchedulerILb0EEEEEEEEEvNT_6ParamsE,"a",@progbits
	.sectionflags	@""
	.align	4
.nv.constant0._ZN7cutlass13device_kernelIN5flash11enable_sm90INS1_16FlashAttnFwdSm90INS1_25CollectiveMainloopFwdSm90ILi2EN4cute5tupleIJNS5_1CILi2EEENS7_ILi1EEES9_EEENS6_IJNS7_ILi128EEENS7_ILi160EEENS7_ILi192EEEEEELi128ENS_12float_e4m3_tEfNS_4arch4Sm90ELb0ELb0ELb0ELb0ELb0ELb0ELb0ELb1ELb1ELb0ELb0ELb0EEENS1_21CollectiveEpilogueFwdINS6_IJSB_SB_SC_EEESA_NS_10bfloat16_tESH_Li256ELb0ELb0ELb0ELb1EEENS1_29StaticPersistentTileSchedulerILb0EEEEEEEEEvNT_6ParamsE:
	.zero		3584


//--------------------- .nv.constant0._ZN7cutlass13device_kernelIN5flash11enable_sm90INS1_16FlashAttnFwdSm90INS1_25CollectiveMainloopFwdSm90ILi2EN4cute5tupleIJNS5_1CILi1EEES8_S8_EEENS6_IJNS7_ILi128EEENS7_ILi160EEENS7_ILi192EEEEEELi128ENS_12float_e4m3_tEfNS_4arch4Sm90ELb0ELb0ELb0ELb1ELb0ELb0ELb0ELb1ELb1ELb0ELb0ELb0EEENS1_21CollectiveEpilogueFwdINS6_IJSA_SA_SB_EEES9_NS_10bfloat16_tESG_Li256ELb1ELb0ELb0ELb1EEENS1_36VarlenDynamicPersistentTileSchedulerILi128ELi160ELi256ELi128ELb0ELb0ELb1ELb0ELb1ELb1EEEEEEEEEvNT_6ParamsE --------------------------
	.section	.nv.constant0._ZN7cutlass13device_kernelIN5flash11enable_sm90INS1_16FlashAttnFwdSm90INS1_25CollectiveMainloopFwdSm90ILi2EN4cute5tupleIJNS5_1CILi1EEES8_S8_EEENS6_IJNS7_ILi128EEENS7_ILi160EEENS7_ILi192EEEEEELi128ENS_12float_e4m3_tEfNS_4arch4Sm90ELb0ELb0ELb0ELb1ELb0ELb0ELb0ELb1ELb1ELb0ELb0ELb0EEENS1_21CollectiveEpilogueFwdINS6_IJSA_SA_SB_EEES9_NS_10bfloat16_tESG_Li256ELb1ELb0ELb0ELb1EEENS1_36VarlenDynamicPersistentTileSchedulerILi128ELi160ELi256ELi128ELb0ELb0ELb1ELb0ELb1ELb1EEEEEEEEEvNT_6ParamsE,"a",@progbits
	.sectionflags	@""
	.align	4
.nv.constant0._ZN7cutlass13device_kernelIN5flash11enable_sm90INS1_16FlashAttnFwdSm90INS1_25CollectiveMainloopFwdSm90ILi2EN4cute5tupleIJNS5_1CILi1EEES8_S8_EEENS6_IJNS7_ILi128EEENS7_ILi160EEENS7_ILi192EEEEEELi128ENS_12float_e4m3_tEfNS_4arch4Sm90ELb0ELb0ELb0ELb1ELb0ELb0ELb0ELb1ELb1ELb0ELb0ELb0EEENS1_21CollectiveEpilogueFwdINS6_IJSA_SA_SB_EEES9_NS_10bfloat16_tESG_Li256ELb1ELb0ELb0ELb1EEENS1_36VarlenDynamicPersistentTileSchedulerILi128ELi160ELi256ELi128ELb0ELb0ELb1ELb0ELb1ELb1EEEEEEEEEvNT_6ParamsE:
	.zero		3200


//--------------------- .nv.constant0._ZN7cutlass13device_kernelIN5flash11enable_sm90INS1_16FlashAttnFwdSm90INS1_25CollectiveMainloopFwdSm90ILi2EN4cute5tupleIJNS5_1CILi1EEES8_S8_EEENS6_IJNS7_ILi128EEENS7_ILi160EEENS7_ILi192EEEEEELi128ENS_12float_e4m3_tEfNS_4arch4Sm90ELb0ELb0ELb0ELb1ELb0ELb1ELb0ELb1ELb1ELb0ELb0ELb0EEENS1_21CollectiveEpilogueFwdINS6_IJSA_SA_SB_EEES9_NS_10bfloat16_tESG_Li256ELb1ELb0ELb0ELb1EEENS1_36VarlenDynamicPersistentTileSchedulerILi128ELi160ELi256ELi128ELb0ELb0ELb1ELb0ELb1ELb1EEEEEEEEEvNT_6ParamsE --------------------------
	.section	.nv.constant0._ZN7cutlass13device_kernelIN5flash11enable_sm90INS1_16FlashAttnFwdSm90INS1_25CollectiveMainloopFwdSm90ILi2EN4cute5tupleIJNS5_1CILi1EEES8_S8_EEENS6_IJNS7_ILi128EEENS7_ILi160EEENS7_ILi192EEEEEELi128ENS_12float_e4m3_tEfNS_4arch4Sm90ELb0ELb0ELb0ELb1ELb0ELb1ELb0ELb1ELb1ELb0ELb0ELb0EEENS1_21CollectiveEpilogueFwdINS6_IJSA_SA_SB_EEES9_NS_10bfloat16_tESG_Li256ELb1ELb0ELb0ELb1EEENS1_36VarlenDynamicPersistentTileSchedulerILi128ELi160ELi256ELi128ELb0ELb0ELb1ELb0ELb1ELb1EEEEEEEEEvNT_6ParamsE,"a",@progbits
	.sectionflags	@""
	.align	4
.nv.constant0._ZN7cutlass13device_kernelIN5flash11enable_sm90INS1_16FlashAttnFwdSm90INS1_25CollectiveMainloopFwdSm90ILi2EN4cute5tupleIJNS5_1CILi1EEES8_S8_EEENS6_IJNS7_ILi128EEENS7_ILi160EEENS7_ILi192EEEEEELi128ENS_12float_e4m3_tEfNS_4arch4Sm90ELb0ELb0ELb0ELb1ELb0ELb1ELb0ELb1ELb1ELb0ELb0ELb0EEENS1_21CollectiveEpilogueFwdINS6_IJSA_SA_SB_EEES9_NS_10bfloat16_tESG_Li256ELb1ELb0ELb0ELb1EEENS1_36VarlenDynamicPersistentTileSchedulerILi128ELi160ELi256ELi128ELb0ELb0ELb1ELb0ELb1ELb1EEEEEEEEEvNT_6ParamsE:
	.zero		3200


//--------------------- .nv.constant0._ZN7cutlass13device_kernelIN5flash11enable_sm90INS1_16FlashAttnFwdSm90INS1_25CollectiveMainloopFwdSm90ILi2EN4cute5tupleIJNS5_1CILi1EEES8_S8_EEENS6_IJNS7_ILi128EEENS7_ILi160EEENS7_ILi192EEEEEELi128ENS_12float_e4m3_tEfNS_4arch4Sm90ELb0ELb1ELb0ELb0ELb0ELb0ELb0ELb1ELb1ELb0ELb0ELb0EEENS1_21CollectiveEpilogueFwdINS6_IJSA_SA_SB_EEES9_NS_10bfloat16_tESG_Li256ELb0ELb0ELb0ELb1EEENS1_30DynamicPersistentTileSchedulerILi256ELi128ELb0ELb0ELb1EEEEEEEEEvNT_6ParamsE --------------------------
	.section	.nv.constant0._ZN7cutlass13device_kernelIN5flash11enable_sm90INS1_16FlashAttnFwdSm90INS1_25CollectiveMainloopFwdSm90ILi2EN4cute5tupleIJNS5_1CILi1EEES8_S8_EEENS6_IJNS7_ILi128EEENS7_ILi160EEENS7_ILi192EEEEEELi128ENS_12float_e4m3_tEfNS_4arch4Sm90ELb0ELb1ELb0ELb0ELb0ELb0ELb0ELb1ELb1ELb0ELb0ELb0EEENS1_21CollectiveEpilogueFwdINS6_IJSA_SA_SB_EEES9_NS_10bfloat16_tESG_Li256ELb0ELb0ELb0ELb1EEENS1_30DynamicPersistentTileSchedulerILi256ELi128ELb0ELb0ELb1EEEEEEEEEvNT_6ParamsE,"a",@progbits
	.sectionflags	@""
	.align	4
.nv.constant0._ZN7cutlass13device_kernelIN5flash11enable_sm90INS1_16FlashAttnFwdSm90INS1_25CollectiveMainloopFwdSm90ILi2EN4cute5tupleIJNS5_1CILi1EEES8_S8_EEENS6_IJNS7_ILi128EEENS7_ILi160EEENS7_ILi192EEEEEELi128ENS_12float_e4m3_tEfNS_4arch4Sm90ELb0ELb1ELb0ELb0ELb0ELb0ELb0ELb1ELb1ELb0ELb0ELb0EEENS1_21CollectiveEpilogueFwdINS6_IJSA_SA_SB_EEES9_NS_10bfloat16_tESG_Li256ELb0ELb0ELb0ELb1EEENS1_30DynamicPersistentTileSchedulerILi256ELi128ELb0ELb0ELb1EEEEEEEEEvNT_6ParamsE:
	.zero		3584


//--------------------- .nv.constant0._ZN7cutlass13device_kernelIN5flash11enable_sm90INS1_16FlashAttnFwdSm90INS1_25CollectiveMainloopFwdSm90ILi2EN4cute5tupleIJNS5_1CILi1EEES8_S8_EEENS6_IJNS7_ILi128EEENS7_ILi160EEENS7_ILi192EEEEEELi128ENS_12float_e4m3_tEfNS_4arch4Sm90ELb0ELb1ELb0ELb1ELb0ELb0ELb0ELb1ELb1ELb0ELb0ELb0EEENS1_21CollectiveEpilogueFwdINS6_IJSA_SA_SB_EEES9_NS_10bfloat16_tESG_Li256ELb1ELb0ELb0ELb1EEENS1_36VarlenDynamicPersistentTileSchedulerILi128ELi160ELi256ELi128ELb0ELb0ELb1ELb1ELb0ELb1EEEEEEEEEvNT_6ParamsE --------------------------
	.section	.nv.constant0._ZN7cutlass13device_kernelIN5flash11enable_sm90INS1_16FlashAttnFwdSm90INS1_25CollectiveMainloopFwdSm90ILi2EN4cute5tupleIJNS5_1CILi1EEES8_S8_EEENS6_IJNS7_ILi128EEENS7_ILi160EEENS7_ILi192EEEEEELi128ENS_12float_e4m3_tEfNS_4arch4Sm90ELb0ELb1ELb0ELb1ELb0ELb0ELb0ELb1ELb1ELb0ELb0ELb0EEENS1_21CollectiveEpilogueFwdINS6_IJSA_SA_SB_EEES9_NS_10bfloat16_tESG_Li256ELb1ELb0ELb0ELb1EEENS1_36VarlenDynamicPersistentTileSchedulerILi128ELi160ELi256ELi128ELb0ELb0ELb1ELb1ELb0ELb1EEEEEEEEEvNT_6ParamsE,"a",@progbits
	.sectionflags	@""
	.align	4
.nv.constant0._ZN7cutlass13device_kernelIN5flash11enable_sm90INS1_16FlashAttnFwdSm90INS1_25CollectiveMainloopFwdSm90ILi2EN4cute5tupleIJNS5_1CILi1EEES8_S8_EEENS6_IJNS7_ILi128EEENS7_ILi160EEENS7_ILi192EEEEEELi128ENS_12float_e4m3_tEfNS_4arch4Sm90ELb0ELb1ELb0ELb1ELb0ELb0ELb0ELb1ELb1ELb0ELb0ELb0EEENS1_21CollectiveEpilogueFwdINS6_IJSA_SA_SB_EEES9_NS_10bfloat16_tESG_Li256ELb1ELb0ELb0ELb1EEENS1_36VarlenDynamicPersistentTileSchedulerILi128ELi160ELi256ELi128ELb0ELb0ELb1ELb1ELb0ELb1EEEEEEEEEvNT_6ParamsE:
	.zero		3200


//--------------------- .nv.constant0._ZN7cutlass13device_kernelIN5flash11enable_sm90INS1_16FlashAttnFwdSm90INS1_25CollectiveMainloopFwdSm90ILi2EN4cute5tupleIJNS5_1CILi1EEES8_S8_EEENS6_IJNS7_ILi128EEENS7_ILi160EEENS7_ILi192EEEEEELi128ENS_12float_e4m3_tEfNS_4arch4Sm90ELb0ELb1ELb0ELb1ELb0ELb1ELb0ELb1ELb1ELb0ELb0ELb0EEENS1_21CollectiveEpilogueFwdINS6_IJSA_SA_SB_EEES9_NS_10bfloat16_tESG_Li256ELb1ELb0ELb0ELb1EEENS1_36VarlenDynamicPersistentTileSchedulerILi128ELi160ELi256ELi128ELb0ELb0ELb1ELb1ELb0ELb1EEEEEEEEEvNT_6ParamsE --------------------------
	.section	.nv.constant0._ZN7cutlass13device_kernelIN5flash11enable_sm90INS1_16FlashAttnFwdSm90INS1_25CollectiveMainloopFwdSm90ILi2EN4cute5tupleIJNS5_1CILi1EEES8_S8_EEENS6_IJNS7_ILi128EEENS7_ILi160EEENS7_ILi192EEEEEELi128ENS_12float_e4m3_tEfNS_4arch4Sm90ELb0ELb1ELb0ELb1ELb0ELb1ELb0ELb1ELb1ELb0ELb0ELb0EEENS1_21CollectiveEpilogueFwdINS6_IJSA_SA_SB_EEES9_NS_10bfloat16_tESG_Li256ELb1ELb0ELb0ELb1EEENS1_36VarlenDynamicPersistentTileSchedulerILi128ELi160ELi256ELi128ELb0ELb0ELb1ELb1ELb0ELb1EEEEEEEEEvNT_6ParamsE,"a",@progbits
	.sectionflags	@""
	.align	4
.nv.constant0._ZN7cutlass13device_kernelIN5flash11enable_sm90INS1_16FlashAttnFwdSm90INS1_25CollectiveMainloopFwdSm90ILi2EN4cute5tupleIJNS5_1CILi1EEES8_S8_EEENS6_IJNS7_ILi128EEENS7_ILi160EEENS7_ILi192EEEEEELi128ENS_12float_e4m3_tEfNS_4arch4Sm90ELb0ELb1ELb0ELb1ELb0ELb1ELb0ELb1ELb1ELb0ELb0ELb0EEENS1_21CollectiveEpilogueFwdINS6_IJSA_SA_SB_EEES9_NS_10bfloat16_tESG_Li256ELb1ELb0ELb0ELb1EEENS1_36VarlenDynamicPersistentTileSchedulerILi128ELi160ELi256ELi128ELb0ELb0ELb1ELb1ELb0ELb1EEEEEEEEEvNT_6ParamsE:
	.zero		3200


//--------------------- .nv.constant0._ZN7cutlass13device_kernelIN5flash11enable_sm90INS1_16FlashAttnFwdSm90INS1_25CollectiveMainloopFwdSm90ILi2EN4cute5tupleIJNS5_1CILi1EEES8_S8_EEENS6_IJNS7_ILi128EEENS7_ILi160EEENS7_ILi192EEEEEELi128ENS_12float_e4m3_tEfNS_4arch4Sm90ELb1ELb0ELb0ELb0ELb0ELb0ELb0ELb1ELb1ELb0ELb0ELb0EEENS1_21CollectiveEpilogueFwdINS6_IJSA_SA_SB_EEES9_NS_10bfloat16_tESG_Li256ELb0ELb0ELb0ELb1EEENS1_30DynamicPersistentTileSchedulerILi256ELi128ELb0ELb0ELb1EEEEEEEEEvNT_6ParamsE --------------------------
	.section	.nv.constant0._ZN7cutlass13device_kernelIN5flash11enable_sm90INS1_16FlashAttnFwdSm90INS1_25CollectiveMainloopFwdSm90ILi2EN4cute5tupleIJNS5_1CILi1EEES8_S8_EEENS6_IJNS7_ILi128EEENS7_ILi160EEENS7_ILi192EEEEEELi128ENS_12float_e4m3_tEfNS_4arch4Sm90ELb1ELb0ELb0ELb0ELb0ELb0ELb0ELb1ELb1ELb0ELb0ELb0EEENS1_21CollectiveEpilogueFwdINS6_IJSA_SA_SB_EEES9_NS_10bfloat16_tESG_Li256ELb0ELb0ELb0ELb1EEENS1_30DynamicPersistentTileSchedulerILi256ELi128ELb0ELb0ELb1EEEEEEEEEvNT_6ParamsE,"a",@progbits
	.sectionflags	@""
	.align	4
.nv.constant0._ZN7cutlass13device_kernelIN5flash11enable_sm90INS1_16FlashAttnFwdSm90INS1_25CollectiveMainloopFwdSm90ILi2EN4cute5tupleIJNS5_1CILi1EEES8_S8_EEENS6_IJNS7_ILi128EEENS7_ILi160EEENS7_ILi192EEEEEELi128ENS_12float_e4m3_tEfNS_4arch4Sm90ELb1ELb0ELb0ELb0ELb0ELb0ELb0ELb1ELb1ELb0ELb0ELb0EEENS1_21CollectiveEpilogueFwdINS6_IJSA_SA_SB_EEES9_NS_10bfloat16_tESG_Li256ELb0ELb0ELb0ELb1EEENS1_30DynamicPersistentTileSchedulerILi256ELi128ELb0ELb0ELb1EEEEEEEEEvNT_6ParamsE:
	.zero		3584


//--------------------- .nv.constant0._ZN7cutlass13device_kernelIN5flash11enable_sm90INS1_16FlashAttnFwdSm90INS1_25CollectiveMainloopFwdSm90ILi2EN4cute5tupleIJNS5_1CILi1EEES8_S8_EEENS6_IJNS7_ILi128EEENS7_ILi160EEENS7_ILi192EEEEEELi128ENS_12float_e4m3_tEfNS_4arch4Sm90ELb1ELb0ELb0ELb1ELb0ELb0ELb0ELb1ELb1ELb0ELb0ELb0EEENS1_21CollectiveEpilogueFwdINS6_IJSA_SA_SB_EEES9_NS_10bfloat16_tESG_Li256ELb1ELb0ELb0ELb1EEENS1_36VarlenDynamicPersistentTileSchedulerILi128ELi160ELi256ELi128ELb0ELb0ELb1ELb1ELb1ELb1EEEEEEEEEvNT_6ParamsE --------------------------
	.section	.nv.constant0._ZN7cutlass13device_kernelIN5flash11enable_sm90INS1_16FlashAttnFwdSm90INS1_25CollectiveMainloopFwdSm90ILi2EN4cute5tupleIJNS5_1CILi1EEES8_S8_EEENS6_IJNS7_ILi128EEENS7_ILi160EEENS7_ILi192EEEEEELi128ENS_12float_e4m3_tEfNS_4arch4Sm90ELb1ELb0ELb0ELb1ELb0ELb0ELb0ELb1ELb1ELb0ELb0ELb0EEENS1_21CollectiveEpilogueFwdINS6_IJSA_SA_SB_EEES9_NS_10bfloat16_tESG_Li256ELb1ELb0ELb0ELb1EEENS1_36VarlenDynamicPersistentTileSchedulerILi128ELi160ELi256ELi128ELb0ELb0ELb1ELb1ELb1ELb1EEEEEEEEEvNT_6ParamsE,"a",@progbits
	.sectionflags	@""
	.align	4
.nv.constant0._ZN7cutlass13device_kernelIN5flash11enable_sm90INS1_16FlashAttnFwdSm90INS1_25CollectiveMainloopFwdSm90ILi2EN4cute5tupleIJNS5_1CILi1EEES8_S8_EEENS6_IJNS7_ILi128EEENS7_ILi160EEENS7_ILi192EEEEEELi128ENS_12float_e4m3_tEfNS_4arch4Sm90ELb1ELb0ELb0ELb1ELb0ELb0ELb0ELb1ELb1ELb0ELb0ELb0EEENS1_21CollectiveEpilogueFwdINS6_IJSA_SA_SB_EEES9_NS_10bfloat16_tESG_Li256ELb1ELb0ELb0ELb1EEENS1_36VarlenDynamicPersistentTileSchedulerILi128ELi160ELi256ELi128ELb0ELb0ELb1ELb1ELb1ELb1EEEEEEEEEvNT_6ParamsE:
	.zero		3200


//--------------------- .nv.constant0._ZN7cutlass13device_kernelIN5flash11enable_sm90INS1_16FlashAttnFwdSm90INS1_25CollectiveMainloopFwdSm90ILi2EN4cute5tupleIJNS5_1CILi1EEES8_S8_EEENS6_IJNS7_ILi128EEENS7_ILi160EEENS7_ILi192EEEEEELi128ENS_12float_e4m3_tEfNS_4arch4Sm90ELb1ELb0ELb0ELb1ELb0ELb1ELb0ELb1ELb1ELb0ELb0ELb0EEENS1_21CollectiveEpilogueFwdINS6_IJSA_SA_SB_EEES9_NS_10bfloat16_tESG_Li256ELb1ELb0ELb0ELb1EEENS1_36VarlenDynamicPersistentTileSchedulerILi128ELi160ELi256ELi128ELb0ELb0ELb1ELb1ELb1ELb1EEEEEEEEEvNT_6ParamsE --------------------------
	.section	.nv.constant0._ZN7cutlass13device_kernelIN5flash11enable_sm90INS1_16FlashAttnFwdSm90INS1_25CollectiveMainloopFwdSm90ILi2EN4cute5tupleIJNS5_1CILi1EEES8_S8_EEENS6_IJNS7_ILi128EEENS7_ILi160EEENS7_ILi192EEEEEELi128ENS_12float_e4m3_tEfNS_4arch4Sm90ELb1ELb0ELb0ELb1ELb0ELb1ELb0ELb1ELb1ELb0ELb0ELb0EEENS1_21CollectiveEpilogueFwdINS6_IJSA_SA_SB_EEES9_NS_10bfloat16_tESG_Li256ELb1ELb0ELb0ELb1EEENS1_36VarlenDynamicPersistentTileSchedulerILi128ELi160ELi256ELi128ELb0ELb0ELb1ELb1ELb1ELb1EEEEEEEEEvNT_6ParamsE,"a",@progbits
	.sectionflags	@""
	.align	4
.nv.constant0._ZN7cutlass13device_kernelIN5flash11enable_sm90INS1_16FlashAttnFwdSm90INS1_25CollectiveMainloopFwdSm90ILi2EN4cute5tupleIJNS5_1CILi1EEES8_S8_EEENS6_IJNS7_ILi128EEENS7_ILi160EEENS7_ILi192EEEEEELi128ENS_12float_e4m3_tEfNS_4arch4Sm90ELb1ELb0ELb0ELb1ELb0ELb1ELb0ELb1ELb1ELb0ELb0ELb0EEENS1_21CollectiveEpilogueFwdINS6_IJSA_SA_SB_EEES9_NS_10bfloat16_tESG_Li256ELb1ELb0ELb0ELb1EEENS1_36VarlenDynamicPersistentTileSchedulerILi128ELi160ELi256ELi128ELb0ELb0ELb1ELb1ELb1ELb1EEEEEEEEEvNT_6ParamsE:
	.zero		3200


//--------------------- SYMBOLS --------------------------

	.type		.nv.reservedSmem.offset0,@object
	.size		.nv.reservedSmem.offset0,0x4
	.type		__assertfail,@function
